// Copyright (c) 2024, Jay Shah, Ganesh Bikshandi, Ying Zhang, Vijay Thakkar, Pradeep Ramani, Tri Dao.
// Splitting the different template instantiations to different files to speed up compilation.
// This file is auto-generated. See "generate_kernels.py"

#include "flash_fwd_launch_template.h"

#ifndef FLASHATTENTION_DISABLE_HDIM192
template void run_mha_fwd_<90, cutlass::bfloat16_t, 192, 128, false, true, false, true>(Flash_fwd_params &params, cudaStream_t stream);
#endif


// ===== COMPILED SASS (sm_90a) =====

	.target	sm_90a

	.elftype	@"ET_EXEC"


//--------------------- .note.nv.tkinfo           --------------------------
	.section	.note.nv.tkinfo,"",@"SHT_NOTE"
	.sectionflags	@"SHF_NOTE_NV_TKINFO"
	.tkinfo
        /*0018*/ 	.word	0x00000002
        /*0030*/ 	.string	""
        /*0030*/ 	.string	"ptxas"
        /*0030*/ 	.string	"Cuda compilation tools, release 13.0, V13.0.88"
        /*0030*/ 	.string	"Build cuda_13.0.r13.0/compiler.36424714_0"
        /*0030*/ 	.string	"-arch sm_90a -m 64 "



//--------------------- .note.nv.cuinfo           --------------------------
	.section	.note.nv.cuinfo,"",@"SHT_NOTE"
	.sectionflags	@"SHF_NOTE_NV_CUINFO"
        /*0018*/ 	.short	0x0002
        /*001a*/ 	.short	0x005a
        /*001c*/ 	.short	0x0082
	.zero		2


//--------------------- .nv.info                  --------------------------
	.section	.nv.info,"",@"SHT_CUDA_INFO"
	.align	4


	//----- nvinfo : EIATTR_REGCOUNT
	.align		4
        /*0000*/ 	.byte	0x04, 0x2f
        /*0002*/ 	.short	(.L_20 - .L_19)
	.align		4
.L_19:
        /*0004*/ 	.word	index@(_ZN7cutlass13device_kernelIN5flash11enable_sm90INS1_16FlashAttnFwdSm90INS1_25CollectiveMainloopFwdSm90ILi2EN4cute5tupleIJNS5_1CILi1EEES8_S8_EEENS6_IJNS7_ILi128EEENS7_ILi96EEENS7_ILi192EEEEEELi128ENS_10bfloat16_tEfNS_4arch4Sm90ELb1ELb0ELb0ELb1ELb1ELb1ELb0ELb1ELb1ELb1ELb0ELb0EEENS1_21CollectiveEpilogueFwdINS6_IJSA_SA_SB_EEES9_SE_SG_Li256ELb1ELb1ELb0ELb0EEENS1_36VarlenDynamicPersistentTileSchedulerILi128ELi96ELi256ELi128ELb0ELb1ELb1ELb1ELb1ELb1EEEEEEEEEvNT_6ParamsE)
        /*0008*/ 	.word	0x000000a8


	//----- nvinfo : EIATTR_FRAME_SIZE
	.align		4
.L_20:
        /*000c*/ 	.byte	0x04, 0x11
        /*000e*/ 	.short	(.L_22 - .L_21)
	.align		4
.L_21:
        /*0010*/ 	.word	index@(_ZN7cutlass13device_kernelIN5flash11enable_sm90INS1_16FlashAttnFwdSm90INS1_25CollectiveMainloopFwdSm90ILi2EN4cute5tupleIJNS5_1CILi1EEES8_S8_EEENS6_IJNS7_ILi128EEENS7_ILi96EEENS7_ILi192EEEEEELi128ENS_10bfloat16_tEfNS_4arch4Sm90ELb1ELb0ELb0ELb1ELb1ELb1ELb0ELb1ELb1ELb1ELb0ELb0EEENS1_21CollectiveEpilogueFwdINS6_IJSA_SA_SB_EEES9_SE_SG_Li256ELb1ELb1ELb0ELb0EEENS1_36VarlenDynamicPersistentTileSchedulerILi128ELi96ELi256ELi128ELb0ELb1ELb1ELb1ELb1ELb1EEEEEEEEEvNT_6ParamsE)
        /*0014*/ 	.word	0x00000040


	//----- nvinfo : EIATTR_REGCOUNT
	.align		4
.L_22:
        /*0018*/ 	.byte	0x04, 0x2f
        /*001a*/ 	.short	(.L_24 - .L_23)
	.align		4
.L_23:
        /*001c*/ 	.word	index@(_ZN7cutlass13device_kernelIN5flash11enable_sm90INS1_16FlashAttnFwdSm90INS1_25CollectiveMainloopFwdSm90ILi2EN4cute5tupleIJNS5_1CILi1EEES8_S8_EEENS6_IJNS7_ILi128EEENS7_ILi96EEENS7_ILi192EEEEEELi128ENS_10bfloat16_tEfNS_4arch4Sm90ELb1ELb0ELb0ELb1ELb1ELb0ELb0ELb1ELb1ELb1ELb0ELb0EEENS1_21CollectiveEpilogueFwdINS6_IJSA_SA_SB_EEES9_SE_SG_Li256ELb1ELb1ELb0ELb0EEENS1_36VarlenDynamicPersistentTileSchedulerILi128ELi96ELi256ELi128ELb0ELb1ELb1ELb1ELb1ELb1EEEEEEEEEvNT_6ParamsE)
        /*0020*/ 	.word	0x000000a8


	//----- nvinfo : EIATTR_FRAME_SIZE
	.align		4
.L_24:
        /*0024*/ 	.byte	0x04, 0x11
        /*0026*/ 	.short	(.L_26 - .L_25)
	.align		4
.L_25:
        /*0028*/ 	.word	index@(_ZN7cutlass13device_kernelIN5flash11enable_sm90INS1_16FlashAttnFwdSm90INS1_25CollectiveMainloopFwdSm90ILi2EN4cute5tupleIJNS5_1CILi1EEES8_S8_EEENS6_IJNS7_ILi128EEENS7_ILi96EEENS7_ILi192EEEEEELi128ENS_10bfloat16_tEfNS_4arch4Sm90ELb1ELb0ELb0ELb1ELb1ELb0ELb0ELb1ELb1ELb1ELb0ELb0EEENS1_21CollectiveEpilogueFwdINS6_IJSA_SA_SB_EEES9_SE_SG_Li256ELb1ELb1ELb0ELb0EEENS1_36VarlenDynamicPersistentTileSchedulerILi128ELi96ELi256ELi128ELb0ELb1ELb1ELb1ELb1ELb1EEEEEEEEEvNT_6ParamsE)
        /*002c*/ 	.word	0x00000020


	//----- nvinfo : EIATTR_REGCOUNT
	.align		4
.L_26:
        /*0030*/ 	.byte	0x04, 0x2f
        /*0032*/ 	.short	(.L_28 - .L_27)
	.align		4
.L_27:
        /*0034*/ 	.word	index@(_ZN7cutlass13device_kernelIN5flash11enable_sm90INS1_16FlashAttnFwdSm90INS1_25CollectiveMainloopFwdSm90ILi2EN4cute5tupleIJNS5_1CILi1EEES8_S8_EEENS6_IJNS7_ILi128EEENS7_ILi96EEENS7_ILi192EEEEEELi128ENS_10bfloat16_tEfNS_4arch4Sm90ELb1ELb0ELb0ELb0ELb1ELb0ELb0ELb1ELb1ELb1ELb0ELb0EEENS1_21CollectiveEpilogueFwdINS6_IJSA_SA_SB_EEES9_SE_SG_Li256ELb0ELb1ELb0ELb0EEENS1_30DynamicPersistentTileSchedulerILi256ELi128ELb0ELb1ELb1EEEEEEEEEvNT_6ParamsE)
        /*0038*/ 	.word	0x000000a8


	//----- nvinfo : EIATTR_FRAME_SIZE
	.align		4
.L_28:
        /*003c*/ 	.byte	0x04, 0x11
        /*003e*/ 	.short	(.L_30 - .L_29)
	.align		4
.L_29:
        /*0040*/ 	.word	index@(_ZN7cutlass13device_kernelIN5flash11enable_sm90INS1_16FlashAttnFwdSm90INS1_25CollectiveMainloopFwdSm90ILi2EN4cute5tupleIJNS5_1CILi1EEES8_S8_EEENS6_IJNS7_ILi128EEENS7_ILi96EEENS7_ILi192EEEEEELi128ENS_10bfloat16_tEfNS_4arch4Sm90ELb1ELb0ELb0ELb0ELb1ELb0ELb0ELb1ELb1ELb1ELb0ELb0EEENS1_21CollectiveEpilogueFwdINS6_IJSA_SA_SB_EEES9_SE_SG_Li256ELb0ELb1ELb0ELb0EEENS1_30DynamicPersistentTileSchedulerILi256ELi128ELb0ELb1ELb1EEEEEEEEEvNT_6ParamsE)
        /*0044*/ 	.word	0x00000008


	//----- nvinfo : EIATTR_REGCOUNT
	.align		4
.L_30:
        /*0048*/ 	.byte	0x04, 0x2f
        /*004a*/ 	.short	(.L_32 - .L_31)
	.align		4
.L_31:
        /*004c*/ 	.word	index@(_ZN7cutlass13device_kernelIN5flash11enable_sm90INS1_16FlashAttnFwdSm90INS1_25CollectiveMainloopFwdSm90ILi2EN4cute5tupleIJNS5_1CILi1EEES8_S8_EEENS6_IJNS7_ILi128EEENS7_ILi96EEENS7_ILi192EEEEEELi128ENS_10bfloat16_tEfNS_4arch4Sm90ELb0ELb1ELb0ELb1ELb1ELb1ELb0ELb1ELb1ELb1ELb0ELb0EEENS1_21CollectiveEpilogueFwdINS6_IJSA_SA_SB_EEES9_SE_SG_Li256ELb1ELb1ELb0ELb0EEENS1_36VarlenDynamicPersistentTileSchedulerILi128ELi96ELi256ELi128ELb0ELb1ELb1ELb1ELb0ELb1EEEEEEEEEvNT_6ParamsE)
        /*0050*/ 	.word	0x000000a8


	//----- nvinfo : EIATTR_FRAME_SIZE
	.align		4
.L_32:
        /*0054*/ 	.byte	0x04, 0x11
        /*0056*/ 	.short	(.L_34 - .L_33)
	.align		4
.L_33:
        /*0058*/ 	.word	index@(_ZN7cutlass13device_kernelIN5flash11enable_sm90INS1_16FlashAttnFwdSm90INS1_25CollectiveMainloopFwdSm90ILi2EN4cute5tupleIJNS5_1CILi1EEES8_S8_EEENS6_IJNS7_ILi128EEENS7_ILi96EEENS7_ILi192EEEEEELi128ENS_10bfloat16_tEfNS_4arch4Sm90ELb0ELb1ELb0ELb1ELb1ELb1ELb0ELb1ELb1ELb1ELb0ELb0EEENS1_21CollectiveEpilogueFwdINS6_IJSA_SA_SB_EEES9_SE_SG_Li256ELb1ELb1ELb0ELb0EEENS1_36VarlenDynamicPersistentTileSchedulerILi128ELi96ELi256ELi128ELb0ELb1ELb1ELb1ELb0ELb1EEEEEEEEEvNT_6ParamsE)
        /*005c*/ 	.word	0x00000048


	//----- nvinfo : EIATTR_REGCOUNT
	.align		4
.L_34:
        /*0060*/ 	.byte	0x04, 0x2f
        /*0062*/ 	.short	(.L_36 - .L_35)
	.align		4
.L_35:
        /*0064*/ 	.word	index@(_ZN7cutlass13device_kernelIN5flash11enable_sm90INS1_16FlashAttnFwdSm90INS1_25CollectiveMainloopFwdSm90ILi2EN4cute5tupleIJNS5_1CILi1EEES8_S8_EEENS6_IJNS7_ILi128EEENS7_ILi96EEENS7_ILi192EEEEEELi128ENS_10bfloat16_tEfNS_4arch4Sm90ELb0ELb1ELb0ELb1ELb1ELb0ELb0ELb1ELb1ELb1ELb0ELb0EEENS1_21CollectiveEpilogueFwdINS6_IJSA_SA_SB_EEES9_SE_SG_Li256ELb1ELb1ELb0ELb0EEENS1_36VarlenDynamicPersistentTileSchedulerILi128ELi96ELi256ELi128ELb0ELb1ELb1ELb1ELb0ELb1EEEEEEEEEvNT_6ParamsE)
        /*0068*/ 	.word	0x000000a8


	//----- nvinfo : EIATTR_FRAME_SIZE
	.align		4
.L_36:
        /*006c*/ 	.byte	0x04, 0x11
        /*006e*/ 	.short	(.L_38 - .L_37)
	.align		4
.L_37:
        /*0070*/ 	.word	index@(_ZN7cutlass13device_kernelIN5flash11enable_sm90INS1_16FlashAttnFwdSm90INS1_25CollectiveMainloopFwdSm90ILi2EN4cute5tupleIJNS5_1CILi1EEES8_S8_EEENS6_IJNS7_ILi128EEENS7_ILi96EEENS7_ILi192EEEEEELi128ENS_10bfloat16_tEfNS_4arch4Sm90ELb0ELb1ELb0ELb1ELb1ELb0ELb0ELb1ELb1ELb1ELb0ELb0EEENS1_21CollectiveEpilogueFwdINS6_IJSA_SA_SB_EEES9_SE_SG_Li256ELb1ELb1ELb0ELb0EEENS1_36VarlenDynamicPersistentTileSchedulerILi128ELi96ELi256ELi128ELb0ELb1ELb1ELb1ELb0ELb1EEEEEEEEEvNT_6ParamsE)
        /*0074*/ 	.word	0x00000020


	//----- nvinfo : EIATTR_REGCOUNT
	.align		4
.L_38:
        /*0078*/ 	.byte	0x04, 0x2f
        /*007a*/ 	.short	(.L_40 - .L_39)
	.align		4
.L_39:
        /*007c*/ 	.word	index@(_ZN7cutlass13device_kernelIN5flash11enable_sm90INS1_16FlashAttnFwdSm90INS1_25CollectiveMainloopFwdSm90ILi2EN4cute5tupleIJNS5_1CILi1EEES8_S8_EEENS6_IJNS7_ILi128EEENS7_ILi96EEENS7_ILi192EEEEEELi128ENS_10bfloat16_tEfNS_4arch4Sm90ELb0ELb1ELb0ELb0ELb1ELb0ELb0ELb1ELb1ELb1ELb0ELb0EEENS1_21CollectiveEpilogueFwdINS6_IJSA_SA_SB_EEES9_SE_SG_Li256ELb0ELb1ELb0ELb0EEENS1_30DynamicPersistentTileSchedulerILi256ELi128ELb0ELb1ELb1EEEEEEEEEvNT_6ParamsE)
        /*0080*/ 	.word	0x000000a8


	//----- nvinfo : EIATTR_FRAME_SIZE
	.align		4
.L_40:
        /*0084*/ 	.byte	0x04, 0x11
        /*0086*/ 	.short	(.L_42 - .L_41)
	.align		4
.L_41:
        /*0088*/ 	.word	index@(_ZN7cutlass13device_kernelIN5flash11enable_sm90INS1_16FlashAttnFwdSm90INS1_25CollectiveMainloopFwdSm90ILi2EN4cute5tupleIJNS5_1CILi1EEES8_S8_EEENS6_IJNS7_ILi128EEENS7_ILi96EEENS7_ILi192EEEEEELi128ENS_10bfloat16_tEfNS_4arch4Sm90ELb0ELb1ELb0ELb0ELb1ELb0ELb0ELb1ELb1ELb1ELb0ELb0EEENS1_21CollectiveEpilogueFwdINS6_IJSA_SA_SB_EEES9_SE_SG_Li256ELb0ELb1ELb0ELb0EEENS1_30DynamicPersistentTileSchedulerILi256ELi128ELb0ELb1ELb1EEEEEEEEEvNT_6ParamsE)
        /*008c*/ 	.word	0x00000008


	//----- nvinfo : EIATTR_REGCOUNT
	.align		4
.L_42:
        /*0090*/ 	.byte	0x04, 0x2f
        /*0092*/ 	.short	(.L_44 - .L_43)
	.align		4
.L_43:
        /*0094*/ 	.word	index@(_ZN7cutlass13device_kernelIN5flash11enable_sm90INS1_16FlashAttnFwdSm90INS1_25CollectiveMainloopFwdSm90ILi2EN4cute5tupleIJNS5_1CILi1EEES8_S8_EEENS6_IJNS7_ILi128EEENS7_ILi96EEENS7_ILi192EEEEEELi128ENS_10bfloat16_tEfNS_4arch4Sm90ELb0ELb0ELb0ELb1ELb1ELb1ELb0ELb1ELb1ELb1ELb0ELb0EEENS1_21CollectiveEpilogueFwdINS6_IJSA_SA_SB_EEES9_SE_SG_Li256ELb1ELb1ELb0ELb0EEENS1_36VarlenDynamicPersistentTileSchedulerILi128ELi96ELi256ELi128ELb0ELb1ELb1ELb0ELb1ELb1EEEEEEEEEvNT_6ParamsE)
        /*0098*/ 	.word	0x000000a8


	//----- nvinfo : EIATTR_FRAME_SIZE
	.align		4
.L_44:
        /*009c*/ 	.byte	0x04, 0x11
        /*009e*/ 	.short	(.L_46 - .L_45)
	.align		4
.L_45:
        /*00a0*/ 	.word	index@(_ZN7cutlass13device_kernelIN5flash11enable_sm90INS1_16FlashAttnFwdSm90INS1_25CollectiveMainloopFwdSm90ILi2EN4cute5tupleIJNS5_1CILi1EEES8_S8_EEENS6_IJNS7_ILi128EEENS7_ILi96EEENS7_ILi192EEEEEELi128ENS_10bfloat16_tEfNS_4arch4Sm90ELb0ELb0ELb0ELb1ELb1ELb1ELb0ELb1ELb1ELb1ELb0ELb0EEENS1_21CollectiveEpilogueFwdINS6_IJSA_SA_SB_EEES9_SE_SG_Li256ELb1ELb1ELb0ELb0EEENS1_36VarlenDynamicPersistentTileSchedulerILi128ELi96ELi256ELi128ELb0ELb1ELb1ELb0ELb1ELb1EEEEEEEEEvNT_6ParamsE)
        /*00a4*/ 	.word	0x00000050


	//----- nvinfo : EIATTR_REGCOUNT
	.align		4
.L_46:
        /*00a8*/ 	.byte	0x04, 0x2f
        /*00aa*/ 	.short	(.L_48 - .L_47)
	.align		4
.L_47:
        /*00ac*/ 	.word	index@(_ZN7cutlass13device_kernelIN5flash11enable_sm90INS1_16FlashAttnFwdSm90INS1_25CollectiveMainloopFwdSm90ILi2EN4cute5tupleIJNS5_1CILi1EEES8_S8_EEENS6_IJNS7_ILi128EEENS7_ILi96EEENS7_ILi192EEEEEELi128ENS_10bfloat16_tEfNS_4arch4Sm90ELb0ELb0ELb0ELb1ELb1ELb0ELb0ELb1ELb1ELb1ELb0ELb0EEENS1_21CollectiveEpilogueFwdINS6_IJSA_SA_SB_EEES9_SE_SG_Li256ELb1ELb1ELb0ELb0EEENS1_36VarlenDynamicPersistentTileSchedulerILi128ELi96ELi256ELi128ELb0ELb1ELb1ELb0ELb1ELb1EEEEEEEEEvNT_6ParamsE)
        /*00b0*/ 	.word	0x000000a8


	//----- nvinfo : EIATTR_FRAME_SIZE
	.align		4
.L_48:
        /*00b4*/ 	.byte	0x04, 0x11
        /*00b6*/ 	.short	(.L_50 - .L_49)
	.align		4
.L_49:
        /*00b8*/ 	.word	index@(_ZN7cutlass13device_kernelIN5flash11enable_sm90INS1_16FlashAttnFwdSm90INS1_25CollectiveMainloopFwdSm90ILi2EN4cute5tupleIJNS5_1CILi1EEES8_S8_EEENS6_IJNS7_ILi128EEENS7_ILi96EEENS7_ILi192EEEEEELi128ENS_10bfloat16_tEfNS_4arch4Sm90ELb0ELb0ELb0ELb1ELb1ELb0ELb0ELb1ELb1ELb1ELb0ELb0EEENS1_21CollectiveEpilogueFwdINS6_IJSA_SA_SB_EEES9_SE_SG_Li256ELb1ELb1ELb0ELb0EEENS1_36VarlenDynamicPersistentTileSchedulerILi128ELi96ELi256ELi128ELb0ELb1ELb1ELb0ELb1ELb1EEEEEEEEEvNT_6ParamsE)
        /*00bc*/ 	.word	0x00000028


	//----- nvinfo : EIATTR_REGCOUNT
	.align		4
.L_50:
        /*00c0*/ 	.byte	0x04, 0x2f
        /*00c2*/ 	.short	(.L_52 - .L_51)
	.align		4
.L_51:
        /*00c4*/ 	.word	index@(_ZN7cutlass13device_kernelIN5flash11enable_sm90INS1_16FlashAttnFwdSm90INS1_25CollectiveMainloopFwdSm90ILi2EN4cute5tupleIJNS5_1CILi1EEES8_S8_EEENS6_IJNS7_ILi128EEENS7_ILi96EEENS7_ILi192EEEEEELi128ENS_10bfloat16_tEfNS_4arch4Sm90ELb0ELb0ELb0ELb0ELb1ELb0ELb0ELb1ELb1ELb1ELb0ELb0EEENS1_21CollectiveEpilogueFwdINS6_IJSA_SA_SB_EEES9_SE_SG_Li256ELb0ELb1ELb0ELb0EEENS1_29StaticPersistentTileSchedulerILb0EEEEEEEEEvNT_6ParamsE)
        /*00c8*/ 	.word	0x000000a8


	//----- nvinfo : EIATTR_FRAME_SIZE
	.align		4
.L_52:
        /*00cc*/ 	.byte	0x04, 0x11
        /*00ce*/ 	.short	(.L_54 - .L_53)
	.align		4
.L_53:
        /*00d0*/ 	.word	index@(_ZN7cutlass13device_kernelIN5flash11enable_sm90INS1_16FlashAttnFwdSm90INS1_25CollectiveMainloopFwdSm90ILi2EN4cute5tupleIJNS5_1CILi1EEES8_S8_EEENS6_IJNS7_ILi128EEENS7_ILi96EEENS7_ILi192EEEEEELi128ENS_10bfloat16_tEfNS_4arch4Sm90ELb0ELb0ELb0ELb0ELb1ELb0ELb0ELb1ELb1ELb1ELb0ELb0EEENS1_21CollectiveEpilogueFwdINS6_IJSA_SA_SB_EEES9_SE_SG_Li256ELb0ELb1ELb0ELb0EEENS1_29StaticPersistentTileSchedulerILb0EEEEEEEEEvNT_6ParamsE)
        /*00d4*/ 	.word	0x00000008


	//----- nvinfo : EIATTR_MIN_STACK_SIZE
	.align		4
.L_54:
        /*00d8*/ 	.byte	0x04, 0x12
        /*00da*/ 	.short	(.L_56 - .L_55)
	.align		4
.L_55:
        /*00dc*/ 	.word	index@(_ZN7cutlass13device_kernelIN5flash11enable_sm90INS1_16FlashAttnFwdSm90INS1_25CollectiveMainloopFwdSm90ILi2EN4cute5tupleIJNS5_1CILi1EEES8_S8_EEENS6_IJNS7_ILi128EEENS7_ILi96EEENS7_ILi192EEEEEELi128ENS_10bfloat16_tEfNS_4arch4Sm90ELb0ELb0ELb0ELb0ELb1ELb0ELb0ELb1ELb1ELb1ELb0ELb0EEENS1_21CollectiveEpilogueFwdINS6_IJSA_SA_SB_EEES9_SE_SG_Li256ELb0ELb1ELb0ELb0EEENS1_29StaticPersistentTileSchedulerILb0EEEEEEEEEvNT_6ParamsE)
        /*00e0*/ 	.word	0x00000008


	//----- nvinfo : EIATTR_MIN_STACK_SIZE
	.align		4
.L_56:
        /*00e4*/ 	.byte	0x04, 0x12
        /*00e6*/ 	.short	(.L_58 - .L_57)
	.align		4
.L_57:
        /*00e8*/ 	.word	index@(_ZN7cutlass13device_kernelIN5flash11enable_sm90INS1_16FlashAttnFwdSm90INS1_25CollectiveMainloopFwdSm90ILi2EN4cute5tupleIJNS5_1CILi1EEES8_S8_EEENS6_IJNS7_ILi128EEENS7_ILi96EEENS7_ILi192EEEEEELi128ENS_10bfloat16_tEfNS_4arch4Sm90ELb0ELb0ELb0ELb1ELb1ELb0ELb0ELb1ELb1ELb1ELb0ELb0EEENS1_21CollectiveEpilogueFwdINS6_IJSA_SA_SB_EEES9_SE_SG_Li256ELb1ELb1ELb0ELb0EEENS1_36VarlenDynamicPersistentTileSchedulerILi128ELi96ELi256ELi128ELb0ELb1ELb1ELb0ELb1ELb1EEEEEEEEEvNT_6ParamsE)
        /*00ec*/ 	.word	0x00000028


	//----- nvinfo : EIATTR_MIN_STACK_SIZE
	.align		4
.L_58:
        /*00f0*/ 	.byte	0x04, 0x12
        /*00f2*/ 	.short	(.L_60 - .L_59)
	.align		4
.L_59:
        /*00f4*/ 	.word	index@(_ZN7cutlass13device_kernelIN5flash11enable_sm90INS1_16FlashAttnFwdSm90INS1_25CollectiveMainloopFwdSm90ILi2EN4cute5tupleIJNS5_1CILi1EEES8_S8_EEENS6_IJNS7_ILi128EEENS7_ILi96EEENS7_ILi192EEEEEELi128ENS_10bfloat16_tEfNS_4arch4Sm90ELb0ELb0ELb0ELb1ELb1ELb1ELb0ELb1ELb1ELb1ELb0ELb0EEENS1_21CollectiveEpilogueFwdINS6_IJSA_SA_SB_EEES9_SE_SG_Li256ELb1ELb1ELb0ELb0EEENS1_36VarlenDynamicPersistentTileSchedulerILi128ELi96ELi256ELi128ELb0ELb1ELb1ELb0ELb1ELb1EEEEEEEEEvNT_6ParamsE)
        /*00f8*/ 	.word	0x00000050


	//----- nvinfo : EIATTR_MIN_STACK_SIZE
	.align		4
.L_60:
        /*00fc*/ 	.byte	0x04, 0x12
        /*00fe*/ 	.short	(.L_62 - .L_61)
	.align		4
.L_61:
        /*0100*/ 	.word	index@(_ZN7cutlass13device_kernelIN5flash11enable_sm90INS1_16FlashAttnFwdSm90INS1_25CollectiveMainloopFwdSm90ILi2EN4cute5tupleIJNS5_1CILi1EEES8_S8_EEENS6_IJNS7_ILi128EEENS7_ILi96EEENS7_ILi192EEEEEELi128ENS_10bfloat16_tEfNS_4arch4Sm90ELb0ELb1ELb0ELb0ELb1ELb0ELb0ELb1ELb1ELb1ELb0ELb0EEENS1_21CollectiveEpilogueFwdINS6_IJSA_SA_SB_EEES9_SE_SG_Li256ELb0ELb1ELb0ELb0EEENS1_30DynamicPersistentTileSchedulerILi256ELi128ELb0ELb1ELb1EEEEEEEEEvNT_6ParamsE)
        /*0104*/ 	.word	0x00000008


	//----- nvinfo : EIATTR_MIN_STACK_SIZE
	.align		4
.L_62:
        /*0108*/ 	.byte	0x04, 0x12
        /*010a*/ 	.short	(.L_64 - .L_63)
	.align		4
.L_63:
        /*010c*/ 	.word	index@(_ZN7cutlass13device_kernelIN5flash11enable_sm90INS1_16FlashAttnFwdSm90INS1_25CollectiveMainloopFwdSm90ILi2EN4cute5tupleIJNS5_1CILi1EEES8_S8_EEENS6_IJNS7_ILi128EEENS7_ILi96EEENS7_ILi192EEEEEELi128ENS_10bfloat16_tEfNS_4arch4Sm90ELb0ELb1ELb0ELb1ELb1ELb0ELb0ELb1ELb1ELb1ELb0ELb0EEENS1_21CollectiveEpilogueFwdINS6_IJSA_SA_SB_EEES9_SE_SG_Li256ELb1ELb1ELb0ELb0EEENS1_36VarlenDynamicPersistentTileSchedulerILi128ELi96ELi256ELi128ELb0ELb1ELb1ELb1ELb0ELb1EEEEEEEEEvNT_6ParamsE)
        /*0110*/ 	.word	0x00000020


	//----- nvinfo : EIATTR_MIN_STACK_SIZE
	.align		4
.L_64:
        /*0114*/ 	.byte	0x04, 0x12
        /*0116*/ 	.short	(.L_66 - .L_65)
	.align		4
.L_65:
        /*0118*/ 	.word	index@(_ZN7cutlass13device_kernelIN5flash11enable_sm90INS1_16FlashAttnFwdSm90INS1_25CollectiveMainloopFwdSm90ILi2EN4cute5tupleIJNS5_1CILi1EEES8_S8_EEENS6_IJNS7_ILi128EEENS7_ILi96EEENS7_ILi192EEEEEELi128ENS_10bfloat16_tEfNS_4arch4Sm90ELb0ELb1ELb0ELb1ELb1ELb1ELb0ELb1ELb1ELb1ELb0ELb0EEENS1_21CollectiveEpilogueFwdINS6_IJSA_SA_SB_EEES9_SE_SG_Li256ELb1ELb1ELb0ELb0EEENS1_36VarlenDynamicPersistentTileSchedulerILi128ELi96ELi256ELi128ELb0ELb1ELb1ELb1ELb0ELb1EEEEEEEEEvNT_6ParamsE)
        /*011c*/ 	.word	0x00000048


	//----- nvinfo : EIATTR_MIN_STACK_SIZE
	.align		4
.L_66:
        /*0120*/ 	.byte	0x04, 0x12
        /*0122*/ 	.short	(.L_68 - .L_67)
	.align		4
.L_67:
        /*0124*/ 	.word	index@(_ZN7cutlass13device_kernelIN5flash11enable_sm90INS1_16FlashAttnFwdSm90INS1_25CollectiveMainloopFwdSm90ILi2EN4cute5tupleIJNS5_1CILi1EEES8_S8_EEENS6_IJNS7_ILi128EEENS7_ILi96EEENS7_ILi192EEEEEELi128ENS_10bfloat16_tEfNS_4arch4Sm90ELb1ELb0ELb0ELb0ELb1ELb0ELb0ELb1ELb1ELb1ELb0ELb0EEENS1_21CollectiveEpilogueFwdINS6_IJSA_SA_SB_EEES9_SE_SG_Li256ELb0ELb1ELb0ELb0EEENS1_30DynamicPersistentTileSchedulerILi256ELi128ELb0ELb1ELb1EEEEEEEEEvNT_6ParamsE)
        /*0128*/ 	.word	0x00000008


	//----- nvinfo : EIATTR_MIN_STACK_SIZE
	.align		4
.L_68:
        /*012c*/ 	.byte	0x04, 0x12
        /*012e*/ 	.short	(.L_70 - .L_69)
	.align		4
.L_69:
        /*0130*/ 	.word	index@(_ZN7cutlass13device_kernelIN5flash11enable_sm90INS1_16FlashAttnFwdSm90INS1_25CollectiveMainloopFwdSm90ILi2EN4cute5tupleIJNS5_1CILi1EEES8_S8_EEENS6_IJNS7_ILi128EEENS7_ILi96EEENS7_ILi192EEEEEELi128ENS_10bfloat16_tEfNS_4arch4Sm90ELb1ELb0ELb0ELb1ELb1ELb0ELb0ELb1ELb1ELb1ELb0ELb0EEENS1_21CollectiveEpilogueFwdINS6_IJSA_SA_SB_EEES9_SE_SG_Li256ELb1ELb1ELb0ELb0EEENS1_36VarlenDynamicPersistentTileSchedulerILi128ELi96ELi256ELi128ELb0ELb1ELb1ELb1ELb1ELb1EEEEEEEEEvNT_6ParamsE)
        /*0134*/ 	.word	0x00000020


	//----- nvinfo : EIATTR_MIN_STACK_SIZE
	.align		4
.L_70:
        /*0138*/ 	.byte	0x04, 0x12
        /*013a*/ 	.short	(.L_72 - .L_71)
	.align		4
.L_71:
        /*013c*/ 	.word	index@(_ZN7cutlass13device_kernelIN5flash11enable_sm90INS1_16FlashAttnFwdSm90INS1_25CollectiveMainloopFwdSm90ILi2EN4cute5tupleIJNS5_1CILi1EEES8_S8_EEENS6_IJNS7_ILi128EEENS7_ILi96EEENS7_ILi192EEEEEELi128ENS_10bfloat16_tEfNS_4arch4Sm90ELb1ELb0ELb0ELb1ELb1ELb1ELb0ELb1ELb1ELb1ELb0ELb0EEENS1_21CollectiveEpilogueFwdINS6_IJSA_SA_SB_EEES9_SE_SG_Li256ELb1ELb1ELb0ELb0EEENS1_36VarlenDynamicPersistentTileSchedulerILi128ELi96ELi256ELi128ELb0ELb1ELb1ELb1ELb1ELb1EEEEEEEEEvNT_6ParamsE)
        /*0140*/ 	.word	0x00000040
.L_72:


//--------------------- .nv.compat                --------------------------
	.section	.nv.compat,"",@"SHT_CUDA_COMPAT_INFO"
	.align	4
        /*0000*/ 	.byte	0x02, 0x09, 0x01, 0x00, 0x02, 0x02, 0x04, 0x00, 0x02, 0x05, 0x05, 0x00, 0x03, 0x07, 0x01, 0x01
        /*0010*/ 	.byte	0x02, 0x03, 0x01, 0x00, 0x02, 0x06, 0x01, 0x00, 0x04, 0x0b, 0x08, 0x00, 0x00, 0x00, 0x00, 0x00
        /*0020*/ 	.byte	0x00, 0x00, 0x00, 0x00


//--------------------- .nv.info._ZN7cutlass13device_kernelIN5flash11enable_sm90INS1_16FlashAttnFwdSm90INS1_25CollectiveMainloopFwdSm90ILi2EN4cute5tupleIJNS5_1CILi1EEES8_S8_EEENS6_IJNS7_ILi128EEENS7_ILi96EEENS7_ILi192EEEEEELi128ENS_10bfloat16_tEfNS_4arch4Sm90ELb0ELb0ELb0ELb0ELb1ELb0ELb0ELb1ELb1ELb1ELb0ELb0EEENS1_21CollectiveEpilogueFwdINS6_IJSA_SA_SB_EEES9_SE_SG_Li256ELb0ELb1ELb0ELb0EEENS1_29StaticPersistentTileSchedulerILb0EEEEEEEEEvNT_6ParamsE --------------------------
	.section	.nv.info._ZN7cutlass13device_kernelIN5flash11enable_sm90INS1_16FlashAttnFwdSm90INS1_25CollectiveMainloopFwdSm90ILi2EN4cute5tupleIJNS5_1CILi1EEES8_S8_EEENS6_IJNS7_ILi128EEENS7_ILi96EEENS7_ILi192EEEEEELi128ENS_10bfloat16_tEfNS_4arch4Sm90ELb0ELb0ELb0ELb0ELb1ELb0ELb0ELb1ELb1ELb1ELb0ELb0EEENS1_21CollectiveEpilogueFwdINS6_IJSA_SA_SB_EEES9_SE_SG_Li256ELb0ELb1ELb0ELb0EEENS1_29StaticPersistentTileSchedulerILb0EEEEEEEEEvNT_6ParamsE,"",@"SHT_CUDA_INFO"
	.sectionflags	@""
	.align	4


	//----- nvinfo : EIATTR_CUDA_API_VERSION
	.align		4
        /*0000*/ 	.byte	0x04, 0x37
        /*0002*/ 	.short	(.L_74 - .L_73)
.L_73:
        /*0004*/ 	.word	0x00000082


	//----- nvinfo : EIATTR_KPARAM_INFO
	.align		4
.L_74:
        /*0008*/ 	.byte	0x04, 0x17
        /*000a*/ 	.short	(.L_76 - .L_75)
.L_75:
        /*000c*/ 	.word	0x00000000
        /*0010*/ 	.short	0x0000
        /*0012*/ 	.short	0x0070
        /*0014*/ 	.byte	0x00, 0xf0, 0x01, 0x28


	//----- nvinfo : EIATTR_SPARSE_MMA_MASK
	.align		4
.L_76:
        /*0018*/ 	.byte	0x03, 0x50
        /*001a*/ 	.short	0x0000


	//----- nvinfo : EIATTR_MAXREG_COUNT
	.align		4
        /*001c*/ 	.byte	0x03, 0x1b
        /*001e*/ 	.short	0x00a8


	//----- nvinfo : EIATTR_NUM_BARRIERS
	.align		4
        /*0020*/ 	.byte	0x02, 0x4c
        /*0022*/ 	.byte	0x09
	.zero		1


	//----- nvinfo : EIATTR_EXTERNS
	.align		4
        /*0024*/ 	.byte	0x04, 0x0f
        /*0026*/ 	.short	(.L_78 - .L_77)


	//   ....[0]....
	.align		4
.L_77:
        /*0028*/ 	.word	index@(__assertfail)


	//----- nvinfo : EIATTR_ANNOTATIONS
	.align		4
.L_78:
        /*002c*/ 	.byte	0x04, 0x55
        /*002e*/ 	.short	(.L_80 - .L_79)


	//   ....[0]....
.L_79:
        /*0030*/ 	.word	0x00000001
        /*0034*/ 	.byte	0xa0, 0x08, 0x00, 0x00, 0x01, 0x00, 0x00, 0x00, 0x50, 0x09, 0x00, 0x00, 0x01, 0x00, 0x00, 0x00
        /*0044*/ 	.byte	0x80, 0x6f, 0x00, 0x00, 0x01, 0x00, 0x00, 0x00, 0xb0, 0x70, 0x00, 0x00, 0x01, 0x00, 0x00, 0x00
        /*0054*/ 	.byte	0xf0, 0x8c, 0x00, 0x00, 0x01, 0x00, 0x00, 0x00, 0x90, 0xa2, 0x00, 0x00, 0x01, 0x00, 0x00, 0x00
        /*0064*/ 	.byte	0x40, 0xa3, 0x00, 0x00, 0x01, 0x00, 0x00, 0x00, 0xc0, 0xa4, 0x00, 0x00


	//----- nvinfo : EIATTR_MERCURY_ISA_VERSION
	.align		4
.L_80:
        /*0070*/ 	.byte	0x03, 0x5f
        /*0072*/ 	.short	0x0101


	//----- nvinfo : EIATTR_INT_WARP_WIDE_INSTR_OFFSETS
	.align		4
        /*0074*/ 	.byte	0x04, 0x31
        /*0076*/ 	.short	(.L_82 - .L_81)


	//   ....[0]....
.L_81:
        /*0078*/ 	.word	0x000000c0


	//   ....[1]....
        /*007c*/ 	.word	0x000000d0


	//   ....[2]....
        /*0080*/ 	.word	0x00000170


	//----- nvinfo : EIATTR_COOP_GROUP_MASK_REGIDS
	.align		4
.L_82:
        /*0084*/ 	.byte	0x04, 0x29
        /*0086*/ 	.short	(.L_84 - .L_83)


	//   ....[0]....
.L_83:
        /*0088*/ 	.word	0xffffffff


	//   ....[1]....
        /*008c*/ 	.word	0xffffffff


	//   ....[2]....
        /*0090*/ 	.word	0xffffffff


	//   ....[3]....
        /*0094*/ 	.word	0xffffffff


	//   ....[4]....
        /*0098*/ 	.word	0xffffffff


	//   ....[5]....
        /*009c*/ 	.word	0xffffffff


	//   ....[6]....
        /*00a0*/ 	.word	0xffffffff


	//   ....[7]....
        /*00a4*/ 	.word	0xffffffff


	//   ....[8]....
        /*00a8*/ 	.word	0xffffffff


	//   ....[9]....
        /*00ac*/ 	.word	0xffffffff


	//   ....[10]....
        /*00b0*/ 	.word	0xffffffff


	//   ....[11]....
        /*00b4*/ 	.word	0xffffffff


	//   ....[12]....
        /*00b8*/ 	.word	0xffffffff


	//   ....[13]....
        /*00bc*/ 	.word	0xffffffff


	//   ....[14]....
        /*00c0*/ 	.word	0xffffffff


	//   ....[15]....
        /*00c4*/ 	.word	0xffffffff


	//   ....[16]....
        /*00c8*/ 	.word	0xffffffff


	//   ....[17]....
        /*00cc*/ 	.word	0xffffffff


	//   ....[18]....
        /*00d0*/ 	.word	0xffffffff


	//   ....[19]....
        /*00d4*/ 	.word	0xffffffff


	//   ....[20]....
        /*00d8*/ 	.word	0xffffffff


	//   ....[21]....
        /*00dc*/ 	.word	0xffffffff


	//   ....[22]....
        /*00e0*/ 	.word	0xffffffff


	//   ....[23]....
        /*00e4*/ 	.word	0xffffffff


	//   ....[24]....
        /*00e8*/ 	.word	0xffffffff


	//   ....[25]....
        /*00ec*/ 	.word	0xffffffff


	//   ....[26]....
        /*00f0*/ 	.word	0xffffffff


	//   ....[27]....
        /*00f4*/ 	.word	0xffffffff


	//   ....[28]....
        /*00f8*/ 	.word	0xffffffff


	//   ....[29]....
        /*00fc*/ 	.word	0xffffffff


	//   ....[30]....
        /*0100*/ 	.word	0xffffffff


	//   ....[31]....
        /*0104*/ 	.word	0xffffffff


	//   ....[32]....
        /*0108*/ 	.word	0xffffffff


	//   ....[33]....
        /*010c*/ 	.word	0xffffffff


	//   ....[34]....
        /*0110*/ 	.word	0xffffffff


	//   ....[35]....
        /*0114*/ 	.word	0xffffffff


	//   ....[36]....
        /*0118*/ 	.word	0xffffffff


	//   ....[37]....
        /*011c*/ 	.word	0xffffffff


	//   ....[38]....
        /*0120*/ 	.word	0xffffffff


	//   ....[39]....
        /*0124*/ 	.word	0xffffffff


	//   ....[40]....
        /*0128*/ 	.word	0xffffffff


	//   ....[41]....
        /*012c*/ 	.word	0xffffffff


	//   ....[42]....
        /*0130*/ 	.word	0xffffffff


	//   ....[43]....
        /*0134*/ 	.word	0xffffffff


	//   ....[44]....
        /*0138*/ 	.word	0xffffffff


	//   ....[45]....
        /*013c*/ 	.word	0xffffffff


	//   ....[46]....
        /*0140*/ 	.word	0xffffffff


	//   ....[47]....
        /*0144*/ 	.word	0xffffffff


	//   ....[48]....
        /*0148*/ 	.word	0xffffffff


	//   ....[49]....
        /*014c*/ 	.word	0xffffffff


	//   ....[50]....
        /*0150*/ 	.word	0xffffffff


	//   ....[51]....
        /*0154*/ 	.word	0xffffffff


	//   ....[52]....
        /*0158*/ 	.word	0xffffffff


	//   ....[53]....
        /*015c*/ 	.word	0xffffffff


	//   ....[54]....
        /*0160*/ 	.word	0xffffffff


	//   ....[55]....
        /*0164*/ 	.word	0xffffffff


	//   ....[56]....
        /*0168*/ 	.word	0xffffffff


	//   ....[57]....
        /*016c*/ 	.word	0xffffffff


	//   ....[58]....
        /*0170*/ 	.word	0xffffffff


	//   ....[59]....
        /*0174*/ 	.word	0xffffffff


	//   ....[60]....
        /*0178*/ 	.word	0xffffffff


	//   ....[61]....
        /*017c*/ 	.word	0xffffffff


	//   ....[62]....
        /*0180*/ 	.word	0xffffffff


	//   ....[63]....
        /*0184*/ 	.word	0xffffffff


	//   ....[64]....
        /*0188*/ 	.word	0xffffffff


	//   ....[65]....
        /*018c*/ 	.word	0xffffffff


	//   ....[66]....
        /*0190*/ 	.word	0xffffffff


	//   ....[67]....
        /*0194*/ 	.word	0xffffffff


	//   ....[68]....
        /*0198*/ 	.word	0xffffffff


	//   ....[69]....
        /*019c*/ 	.word	0xffffffff


	//   ....[70]....
        /*01a0*/ 	.word	0xffffffff


	//   ....[71]....
        /*01a4*/ 	.word	0xffffffff


	//   ....[72]....
        /*01a8*/ 	.word	0xffffffff


	//   ....[73]....
        /*01ac*/ 	.word	0xffffffff


	//   ....[74]....
        /*01b0*/ 	.word	0xffffffff


	//   ....[75]....
        /*01b4*/ 	.word	0xffffffff


	//   ....[76]....
        /*01b8*/ 	.word	0xffffffff


	//   ....[77]....
        /*01bc*/ 	.word	0xffffffff


	//   ....[78]....
        /*01c0*/ 	.word	0xffffffff


	//   ....[79]....
        /*01c4*/ 	.word	0xffffffff


	//   ....[80]....
        /*01c8*/ 	.word	0xffffffff


	//   ....[81]....
        /*01cc*/ 	.word	0xffffffff


	//   ....[82]....
        /*01d0*/ 	.word	0xffffffff


	//   ....[83]....
        /*01d4*/ 	.word	0xffffffff


	//   ....[84]....
        /*01d8*/ 	.word	0xffffffff


	//   ....[85]....
        /*01dc*/ 	.word	0xffffffff


	//   ....[86]....
        /*01e0*/ 	.word	0xffffffff


	//   ....[87]....
        /*01e4*/ 	.word	0xffffffff


	//   ....[88]....
        /*01e8*/ 	.word	0xffffffff


	//   ....[89]....
        /*01ec*/ 	.word	0xffffffff


	//   ....[90]....
        /*01f0*/ 	.word	0xffffffff


	//   ....[91]....
        /*01f4*/ 	.word	0xffffffff


	//   ....[92]....
        /*01f8*/ 	.word	0xffffffff


	//   ....[93]....
        /*01fc*/ 	.word	0xffffffff


	//   ....[94]....
        /*0200*/ 	.word	0xffffffff


	//   ....[95]....
        /*0204*/ 	.word	0xffffffff


	//   ....[96]....
        /*0208*/ 	.word	0x0500000f


	//   ....[97]....
        /*020c*/ 	.word	0x0500000f


	//   ....[98]....
        /*0210*/ 	.word	0x0500000f


	//   ....[99]....
        /*0214*/ 	.word	0x0500000f


	//   ....[100]....
        /*0218*/ 	.word	0x0500000f


	//   ....[101]....
        /*021c*/ 	.word	0x0500000f


	//   ....[102]....
        /*0220*/ 	.word	0x0500000f


	//   ....[103]....
        /*0224*/ 	.word	0x0500000f


	//   ....[104]....
        /*0228*/ 	.word	0x0500000f


	//   ....[105]....
        /*022c*/ 	.word	0x0500000f


	//   ....[106]....
        /*0230*/ 	.word	0x0500000f


	//   ....[107]....
        /*0234*/ 	.word	0x0500000f


	//   ....[108]....
        /*0238*/ 	.word	0x0500000f


	//   ....[109]....
        /*023c*/ 	.word	0x0500000f


	//   ....[110]....
        /*0240*/ 	.word	0x0500000f


	//   ....[111]....
        /*0244*/ 	.word	0x0500000f


	//   ....[112]....
        /*0248*/ 	.word	0x0500000f


	//   ....[113]....
        /*024c*/ 	.word	0x0500000f


	//   ....[114]....
        /*0250*/ 	.word	0x0500000f


	//   ....[115]....
        /*0254*/ 	.word	0x0500000f


	//   ....[116]....
        /*0258*/ 	.word	0x0500000f


	//   ....[117]....
        /*025c*/ 	.word	0x0500000f


	//   ....[118]....
        /*0260*/ 	.word	0x0500000f


	//   ....[119]....
        /*0264*/ 	.word	0x0500000f


	//   ....[120]....
        /*0268*/ 	.word	0x0500000f


	//   ....[121]....
        /*026c*/ 	.word	0x0500000f


	//   ....[122]....
        /*0270*/ 	.word	0x0500000f


	//   ....[123]....
        /*0274*/ 	.word	0x0500000f


	//   ....[124]....
        /*0278*/ 	.word	0x0500000f


	//   ....[125]....
        /*027c*/ 	.word	0x0500000f


	//   ....[126]....
        /*0280*/ 	.word	0x0500000f


	//   ....[127]....
        /*0284*/ 	.word	0x0500000f


	//   ....[128]....
        /*0288*/ 	.word	0x0500000f


	//   ....[129]....
        /*028c*/ 	.word	0x0500000f


	//   ....[130]....
        /*0290*/ 	.word	0x0500000f


	//   ....[131]....
        /*0294*/ 	.word	0x0500000f


	//   ....[132]....
        /*0298*/ 	.word	0x0500000f


	//   ....[133]....
        /*029c*/ 	.word	0x0500000f


	//   ....[134]....
        /*02a0*/ 	.word	0x0500000f


	//   ....[135]....
        /*02a4*/ 	.word	0x0500000f


	//   ....[136]....
        /*02a8*/ 	.word	0x0500000f


	//   ....[137]....
        /*02ac*/ 	.word	0x0500000f


	//   ....[138]....
        /*02b0*/ 	.word	0x0500000f


	//   ....[139]....
        /*02b4*/ 	.word	0x0500000f


	//   ....[140]....
        /*02b8*/ 	.word	0x0500000f


	//   ....[141]....
        /*02bc*/ 	.word	0x0500000f


	//   ....[142]....
        /*02c0*/ 	.word	0x0500000f


	//   ....[143]....
        /*02c4*/ 	.word	0x0500000f


	//   ....[144]....
        /*02c8*/ 	.word	0x0500000f


	//   ....[145]....
        /*02cc*/ 	.word	0x0500000f


	//   ....[146]....
        /*02d0*/ 	.word	0x0500000f


	//   ....[147]....
        /*02d4*/ 	.word	0x0500000f


	//   ....[148]....
        /*02d8*/ 	.word	0x0500000f


	//   ....[149]....
        /*02dc*/ 	.word	0x0500000f


	//   ....[150]....
        /*02e0*/ 	.word	0x0500000f


	//   ....[151]....
        /*02e4*/ 	.word	0x0500000f


	//   ....[152]....
        /*02e8*/ 	.word	0x0500000f


	//   ....[153]....
        /*02ec*/ 	.word	0x0500000f


	//   ....[154]....
        /*02f0*/ 	.word	0x0500000f


	//   ....[155]....
        /*02f4*/ 	.word	0x0500000f


	//   ....[156]....
        /*02f8*/ 	.word	0x0500000f


	//   ....[157]....
        /*02fc*/ 	.word	0x0500000f


	//   ....[158]....
        /*0300*/ 	.word	0x0500000f


	//   ....[159]....
        /*0304*/ 	.word	0x0500000f


	//   ....[160]....
        /*0308*/ 	.word	0x0500000f


	//   ....[161]....
        /*030c*/ 	.word	0x0500000f


	//----- nvinfo : EIATTR_COOP_GROUP_INSTR_OFFSETS
	.align		4
.L_84:
        /*0310*/ 	.byte	0x04, 0x28
        /*0312*/ 	.short	(.L_86 - .L_85)


	//   ....[0]....
.L_85:
        /*0314*/ 	.word	0x00000070


	//   ....[1]....
        /*0318*/ 	.word	0x000000b0


	//   ....[2]....
        /*031c*/ 	.word	0x000002d0


	//   ....[3]....
        /*0320*/ 	.word	0x00000430


	//   ....[4]....
        /*0324*/ 	.word	0x00000550


	//   ....[5]....
        /*0328*/ 	.word	0x000006b0


	//   ....[6]....
        /*032c*/ 	.word	0x00000cf0


	//   ....[7]....
        /*0330*/ 	.word	0x00001ee0


	//   ....[8]....
        /*0334*/ 	.word	0x00001f80


	//   ....[9]....
        /*0338*/ 	.word	0x00002410


	//   ....[10]....
        /*033c*/ 	.word	0x00002480


	//   ....[11]....
        /*0340*/ 	.word	0x000041b0


	//   ....[12]....
        /*0344*/ 	.word	0x000041c0


	//   ....[13]....
        /*0348*/ 	.word	0x00004200


	//   ....[14]....
        /*034c*/ 	.word	0x00004210


	//   ....[15]....
        /*0350*/ 	.word	0x00005340


	//   ....[16]....
        /*0354*/ 	.word	0x00005370


	//   ....[17]....
        /*0358*/ 	.word	0x00005420


	//   ....[18]....
        /*035c*/ 	.word	0x00005440


	//   ....[19]....
        /*0360*/ 	.word	0x00006420


	//   ....[20]....
        /*0364*/ 	.word	0x00006470


	//   ....[21]....
        /*0368*/ 	.word	0x00006500


	//   ....[22]....
        /*036c*/ 	.word	0x00006570


	//   ....[23]....
        /*0370*/ 	.word	0x00006af0


	//   ....[24]....
        /*0374*/ 	.word	0x00006b30


	//   ....[25]....
        /*0378*/ 	.word	0x00006c00


	//   ....[26]....
        /*037c*/ 	.word	0x00006c20


	//   ....[27]....
        /*0380*/ 	.word	0x00006cd0


	//   ....[28]....
        /*0384*/ 	.word	0x00006cf0


	//   ....[29]....
        /*0388*/ 	.word	0x00006db0


	//   ....[30]....
        /*038c*/ 	.word	0x00006df0


	//   ....[31]....
        /*0390*/ 	.word	0x00007ee0


	//   ....[32]....
        /*0394*/ 	.word	0x00007f00


	//   ....[33]....
        /*0398*/ 	.word	0x00007f10


	//   ....[34]....
        /*039c*/ 	.word	0x00007f60


	//   ....[35]....
        /*03a0*/ 	.word	0x00007fb0


	//   ....[36]....
        /*03a4*/ 	.word	0x00008000


	//   ....[37]....
        /*03a8*/ 	.word	0x000080a0


	//   ....[38]....
        /*03ac*/ 	.word	0x000080c0


	//   ....[39]....
        /*03b0*/ 	.word	0x00008150


	//   ....[40]....
        /*03b4*/ 	.word	0x00008170


	//   ....[41]....
        /*03b8*/ 	.word	0x00008200


	//   ....[42]....
        /*03bc*/ 	.word	0x00008220


	//   ....[43]....
        /*03c0*/ 	.word	0x00008810


	//   ....[44]....
        /*03c4*/ 	.word	0x00008830


	//   ....[45]....
        /*03c8*/ 	.word	0x00008850


	//   ....[46]....
        /*03cc*/ 	.word	0x000088a0


	//   ....[47]....
        /*03d0*/ 	.word	0x00008920


	//   ....[48]....
        /*03d4*/ 	.word	0x00008950


	//   ....[49]....
        /*03d8*/ 	.word	0x000089d0


	//   ....[50]....
        /*03dc*/ 	.word	0x00008a00


	//   ....[51]....
        /*03e0*/ 	.word	0x00008a80


	//   ....[52]....
        /*03e4*/ 	.word	0x00008ab0


	//   ....[53]....
        /*03e8*/ 	.word	0x00008b30


	//   ....[54]....
        /*03ec*/ 	.word	0x00008b60


	//   ....[55]....
        /*03f0*/ 	.word	0x00008be0


	//   ....[56]....
        /*03f4*/ 	.word	0x00008c10


	//   ....[57]....
        /*03f8*/ 	.word	0x00008c90


	//   ....[58]....
        /*03fc*/ 	.word	0x00008cb0


	//   ....[59]....
        /*0400*/ 	.word	0x00009300


	//   ....[60]....
        /*0404*/ 	.word	0x00009330


	//   ....[61]....
        /*0408*/ 	.word	0x00009340


	//   ....[62]....
        /*040c*/ 	.word	0x00009360


	//   ....[63]....
        /*0410*/ 	.word	0x000093b0


	//   ....[64]....
        /*0414*/ 	.word	0x000093d0


	//   ....[65]....
        /*0418*/ 	.word	0x00009430


	//   ....[66]....
        /*041c*/ 	.word	0x00009450


	//   ....[67]....
        /*0420*/ 	.word	0x000094a0


	//   ....[68]....
        /*0424*/ 	.word	0x000094c0


	//   ....[69]....
        /*0428*/ 	.word	0x00009510


	//   ....[70]....
        /*042c*/ 	.word	0x00009530


	//   ....[71]....
        /*0430*/ 	.word	0x000097c0


	//   ....[72]....
        /*0434*/ 	.word	0x000097e0


	//   ....[73]....
        /*0438*/ 	.word	0x00009800


	//   ....[74]....
        /*043c*/ 	.word	0x00009860


	//   ....[75]....
        /*0440*/ 	.word	0x00009880


	//   ....[76]....
        /*0444*/ 	.word	0x000098e0


	//   ....[77]....
        /*0448*/ 	.word	0x00009900


	//   ....[78]....
        /*044c*/ 	.word	0x00009960


	//   ....[79]....
        /*0450*/ 	.word	0x00009980


	//   ....[80]....
        /*0454*/ 	.word	0x000099e0


	//   ....[81]....
        /*0458*/ 	.word	0x00009a00


	//   ....[82]....
        /*045c*/ 	.word	0x00009a10


	//   ....[83]....
        /*0460*/ 	.word	0x00009e80


	//   ....[84]....
        /*0464*/ 	.word	0x00009ea0


	//   ....[85]....
        /*0468*/ 	.word	0x00009ec0


	//   ....[86]....
        /*046c*/ 	.word	0x00009f00


	//   ....[87]....
        /*0470*/ 	.word	0x00009f50


	//   ....[88]....
        /*0474*/ 	.word	0x00009f80


	//   ....[89]....
        /*0478*/ 	.word	0x00009fd0


	//   ....[90]....
        /*047c*/ 	.word	0x0000a000


	//   ....[91]....
        /*0480*/ 	.word	0x0000a050


	//   ....[92]....
        /*0484*/ 	.word	0x0000a080


	//   ....[93]....
        /*0488*/ 	.word	0x0000a0d0


	//   ....[94]....
        /*048c*/ 	.word	0x0000a100


	//   ....[95]....
        /*0490*/ 	.word	0x0000a440


	//   ....[96]....
        /*0494*/ 	.word	0x0000a940


	//   ....[97]....
        /*0498*/ 	.word	0x0000aa30


	//   ....[98]....
        /*049c*/ 	.word	0x0000aad0


	//   ....[99]....
        /*04a0*/ 	.word	0x0000ab60


	//   ....[100]....
        /*04a4*/ 	.word	0x0000ac20


	//   ....[101]....
        /*04a8*/ 	.word	0x0000acb0


	//   ....[102]....
        /*04ac*/ 	.word	0x0000ad80


	//   ....[103]....
        /*04b0*/ 	.word	0x0000ae10


	//   ....[104]....
        /*04b4*/ 	.word	0x0000aee0


	//   ....[105]....
        /*04b8*/ 	.word	0x0000af60


	//   ....[106]....
        /*04bc*/ 	.word	0x0000b040


	//   ....[107]....
        /*04c0*/ 	.word	0x0000b0c0


	//   ....[108]....
        /*04c4*/ 	.word	0x0000b190


	//   ....[109]....
        /*04c8*/ 	.word	0x0000b220


	//   ....[110]....
        /*04cc*/ 	.word	0x0000b290


	//   ....[111]....
        /*04d0*/ 	.word	0x0000b310


	//   ....[112]....
        /*04d4*/ 	.word	0x0000b3d0


	//   ....[113]....
        /*04d8*/ 	.word	0x0000b440


	//   ....[114]....
        /*04dc*/ 	.word	0x0000b530


	//   ....[115]....
        /*04e0*/ 	.word	0x0000b5a0


	//   ....[116]....
        /*04e4*/ 	.word	0x0000b690


	//   ....[117]....
        /*04e8*/ 	.word	0x0000b700


	//   ....[118]....
        /*04ec*/ 	.word	0x0000b7f0


	//   ....[119]....
        /*04f0*/ 	.word	0x0000b860


	//   ....[120]....
        /*04f4*/ 	.word	0x0000b950


	//   ....[121]....
        /*04f8*/ 	.word	0x0000b9c0


	//   ....[122]....
        /*04fc*/ 	.word	0x0000bab0


	//   ....[123]....
        /*0500*/ 	.word	0x0000bb20


	//   ....[124]....
        /*0504*/ 	.word	0x0000bbf0


	//   ....[125]....
        /*0508*/ 	.word	0x0000bd30


	//   ....[126]....
        /*050c*/ 	.word	0x0000bde0


	//   ....[127]....
        /*0510*/ 	.word	0x0000be40


	//   ....[128]....
        /*0514*/ 	.word	0x0000bf00


	//   ....[129]....
        /*0518*/ 	.word	0x0000bf60


	//   ....[130]....
        /*051c*/ 	.word	0x0000c020


	//   ....[131]....
        /*0520*/ 	.word	0x0000c080


	//   ....[132]....
        /*0524*/ 	.word	0x0000c140


	//   ....[133]....
        /*0528*/ 	.word	0x0000c1a0


	//   ....[134]....
        /*052c*/ 	.word	0x0000c260


	//   ....[135]....
        /*0530*/ 	.word	0x0000c2c0


	//   ....[136]....
        /*0534*/ 	.word	0x0000c380


	//   ....[137]....
        /*0538*/ 	.word	0x0000c460


	//   ....[138]....
        /*053c*/ 	.word	0x0000c500


	//   ....[139]....
        /*0540*/ 	.word	0x0000c560


	//   ....[140]....
        /*0544*/ 	.word	0x0000c630


	//   ....[141]....
        /*0548*/ 	.word	0x0000c690


	//   ....[142]....
        /*054c*/ 	.word	0x0000c760


	//   ....[143]....
        /*0550*/ 	.word	0x0000c7c0


	//   ....[144]....
        /*0554*/ 	.word	0x0000c890


	//   ....[145]....
        /*0558*/ 	.word	0x0000c8f0


	//   ....[146]....
        /*055c*/ 	.word	0x0000c9c0


	//   ....[147]....
        /*0560*/ 	.word	0x0000ca20


	//   ....[148]....
        /*0564*/ 	.word	0x0000cae0


	//   ....[149]....
        /*0568*/ 	.word	0x0000cc00


	//   ....[150]....
        /*056c*/ 	.word	0x0000cca0


	//   ....[151]....
        /*0570*/ 	.word	0x0000cd00


	//   ....[152]....
        /*0574*/ 	.word	0x0000cdd0


	//   ....[153]....
        /*0578*/ 	.word	0x0000ce70


	//   ....[154]....
        /*057c*/ 	.word	0x0000cf30


	//   ....[155]....
        /*0580*/ 	.word	0x0000cfd0


	//   ....[156]....
        /*0584*/ 	.word	0x0000d090


	//   ....[157]....
        /*0588*/ 	.word	0x0000d130


	//   ....[158]....
        /*058c*/ 	.word	0x0000d1f0


	//   ....[159]....
        /*0590*/ 	.word	0x0000d290


	//   ....[160]....
        /*0594*/ 	.word	0x0000d350


	//   ....[161]....
        /*0598*/ 	.word	0x0000d4a0


	//----- nvinfo : EIATTR_REG_RECONFIG
	.align		4
.L_86:
        /*059c*/ 	.byte	0x01, 0x54
	.zero		2


	//----- nvinfo : EIATTR_SYSCALL_OFFSETS
	.align		4
        /*05a0*/ 	.byte	0x04, 0x46
        /*05a2*/ 	.short	(.L_88 - .L_87)


	//   ....[0]....
.L_87:
        /*05a4*/ 	.word	0x00001090


	//   ....[1]....
        /*05a8*/ 	.word	0x00007690


	//   ....[2]....
        /*05ac*/ 	.word	0x000077d0


	//   ....[3]....
        /*05b0*/ 	.word	0x000078c0


	//   ....[4]....
        /*05b4*/ 	.word	0x00008520


	//----- nvinfo : EIATTR_MBARRIER_INSTR_OFFSETS
	.align		4
.L_88:
        /*05b8*/ 	.byte	0x04, 0x39
        /*05ba*/ 	.short	(.L_90 - .L_89)


	//   ....[0]....
.L_89:
        /*05bc*/ 	.word	0x00000180
        /*05c0*/ 	.word	0x000000ff
        /*05c4*/ 	.word	0x0002a800
        /*05c8*/ 	.short	0x0100
        /*05ca*/ 	.byte	0x08
	.zero		1


	//   ....[1]....
        /*05cc*/ 	.word	0x00000190
        /*05d0*/ 	.word	0x000000ff
        /*05d4*/ 	.word	0x0002a820
        /*05d8*/ 	.short	0x0100
        /*05da*/ 	.byte	0x08
	.zero		1


	//   ....[2]....
        /*05dc*/ 	.word	0x00000280
        /*05e0*/ 	.word	0x000000ff
        /*05e4*/ 	.word	0x0002a830
        /*05e8*/ 	.short	0x0100
        /*05ea*/ 	.byte	0x08
	.zero		1


	//   ....[3]....
        /*05ec*/ 	.word	0x00000290
        /*05f0*/ 	.word	0x000000ff
        /*05f4*/ 	.word	0x0002a840
        /*05f8*/ 	.short	0x0100
        /*05fa*/ 	.byte	0x08
	.zero		1


	//   ....[4]....
        /*05fc*/ 	.word	0x000002a0
        /*0600*/ 	.word	0x000000ff
        /*0604*/ 	.word	0x0002a838
        /*0608*/ 	.short	0x0100
        /*060a*/ 	.byte	0x08
	.zero		1


	//   ....[5]....
        /*060c*/ 	.word	0x000002b0
        /*0610*/ 	.word	0x000000ff
        /*0614*/ 	.word	0x0002a848
        /*0618*/ 	.short	0x0100
        /*061a*/ 	.byte	0x08
	.zero		1


	//   ....[6]....
        /*061c*/ 	.word	0x000003e0
        /*0620*/ 	.word	0x000000ff
        /*0624*/ 	.word	0x0002a850
        /*0628*/ 	.short	0x0100
        /*062a*/ 	.byte	0x08
	.zero		1


	//   ....[7]....
        /*062c*/ 	.word	0x000003f0
        /*0630*/ 	.word	0x000000ff
        /*0634*/ 	.word	0x0002a860
        /*0638*/ 	.short	0x0100
        /*063a*/ 	.byte	0x08
	.zero		1


	//   ....[8]....
        /*063c*/ 	.word	0x00000400
        /*0640*/ 	.word	0x000000ff
        /*0644*/ 	.word	0x0002a858
        /*0648*/ 	.short	0x0100
        /*064a*/ 	.byte	0x08
	.zero		1


	//   ....[9]....
        /*064c*/ 	.word	0x00000410
        /*0650*/ 	.word	0x000000ff
        /*0654*/ 	.word	0x0002a868
        /*0658*/ 	.short	0x0100
        /*065a*/ 	.byte	0x08
	.zero		1


	//   ....[10]....
        /*065c*/ 	.word	0x00000500
        /*0660*/ 	.word	0x000000ff
        /*0664*/ 	.word	0x0002a870
        /*0668*/ 	.short	0x0100
        /*066a*/ 	.byte	0x06
	.zero		1


	//   ....[11]....
        /*066c*/ 	.word	0x00000510
        /*0670*/ 	.word	0x000000ff
        /*0674*/ 	.word	0x0002a880
        /*0678*/ 	.short	0x0100
        /*067a*/ 	.byte	0x06
	.zero		1


	//   ....[12]....
        /*067c*/ 	.word	0x00000520
        /*0680*/ 	.word	0x000000ff
        /*0684*/ 	.word	0x0002a878
        /*0688*/ 	.short	0x0100
        /*068a*/ 	.byte	0x06
	.zero		1


	//   ....[13]....
        /*068c*/ 	.word	0x00000530
        /*0690*/ 	.word	0x000000ff
        /*0694*/ 	.word	0x0002a888
        /*0698*/ 	.short	0x0100
        /*069a*/ 	.byte	0x06
	.zero		1


	//   ....[14]....
        /*069c*/ 	.word	0x00000660
        /*06a0*/ 	.word	0x000000ff
        /*06a4*/ 	.word	0x0002a890
        /*06a8*/ 	.short	0x0100
        /*06aa*/ 	.byte	0x08
	.zero		1


	//   ....[15]....
        /*06ac*/ 	.word	0x00000670
        /*06b0*/ 	.word	0x000000ff
        /*06b4*/ 	.word	0x0002a8a0
        /*06b8*/ 	.short	0x0100
        /*06ba*/ 	.byte	0x08
	.zero		1


	//   ....[16]....
        /*06bc*/ 	.word	0x00000680
        /*06c0*/ 	.word	0x000000ff
        /*06c4*/ 	.word	0x0002a898
        /*06c8*/ 	.short	0x0100
        /*06ca*/ 	.byte	0x08
	.zero		1


	//   ....[17]....
        /*06cc*/ 	.word	0x00000690
        /*06d0*/ 	.word	0x000000ff
        /*06d4*/ 	.word	0x0002a8a8
        /*06d8*/ 	.short	0x0100
        /*06da*/ 	.byte	0x08
	.zero		1


	//   ....[18]....
        /*06dc*/ 	.word	0x000007d0
        /*06e0*/ 	.word	0x000000ff
        /*06e4*/ 	.word	0x0002a8b0
        /*06e8*/ 	.short	0x0100
        /*06ea*/ 	.byte	0x08
	.zero		1


	//   ....[19]....
        /*06ec*/ 	.word	0x000007e0
        /*06f0*/ 	.word	0x000000ff
        /*06f4*/ 	.word	0x0002a8c0
        /*06f8*/ 	.short	0x0100
        /*06fa*/ 	.byte	0x08
	.zero		1


	//   ....[20]....
        /*06fc*/ 	.word	0x000007f0
        /*0700*/ 	.word	0x000000ff
        /*0704*/ 	.word	0x0002a8b8
        /*0708*/ 	.short	0x0100
        /*070a*/ 	.byte	0x08
	.zero		1


	//   ....[21]....
        /*070c*/ 	.word	0x00000800
        /*0710*/ 	.word	0x000000ff
        /*0714*/ 	.word	0x0002a8c8
        /*0718*/ 	.short	0x0100
        /*071a*/ 	.byte	0x08
	.zero		1


	//   ....[22]....
        /*071c*/ 	.word	0x000010d0
        /*0720*/ 	.word	0x000000ff
        /*0724*/ 	.word	0x0002a800
        /*0728*/ 	.short	0x010a
        /*072a*/ 	.byte	0x29
	.zero		1


	//   ....[23]....
        /*072c*/ 	.word	0x00001170
        /*0730*/ 	.word	0x00000004
        /*0734*/ 	.word	0x0002a830
        /*0738*/ 	.short	0x010a
        /*073a*/ 	.byte	0x3f
	.zero		1


	//   ....[24]....
        /*073c*/ 	.word	0x000011c0
        /*0740*/ 	.word	0x00000004
        /*0744*/ 	.word	0x0002a830
        /*0748*/ 	.short	0x010a
        /*074a*/ 	.byte	0x3f
	.zero		1


	//   ....[25]....
        /*074c*/ 	.word	0x00001f70
        /*0750*/ 	.word	0x000000ff
        /*0754*/ 	.word	0x00000000
        /*0758*/ 	.short	0x0101
        /*075a*/ 	.byte	0x04
	.zero		1


	//   ....[26]....
        /*075c*/ 	.word	0x00003280
        /*0760*/ 	.word	0x000000ff
        /*0764*/ 	.word	0x0002a830
        /*0768*/ 	.short	0x010a
        /*076a*/ 	.byte	0x07
	.zero		1


	//   ....[27]....
        /*076c*/ 	.word	0x000032c0
        /*0770*/ 	.word	0x000000ff
        /*0774*/ 	.word	0x0002a830
        /*0778*/ 	.short	0x010a
        /*077a*/ 	.byte	0x07
	.zero		1


	//   ....[28]....
        /*077c*/ 	.word	0x00003bc0
        /*0780*/ 	.word	0x000000ff
        /*0784*/ 	.word	0x0002a850
        /*0788*/ 	.short	0x010a
        /*078a*/ 	.byte	0x0a
	.zero		1


	//   ....[29]....
        /*078c*/ 	.word	0x00003c00
        /*0790*/ 	.word	0x000000ff
        /*0794*/ 	.word	0x0002a850
        /*0798*/ 	.short	0x010a
        /*079a*/ 	.byte	0x0a
	.zero		1


	//   ....[30]....
        /*079c*/ 	.word	0x00003f20
        /*07a0*/ 	.word	0x000000ff
        /*07a4*/ 	.word	0x00000000
        /*07a8*/ 	.short	0x0101
        /*07aa*/ 	.byte	0x07
	.zero		1


	//   ....[31]....
        /*07ac*/ 	.word	0x00004c90
        /*07b0*/ 	.word	0x000000ff
        /*07b4*/ 	.word	0x00000000
        /*07b8*/ 	.short	0x0101
        /*07ba*/ 	.byte	0x0a
	.zero		1


	//   ....[32]....
        /*07bc*/ 	.word	0x00005290
        /*07c0*/ 	.word	0x000000ff
        /*07c4*/ 	.word	0x0002a850
        /*07c8*/ 	.short	0x010a
        /*07ca*/ 	.byte	0x0a
	.zero		1


	//   ....[33]....
        /*07cc*/ 	.word	0x000052d0
        /*07d0*/ 	.word	0x000000ff
        /*07d4*/ 	.word	0x0002a850
        /*07d8*/ 	.short	0x010a
        /*07da*/ 	.byte	0x0a
	.zero		1


	//   ....[34]....
        /*07dc*/ 	.word	0x00005ca0
        /*07e0*/ 	.word	0x000000ff
        /*07e4*/ 	.word	0x00000000
        /*07e8*/ 	.short	0x0101
        /*07ea*/ 	.byte	0x05
	.zero		1


	//   ....[35]....
        /*07ec*/ 	.word	0x00006b20
        /*07f0*/ 	.word	0x000000ff
        /*07f4*/ 	.word	0x00000000
        /*07f8*/ 	.short	0x0101
        /*07fa*/ 	.byte	0x04
	.zero		1


	//   ....[36]....
        /*07fc*/ 	.word	0x00007d30
        /*0800*/ 	.word	0x00000000
        /*0804*/ 	.word	0x0002a840
        /*0808*/ 	.short	0x010a
        /*080a*/ 	.byte	0x3f
	.zero		1


	//   ....[37]....
        /*080c*/ 	.word	0x00008310
        /*0810*/ 	.word	0x00000000
        /*0814*/ 	.word	0x0002a830
        /*0818*/ 	.short	0x0107
        /*081a*/ 	.byte	0x3f
	.zero		1


	//   ....[38]....
        /*081c*/ 	.word	0x000083c0
        /*0820*/ 	.word	0x00000000
        /*0824*/ 	.word	0x0002a830
        /*0828*/ 	.short	0x0101
        /*082a*/ 	.byte	0x3f
	.zero		1


	//   ....[39]....
        /*082c*/ 	.word	0x00008da0
        /*0830*/ 	.word	0x000000ff
        /*0834*/ 	.word	0x0002a800
        /*0838*/ 	.short	0x0107
        /*083a*/ 	.byte	0x27
	.zero		1


	//   ....[40]....
        /*083c*/ 	.word	0x00008e00
        /*0840*/ 	.word	0x000000ff
        /*0844*/ 	.word	0x0002a800
        /*0848*/ 	.short	0x0101
        /*084a*/ 	.byte	0x27
	.zero		1


	//   ....[41]....
        /*084c*/ 	.word	0x00008e20
        /*0850*/ 	.word	0x000000ff
        /*0854*/ 	.word	0x0002a820
        /*0858*/ 	.short	0x010a
        /*085a*/ 	.byte	0x27
	.zero		1


	//   ....[42]....
        /*085c*/ 	.word	0x00009130
        /*0860*/ 	.word	0x00000006
        /*0864*/ 	.word	0x0002a840
        /*0868*/ 	.short	0x010a
        /*086a*/ 	.byte	0x3f
	.zero		1


	//   ....[43]....
        /*086c*/ 	.word	0x00009600
        /*0870*/ 	.word	0x00000006
        /*0874*/ 	.word	0x0002a830
        /*0878*/ 	.short	0x0107
        /*087a*/ 	.byte	0x3f
	.zero		1


	//   ....[44]....
        /*087c*/ 	.word	0x000096b0
        /*0880*/ 	.word	0x00000006
        /*0884*/ 	.word	0x0002a830
        /*0888*/ 	.short	0x0101
        /*088a*/ 	.byte	0x3f
	.zero		1


	//   ....[45]....
        /*088c*/ 	.word	0x00009730
        /*0890*/ 	.word	0x00000006
        /*0894*/ 	.word	0x0002a860
        /*0898*/ 	.short	0x010a
        /*089a*/ 	.byte	0x3f
	.zero		1


	//   ....[46]....
        /*089c*/ 	.word	0x00009b40
        /*08a0*/ 	.word	0x00000006
        /*08a4*/ 	.word	0x0002a850
        /*08a8*/ 	.short	0x0107
        /*08aa*/ 	.byte	0x3f
	.zero		1


	//   ....[47]....
        /*08ac*/ 	.word	0x00009c80
        /*08b0*/ 	.word	0x00000006
        /*08b4*/ 	.word	0x0002a850
        /*08b8*/ 	.short	0x0101
        /*08ba*/ 	.byte	0x3f
	.zero		1


	//   ....[48]....
        /*08bc*/ 	.word	0x00009df0
        /*08c0*/ 	.word	0x00000004
        /*08c4*/ 	.word	0x0002a860
        /*08c8*/ 	.short	0x010a
        /*08ca*/ 	.byte	0x3f
	.zero		1


	//   ....[49]....
        /*08cc*/ 	.word	0x0000a1e0
        /*08d0*/ 	.word	0x00000004
        /*08d4*/ 	.word	0x0002a850
        /*08d8*/ 	.short	0x0107
        /*08da*/ 	.byte	0x3f
	.zero		1


	//   ....[50]....
        /*08dc*/ 	.word	0x0000a2d0
        /*08e0*/ 	.word	0x00000004
        /*08e4*/ 	.word	0x0002a850
        /*08e8*/ 	.short	0x0101
        /*08ea*/ 	.byte	0x3f
	.zero		1


	//   ....[51]....
        /*08ec*/ 	.word	0x0000a3c0
        /*08f0*/ 	.word	0x00000005
        /*08f4*/ 	.word	0x0002a820
        /*08f8*/ 	.short	0x010a
        /*08fa*/ 	.byte	0x3f
	.zero		1


	//   ....[52]....
        /*08fc*/ 	.word	0x0000a560
        /*0900*/ 	.word	0x00000003
        /*0904*/ 	.word	0x0002a840
        /*0908*/ 	.short	0x010a
        /*090a*/ 	.byte	0x3f
	.zero		1


	//   ....[53]....
        /*090c*/ 	.word	0x0000a600
        /*0910*/ 	.word	0x00000005
        /*0914*/ 	.word	0x0002a840
        /*0918*/ 	.short	0x010a
        /*091a*/ 	.byte	0x3f
	.zero		1


	//   ....[54]....
        /*091c*/ 	.word	0x0000a640
        /*0920*/ 	.word	0x00000003
        /*0924*/ 	.word	0x0002a860
        /*0928*/ 	.short	0x010a
        /*092a*/ 	.byte	0x3f
	.zero		1


	//   ....[55]....
        /*092c*/ 	.word	0x0000a680
        /*0930*/ 	.word	0x00000005
        /*0934*/ 	.word	0x0002a860
        /*0938*/ 	.short	0x010a
        /*093a*/ 	.byte	0x3f
	.zero		1


	//   ....[56]....
        /*093c*/ 	.word	0x0000a6f0
        /*0940*/ 	.word	0x00000003
        /*0944*/ 	.word	0x0002a800
        /*0948*/ 	.short	0x010a
        /*094a*/ 	.byte	0x3f
	.zero		1


	//   ....[57]....
        /*094c*/ 	.word	0x0000a740
        /*0950*/ 	.word	0x00000004
        /*0954*/ 	.word	0x0002a830
        /*0958*/ 	.short	0x010a
        /*095a*/ 	.byte	0x3f
	.zero		1


	//   ....[58]....
        /*095c*/ 	.word	0x0000a7a0
        /*0960*/ 	.word	0x00000003
        /*0964*/ 	.word	0x0002a830
        /*0968*/ 	.short	0x010a
        /*096a*/ 	.byte	0x3f
	.zero		1


	//   ....[59]....
        /*096c*/ 	.word	0x0000a800
        /*0970*/ 	.word	0x00000003
        /*0974*/ 	.word	0x0002a850
        /*0978*/ 	.short	0x010a
        /*097a*/ 	.byte	0x3f
	.zero		1


	//   ....[60]....
        /*097c*/ 	.word	0x0000a860
        /*0980*/ 	.word	0x00000007
        /*0984*/ 	.word	0x0002a850
        /*0988*/ 	.short	0x010a
        /*098a*/ 	.byte	0x3f
	.zero		1


	//   ....[61]....
        /*098c*/ 	.word	0x0000a980
        /*0990*/ 	.word	0x00000000
        /*0994*/ 	.word	0x0002a840
        /*0998*/ 	.short	0x010a
        /*099a*/ 	.byte	0x3f
	.zero		1


	//   ....[62]....
        /*099c*/ 	.word	0x0000bc30
        /*09a0*/ 	.word	0x00000003
        /*09a4*/ 	.word	0x0002a820
        /*09a8*/ 	.short	0x010a
        /*09aa*/ 	.byte	0x3f
	.zero		1


	//   ....[63]....
        /*09ac*/ 	.word	0x0000bc80
        /*09b0*/ 	.word	0x00000006
        /*09b4*/ 	.word	0x0002a840
        /*09b8*/ 	.short	0x010a
        /*09ba*/ 	.byte	0x3f
	.zero		1


	//   ....[64]....
        /*09bc*/ 	.word	0x0000c3b0
        /*09c0*/ 	.word	0x00000006
        /*09c4*/ 	.word	0x0002a860
        /*09c8*/ 	.short	0x010a
        /*09ca*/ 	.byte	0x3f
	.zero		1


	//   ....[65]....
        /*09cc*/ 	.word	0x0000cb50
        /*09d0*/ 	.word	0x00000004
        /*09d4*/ 	.word	0x0002a860
        /*09d8*/ 	.short	0x010a
        /*09da*/ 	.byte	0x3f
	.zero		1


	//   ....[66]....
        /*09dc*/ 	.word	0x0000d3c0
        /*09e0*/ 	.word	0x00000005
        /*09e4*/ 	.word	0x0002a820
        /*09e8*/ 	.short	0x010a
        /*09ea*/ 	.byte	0x3f
	.zero		1


	//   ....[67]....
        /*09ec*/ 	.word	0x0000d560
        /*09f0*/ 	.word	0x00000003
        /*09f4*/ 	.word	0x0002a840
        /*09f8*/ 	.short	0x010a
        /*09fa*/ 	.byte	0x3f
	.zero		1


	//   ....[68]....
        /*09fc*/ 	.word	0x0000d5b0
        /*0a00*/ 	.word	0x00000005
        /*0a04*/ 	.word	0x0002a840
        /*0a08*/ 	.short	0x010a
        /*0a0a*/ 	.byte	0x3f
	.zero		1


	//   ....[69]....
        /*0a0c*/ 	.word	0x0000d600
        /*0a10*/ 	.word	0x00000003
        /*0a14*/ 	.word	0x0002a860
        /*0a18*/ 	.short	0x010a
        /*0a1a*/ 	.byte	0x3f
	.zero		1


	//----- nvinfo : EIATTR_NUM_MBARRIERS
	.align		4
.L_90:
        /*0a1c*/ 	.byte	0x03, 0x38
        /*0a1e*/ 	.short	0x0016


	//----- nvinfo : EIATTR_EXIT_INSTR_OFFSETS
	.align		4
        /*0a20*/ 	.byte	0x04, 0x1c
        /*0a22*/ 	.short	(.L_92 - .L_91)


	//   ....[0]....
.L_91:
        /*0a24*/ 	.word	0x00000940


	//   ....[1]....
        /*0a28*/ 	.word	0x00006ee0


	//   ....[2]....
        /*0a2c*/ 	.word	0x0000a6d0


	//----- nvinfo : EIATTR_MAX_THREADS
	.align		4
.L_92:
        /*0a30*/ 	.byte	0x04, 0x05
        /*0a32*/ 	.short	(.L_94 - .L_93)
.L_93:
        /*0a34*/ 	.word	0x00000180
        /*0a38*/ 	.word	0x00000001
        /*0a3c*/ 	.word	0x00000001


	//----- nvinfo : EIATTR_CRS_STACK_SIZE
	.align		4
.L_94:
        /*0a40*/ 	.byte	0x04, 0x1e
        /*0a42*/ 	.short	(.L_96 - .L_95)
.L_95:
        /*0a44*/ 	.word	0x00000000


	//----- nvinfo : EIATTR_CBANK_PARAM_SIZE
	.align		4
.L_96:
        /*0a48*/ 	.byte	0x03, 0x19
        /*0a4a*/ 	.short	0x0a70


	//----- nvinfo : EIATTR_PARAM_CBANK
	.align		4
        /*0a4c*/ 	.byte	0x04, 0x0a
        /*0a4e*/ 	.short	(.L_98 - .L_97)
	.align		4
.L_97:
        /*0a50*/ 	.word	index@(.nv.constant0._ZN7cutlass13device_kernelIN5flash11enable_sm90INS1_16FlashAttnFwdSm90INS1_25CollectiveMainloopFwdSm90ILi2EN4cute5tupleIJNS5_1CILi1EEES8_S8_EEENS6_IJNS7_ILi128EEENS7_ILi96EEENS7_ILi192EEEEEELi128ENS_10bfloat16_tEfNS_4arch4Sm90ELb0ELb0ELb0ELb0ELb1ELb0ELb0ELb1ELb1ELb1ELb0ELb0EEENS1_21CollectiveEpilogueFwdINS6_IJSA_SA_SB_EEES9_SE_SG_Li256ELb0ELb1ELb0ELb0EEENS1_29StaticPersistentTileSchedulerILb0EEEEEEEEEvNT_6ParamsE)
        /*0a54*/ 	.short	0x0210
        /*0a56*/ 	.short	0x0a70


	//----- nvinfo : EIATTR_SW_WAR
	.align		4
.L_98:
        /*0a58*/ 	.byte	0x04, 0x36
        /*0a5a*/ 	.short	(.L_100 - .L_99)
.L_99:
        /*0a5c*/ 	.word	0x00000008
.L_100:


//--------------------- .nv.info._ZN7cutlass13device_kernelIN5flash11enable_sm90INS1_16FlashAttnFwdSm90INS1_25CollectiveMainloopFwdSm90ILi2EN4cute5tupleIJNS5_1CILi1EEES8_S8_EEENS6_IJNS7_ILi128EEENS7_ILi96EEENS7_ILi192EEEEEELi128ENS_10bfloat16_tEfNS_4arch4Sm90ELb0ELb0ELb0ELb1ELb1ELb0ELb0ELb1ELb1ELb1ELb0ELb0EEENS1_21CollectiveEpilogueFwdINS6_IJSA_SA_SB_EEES9_SE_SG_Li256ELb1ELb1ELb0ELb0EEENS1_36VarlenDynamicPersistentTileSchedulerILi128ELi96ELi256ELi128ELb0ELb1ELb1ELb0ELb1ELb1EEEEEEEEEvNT_6ParamsE --------------------------
	.section	.nv.info._ZN7cutlass13device_kernelIN5flash11enable_sm90INS1_16FlashAttnFwdSm90INS1_25CollectiveMainloopFwdSm90ILi2EN4cute5tupleIJNS5_1CILi1EEES8_S8_EEENS6_IJNS7_ILi128EEENS7_ILi96EEENS7_ILi192EEEEEELi128ENS_10bfloat16_tEfNS_4arch4Sm90ELb0ELb0ELb0ELb1ELb1ELb0ELb0ELb1ELb1ELb1ELb0ELb0EEENS1_21CollectiveEpilogueFwdINS6_IJSA_SA_SB_EEES9_SE_SG_Li256ELb1ELb1ELb0ELb0EEENS1_36VarlenDynamicPersistentTileSchedulerILi128ELi96ELi256ELi128ELb0ELb1ELb1ELb0ELb1ELb1EEEEEEEEEvNT_6ParamsE,"",@"SHT_CUDA_INFO"
	.sectionflags	@""
	.align	4


	//----- nvinfo : EIATTR_CUDA_API_VERSION
	.align		4
        /*0000*/ 	.byte	0x04, 0x37
        /*0002*/ 	.short	(.L_102 - .L_101)
.L_101:
        /*0004*/ 	.word	0x00000082


	//----- nvinfo : EIATTR_KPARAM_INFO
	.align		4
.L_102:
        /*0008*/ 	.byte	0x04, 0x17
        /*000a*/ 	.short	(.L_104 - .L_103)
.L_103:
        /*000c*/ 	.word	0x00000000
        /*0010*/ 	.short	0x0000
        /*0012*/ 	.short	0x0070
        /*0014*/ 	.byte	0x00, 0xf0, 0x01, 0x2a


	//----- nvinfo : EIATTR_SPARSE_MMA_MASK
	.align		4
.L_104:
        /*0018*/ 	.byte	0x03, 0x50
        /*001a*/ 	.short	0x0000


	//----- nvinfo : EIATTR_MAXREG_COUNT
	.align		4
        /*001c*/ 	.byte	0x03, 0x1b
        /*001e*/ 	.short	0x00a8


	//----- nvinfo : EIATTR_NUM_BARRIERS
	.align		4
        /*0020*/ 	.byte	0x02, 0x4c
        /*0022*/ 	.byte	0x09
	.zero		1


	//----- nvinfo : EIATTR_EXTERNS
	.align		4
        /*0024*/ 	.byte	0x04, 0x0f
        /*0026*/ 	.short	(.L_106 - .L_105)


	//   ....[0]....
	.align		4
.L_105:
        /*0028*/ 	.word	index@(__assertfail)


	//----- nvinfo : EIATTR_ANNOTATIONS
	.align		4
.L_106:
        /*002c*/ 	.byte	0x04, 0x55
        /*002e*/ 	.short	(.L_108 - .L_107)


	//   ....[0]....
.L_107:
        /*0030*/ 	.word	0x00000001
        /*0034*/ 	.byte	0x60, 0x08, 0x00, 0x00, 0x01, 0x00, 0x00, 0x00, 0x70, 0x09, 0x00, 0x00, 0x01, 0x00, 0x00, 0x00
        /* <DEDUP_REMOVED lines=14> */
        /*0124*/ 	.byte	0x80, 0xcf, 0x00, 0x00


	//----- nvinfo : EIATTR_MERCURY_ISA_VERSION
	.align		4
.L_108:
        /*0128*/ 	.byte	0x03, 0x5f
        /*012a*/ 	.short	0x0101


	//----- nvinfo : EIATTR_UNUSED_LOAD_BYTE_OFFSET
	.align		4
        /*012c*/ 	.byte	0x04, 0x44
        /*012e*/ 	.short	(.L_110 - .L_109)


	//   ....[0]....
.L_109:
        /*0130*/ 	.word	0x00000920
        /*0134*/ 	.word	0x0000fff0


	//   ....[1]....
        /*0138*/ 	.word	0x00005e50
        /*013c*/ 	.word	0x0000fff0


	//----- nvinfo : EIATTR_INT_WARP_WIDE_INSTR_OFFSETS
	.align		4
.L_110:
        /*0140*/ 	.byte	0x04, 0x31
        /*0142*/ 	.short	(.L_112 - .L_111)


	//   ....[0]....
.L_111:
        /*0144*/ 	.word	0x000000c0


	//   ....[1]....
        /*0148*/ 	.word	0x000000d0


	//   ....[2]....
        /*014c*/ 	.word	0x00000170


	//   ....[3]....
        /*0150*/ 	.word	0x00008da0


	//   ....[4]....
        /*0154*/ 	.word	0x00008e30


	//   ....[5]....
        /*0158*/ 	.word	0x0000bd20


	//   ....[6]....
        /*015c*/ 	.word	0x0000bdb0


	//----- nvinfo : EIATTR_COOP_GROUP_MASK_REGIDS
	.align		4
.L_112:
        /*0160*/ 	.byte	0x04, 0x29
        /*0162*/ 	.short	(.L_114 - .L_113)


	//   ....[0]....
.L_113:
        /*0164*/ 	.word	0xffffffff


	//   ....[1]....
        /*0168*/ 	.word	0xffffffff


	//   ....[2]....
        /*016c*/ 	.word	0xffffffff


	//   ....[3]....
        /*0170*/ 	.word	0xffffffff


	//   ....[4]....
        /*0174*/ 	.word	0xffffffff


	//   ....[5]....
        /*0178*/ 	.word	0xffffffff


	//   ....[6]....
        /*017c*/ 	.word	0xffffffff


	//   ....[7]....
        /*0180*/ 	.word	0xffffffff


	//   ....[8]....
        /*0184*/ 	.word	0xffffffff


	//   ....[9]....
        /*0188*/ 	.word	0xffffffff


	//   ....[10]....
        /*018c*/ 	.word	0xffffffff


	//   ....[11]....
        /*0190*/ 	.word	0xffffffff


	//   ....[12]....
        /*0194*/ 	.word	0xffffffff


	//   ....[13]....
        /*0198*/ 	.word	0xffffffff


	//   ....[14]....
        /*019c*/ 	.word	0xffffffff


	//   ....[15]....
        /*01a0*/ 	.word	0xffffffff


	//   ....[16]....
        /*01a4*/ 	.word	0xffffffff


	//   ....[17]....
        /*01a8*/ 	.word	0xffffffff


	//   ....[18]....
        /*01ac*/ 	.word	0xffffffff


	//   ....[19]....
        /*01b0*/ 	.word	0xffffffff


	//   ....[20]....
        /*01b4*/ 	.word	0xffffffff


	//   ....[21]....
        /*01b8*/ 	.word	0xffffffff


	//   ....[22]....
        /*01bc*/ 	.word	0xffffffff


	//   ....[23]....
        /*01c0*/ 	.word	0xffffffff


	//   ....[24]....
        /*01c4*/ 	.word	0xffffffff


	//   ....[25]....
        /*01c8*/ 	.word	0xffffffff


	//   ....[26]....
        /*01cc*/ 	.word	0xffffffff


	//   ....[27]....
        /*01d0*/ 	.word	0xffffffff


	//   ....[28]....
        /*01d4*/ 	.word	0xffffffff


	//   ....[29]....
        /*01d8*/ 	.word	0xffffffff


	//   ....[30]....
        /*01dc*/ 	.word	0xffffffff


	//   ....[31]....
        /*01e0*/ 	.word	0xffffffff


	//   ....[32]....
        /*01e4*/ 	.word	0xffffffff


	//   ....[33]....
        /*01e8*/ 	.word	0xffffffff


	//   ....[34]....
        /*01ec*/ 	.word	0xffffffff


	//   ....[35]....
        /*01f0*/ 	.word	0xffffffff


	//   ....[36]....
        /*01f4*/ 	.word	0xffffffff


	//   ....[37]....
        /*01f8*/ 	.word	0xffffffff


	//   ....[38]....
        /*01fc*/ 	.word	0xffffffff


	//   ....[39]....
        /*0200*/ 	.word	0xffffffff


	//   ....[40]....
        /*0204*/ 	.word	0xffffffff


	//   ....[41]....
        /*0208*/ 	.word	0xffffffff


	//   ....[42]....
        /*020c*/ 	.word	0xffffffff


	//   ....[43]....
        /*0210*/ 	.word	0xffffffff


	//   ....[44]....
        /*0214*/ 	.word	0xffffffff


	//   ....[45]....
        /*0218*/ 	.word	0xffffffff


	//   ....[46]....
        /*021c*/ 	.word	0xffffffff


	//   ....[47]....
        /*0220*/ 	.word	0xffffffff


	//   ....[48]....
        /*0224*/ 	.word	0xffffffff


	//   ....[49]....
        /*0228*/ 	.word	0xffffffff


	//   ....[50]....
        /*022c*/ 	.word	0xffffffff


	//   ....[51]....
        /*0230*/ 	.word	0xffffffff


	//   ....[52]....
        /*0234*/ 	.word	0xffffffff


	//   ....[53]....
        /*0238*/ 	.word	0xffffffff


	//   ....[54]....
        /*023c*/ 	.word	0xffffffff


	//   ....[55]....
        /*0240*/ 	.word	0xffffffff


	//   ....[56]....
        /*0244*/ 	.word	0xffffffff


	//   ....[57]....
        /*0248*/ 	.word	0xffffffff


	//   ....[58]....
        /*024c*/ 	.word	0xffffffff


	//   ....[59]....
        /*0250*/ 	.word	0xffffffff


	//   ....[60]....
        /*0254*/ 	.word	0xffffffff


	//   ....[61]....
        /*0258*/ 	.word	0xffffffff


	//   ....[62]....
        /*025c*/ 	.word	0xffffffff


	//   ....[63]....
        /*0260*/ 	.word	0xffffffff


	//   ....[64]....
        /*0264*/ 	.word	0xffffffff


	//   ....[65]....
        /*0268*/ 	.word	0xffffffff


	//   ....[66]....
        /*026c*/ 	.word	0xffffffff


	//   ....[67]....
        /*0270*/ 	.word	0xffffffff


	//   ....[68]....
        /*0274*/ 	.word	0xffffffff


	//   ....[69]....
        /*0278*/ 	.word	0xffffffff


	//   ....[70]....
        /*027c*/ 	.word	0xffffffff


	//   ....[71]....
        /*0280*/ 	.word	0xffffffff


	//   ....[72]....
        /*0284*/ 	.word	0xffffffff


	//   ....[73]....
        /*0288*/ 	.word	0xffffffff


	//   ....[74]....
        /*028c*/ 	.word	0xffffffff


	//   ....[75]....
        /*0290*/ 	.word	0xffffffff


	//   ....[76]....
        /*0294*/ 	.word	0xffffffff


	//   ....[77]....
        /*0298*/ 	.word	0xffffffff


	//   ....[78]....
        /*029c*/ 	.word	0xffffffff


	//   ....[79]....
        /*02a0*/ 	.word	0xffffffff


	//   ....[80]....
        /*02a4*/ 	.word	0xffffffff


	//   ....[81]....
        /*02a8*/ 	.word	0xffffffff


	//   ....[82]....
        /*02ac*/ 	.word	0xffffffff


	//   ....[83]....
        /*02b0*/ 	.word	0xffffffff


	//   ....[84]....
        /*02b4*/ 	.word	0xffffffff


	//   ....[85]....
        /*02b8*/ 	.word	0xffffffff


	//   ....[86]....
        /*02bc*/ 	.word	0xffffffff


	//   ....[87]....
        /*02c0*/ 	.word	0xffffffff


	//   ....[88]....
        /*02c4*/ 	.word	0xffffffff


	//   ....[89]....
        /*02c8*/ 	.word	0xffffffff


	//   ....[90]....
        /*02cc*/ 	.word	0xffffffff


	//   ....[91]....
        /*02d0*/ 	.word	0xffffffff


	//   ....[92]....
        /*02d4*/ 	.word	0xffffffff


	//   ....[93]....
        /*02d8*/ 	.word	0xffffffff


	//   ....[94]....
        /*02dc*/ 	.word	0xffffffff


	//   ....[95]....
        /*02e0*/ 	.word	0xffffffff


	//   ....[96]....
        /*02e4*/ 	.word	0xffffffff


	//   ....[97]....
        /*02e8*/ 	.word	0xffffffff


	//   ....[98]....
        /*02ec*/ 	.word	0xffffffff


	//   ....[99]....
        /*02f0*/ 	.word	0xffffffff


	//   ....[100]....
        /*02f4*/ 	.word	0xffffffff


	//   ....[101]....
        /*02f8*/ 	.word	0xffffffff


	//   ....[102]....
        /*02fc*/ 	.word	0xffffffff


	//   ....[103]....
        /*0300*/ 	.word	0xffffffff


	//   ....[104]....
        /*0304*/ 	.word	0xffffffff


	//   ....[105]....
        /*0308*/ 	.word	0xffffffff


	//   ....[106]....
        /*030c*/ 	.word	0xffffffff


	//   ....[107]....
        /*0310*/ 	.word	0xffffffff


	//   ....[108]....
        /*0314*/ 	.word	0xffffffff


	//   ....[109]....
        /*0318*/ 	.word	0xffffffff


	//   ....[110]....
        /*031c*/ 	.word	0xffffffff


	//   ....[111]....
        /*0320*/ 	.word	0xffffffff


	//   ....[112]....
        /*0324*/ 	.word	0xffffffff


	//   ....[113]....
        /*0328*/ 	.word	0xffffffff


	//   ....[114]....
        /*032c*/ 	.word	0xffffffff


	//   ....[115]....
        /*0330*/ 	.word	0xffffffff


	//   ....[116]....
        /*0334*/ 	.word	0xffffffff


	//   ....[117]....
        /*0338*/ 	.word	0xffffffff


	//   ....[118]....
        /*033c*/ 	.word	0xffffffff


	//   ....[119]....
        /*0340*/ 	.word	0xffffffff


	//   ....[120]....
        /*0344*/ 	.word	0xffffffff


	//   ....[121]....
        /*0348*/ 	.word	0xffffffff


	//   ....[122]....
        /*034c*/ 	.word	0xffffffff


	//   ....[123]....
        /*0350*/ 	.word	0xffffffff


	//   ....[124]....
        /*0354*/ 	.word	0xffffffff


	//   ....[125]....
        /*0358*/ 	.word	0xffffffff


	//   ....[126]....
        /*035c*/ 	.word	0xffffffff


	//   ....[127]....
        /*0360*/ 	.word	0xffffffff


	//   ....[128]....
        /*0364*/ 	.word	0xffffffff


	//   ....[129]....
        /*0368*/ 	.word	0xffffffff


	//   ....[130]....
        /*036c*/ 	.word	0xffffffff


	//   ....[131]....
        /*0370*/ 	.word	0xffffffff


	//   ....[132]....
        /*0374*/ 	.word	0xffffffff


	//   ....[133]....
        /*0378*/ 	.word	0xffffffff


	//   ....[134]....
        /*037c*/ 	.word	0xffffffff


	//   ....[135]....
        /*0380*/ 	.word	0xffffffff


	//   ....[136]....
        /*0384*/ 	.word	0xffffffff


	//   ....[137]....
        /*0388*/ 	.word	0x0500000f


	//   ....[138]....
        /*038c*/ 	.word	0x0500000f


	//   ....[139]....
        /*0390*/ 	.word	0x0500000f


	//   ....[140]....
        /*0394*/ 	.word	0x0500000f


	//   ....[141]....
        /*0398*/ 	.word	0x0500000f


	//   ....[142]....
        /*039c*/ 	.word	0x0500000f


	//   ....[143]....
        /*03a0*/ 	.word	0x0500000f


	//   ....[144]....
        /*03a4*/ 	.word	0x0500000f


	//   ....[145]....
        /*03a8*/ 	.word	0x0500000f


	//   ....[146]....
        /*03ac*/ 	.word	0x0500000f


	//   ....[147]....
        /*03b0*/ 	.word	0x0500000f


	//   ....[148]....
        /*03b4*/ 	.word	0x0500000f


	//   ....[149]....
        /*03b8*/ 	.word	0x0500000f


	//   ....[150]....
        /*03bc*/ 	.word	0x0500000f


	//   ....[151]....
        /*03c0*/ 	.word	0x0500000f


	//   ....[152]....
        /*03c4*/ 	.word	0x0500000f


	//   ....[153]....
        /*03c8*/ 	.word	0x0500000f


	//   ....[154]....
        /*03cc*/ 	.word	0x0500000f


	//   ....[155]....
        /*03d0*/ 	.word	0x0500000f


	//   ....[156]....
        /*03d4*/ 	.word	0x0500000f


	//   ....[157]....
        /*03d8*/ 	.word	0x0500000f


	//   ....[158]....
        /*03dc*/ 	.word	0x0500000f


	//   ....[159]....
        /*03e0*/ 	.word	0x0500000f


	//   ....[160]....
        /*03e4*/ 	.word	0x0500000f


	//   ....[161]....
        /*03e8*/ 	.word	0x0500000f


	//   ....[162]....
        /*03ec*/ 	.word	0x0500000f


	//   ....[163]....
        /*03f0*/ 	.word	0x0500000f


	//   ....[164]....
        /*03f4*/ 	.word	0x0500000f


	//   ....[165]....
        /*03f8*/ 	.word	0x0500000f


	//   ....[166]....
        /*03fc*/ 	.word	0x0500000f


	//   ....[167]....
        /*0400*/ 	.word	0x0500000f


	//   ....[168]....
        /*0404*/ 	.word	0x0500000f


	//   ....[169]....
        /*0408*/ 	.word	0x0500000f


	//   ....[170]....
        /*040c*/ 	.word	0x0500000f


	//   ....[171]....
        /*0410*/ 	.word	0x0500000f


	//   ....[172]....
        /*0414*/ 	.word	0x0500000f


	//   ....[173]....
        /*0418*/ 	.word	0x0500000f


	//   ....[174]....
        /*041c*/ 	.word	0x0500000f


	//   ....[175]....
        /*0420*/ 	.word	0x0500000f


	//   ....[176]....
        /*0424*/ 	.word	0x0500000f


	//   ....[177]....
        /*0428*/ 	.word	0x0500000f


	//   ....[178]....
        /*042c*/ 	.word	0x0500000f


	//   ....[179]....
        /*0430*/ 	.word	0x0500000f


	//   ....[180]....
        /*0434*/ 	.word	0x0500000f


	//   ....[181]....
        /*0438*/ 	.word	0x0500000f


	//   ....[182]....
        /*043c*/ 	.word	0x0500000f


	//   ....[183]....
        /*0440*/ 	.word	0x0500000f


	//   ....[184]....
        /*0444*/ 	.word	0x0500000f


	//   ....[185]....
        /*0448*/ 	.word	0x0500000f


	//   ....[186]....
        /*044c*/ 	.word	0x0500000f


	//   ....[187]....
        /*0450*/ 	.word	0x0500000f


	//   ....[188]....
        /*0454*/ 	.word	0x0500000f


	//   ....[189]....
        /*0458*/ 	.word	0x0500000f


	//   ....[190]....
        /*045c*/ 	.word	0x0500000f


	//   ....[191]....
        /*0460*/ 	.word	0x0500000f


	//   ....[192]....
        /*0464*/ 	.word	0x0500000f


	//   ....[193]....
        /*0468*/ 	.word	0x0500000f


	//   ....[194]....
        /*046c*/ 	.word	0x0500000f


	//   ....[195]....
        /*0470*/ 	.word	0x0500000f


	//   ....[196]....
        /*0474*/ 	.word	0x0500000f


	//   ....[197]....
        /*0478*/ 	.word	0x0500000f


	//   ....[198]....
        /*047c*/ 	.word	0x0500000f


	//   ....[199]....
        /*0480*/ 	.word	0x0500000f


	//   ....[200]....
        /*0484*/ 	.word	0x0500000f


	//   ....[201]....
        /*0488*/ 	.word	0x0500000f


	//   ....[202]....
        /*048c*/ 	.word	0x0500000f


	//   ....[203]....
        /*0490*/ 	.word	0x0500000f


	//   ....[204]....
        /*0494*/ 	.word	0x0500000f


	//   ....[205]....
        /*0498*/ 	.word	0x0500000f


	//   ....[206]....
        /*049c*/ 	.word	0x0500000f


	//   ....[207]....
        /*04a0*/ 	.word	0x0500000f


	//   ....[208]....
        /*04a4*/ 	.word	0x0500000f


	//   ....[209]....
        /*04a8*/ 	.word	0x0500000f


	//   ....[210]....
        /*04ac*/ 	.word	0x0500000f


	//   ....[211]....
        /*04b0*/ 	.word	0x0500000f


	//   ....[212]....
        /*04b4*/ 	.word	0x0500000f


	//   ....[213]....
        /*04b8*/ 	.word	0x0500000f


	//   ....[214]....
        /*04bc*/ 	.word	0x0500000f


	//   ....[215]....
        /*04c0*/ 	.word	0x0500000f


	//   ....[216]....
        /*04c4*/ 	.word	0x0500000f


	//   ....[217]....
        /*04c8*/ 	.word	0x0500000f


	//   ....[218]....
        /*04cc*/ 	.word	0x0500000f


	//   ....[219]....
        /*04d0*/ 	.word	0x0500000f


	//----- nvinfo : EIATTR_COOP_GROUP_INSTR_OFFSETS
	.align		4
.L_114:
        /*04d4*/ 	.byte	0x04, 0x28
        /*04d6*/ 	.short	(.L_116 - .L_115)


	//   ....[0]....
.L_115:
        /*04d8*/ 	.word	0x00000070


	//   ....[1]....
        /*04dc*/ 	.word	0x000000b0


	//   ....[2]....
        /*04e0*/ 	.word	0x000002d0


	//   ....[3]....
        /*04e4*/ 	.word	0x00000430


	//   ....[4]....
        /*04e8*/ 	.word	0x00000550


	//   ....[5]....
        /*04ec*/ 	.word	0x000006b0


	//   ....[6]....
        /*04f0*/ 	.word	0x00001230


	//   ....[7]....
        /*04f4*/ 	.word	0x00002250


	//   ....[8]....
        /*04f8*/ 	.word	0x000022b0


	//   ....[9]....
        /*04fc*/ 	.word	0x00002750


	//   ....[10]....
        /*0500*/ 	.word	0x000027d0


	//   ....[11]....
        /*0504*/ 	.word	0x00004400


	//   ....[12]....
        /*0508*/ 	.word	0x00004410


	//   ....[13]....
        /*050c*/ 	.word	0x00004450


	//   ....[14]....
        /*0510*/ 	.word	0x00004460


	//   ....[15]....
        /*0514*/ 	.word	0x00005570


	//   ....[16]....
        /*0518*/ 	.word	0x000055b0


	//   ....[17]....
        /*051c*/ 	.word	0x00005690


	//   ....[18]....
        /*0520*/ 	.word	0x000056a0


	//   ....[19]....
        /*0524*/ 	.word	0x000068b0


	//   ....[20]....
        /*0528*/ 	.word	0x000068f0


	//   ....[21]....
        /*052c*/ 	.word	0x00006930


	//   ....[22]....
        /*0530*/ 	.word	0x00006970


	//   ....[23]....
        /*0534*/ 	.word	0x00006ef0


	//   ....[24]....
        /*0538*/ 	.word	0x00006f20


	//   ....[25]....
        /*053c*/ 	.word	0x00006fe0


	//   ....[26]....
        /*0540*/ 	.word	0x00007000


	//   ....[27]....
        /*0544*/ 	.word	0x000070c0


	//   ....[28]....
        /*0548*/ 	.word	0x000070e0


	//   ....[29]....
        /*054c*/ 	.word	0x000071b0


	//   ....[30]....
        /*0550*/ 	.word	0x000071d0


	//   ....[31]....
        /*0554*/ 	.word	0x000079f0


	//   ....[32]....
        /*0558*/ 	.word	0x00007a00


	//   ....[33]....
        /*055c*/ 	.word	0x00007ac0


	//   ....[34]....
        /*0560*/ 	.word	0x00007ae0


	//   ....[35]....
        /*0564*/ 	.word	0x00007ba0


	//   ....[36]....
        /*0568*/ 	.word	0x00007bc0


	//   ....[37]....
        /*056c*/ 	.word	0x00007c90


	//   ....[38]....
        /*0570*/ 	.word	0x00007cb0


	//   ....[39]....
        /*0574*/ 	.word	0x00007df0


	//   ....[40]....
        /*0578*/ 	.word	0x00007fc0


	//   ....[41]....
        /*057c*/ 	.word	0x00007ff0


	//   ....[42]....
        /*0580*/ 	.word	0x00008020


	//   ....[43]....
        /*0584*/ 	.word	0x00008050


	//   ....[44]....
        /*0588*/ 	.word	0x00008080


	//   ....[45]....
        /*058c*/ 	.word	0x000080b0


	//   ....[46]....
        /*0590*/ 	.word	0x00008200


	//   ....[47]....
        /*0594*/ 	.word	0x00008230


	//   ....[48]....
        /*0598*/ 	.word	0x00008260


	//   ....[49]....
        /*059c*/ 	.word	0x00008290


	//   ....[50]....
        /*05a0*/ 	.word	0x000082c0


	//   ....[51]....
        /*05a4*/ 	.word	0x000082f0


	//   ....[52]....
        /*05a8*/ 	.word	0x00008380


	//   ....[53]....
        /*05ac*/ 	.word	0x000083b0


	//   ....[54]....
        /*05b0*/ 	.word	0x00008430


	//   ....[55]....
        /*05b4*/ 	.word	0x00009a40


	//   ....[56]....
        /*05b8*/ 	.word	0x00009a60


	//   ....[57]....
        /*05bc*/ 	.word	0x00009b10


	//   ....[58]....
        /*05c0*/ 	.word	0x00009b30


	//   ....[59]....
        /*05c4*/ 	.word	0x00009bd0


	//   ....[60]....
        /*05c8*/ 	.word	0x00009bf0


	//   ....[61]....
        /*05cc*/ 	.word	0x00009c90


	//   ....[62]....
        /*05d0*/ 	.word	0x00009cb0


	//   ....[63]....
        /*05d4*/ 	.word	0x00009d50


	//   ....[64]....
        /*05d8*/ 	.word	0x00009d70


	//   ....[65]....
        /*05dc*/ 	.word	0x00009d80


	//   ....[66]....
        /*05e0*/ 	.word	0x00009e10


	//   ....[67]....
        /*05e4*/ 	.word	0x0000a5a0


	//   ....[68]....
        /*05e8*/ 	.word	0x0000a5d0


	//   ....[69]....
        /*05ec*/ 	.word	0x0000a5f0


	//   ....[70]....
        /*05f0*/ 	.word	0x0000a680


	//   ....[71]....
        /*05f4*/ 	.word	0x0000a690


	//   ....[72]....
        /*05f8*/ 	.word	0x0000a730


	//   ....[73]....
        /*05fc*/ 	.word	0x0000a740


	//   ....[74]....
        /*0600*/ 	.word	0x0000a7e0


	//   ....[75]....
        /*0604*/ 	.word	0x0000a7f0


	//   ....[76]....
        /*0608*/ 	.word	0x0000a890


	//   ....[77]....
        /*060c*/ 	.word	0x0000a8a0


	//   ....[78]....
        /*0610*/ 	.word	0x0000a940


	//   ....[79]....
        /*0614*/ 	.word	0x0000a950


	//   ....[80]....
        /*0618*/ 	.word	0x0000a9f0


	//   ....[81]....
        /*061c*/ 	.word	0x0000aa00


	//   ....[82]....
        /*0620*/ 	.word	0x0000aa10


	//   ....[83]....
        /*0624*/ 	.word	0x0000b1f0


	//   ....[84]....
        /*0628*/ 	.word	0x0000b200


	//   ....[85]....
        /*062c*/ 	.word	0x0000b220


	//   ....[86]....
        /*0630*/ 	.word	0x0000b2a0


	//   ....[87]....
        /*0634*/ 	.word	0x0000b2b0


	//   ....[88]....
        /*0638*/ 	.word	0x0000b310


	//   ....[89]....
        /*063c*/ 	.word	0x0000b340


	//   ....[90]....
        /*0640*/ 	.word	0x0000b380


	//   ....[91]....
        /*0644*/ 	.word	0x0000b3b0


	//   ....[92]....
        /*0648*/ 	.word	0x0000b3f0


	//   ....[93]....
        /*064c*/ 	.word	0x0000b420


	//   ....[94]....
        /*0650*/ 	.word	0x0000b460


	//   ....[95]....
        /*0654*/ 	.word	0x0000b6e0


	//   ....[96]....
        /*0658*/ 	.word	0x0000b700


	//   ....[97]....
        /*065c*/ 	.word	0x0000b790


	//   ....[98]....
        /*0660*/ 	.word	0x0000b7a0


	//   ....[99]....
        /*0664*/ 	.word	0x0000b810


	//   ....[100]....
        /*0668*/ 	.word	0x0000b820


	//   ....[101]....
        /*066c*/ 	.word	0x0000b890


	//   ....[102]....
        /*0670*/ 	.word	0x0000b8a0


	//   ....[103]....
        /*0674*/ 	.word	0x0000b910


	//   ....[104]....
        /*0678*/ 	.word	0x0000b920


	//   ....[105]....
        /*067c*/ 	.word	0x0000b930


	//   ....[106]....
        /*0680*/ 	.word	0x0000b9a0


	//   ....[107]....
        /*0684*/ 	.word	0x0000bf30


	//   ....[108]....
        /*0688*/ 	.word	0x0000bf50


	//   ....[109]....
        /*068c*/ 	.word	0x0000bf60


	//   ....[110]....
        /*0690*/ 	.word	0x0000bf70


	//   ....[111]....
        /*0694*/ 	.word	0x0000bfe0


	//   ....[112]....
        /*0698*/ 	.word	0x0000c000


	//   ....[113]....
        /*069c*/ 	.word	0x0000c070


	//   ....[114]....
        /*06a0*/ 	.word	0x0000c090


	//   ....[115]....
        /*06a4*/ 	.word	0x0000c0f0


	//   ....[116]....
        /*06a8*/ 	.word	0x0000c110


	//   ....[117]....
        /*06ac*/ 	.word	0x0000c160


	//   ....[118]....
        /*06b0*/ 	.word	0x0000c180


	//   ....[119]....
        /*06b4*/ 	.word	0x0000c580


	//   ....[120]....
        /*06b8*/ 	.word	0x0000c5d0


	//   ....[121]....
        /*06bc*/ 	.word	0x0000c600


	//   ....[122]....
        /*06c0*/ 	.word	0x0000c610


	//   ....[123]....
        /*06c4*/ 	.word	0x0000c640


	//   ....[124]....
        /*06c8*/ 	.word	0x0000c670


	//   ....[125]....
        /*06cc*/ 	.word	0x0000c6a0


	//   ....[126]....
        /*06d0*/ 	.word	0x0000c6d0


	//   ....[127]....
        /*06d4*/ 	.word	0x0000c850


	//   ....[128]....
        /*06d8*/ 	.word	0x0000c880


	//   ....[129]....
        /*06dc*/ 	.word	0x0000c8b0


	//   ....[130]....
        /*06e0*/ 	.word	0x0000c8e0


	//   ....[131]....
        /*06e4*/ 	.word	0x0000c910


	//   ....[132]....
        /*06e8*/ 	.word	0x0000c940


	//   ....[133]....
        /*06ec*/ 	.word	0x0000ca00


	//   ....[134]....
        /*06f0*/ 	.word	0x0000ca20


	//   ....[135]....
        /*06f4*/ 	.word	0x0000ca90


	//   ....[136]....
        /*06f8*/ 	.word	0x0000cf00


	//   ....[137]....
        /*06fc*/ 	.word	0x0000d3e0


	//   ....[138]....
        /*0700*/ 	.word	0x0000d4d0


	//   ....[139]....
        /*0704*/ 	.word	0x0000d570


	//   ....[140]....
        /*0708*/ 	.word	0x0000d5d0


	//   ....[141]....
        /*070c*/ 	.word	0x0000d6f0


	//   ....[142]....
        /*0710*/ 	.word	0x0000d750


	//   ....[143]....
        /*0714*/ 	.word	0x0000d860


	//   ....[144]....
        /*0718*/ 	.word	0x0000d8d0


	//   ....[145]....
        /*071c*/ 	.word	0x0000d9e0


	//   ....[146]....
        /*0720*/ 	.word	0x0000da50


	//   ....[147]....
        /*0724*/ 	.word	0x0000db60


	//   ....[148]....
        /*0728*/ 	.word	0x0000dbd0


	//   ....[149]....
        /*072c*/ 	.word	0x0000dc70


	//   ....[150]....
        /*0730*/ 	.word	0x0000dd80


	//   ....[151]....
        /*0734*/ 	.word	0x0000dde0


	//   ....[152]....
        /*0738*/ 	.word	0x0000de40


	//   ....[153]....
        /*073c*/ 	.word	0x0000df40


	//   ....[154]....
        /*0740*/ 	.word	0x0000dfa0


	//   ....[155]....
        /*0744*/ 	.word	0x0000e0b0


	//   ....[156]....
        /*0748*/ 	.word	0x0000e110


	//   ....[157]....
        /*074c*/ 	.word	0x0000e220


	//   ....[158]....
        /*0750*/ 	.word	0x0000e280


	//   ....[159]....
        /*0754*/ 	.word	0x0000e390


	//   ....[160]....
        /*0758*/ 	.word	0x0000e3f0


	//   ....[161]....
        /*075c*/ 	.word	0x0000e500


	//   ....[162]....
        /*0760*/ 	.word	0x0000e560


	//   ....[163]....
        /*0764*/ 	.word	0x0000e670


	//   ....[164]....
        /*0768*/ 	.word	0x0000e6d0


	//   ....[165]....
        /*076c*/ 	.word	0x0000e7c0


	//   ....[166]....
        /*0770*/ 	.word	0x0000e8f0


	//   ....[167]....
        /*0774*/ 	.word	0x0000e9a0


	//   ....[168]....
        /*0778*/ 	.word	0x0000ea10


	//   ....[169]....
        /*077c*/ 	.word	0x0000eb00


	//   ....[170]....
        /*0780*/ 	.word	0x0000eb60


	//   ....[171]....
        /*0784*/ 	.word	0x0000ec30


	//   ....[172]....
        /*0788*/ 	.word	0x0000ec90


	//   ....[173]....
        /*078c*/ 	.word	0x0000ed60


	//   ....[174]....
        /*0790*/ 	.word	0x0000edc0


	//   ....[175]....
        /*0794*/ 	.word	0x0000ee90


	//   ....[176]....
        /*0798*/ 	.word	0x0000eef0


	//   ....[177]....
        /*079c*/ 	.word	0x0000efc0


	//   ....[178]....
        /*07a0*/ 	.word	0x0000f0b0


	//   ....[179]....
        /*07a4*/ 	.word	0x0000f150


	//   ....[180]....
        /*07a8*/ 	.word	0x0000f1b0


	//   ....[181]....
        /*07ac*/ 	.word	0x0000f2a0


	//   ....[182]....
        /*07b0*/ 	.word	0x0000f300


	//   ....[183]....
        /*07b4*/ 	.word	0x0000f3e0


	//   ....[184]....
        /*07b8*/ 	.word	0x0000f440


	//   ....[185]....
        /*07bc*/ 	.word	0x0000f520


	//   ....[186]....
        /*07c0*/ 	.word	0x0000f580


	//   ....[187]....
        /*07c4*/ 	.word	0x0000f660


	//   ....[188]....
        /*07c8*/ 	.word	0x0000f6c0


	//   ....[189]....
        /*07cc*/ 	.word	0x0000f790


	//   ....[190]....
        /*07d0*/ 	.word	0x0000f8c0


	//   ....[191]....
        /*07d4*/ 	.word	0x0000f990


	//   ....[192]....
        /*07d8*/ 	.word	0x0000fa50


	//   ....[193]....
        /*07dc*/ 	.word	0x0000fb20


	//   ....[194]....
        /*07e0*/ 	.word	0x0000fb80


	//   ....[195]....
        /*07e4*/ 	.word	0x0000fc50


	//   ....[196]....
        /*07e8*/ 	.word	0x0000fcb0


	//   ....[197]....
        /*07ec*/ 	.word	0x0000fd90


	//   ....[198]....
        /*07f0*/ 	.word	0x0000fdf0


	//   ....[199]....
        /*07f4*/ 	.word	0x0000fec0


	//   ....[200]....
        /*07f8*/ 	.word	0x0000ff20


	//   ....[201]....
        /*07fc*/ 	.word	0x0000ffe0


	//   ....[202]....
        /*0800*/ 	.word	0x00010070


	//   ....[203]....
        /*0804*/ 	.word	0x00010110


	//   ....[204]....
        /*0808*/ 	.word	0x00010230


	//   ....[205]....
        /*080c*/ 	.word	0x000102a0


	//   ....[206]....
        /*0810*/ 	.word	0x00010310


	//   ....[207]....
        /*0814*/ 	.word	0x00010380


	//   ....[208]....
        /*0818*/ 	.word	0x000103f0


	//   ....[209]....
        /*081c*/ 	.word	0x00010470


	//   ....[210]....
        /*0820*/ 	.word	0x00010500


	//   ....[211]....
        /*0824*/ 	.word	0x00010590


	//   ....[212]....
        /*0828*/ 	.word	0x00010600


	//   ....[213]....
        /*082c*/ 	.word	0x00010670


	//   ....[214]....
        /*0830*/ 	.word	0x000106e0


	//   ....[215]....
        /*0834*/ 	.word	0x00010760


	//   ....[216]....
        /*0838*/ 	.word	0x000107d0


	//   ....[217]....
        /*083c*/ 	.word	0x00010870


	//   ....[218]....
        /*0840*/ 	.word	0x00010900


	//   ....[219]....
        /*0844*/ 	.word	0x00010a20


	//----- nvinfo : EIATTR_REG_RECONFIG
	.align		4
.L_116:
        /*0848*/ 	.byte	0x01, 0x54
	.zero		2


	//----- nvinfo : EIATTR_SYSCALL_OFFSETS
	.align		4
        /*084c*/ 	.byte	0x04, 0x46
        /*084e*/ 	.short	(.L_118 - .L_117)


	//   ....[0]....
.L_117:
        /*0850*/ 	.word	0x00001410


	//   ....[1]....
        /*0854*/ 	.word	0x00008f90


	//   ....[2]....
        /*0858*/ 	.word	0x000090e0


	//   ....[3]....
        /*085c*/ 	.word	0x000091d0


	//   ....[4]....
        /*0860*/ 	.word	0x0000a1b0


	//----- nvinfo : EIATTR_MBARRIER_INSTR_OFFSETS
	.align		4
.L_118:
        /*0864*/ 	.byte	0x04, 0x39
        /*0866*/ 	.short	(.L_120 - .L_119)


	//   ....[0]....
.L_119:
        /*0868*/ 	.word	0x00000180
        /*086c*/ 	.word	0x000000ff
        /*0870*/ 	.word	0x0002a800
        /*0874*/ 	.short	0x0100
        /*0876*/ 	.byte	0x08
	.zero		1


	//   ....[1]....
        /*0878*/ 	.word	0x00000190
        /*087c*/ 	.word	0x000000ff
        /*0880*/ 	.word	0x0002a820
        /*0884*/ 	.short	0x0100
        /*0886*/ 	.byte	0x08
	.zero		1


	//   ....[2]....
        /*0888*/ 	.word	0x00000280
        /*088c*/ 	.word	0x000000ff
        /*0890*/ 	.word	0x0002a830
        /*0894*/ 	.short	0x0100
        /*0896*/ 	.byte	0x08
	.zero		1


	//   ....[3]....
        /*0898*/ 	.word	0x00000290
        /*089c*/ 	.word	0x000000ff
        /*08a0*/ 	.word	0x0002a840
        /*08a4*/ 	.short	0x0100
        /*08a6*/ 	.byte	0x08
	.zero		1


	//   ....[4]....
        /*08a8*/ 	.word	0x000002a0
        /*08ac*/ 	.word	0x000000ff
        /*08b0*/ 	.word	0x0002a838
        /*08b4*/ 	.short	0x0100
        /*08b6*/ 	.byte	0x08
	.zero		1


	//   ....[5]....
        /*08b8*/ 	.word	0x000002b0
        /*08bc*/ 	.word	0x000000ff
        /*08c0*/ 	.word	0x0002a848
        /*08c4*/ 	.short	0x0100
        /*08c6*/ 	.byte	0x08
	.zero		1


	//   ....[6]....
        /*08c8*/ 	.word	0x000003e0
        /*08cc*/ 	.word	0x000000ff
        /*08d0*/ 	.word	0x0002a850
        /*08d4*/ 	.short	0x0100
        /*08d6*/ 	.byte	0x08
	.zero		1


	//   ....[7]....
        /*08d8*/ 	.word	0x000003f0
        /*08dc*/ 	.word	0x000000ff
        /*08e0*/ 	.word	0x0002a860
        /*08e4*/ 	.short	0x0100
        /*08e6*/ 	.byte	0x08
	.zero		1


	//   ....[8]....
        /*08e8*/ 	.word	0x00000400
        /*08ec*/ 	.word	0x000000ff
        /*08f0*/ 	.word	0x0002a858
        /*08f4*/ 	.short	0x0100
        /*08f6*/ 	.byte	0x08
	.zero		1


	//   ....[9]....
        /*08f8*/ 	.word	0x00000410
        /*08fc*/ 	.word	0x000000ff
        /*0900*/ 	.word	0x0002a868
        /*0904*/ 	.short	0x0100
        /*0906*/ 	.byte	0x08
	.zero		1


	//   ....[10]....
        /*0908*/ 	.word	0x00000500
        /*090c*/ 	.word	0x000000ff
        /*0910*/ 	.word	0x0002a870
        /*0914*/ 	.short	0x0100
        /*0916*/ 	.byte	0x06
	.zero		1


	//   ....[11]....
        /*0918*/ 	.word	0x00000510
        /*091c*/ 	.word	0x000000ff
        /*0920*/ 	.word	0x0002a880
        /*0924*/ 	.short	0x0100
        /*0926*/ 	.byte	0x06
	.zero		1


	//   ....[12]....
        /*0928*/ 	.word	0x00000520
        /*092c*/ 	.word	0x000000ff
        /*0930*/ 	.word	0x0002a878
        /*0934*/ 	.short	0x0100
        /*0936*/ 	.byte	0x06
	.zero		1


	//   ....[13]....
        /*0938*/ 	.word	0x00000530
        /*093c*/ 	.word	0x000000ff
        /*0940*/ 	.word	0x0002a888
        /*0944*/ 	.short	0x0100
        /*0946*/ 	.byte	0x06
	.zero		1


	//   ....[14]....
        /*0948*/ 	.word	0x00000660
        /*094c*/ 	.word	0x000000ff
        /*0950*/ 	.word	0x0002a890
        /*0954*/ 	.short	0x0100
        /*0956*/ 	.byte	0x08
	.zero		1


	//   ....[15]....
        /*0958*/ 	.word	0x00000670
        /*095c*/ 	.word	0x000000ff
        /*0960*/ 	.word	0x0002a8a0
        /*0964*/ 	.short	0x0100
        /*0966*/ 	.byte	0x08
	.zero		1


	//   ....[16]....
        /*0968*/ 	.word	0x00000680
        /*096c*/ 	.word	0x000000ff
        /*0970*/ 	.word	0x0002a898
        /*0974*/ 	.short	0x0100
        /*0976*/ 	.byte	0x08
	.zero		1


	//   ....[17]....
        /*0978*/ 	.word	0x00000690
        /*097c*/ 	.word	0x000000ff
        /*0980*/ 	.word	0x0002a8a8
        /*0984*/ 	.short	0x0100
        /*0986*/ 	.byte	0x08
	.zero		1


	//   ....[18]....
        /*0988*/ 	.word	0x000007c0
        /*098c*/ 	.word	0x000000ff
        /*0990*/ 	.word	0x0002a8b0
        /*0994*/ 	.short	0x0100
        /*0996*/ 	.byte	0x08
	.zero		1


	//   ....[19]....
        /*0998*/ 	.word	0x000007d0
        /*099c*/ 	.word	0x000000ff
        /*09a0*/ 	.word	0x0002a8c0
        /*09a4*/ 	.short	0x0100
        /*09a6*/ 	.byte	0x08
	.zero		1


	//   ....[20]....
        /*09a8*/ 	.word	0x000007e0
        /*09ac*/ 	.word	0x000000ff
        /*09b0*/ 	.word	0x0002a8b8
        /*09b4*/ 	.short	0x0100
        /*09b6*/ 	.byte	0x08
	.zero		1


	//   ....[21]....
        /*09b8*/ 	.word	0x000007f0
        /*09bc*/ 	.word	0x000000ff
        /*09c0*/ 	.word	0x0002a8c8
        /*09c4*/ 	.short	0x0100
        /*09c6*/ 	.byte	0x08
	.zero		1


	//   ....[22]....
        /*09c8*/ 	.word	0x00001470
        /*09cc*/ 	.word	0x000000ff
        /*09d0*/ 	.word	0x0002a800
        /*09d4*/ 	.short	0x010a
        /*09d6*/ 	.byte	0x26
	.zero		1


	//   ....[23]....
        /*09d8*/ 	.word	0x000014f0
        /*09dc*/ 	.word	0x00000004
        /*09e0*/ 	.word	0x0002a830
        /*09e4*/ 	.short	0x010a
        /*09e6*/ 	.byte	0x3f
	.zero		1


	//   ....[24]....
        /*09e8*/ 	.word	0x00001540
        /*09ec*/ 	.word	0x00000004
        /*09f0*/ 	.word	0x0002a830
        /*09f4*/ 	.short	0x010a
        /*09f6*/ 	.byte	0x3f
	.zero		1


	//   ....[25]....
        /*09f8*/ 	.word	0x000022c0
        /*09fc*/ 	.word	0x000000ff
        /*0a00*/ 	.word	0x00000000
        /*0a04*/ 	.short	0x0101
        /*0a06*/ 	.byte	0x06
	.zero		1


	//   ....[26]....
        /*0a08*/ 	.word	0x000035c0
        /*0a0c*/ 	.word	0x000000ff
        /*0a10*/ 	.word	0x0002a830
        /*0a14*/ 	.short	0x010a
        /*0a16*/ 	.byte	0x3b
	.zero		1


	//   ....[27]....
        /*0a18*/ 	.word	0x00003600
        /*0a1c*/ 	.word	0x000000ff
        /*0a20*/ 	.word	0x0002a830
        /*0a24*/ 	.short	0x010a
        /*0a26*/ 	.byte	0x3b
	.zero		1


	//   ....[28]....
        /*0a28*/ 	.word	0x00003e30
        /*0a2c*/ 	.word	0x000000ff
        /*0a30*/ 	.word	0x0002a850
        /*0a34*/ 	.short	0x010a
        /*0a36*/ 	.byte	0x06
	.zero		1


	//   ....[29]....
        /*0a38*/ 	.word	0x00003e70
        /*0a3c*/ 	.word	0x000000ff
        /*0a40*/ 	.word	0x0002a850
        /*0a44*/ 	.short	0x010a
        /*0a46*/ 	.byte	0x06
	.zero		1


	//   ....[30]....
        /*0a48*/ 	.word	0x00004170
        /*0a4c*/ 	.word	0x000000ff
        /*0a50*/ 	.word	0x00000000
        /*0a54*/ 	.short	0x0101
        /*0a56*/ 	.byte	0x3b
	.zero		1


	//   ....[31]....
        /*0a58*/ 	.word	0x00004ee0
        /*0a5c*/ 	.word	0x000000ff
        /*0a60*/ 	.word	0x00000000
        /*0a64*/ 	.short	0x0101
        /*0a66*/ 	.byte	0x06
	.zero		1


	//   ....[32]....
        /*0a68*/ 	.word	0x000054e0
        /*0a6c*/ 	.word	0x000000ff
        /*0a70*/ 	.word	0x0002a850
        /*0a74*/ 	.short	0x010a
        /*0a76*/ 	.byte	0x05
	.zero		1


	//   ....[33]....
        /*0a78*/ 	.word	0x00005520
        /*0a7c*/ 	.word	0x000000ff
        /*0a80*/ 	.word	0x0002a850
        /*0a84*/ 	.short	0x010a
        /*0a86*/ 	.byte	0x05
	.zero		1


	//   ....[34]....
        /*0a88*/ 	.word	0x00005a30
        /*0a8c*/ 	.word	0x000000ff
        /*0a90*/ 	.word	0x00000000
        /*0a94*/ 	.short	0x0101
        /*0a96*/ 	.byte	0x04
	.zero		1


	//   ....[35]....
        /*0a98*/ 	.word	0x00006f00
        /*0a9c*/ 	.word	0x00000000
        /*0aa0*/ 	.word	0x00000000
        /*0aa4*/ 	.short	0x0101
        /*0aa6*/ 	.byte	0x3f
	.zero		1


	//   ....[36]....
        /*0aa8*/ 	.word	0x00009800
        /*0aac*/ 	.word	0x00000007
        /*0ab0*/ 	.word	0x0002a840
        /*0ab4*/ 	.short	0x010a
        /*0ab6*/ 	.byte	0x3f
	.zero		1


	//   ....[37]....
        /*0ab8*/ 	.word	0x00009ed0
        /*0abc*/ 	.word	0x00000007
        /*0ac0*/ 	.word	0x0002a830
        /*0ac4*/ 	.short	0x0107
        /*0ac6*/ 	.byte	0x3f
	.zero		1


	//   ....[38]....
        /*0ac8*/ 	.word	0x00009fb0
        /*0acc*/ 	.word	0x00000007
        /*0ad0*/ 	.word	0x0002a830
        /*0ad4*/ 	.short	0x0101
        /*0ad6*/ 	.byte	0x3f
	.zero		1


	//   ....[39]....
        /*0ad8*/ 	.word	0x0000ab60
        /*0adc*/ 	.word	0x00000016
        /*0ae0*/ 	.word	0x0002a800
        /*0ae4*/ 	.short	0x0107
        /*0ae6*/ 	.byte	0x3f
	.zero		1


	//   ....[40]....
        /*0ae8*/ 	.word	0x0000ac60
        /*0aec*/ 	.word	0x00000016
        /*0af0*/ 	.word	0x0002a800
        /*0af4*/ 	.short	0x0101
        /*0af6*/ 	.byte	0x3f
	.zero		1


	//   ....[41]....
        /*0af8*/ 	.word	0x0000ac80
        /*0afc*/ 	.word	0x00000016
        /*0b00*/ 	.word	0x0002a820
        /*0b04*/ 	.short	0x010a
        /*0b06*/ 	.byte	0x3f
	.zero		1


	//   ....[42]....
        /*0b08*/ 	.word	0x0000b000
        /*0b0c*/ 	.word	0x00000006
        /*0b10*/ 	.word	0x0002a840
        /*0b14*/ 	.short	0x010a
        /*0b16*/ 	.byte	0x3f
	.zero		1


	//   ....[43]....
        /*0b18*/ 	.word	0x0000b500
        /*0b1c*/ 	.word	0x00000006
        /*0b20*/ 	.word	0x0002a830
        /*0b24*/ 	.short	0x0107
        /*0b26*/ 	.byte	0x3f
	.zero		1


	//   ....[44]....
        /*0b28*/ 	.word	0x0000b5c0
        /*0b2c*/ 	.word	0x00000006
        /*0b30*/ 	.word	0x0002a830
        /*0b34*/ 	.short	0x0101
        /*0b36*/ 	.byte	0x3f
	.zero		1


	//   ....[45]....
        /*0b38*/ 	.word	0x0000b620
        /*0b3c*/ 	.word	0x00000004
        /*0b40*/ 	.word	0x0002a860
        /*0b44*/ 	.short	0x010a
        /*0b46*/ 	.byte	0x3f
	.zero		1


	//   ....[46]....
        /*0b48*/ 	.word	0x0000ba80
        /*0b4c*/ 	.word	0x00000004
        /*0b50*/ 	.word	0x0002a850
        /*0b54*/ 	.short	0x0107
        /*0b56*/ 	.byte	0x3f
	.zero		1


	//   ....[47]....
        /*0b58*/ 	.word	0x0000bbd0
        /*0b5c*/ 	.word	0x00000004
        /*0b60*/ 	.word	0x0002a850
        /*0b64*/ 	.short	0x0101
        /*0b66*/ 	.byte	0x3f
	.zero		1


	//   ....[48]....
        /*0b68*/ 	.word	0x0000be60
        /*0b6c*/ 	.word	0x00000000
        /*0b70*/ 	.word	0x0002a860
        /*0b74*/ 	.short	0x010a
        /*0b76*/ 	.byte	0x3f
	.zero		1


	//   ....[49]....
        /*0b78*/ 	.word	0x0000c2c0
        /*0b7c*/ 	.word	0x00000000
        /*0b80*/ 	.word	0x0002a850
        /*0b84*/ 	.short	0x0107
        /*0b86*/ 	.byte	0x3f
	.zero		1


	//   ....[50]....
        /*0b88*/ 	.word	0x0000c380
        /*0b8c*/ 	.word	0x00000000
        /*0b90*/ 	.word	0x0002a850
        /*0b94*/ 	.short	0x0101
        /*0b96*/ 	.byte	0x3f
	.zero		1


	//   ....[51]....
        /*0b98*/ 	.word	0x0000ce80
        /*0b9c*/ 	.word	0x00000004
        /*0ba0*/ 	.word	0x0002a820
        /*0ba4*/ 	.short	0x010a
        /*0ba6*/ 	.byte	0x3f
	.zero		1


	//   ....[52]....
        /*0ba8*/ 	.word	0x0000d000
        /*0bac*/ 	.word	0x00000005
        /*0bb0*/ 	.word	0x0002a840
        /*0bb4*/ 	.short	0x010a
        /*0bb6*/ 	.byte	0x3f
	.zero		1


	//   ....[53]....
        /*0bb8*/ 	.word	0x0000d0a0
        /*0bbc*/ 	.word	0x0000001b
        /*0bc0*/ 	.word	0x0002a840
        /*0bc4*/ 	.short	0x010a
        /*0bc6*/ 	.byte	0x3f
	.zero		1


	//   ....[54]....
        /*0bc8*/ 	.word	0x0000d0e0
        /*0bcc*/ 	.word	0x00000005
        /*0bd0*/ 	.word	0x0002a860
        /*0bd4*/ 	.short	0x010a
        /*0bd6*/ 	.byte	0x3f
	.zero		1


	//   ....[55]....
        /*0bd8*/ 	.word	0x0000d120
        /*0bdc*/ 	.word	0x0000001b
        /*0be0*/ 	.word	0x0002a860
        /*0be4*/ 	.short	0x010a
        /*0be6*/ 	.byte	0x3f
	.zero		1


	//   ....[56]....
        /*0be8*/ 	.word	0x0000d190
        /*0bec*/ 	.word	0x00000003
        /*0bf0*/ 	.word	0x0002a800
        /*0bf4*/ 	.short	0x010a
        /*0bf6*/ 	.byte	0x3f
	.zero		1


	//   ....[57]....
        /*0bf8*/ 	.word	0x0000d1e0
        /*0bfc*/ 	.word	0x00000004
        /*0c00*/ 	.word	0x0002a830
        /*0c04*/ 	.short	0x010a
        /*0c06*/ 	.byte	0x3f
	.zero		1


	//   ....[58]....
        /*0c08*/ 	.word	0x0000d240
        /*0c0c*/ 	.word	0x00000003
        /*0c10*/ 	.word	0x0002a830
        /*0c14*/ 	.short	0x010a
        /*0c16*/ 	.byte	0x3f
	.zero		1


	//   ....[59]....
        /*0c18*/ 	.word	0x0000d2a0
        /*0c1c*/ 	.word	0x00000003
        /*0c20*/ 	.word	0x0002a850
        /*0c24*/ 	.short	0x010a
        /*0c26*/ 	.byte	0x3f
	.zero		1


	//   ....[60]....
        /*0c28*/ 	.word	0x0000d300
        /*0c2c*/ 	.word	0x00000008
        /*0c30*/ 	.word	0x0002a850
        /*0c34*/ 	.short	0x010a
        /*0c36*/ 	.byte	0x3f
	.zero		1


	//   ....[61]....
        /*0c38*/ 	.word	0x0000d420
        /*0c3c*/ 	.word	0x00000007
        /*0c40*/ 	.word	0x0002a840
        /*0c44*/ 	.short	0x010a
        /*0c46*/ 	.byte	0x3f
	.zero		1


	//   ....[62]....
        /*0c48*/ 	.word	0x0000e7f0
        /*0c4c*/ 	.word	0x00000016
        /*0c50*/ 	.word	0x0002a820
        /*0c54*/ 	.short	0x010a
        /*0c56*/ 	.byte	0x3f
	.zero		1


	//   ....[63]....
        /*0c58*/ 	.word	0x0000e840
        /*0c5c*/ 	.word	0x00000006
        /*0c60*/ 	.word	0x0002a840
        /*0c64*/ 	.short	0x010a
        /*0c66*/ 	.byte	0x3f
	.zero		1


	//   ....[64]....
        /*0c68*/ 	.word	0x0000f000
        /*0c6c*/ 	.word	0x00000004
        /*0c70*/ 	.word	0x0002a860
        /*0c74*/ 	.short	0x010a
        /*0c76*/ 	.byte	0x3f
	.zero		1


	//   ....[65]....
        /*0c78*/ 	.word	0x0000f810
        /*0c7c*/ 	.word	0x00000000
        /*0c80*/ 	.word	0x0002a860
        /*0c84*/ 	.short	0x010a
        /*0c86*/ 	.byte	0x3f
	.zero		1


	//   ....[66]....
        /*0c88*/ 	.word	0x00010940
        /*0c8c*/ 	.word	0x00000004
        /*0c90*/ 	.word	0x0002a820
        /*0c94*/ 	.short	0x010a
        /*0c96*/ 	.byte	0x3f
	.zero		1


	//   ....[67]....
        /*0c98*/ 	.word	0x00010ae0
        /*0c9c*/ 	.word	0x00000005
        /*0ca0*/ 	.word	0x0002a840
        /*0ca4*/ 	.short	0x010a
        /*0ca6*/ 	.byte	0x3f
	.zero		1


	//   ....[68]....
        /*0ca8*/ 	.word	0x00010b30
        /*0cac*/ 	.word	0x0000001b
        /*0cb0*/ 	.word	0x0002a840
        /*0cb4*/ 	.short	0x010a
        /*0cb6*/ 	.byte	0x3f
	.zero		1


	//   ....[69]....
        /*0cb8*/ 	.word	0x00010b80
        /*0cbc*/ 	.word	0x00000005
        /*0cc0*/ 	.word	0x0002a860
        /*0cc4*/ 	.short	0x010a
        /*0cc6*/ 	.byte	0x3f
	.zero		1


	//----- nvinfo : EIATTR_NUM_MBARRIERS
	.align		4
.L_120:
        /*0cc8*/ 	.byte	0x03, 0x38
        /*0cca*/ 	.short	0x0016


	//----- nvinfo : EIATTR_EXIT_INSTR_OFFSETS
	.align		4
        /*0ccc*/ 	.byte	0x04, 0x1c
        /*0cce*/ 	.short	(.L_122 - .L_121)


	//   ....[0]....
.L_121:
        /*0cd0*/ 	.word	0x00000960


	//   ....[1]....
        /*0cd4*/ 	.word	0x00007da0


	//   ....[2]....
        /*0cd8*/ 	.word	0x0000d170


	//----- nvinfo : EIATTR_MAX_THREADS
	.align		4
.L_122:
        /*0cdc*/ 	.byte	0x04, 0x05
        /*0cde*/ 	.short	(.L_124 - .L_123)
.L_123:
        /*0ce0*/ 	.word	0x00000180
        /*0ce4*/ 	.word	0x00000001
        /*0ce8*/ 	.word	0x00000001


	//----- nvinfo : EIATTR_CRS_STACK_SIZE
	.align		4
.L_124:
        /*0cec*/ 	.byte	0x04, 0x1e
        /*0cee*/ 	.short	(.L_126 - .L_125)
.L_125:
        /*0cf0*/ 	.word	0x00000000


	//----- nvinfo : EIATTR_CBANK_PARAM_SIZE
	.align		4
.L_126:
        /*0cf4*/ 	.byte	0x03, 0x19
        /*0cf6*/ 	.short	0x0af0


	//----- nvinfo : EIATTR_PARAM_CBANK
	.align		4
        /*0cf8*/ 	.byte	0x04, 0x0a
        /*0cfa*/ 	.short	(.L_128 - .L_127)
	.align		4
.L_127:
        /*0cfc*/ 	.word	index@(.nv.constant0._ZN7cutlass13device_kernelIN5flash11enable_sm90INS1_16FlashAttnFwdSm90INS1_25CollectiveMainloopFwdSm90ILi2EN4cute5tupleIJNS5_1CILi1EEES8_S8_EEENS6_IJNS7_ILi128EEENS7_ILi96EEENS7_ILi192EEEEEELi128ENS_10bfloat16_tEfNS_4arch4Sm90ELb0ELb0ELb0ELb1ELb1ELb0ELb0ELb1ELb1ELb1ELb0ELb0EEENS1_21CollectiveEpilogueFwdINS6_IJSA_SA_SB_EEES9_SE_SG_Li256ELb1ELb1ELb0ELb0EEENS1_36VarlenDynamicPersistentTileSchedulerILi128ELi96ELi256ELi128ELb0ELb1ELb1ELb0ELb1ELb1EEEEEEEEEvNT_6ParamsE)
        /*0d00*/ 	.short	0x0210
        /*0d02*/ 	.short	0x0af0


	//----- nvinfo : EIATTR_SW_WAR
	.align		4
.L_128:
        /*0d04*/ 	.byte	0x04, 0x36
        /*0d06*/ 	.short	(.L_130 - .L_129)
.L_129:
        /*0d08*/ 	.word	0x00000008
.L_130:


//--------------------- .nv.info._ZN7cutlass13device_kernelIN5flash11enable_sm90INS1_16FlashAttnFwdSm90INS1_25CollectiveMainloopFwdSm90ILi2EN4cute5tupleIJNS5_1CILi1EEES8_S8_EEENS6_IJNS7_ILi128EEENS7_ILi96EEENS7_ILi192EEEEEELi128ENS_10bfloat16_tEfNS_4arch4Sm90ELb0ELb0ELb0ELb1ELb1ELb1ELb0ELb1ELb1ELb1ELb0ELb0EEENS1_21CollectiveEpilogueFwdINS6_IJSA_SA_SB_EEES9_SE_SG_Li256ELb1ELb1ELb0ELb0EEENS1_36VarlenDynamicPersistentTileSchedulerILi128ELi96ELi256ELi128ELb0ELb1ELb1ELb0ELb1ELb1EEEEEEEEEvNT_6ParamsE --------------------------
	.section	.nv.info._ZN7cutlass13device_kernelIN5flash11enable_sm90INS1_16FlashAttnFwdSm90INS1_25CollectiveMainloopFwdSm90ILi2EN4cute5tupleIJNS5_1CILi1EEES8_S8_EEENS6_IJNS7_ILi128EEENS7_ILi96EEENS7_ILi192EEEEEELi128ENS_10bfloat16_tEfNS_4arch4Sm90ELb0ELb0ELb0ELb1ELb1ELb1ELb0ELb1ELb1ELb1ELb0ELb0EEENS1_21CollectiveEpilogueFwdINS6_IJSA_SA_SB_EEES9_SE_SG_Li256ELb1ELb1ELb0ELb0EEENS1_36VarlenDynamicPersistentTileSchedulerILi128ELi96ELi256ELi128ELb0ELb1ELb1ELb0ELb1ELb1EEEEEEEEEvNT_6ParamsE,"",@"SHT_CUDA_INFO"
	.sectionflags	@""
	.align	4


	//----- nvinfo : EIATTR_CUDA_API_VERSION
	.align		4
        /*0000*/ 	.byte	0x04, 0x37
        /*0002*/ 	.short	(.L_132 - .L_131)
.L_131:
        /*0004*/ 	.word	0x00000082


	//----- nvinfo : EIATTR_KPARAM_INFO
	.align		4
.L_132:
        /*0008*/ 	.byte	0x04, 0x17
        /*000a*/ 	.short	(.L_134 - .L_133)
.L_133:
        /*000c*/ 	.word	0x00000000
        /*0010*/ 	.short	0x0000
        /*0012*/ 	.short	0x0070
        /*0014*/ 	.byte	0x00, 0xf0, 0x01, 0x2a


	//----- nvinfo : EIATTR_SPARSE_MMA_MASK
	.align		4
.L_134:
        /*0018*/ 	.byte	0x03, 0x50
        /*001a*/ 	.short	0x0000


	//----- nvinfo : EIATTR_MAXREG_COUNT
	.align		4
        /*001c*/ 	.byte	0x03, 0x1b
        /*001e*/ 	.short	0x00a8


	//----- nvinfo : EIATTR_NUM_BARRIERS
	.align		4
        /*0020*/ 	.byte	0x02, 0x4c
        /*0022*/ 	.byte	0x10
	.zero		1


	//----- nvinfo : EIATTR_EXTERNS
	.align		4
        /*0024*/ 	.byte	0x04, 0x0f
        /*0026*/ 	.short	(.L_136 - .L_135)


	//   ....[0]....
	.align		4
.L_135:
        /*0028*/ 	.word	index@(__assertfail)


	//----- nvinfo : EIATTR_ANNOTATIONS
	.align		4
.L_136:
        /*002c*/ 	.byte	0x04, 0x55
        /*002e*/ 	.short	(.L_138 - .L_137)


	//   ....[0]....
.L_137:
        /* <DEDUP_REMOVED lines=36> */


	//----- nvinfo : EIATTR_MERCURY_ISA_VERSION
	.align		4
.L_138:
        /*0258*/ 	.byte	0x03, 0x5f
        /*025a*/ 	.short	0x0101


	//----- nvinfo : EIATTR_UNUSED_LOAD_BYTE_OFFSET
	.align		4
        /*025c*/ 	.byte	0x04, 0x44
        /*025e*/ 	.short	(.L_140 - .L_139)


	//   ....[0]....
.L_139:
        /*0260*/ 	.word	0x00000a50
        /*0264*/ 	.word	0x0000fff0


	//   ....[1]....
        /*0268*/ 	.word	0x00015ec0
        /*026c*/ 	.word	0x0000fff0


	//----- nvinfo : EIATTR_INT_WARP_WIDE_INSTR_OFFSETS
	.align		4
.L_140:
        /*0270*/ 	.byte	0x04, 0x31
        /*0272*/ 	.short	(.L_142 - .L_141)


	//   ....[0]....
.L_141:
        /*0274*/ 	.word	0x00000130


	//   ....[1]....
        /*0278*/ 	.word	0x00000170


	//   ....[2]....
        /*027c*/ 	.word	0x000001e0


	//   ....[3]....
        /*0280*/ 	.word	0x0001a280


	//   ....[4]....
        /*0284*/ 	.word	0x0001a310


	//   ....[5]....
        /*0288*/ 	.word	0x0001d240


	//   ....[6]....
        /*028c*/ 	.word	0x0001d2d0


	//----- nvinfo : EIATTR_COOP_GROUP_MASK_REGIDS
	.align		4
.L_142:
        /*0290*/ 	.byte	0x04, 0x29
        /*0292*/ 	.short	(.L_144 - .L_143)


	//   ....[0]....
.L_143:
        /*0294*/ 	.word	0xffffffff


	//   ....[1]....
        /*0298*/ 	.word	0xffffffff


	//   ....[2]....
        /*029c*/ 	.word	0xffffffff


	//   ....[3]....
        /*02a0*/ 	.word	0xffffffff


	//   ....[4]....
        /*02a4*/ 	.word	0xffffffff


	//   ....[5]....
        /*02a8*/ 	.word	0xffffffff


	//   ....[6]....
        /*02ac*/ 	.word	0xffffffff


	//   ....[7]....
        /*02b0*/ 	.word	0xffffffff


	//   ....[8]....
        /*02b4*/ 	.word	0xffffffff


	//   ....[9]....
        /*02b8*/ 	.word	0xffffffff


	//   ....[10]....
        /*02bc*/ 	.word	0xffffffff


	//   ....[11]....
        /*02c0*/ 	.word	0xffffffff


	//   ....[12]....
        /*02c4*/ 	.word	0xffffffff


	//   ....[13]....
        /*02c8*/ 	.word	0xffffffff


	//   ....[14]....
        /*02cc*/ 	.word	0xffffffff


	//   ....[15]....
        /*02d0*/ 	.word	0xffffffff


	//   ....[16]....
        /*02d4*/ 	.word	0xffffffff


	//   ....[17]....
        /*02d8*/ 	.word	0xffffffff


	//   ....[18]....
        /*02dc*/ 	.word	0xffffffff


	//   ....[19]....
        /*02e0*/ 	.word	0xffffffff


	//   ....[20]....
        /*02e4*/ 	.word	0xffffffff


	//   ....[21]....
        /*02e8*/ 	.word	0xffffffff


	//   ....[22]....
        /*02ec*/ 	.word	0xffffffff


	//   ....[23]....
        /*02f0*/ 	.word	0xffffffff


	//   ....[24]....
        /*02f4*/ 	.word	0xffffffff


	//   ....[25]....
        /*02f8*/ 	.word	0xffffffff


	//   ....[26]....
        /*02fc*/ 	.word	0xffffffff


	//   ....[27]....
        /*0300*/ 	.word	0xffffffff


	//   ....[28]....
        /*0304*/ 	.word	0xffffffff


	//   ....[29]....
        /*0308*/ 	.word	0xffffffff


	//   ....[30]....
        /*030c*/ 	.word	0xffffffff


	//   ....[31]....
        /*0310*/ 	.word	0xffffffff


	//   ....[32]....
        /*0314*/ 	.word	0xffffffff


	//   ....[33]....
        /*0318*/ 	.word	0xffffffff


	//   ....[34]....
        /*031c*/ 	.word	0xffffffff


	//   ....[35]....
        /*0320*/ 	.word	0xffffffff


	//   ....[36]....
        /*0324*/ 	.word	0xffffffff


	//   ....[37]....
        /*0328*/ 	.word	0xffffffff


	//   ....[38]....
        /*032c*/ 	.word	0xffffffff


	//   ....[39]....
        /*0330*/ 	.word	0xffffffff


	//   ....[40]....
        /*0334*/ 	.word	0xffffffff


	//   ....[41]....
        /*0338*/ 	.word	0xffffffff


	//   ....[42]....
        /*033c*/ 	.word	0xffffffff


	//   ....[43]....
        /*0340*/ 	.word	0xffffffff


	//   ....[44]....
        /*0344*/ 	.word	0xffffffff


	//   ....[45]....
        /*0348*/ 	.word	0xffffffff


	//   ....[46]....
        /*034c*/ 	.word	0xffffffff


	//   ....[47]....
        /*0350*/ 	.word	0xffffffff


	//   ....[48]....
        /*0354*/ 	.word	0xffffffff


	//   ....[49]....
        /*0358*/ 	.word	0xffffffff


	//   ....[50]....
        /*035c*/ 	.word	0xffffffff


	//   ....[51]....
        /*0360*/ 	.word	0xffffffff


	//   ....[52]....
        /*0364*/ 	.word	0xffffffff


	//   ....[53]....
        /*0368*/ 	.word	0xffffffff


	//   ....[54]....
        /*036c*/ 	.word	0xffffffff


	//   ....[55]....
        /*0370*/ 	.word	0xffffffff


	//   ....[56]....
        /*0374*/ 	.word	0xffffffff


	//   ....[57]....
        /*0378*/ 	.word	0xffffffff


	//   ....[58]....
        /*037c*/ 	.word	0xffffffff


	//   ....[59]....
        /*0380*/ 	.word	0xffffffff


	//   ....[60]....
        /*0384*/ 	.word	0xffffffff


	//   ....[61]....
        /*0388*/ 	.word	0xffffffff


	//   ....[62]....
        /*038c*/ 	.word	0xffffffff


	//   ....[63]....
        /*0390*/ 	.word	0xffffffff


	//   ....[64]....
        /*0394*/ 	.word	0xffffffff


	//   ....[65]....
        /*0398*/ 	.word	0xffffffff


	//   ....[66]....
        /*039c*/ 	.word	0xffffffff


	//   ....[67]....
        /*03a0*/ 	.word	0xffffffff


	//   ....[68]....
        /*03a4*/ 	.word	0xffffffff


	//   ....[69]....
        /*03a8*/ 	.word	0xffffffff


	//   ....[70]....
        /*03ac*/ 	.word	0xffffffff


	//   ....[71]....
        /*03b0*/ 	.word	0xffffffff


	//   ....[72]....
        /*03b4*/ 	.word	0xffffffff


	//   ....[73]....
        /*03b8*/ 	.word	0xffffffff


	//   ....[74]....
        /*03bc*/ 	.word	0xffffffff


	//   ....[75]....
        /*03c0*/ 	.word	0xffffffff


	//   ....[76]....
        /*03c4*/ 	.word	0xffffffff


	//   ....[77]....
        /*03c8*/ 	.word	0xffffffff


	//   ....[78]....
        /*03cc*/ 	.word	0xffffffff


	//   ....[79]....
        /*03d0*/ 	.word	0xffffffff


	//   ....[80]....
        /*03d4*/ 	.word	0xffffffff


	//   ....[81]....
        /*03d8*/ 	.word	0xffffffff


	//   ....[82]....
        /*03dc*/ 	.word	0xffffffff


	//   ....[83]....
        /*03e0*/ 	.word	0xffffffff


	//   ....[84]....
        /*03e4*/ 	.word	0xffffffff


	//   ....[85]....
        /*03e8*/ 	.word	0xffffffff


	//   ....[86]....
        /*03ec*/ 	.word	0xffffffff


	//   ....[87]....
        /*03f0*/ 	.word	0xffffffff


	//   ....[88]....
        /*03f4*/ 	.word	0xffffffff


	//   ....[89]....
        /*03f8*/ 	.word	0xffffffff


	//   ....[90]....
        /*03fc*/ 	.word	0xffffffff


	//   ....[91]....
        /*0400*/ 	.word	0xffffffff


	//   ....[92]....
        /*0404*/ 	.word	0xffffffff


	//   ....[93]....
        /*0408*/ 	.word	0xffffffff


	//   ....[94]....
        /*040c*/ 	.word	0xffffffff


	//   ....[95]....
        /*0410*/ 	.word	0xffffffff


	//   ....[96]....
        /*0414*/ 	.word	0xffffffff


	//   ....[97]....
        /*0418*/ 	.word	0xffffffff


	//   ....[98]....
        /*041c*/ 	.word	0xffffffff


	//   ....[99]....
        /*0420*/ 	.word	0xffffffff


	//   ....[100]....
        /*0424*/ 	.word	0xffffffff


	//   ....[101]....
        /*0428*/ 	.word	0xffffffff


	//   ....[102]....
        /*042c*/ 	.word	0xffffffff


	//   ....[103]....
        /*0430*/ 	.word	0xffffffff


	//   ....[104]....
        /*0434*/ 	.word	0xffffffff


	//   ....[105]....
        /*0438*/ 	.word	0xffffffff


	//   ....[106]....
        /*043c*/ 	.word	0xffffffff


	//   ....[107]....
        /*0440*/ 	.word	0xffffffff


	//   ....[108]....
        /*0444*/ 	.word	0xffffffff


	//   ....[109]....
        /*0448*/ 	.word	0xffffffff


	//   ....[110]....
        /*044c*/ 	.word	0xffffffff


	//   ....[111]....
        /*0450*/ 	.word	0xffffffff


	//   ....[112]....
        /*0454*/ 	.word	0xffffffff


	//   ....[113]....
        /*0458*/ 	.word	0xffffffff


	//   ....[114]....
        /*045c*/ 	.word	0xffffffff


	//   ....[115]....
        /*0460*/ 	.word	0xffffffff


	//   ....[116]....
        /*0464*/ 	.word	0xffffffff


	//   ....[117]....
        /*0468*/ 	.word	0xffffffff


	//   ....[118]....
        /*046c*/ 	.word	0xffffffff


	//   ....[119]....
        /*0470*/ 	.word	0xffffffff


	//   ....[120]....
        /*0474*/ 	.word	0xffffffff


	//   ....[121]....
        /*0478*/ 	.word	0xffffffff


	//   ....[122]....
        /*047c*/ 	.word	0xffffffff


	//   ....[123]....
        /*0480*/ 	.word	0xffffffff


	//   ....[124]....
        /*0484*/ 	.word	0xffffffff


	//   ....[125]....
        /*0488*/ 	.word	0xffffffff


	//   ....[126]....
        /*048c*/ 	.word	0xffffffff


	//   ....[127]....
        /*0490*/ 	.word	0xffffffff


	//   ....[128]....
        /*0494*/ 	.word	0xffffffff


	//   ....[129]....
        /*0498*/ 	.word	0xffffffff


	//   ....[130]....
        /*049c*/ 	.word	0xffffffff


	//   ....[131]....
        /*04a0*/ 	.word	0xffffffff


	//   ....[132]....
        /*04a4*/ 	.word	0xffffffff


	//   ....[133]....
        /*04a8*/ 	.word	0xffffffff


	//   ....[134]....
        /*04ac*/ 	.word	0xffffffff


	//   ....[135]....
        /*04b0*/ 	.word	0xffffffff


	//   ....[136]....
        /*04b4*/ 	.word	0xffffffff


	//   ....[137]....
        /*04b8*/ 	.word	0xffffffff


	//   ....[138]....
        /*04bc*/ 	.word	0xffffffff


	//   ....[139]....
        /*04c0*/ 	.word	0xffffffff


	//   ....[140]....
        /*04c4*/ 	.word	0xffffffff


	//   ....[141]....
        /*04c8*/ 	.word	0xffffffff


	//   ....[142]....
        /*04cc*/ 	.word	0xffffffff


	//   ....[143]....
        /*04d0*/ 	.word	0xffffffff


	//   ....[144]....
        /*04d4*/ 	.word	0xffffffff


	//   ....[145]....
        /*04d8*/ 	.word	0xffffffff


	//   ....[146]....
        /*04dc*/ 	.word	0xffffffff


	//   ....[147]....
        /*04e0*/ 	.word	0xffffffff


	//   ....[148]....
        /*04e4*/ 	.word	0xffffffff


	//   ....[149]....
        /*04e8*/ 	.word	0xffffffff


	//   ....[150]....
        /*04ec*/ 	.word	0xffffffff


	//   ....[151]....
        /*04f0*/ 	.word	0xffffffff


	//   ....[152]....
        /*04f4*/ 	.word	0xffffffff


	//   ....[153]....
        /*04f8*/ 	.word	0xffffffff


	//   ....[154]....
        /*04fc*/ 	.word	0xffffffff


	//   ....[155]....
        /*0500*/ 	.word	0xffffffff


	//   ....[156]....
        /*0504*/ 	.word	0xffffffff


	//   ....[157]....
        /*0508*/ 	.word	0xffffffff


	//   ....[158]....
        /*050c*/ 	.word	0xffffffff


	//   ....[159]....
        /*0510*/ 	.word	0xffffffff


	//   ....[160]....
        /*0514*/ 	.word	0xffffffff


	//   ....[161]....
        /*0518*/ 	.word	0xffffffff


	//   ....[162]....
        /*051c*/ 	.word	0xffffffff


	//   ....[163]....
        /*0520*/ 	.word	0x0500000f


	//   ....[164]....
        /*0524*/ 	.word	0x0500000f


	//   ....[165]....
        /*0528*/ 	.word	0x0500000f


	//   ....[166]....
        /*052c*/ 	.word	0x0500000f


	//   ....[167]....
        /*0530*/ 	.word	0x0500000f


	//   ....[168]....
        /*0534*/ 	.word	0x0500000f


	//   ....[169]....
        /*0538*/ 	.word	0x0500000f


	//   ....[170]....
        /*053c*/ 	.word	0x0500000f


	//   ....[171]....
        /*0540*/ 	.word	0x0500000f


	//   ....[172]....
        /*0544*/ 	.word	0x0500000f


	//   ....[173]....
        /*0548*/ 	.word	0x0500000f


	//   ....[174]....
        /*054c*/ 	.word	0x0500000f


	//   ....[175]....
        /*0550*/ 	.word	0x0500000f


	//   ....[176]....
        /*0554*/ 	.word	0x0500000f


	//   ....[177]....
        /*0558*/ 	.word	0x0500000f


	//   ....[178]....
        /*055c*/ 	.word	0x0500000f


	//   ....[179]....
        /*0560*/ 	.word	0x0500000f


	//   ....[180]....
        /*0564*/ 	.word	0x0500000f


	//   ....[181]....
        /*0568*/ 	.word	0x0500000f


	//   ....[182]....
        /*056c*/ 	.word	0x0500000f


	//   ....[183]....
        /*0570*/ 	.word	0x0500000f


	//   ....[184]....
        /*0574*/ 	.word	0x0500000f


	//   ....[185]....
        /*0578*/ 	.word	0x0500000f


	//   ....[186]....
        /*057c*/ 	.word	0x0500000f


	//   ....[187]....
        /*0580*/ 	.word	0x0500000f


	//   ....[188]....
        /*0584*/ 	.word	0x0500000f


	//   ....[189]....
        /*0588*/ 	.word	0x0500000f


	//   ....[190]....
        /*058c*/ 	.word	0x0500000f


	//   ....[191]....
        /*0590*/ 	.word	0x0500000f


	//   ....[192]....
        /*0594*/ 	.word	0x0500000f


	//   ....[193]....
        /*0598*/ 	.word	0x0500000f


	//   ....[194]....
        /*059c*/ 	.word	0x0500000f


	//   ....[195]....
        /*05a0*/ 	.word	0x0500000f


	//   ....[196]....
        /*05a4*/ 	.word	0x0500000f


	//   ....[197]....
        /*05a8*/ 	.word	0x0500000f


	//   ....[198]....
        /*05ac*/ 	.word	0x0500000f


	//   ....[199]....
        /*05b0*/ 	.word	0x0500000f


	//   ....[200]....
        /*05b4*/ 	.word	0x0500000f


	//   ....[201]....
        /*05b8*/ 	.word	0x0500000f


	//   ....[202]....
        /*05bc*/ 	.word	0x0500000f


	//   ....[203]....
        /*05c0*/ 	.word	0x0500000f


	//   ....[204]....
        /*05c4*/ 	.word	0x0500000f


	//   ....[205]....
        /*05c8*/ 	.word	0x0500000f


	//   ....[206]....
        /*05cc*/ 	.word	0x0500000f


	//   ....[207]....
        /*05d0*/ 	.word	0x0500000f


	//   ....[208]....
        /*05d4*/ 	.word	0x0500000f


	//   ....[209]....
        /*05d8*/ 	.word	0x0500000f


	//   ....[210]....
        /*05dc*/ 	.word	0x0500000f


	//   ....[211]....
        /*05e0*/ 	.word	0x0500000f


	//   ....[212]....
        /*05e4*/ 	.word	0x0500000f


	//   ....[213]....
        /*05e8*/ 	.word	0x0500000f


	//   ....[214]....
        /*05ec*/ 	.word	0x0500000f


	//   ....[215]....
        /*05f0*/ 	.word	0x0500000f


	//   ....[216]....
        /*05f4*/ 	.word	0x0500000f


	//   ....[217]....
        /*05f8*/ 	.word	0x0500000f


	//   ....[218]....
        /*05fc*/ 	.word	0x0500000f


	//   ....[219]....
        /*0600*/ 	.word	0x0500000f


	//   ....[220]....
        /*0604*/ 	.word	0x0500000f


	//   ....[221]....
        /*0608*/ 	.word	0x0500000f


	//   ....[222]....
        /*060c*/ 	.word	0x0500000f


	//   ....[223]....
        /*0610*/ 	.word	0x0500000f


	//   ....[224]....
        /*0614*/ 	.word	0x0500000f


	//   ....[225]....
        /*0618*/ 	.word	0x0500000f


	//   ....[226]....
        /*061c*/ 	.word	0x0500000f


	//   ....[227]....
        /*0620*/ 	.word	0x0500000f


	//   ....[228]....
        /*0624*/ 	.word	0x0500000f


	//   ....[229]....
        /*0628*/ 	.word	0x0500000f


	//   ....[230]....
        /*062c*/ 	.word	0x0500000f


	//   ....[231]....
        /*0630*/ 	.word	0x0500000f


	//   ....[232]....
        /*0634*/ 	.word	0x0500000f


	//   ....[233]....
        /*0638*/ 	.word	0x0500000f


	//   ....[234]....
        /*063c*/ 	.word	0x0500000f


	//   ....[235]....
        /*0640*/ 	.word	0x0500000f


	//   ....[236]....
        /*0644*/ 	.word	0x0500000f


	//   ....[237]....
        /*0648*/ 	.word	0x0500000f


	//   ....[238]....
        /*064c*/ 	.word	0x0500000f


	//   ....[239]....
        /*0650*/ 	.word	0x0500000f


	//   ....[240]....
        /*0654*/ 	.word	0x0500000f


	//   ....[241]....
        /*0658*/ 	.word	0x0500000f


	//   ....[242]....
        /*065c*/ 	.word	0x0500000f


	//   ....[243]....
        /*0660*/ 	.word	0x0500000f


	//   ....[244]....
        /*0664*/ 	.word	0x0500000f


	//   ....[245]....
        /*0668*/ 	.word	0x0500000f


	//   ....[246]....
        /*066c*/ 	.word	0x0500000f


	//   ....[247]....
        /*0670*/ 	.word	0x0500000f


	//   ....[248]....
        /*0674*/ 	.word	0x0500000f


	//   ....[249]....
        /*0678*/ 	.word	0x0500000f


	//   ....[250]....
        /*067c*/ 	.word	0x0500000f


	//   ....[251]....
        /*0680*/ 	.word	0x0500000f


	//   ....[252]....
        /*0684*/ 	.word	0x0500000f


	//   ....[253]....
        /*0688*/ 	.word	0x0500000f


	//   ....[254]....
        /*068c*/ 	.word	0x0500000f


	//   ....[255]....
        /*0690*/ 	.word	0x0500000f


	//   ....[0]....
        /*0694*/ 	.word	0x0500000f


	//   ....[1]....
        /*0698*/ 	.word	0x0500000f


	//   ....[2]....
        /*069c*/ 	.word	0x0500000f


	//   ....[3]....
        /*06a0*/ 	.word	0x0500000f


	//   ....[4]....
        /*06a4*/ 	.word	0x0500000f


	//   ....[5]....
        /*06a8*/ 	.word	0x0500000f


	//   ....[6]....
        /*06ac*/ 	.word	0x0500000f


	//   ....[7]....
        /*06b0*/ 	.word	0x0500000f


	//   ....[8]....
        /*06b4*/ 	.word	0x0500000f


	//   ....[9]....
        /*06b8*/ 	.word	0x0500000f


	//   ....[10]....
        /*06bc*/ 	.word	0x0500000f


	//----- nvinfo : EIATTR_COOP_GROUP_INSTR_OFFSETS
	.align		4
.L_144:
        /*06c0*/ 	.byte	0x04, 0x28
        /*06c2*/ 	.short	(.L_146 - .L_145)


	//   ....[0]....
.L_145:
        /*06c4*/ 	.word	0x00000060


	//   ....[1]....
        /*06c8*/ 	.word	0x00000140


	//   ....[2]....
        /*06cc*/ 	.word	0x00000190


	//   ....[3]....
        /*06d0*/ 	.word	0x000003c0


	//   ....[4]....
        /*06d4*/ 	.word	0x00000520


	//   ....[5]....
        /*06d8*/ 	.word	0x00000640


	//   ....[6]....
        /*06dc*/ 	.word	0x000007a0


	//   ....[7]....
        /*06e0*/ 	.word	0x00003770


	//   ....[8]....
        /*06e4*/ 	.word	0x00003780


	//   ....[9]....
        /*06e8*/ 	.word	0x00004e30


	//   ....[10]....
        /*06ec*/ 	.word	0x00004e40


	//   ....[11]....
        /*06f0*/ 	.word	0x00006fa0


	//   ....[12]....
        /*06f4*/ 	.word	0x00006fb0


	//   ....[13]....
        /*06f8*/ 	.word	0x000087e0


	//   ....[14]....
        /*06fc*/ 	.word	0x000087f0


	//   ....[15]....
        /*0700*/ 	.word	0x0000a1f0


	//   ....[16]....
        /*0704*/ 	.word	0x0000a200


	//   ....[17]....
        /*0708*/ 	.word	0x0000a490


	//   ....[18]....
        /*070c*/ 	.word	0x0000a4a0


	//   ....[19]....
        /*0710*/ 	.word	0x0000aa00


	//   ....[20]....
        /*0714*/ 	.word	0x0000aa10


	//   ....[21]....
        /*0718*/ 	.word	0x0000ab90


	//   ....[22]....
        /*071c*/ 	.word	0x0000abb0


	//   ....[23]....
        /*0720*/ 	.word	0x0000b130


	//   ....[24]....
        /*0724*/ 	.word	0x0000b6d0


	//   ....[25]....
        /*0728*/ 	.word	0x0000b6e0


	//   ....[26]....
        /*072c*/ 	.word	0x0000b6f0


	//   ....[27]....
        /*0730*/ 	.word	0x0000b700


	//   ....[28]....
        /*0734*/ 	.word	0x0000e140


	//   ....[29]....
        /*0738*/ 	.word	0x0000e150


	//   ....[30]....
        /*073c*/ 	.word	0x0000e160


	//   ....[31]....
        /*0740*/ 	.word	0x0000e170


	//   ....[32]....
        /*0744*/ 	.word	0x00011e20


	//   ....[33]....
        /*0748*/ 	.word	0x00011e60


	//   ....[34]....
        /*074c*/ 	.word	0x000122e0


	//   ....[35]....
        /*0750*/ 	.word	0x00012340


	//   ....[36]....
        /*0754*/ 	.word	0x000143d0


	//   ....[37]....
        /*0758*/ 	.word	0x000143e0


	//   ....[38]....
        /*075c*/ 	.word	0x00014420


	//   ....[39]....
        /*0760*/ 	.word	0x00014430


	//   ....[40]....
        /*0764*/ 	.word	0x000155b0


	//   ....[41]....
        /*0768*/ 	.word	0x000157c0


	//   ....[42]....
        /*076c*/ 	.word	0x00015840


	//   ....[43]....
        /*0770*/ 	.word	0x00015860


	//   ....[44]....
        /*0774*/ 	.word	0x00016910


	//   ....[45]....
        /*0778*/ 	.word	0x00016950


	//   ....[46]....
        /*077c*/ 	.word	0x00016990


	//   ....[47]....
        /*0780*/ 	.word	0x000169d0


	//   ....[48]....
        /*0784*/ 	.word	0x00016f40


	//   ....[49]....
        /*0788*/ 	.word	0x00016f80


	//   ....[50]....
        /*078c*/ 	.word	0x00017040


	//   ....[51]....
        /*0790*/ 	.word	0x00017060


	//   ....[52]....
        /*0794*/ 	.word	0x00017120


	//   ....[53]....
        /*0798*/ 	.word	0x00017140


	//   ....[54]....
        /*079c*/ 	.word	0x00017210


	//   ....[55]....
        /*07a0*/ 	.word	0x00017230


	//   ....[56]....
        /*07a4*/ 	.word	0x00017a80


	//   ....[57]....
        /*07a8*/ 	.word	0x00017aa0


	//   ....[58]....
        /*07ac*/ 	.word	0x00017b60


	//   ....[59]....
        /*07b0*/ 	.word	0x00017b80


	//   ....[60]....
        /*07b4*/ 	.word	0x00017c40


	//   ....[61]....
        /*07b8*/ 	.word	0x00017c60


	//   ....[62]....
        /*07bc*/ 	.word	0x00017d30


	//   ....[63]....
        /*07c0*/ 	.word	0x00017d50


	//   ....[64]....
        /*07c4*/ 	.word	0x00017ea0


	//   ....[65]....
        /*07c8*/ 	.word	0x00018050


	//   ....[66]....
        /*07cc*/ 	.word	0x00018080


	//   ....[67]....
        /*07d0*/ 	.word	0x000180b0


	//   ....[68]....
        /*07d4*/ 	.word	0x000180e0


	//   ....[69]....
        /*07d8*/ 	.word	0x00018110


	//   ....[70]....
        /*07dc*/ 	.word	0x00018140


	//   ....[71]....
        /*07e0*/ 	.word	0x000182b0


	//   ....[72]....
        /*07e4*/ 	.word	0x000182e0


	//   ....[73]....
        /*07e8*/ 	.word	0x00018310


	//   ....[74]....
        /*07ec*/ 	.word	0x00018340


	//   ....[75]....
        /*07f0*/ 	.word	0x00018370


	//   ....[76]....
        /*07f4*/ 	.word	0x000183a0


	//   ....[77]....
        /*07f8*/ 	.word	0x00018430


	//   ....[78]....
        /*07fc*/ 	.word	0x00018460


	//   ....[79]....
        /*0800*/ 	.word	0x000184e0


	//   ....[80]....
        /*0804*/ 	.word	0x00019000


	//   ....[81]....
        /*0808*/ 	.word	0x0001af40


	//   ....[82]....
        /*080c*/ 	.word	0x0001af60


	//   ....[83]....
        /*0810*/ 	.word	0x0001b010


	//   ....[84]....
        /*0814*/ 	.word	0x0001b030


	//   ....[85]....
        /*0818*/ 	.word	0x0001b0d0


	//   ....[86]....
        /*081c*/ 	.word	0x0001b0f0


	//   ....[87]....
        /*0820*/ 	.word	0x0001b190


	//   ....[88]....
        /*0824*/ 	.word	0x0001b1b0


	//   ....[89]....
        /*0828*/ 	.word	0x0001b250


	//   ....[90]....
        /*082c*/ 	.word	0x0001b270


	//   ....[91]....
        /*0830*/ 	.word	0x0001b280


	//   ....[92]....
        /*0834*/ 	.word	0x0001b310


	//   ....[93]....
        /*0838*/ 	.word	0x0001bad0


	//   ....[94]....
        /*083c*/ 	.word	0x0001bb00


	//   ....[95]....
        /*0840*/ 	.word	0x0001bb20


	//   ....[96]....
        /*0844*/ 	.word	0x0001bbb0


	//   ....[97]....
        /*0848*/ 	.word	0x0001bbc0


	//   ....[98]....
        /*084c*/ 	.word	0x0001bc60


	//   ....[99]....
        /*0850*/ 	.word	0x0001bc70


	//   ....[100]....
        /*0854*/ 	.word	0x0001bd10


	//   ....[101]....
        /*0858*/ 	.word	0x0001bd20


	//   ....[102]....
        /*085c*/ 	.word	0x0001bdc0


	//   ....[103]....
        /*0860*/ 	.word	0x0001bdd0


	//   ....[104]....
        /*0864*/ 	.word	0x0001be70


	//   ....[105]....
        /*0868*/ 	.word	0x0001be80


	//   ....[106]....
        /*086c*/ 	.word	0x0001bf20


	//   ....[107]....
        /*0870*/ 	.word	0x0001bf30


	//   ....[108]....
        /*0874*/ 	.word	0x0001bf40


	//   ....[109]....
        /*0878*/ 	.word	0x0001c720


	//   ....[110]....
        /*087c*/ 	.word	0x0001c730


	//   ....[111]....
        /*0880*/ 	.word	0x0001c740


	//   ....[112]....
        /*0884*/ 	.word	0x0001c7d0


	//   ....[113]....
        /*0888*/ 	.word	0x0001c7e0


	//   ....[114]....
        /*088c*/ 	.word	0x0001c840


	//   ....[115]....
        /*0890*/ 	.word	0x0001c870


	//   ....[116]....
        /*0894*/ 	.word	0x0001c8b0


	//   ....[117]....
        /*0898*/ 	.word	0x0001c8e0


	//   ....[118]....
        /*089c*/ 	.word	0x0001c920


	//   ....[119]....
        /*08a0*/ 	.word	0x0001c950


	//   ....[120]....
        /*08a4*/ 	.word	0x0001c990


	//   ....[121]....
        /*08a8*/ 	.word	0x0001cc10


	//   ....[122]....
        /*08ac*/ 	.word	0x0001cc30


	//   ....[123]....
        /*08b0*/ 	.word	0x0001ccc0


	//   ....[124]....
        /*08b4*/ 	.word	0x0001ccd0


	//   ....[125]....
        /*08b8*/ 	.word	0x0001cd40


	//   ....[126]....
        /*08bc*/ 	.word	0x0001cd50


	//   ....[127]....
        /*08c0*/ 	.word	0x0001cdc0


	//   ....[128]....
        /*08c4*/ 	.word	0x0001cdd0


	//   ....[129]....
        /*08c8*/ 	.word	0x0001ce40


	//   ....[130]....
        /*08cc*/ 	.word	0x0001ce50


	//   ....[131]....
        /*08d0*/ 	.word	0x0001ce60


	//   ....[132]....
        /*08d4*/ 	.word	0x0001ced0


	//   ....[133]....
        /*08d8*/ 	.word	0x0001d460


	//   ....[134]....
        /*08dc*/ 	.word	0x0001d490


	//   ....[135]....
        /*08e0*/ 	.word	0x0001d4b0


	//   ....[136]....
        /*08e4*/ 	.word	0x0001d4c0


	//   ....[137]....
        /*08e8*/ 	.word	0x0001d500


	//   ....[138]....
        /*08ec*/ 	.word	0x0001d520


	//   ....[139]....
        /*08f0*/ 	.word	0x0001d590


	//   ....[140]....
        /*08f4*/ 	.word	0x0001d5b0


	//   ....[141]....
        /*08f8*/ 	.word	0x0001d610


	//   ....[142]....
        /*08fc*/ 	.word	0x0001d630


	//   ....[143]....
        /*0900*/ 	.word	0x0001d680


	//   ....[144]....
        /*0904*/ 	.word	0x0001d6a0


	//   ....[145]....
        /*0908*/ 	.word	0x0001da90


	//   ....[146]....
        /*090c*/ 	.word	0x0001dae0


	//   ....[147]....
        /*0910*/ 	.word	0x0001db10


	//   ....[148]....
        /*0914*/ 	.word	0x0001db20


	//   ....[149]....
        /*0918*/ 	.word	0x0001db50


	//   ....[150]....
        /*091c*/ 	.word	0x0001db80


	//   ....[151]....
        /*0920*/ 	.word	0x0001dbb0


	//   ....[152]....
        /*0924*/ 	.word	0x0001dbe0


	//   ....[153]....
        /*0928*/ 	.word	0x0001dd60


	//   ....[154]....
        /*092c*/ 	.word	0x0001dd90


	//   ....[155]....
        /*0930*/ 	.word	0x0001ddc0


	//   ....[156]....
        /*0934*/ 	.word	0x0001ddf0


	//   ....[157]....
        /*0938*/ 	.word	0x0001de20


	//   ....[158]....
        /*093c*/ 	.word	0x0001de50


	//   ....[159]....
        /*0940*/ 	.word	0x0001df10


	//   ....[160]....
        /*0944*/ 	.word	0x0001df30


	//   ....[161]....
        /*0948*/ 	.word	0x0001dfa0


	//   ....[162]....
        /*094c*/ 	.word	0x0001e410


	//   ....[163]....
        /*0950*/ 	.word	0x0001e750


	//   ....[164]....
        /*0954*/ 	.word	0x0001e7e0


	//   ....[165]....
        /*0958*/ 	.word	0x0001e880


	//   ....[166]....
        /*095c*/ 	.word	0x0001e910


	//   ....[167]....
        /*0960*/ 	.word	0x0001ea00


	//   ....[168]....
        /*0964*/ 	.word	0x0001ea90


	//   ....[169]....
        /*0968*/ 	.word	0x0001eb30


	//   ....[170]....
        /*096c*/ 	.word	0x0001ebc0


	//   ....[171]....
        /*0970*/ 	.word	0x0001ecb0


	//   ....[172]....
        /*0974*/ 	.word	0x0001ed40


	//   ....[173]....
        /*0978*/ 	.word	0x0001ede0


	//   ....[174]....
        /*097c*/ 	.word	0x0001ee70


	//   ....[175]....
        /*0980*/ 	.word	0x0001ef60


	//   ....[176]....
        /*0984*/ 	.word	0x0001eff0


	//   ....[177]....
        /*0988*/ 	.word	0x0001f040


	//   ....[178]....
        /*098c*/ 	.word	0x0001f090


	//   ....[179]....
        /*0990*/ 	.word	0x0001f170


	//   ....[180]....
        /*0994*/ 	.word	0x0001f200


	//   ....[181]....
        /*0998*/ 	.word	0x0001f250


	//   ....[182]....
        /*099c*/ 	.word	0x0001f2a0


	//   ....[183]....
        /*09a0*/ 	.word	0x0001f500


	//   ....[184]....
        /*09a4*/ 	.word	0x0001f7e0


	//   ....[185]....
        /*09a8*/ 	.word	0x0001f8d0


	//   ....[186]....
        /*09ac*/ 	.word	0x0001f970


	//   ....[187]....
        /*09b0*/ 	.word	0x0001f9d0


	//   ....[188]....
        /*09b4*/ 	.word	0x0001faf0


	//   ....[189]....
        /*09b8*/ 	.word	0x0001fb50


	//   ....[190]....
        /*09bc*/ 	.word	0x0001fc60


	//   ....[191]....
        /*09c0*/ 	.word	0x0001fcd0


	//   ....[192]....
        /*09c4*/ 	.word	0x0001fde0


	//   ....[193]....
        /*09c8*/ 	.word	0x0001fe50


	//   ....[194]....
        /*09cc*/ 	.word	0x0001ff60


	//   ....[195]....
        /*09d0*/ 	.word	0x0001ffd0


	//   ....[196]....
        /*09d4*/ 	.word	0x00020070


	//   ....[197]....
        /*09d8*/ 	.word	0x00020180


	//   ....[198]....
        /*09dc*/ 	.word	0x000201e0


	//   ....[199]....
        /*09e0*/ 	.word	0x00020240


	//   ....[200]....
        /*09e4*/ 	.word	0x00020340


	//   ....[201]....
        /*09e8*/ 	.word	0x000203a0


	//   ....[202]....
        /*09ec*/ 	.word	0x000204b0


	//   ....[203]....
        /*09f0*/ 	.word	0x00020510


	//   ....[204]....
        /*09f4*/ 	.word	0x00020620


	//   ....[205]....
        /*09f8*/ 	.word	0x00020680


	//   ....[206]....
        /*09fc*/ 	.word	0x00020790


	//   ....[207]....
        /*0a00*/ 	.word	0x000207f0


	//   ....[208]....
        /*0a04*/ 	.word	0x00020900


	//   ....[209]....
        /*0a08*/ 	.word	0x00020960


	//   ....[210]....
        /*0a0c*/ 	.word	0x00020a70


	//   ....[211]....
        /*0a10*/ 	.word	0x00020ad0


	//   ....[212]....
        /*0a14*/ 	.word	0x00020bc0


	//   ....[213]....
        /*0a18*/ 	.word	0x00020cf0


	//   ....[214]....
        /*0a1c*/ 	.word	0x00020da0


	//   ....[215]....
        /*0a20*/ 	.word	0x00020e20


	//   ....[216]....
        /*0a24*/ 	.word	0x00020f00


	//   ....[217]....
        /*0a28*/ 	.word	0x00020f60


	//   ....[218]....
        /*0a2c*/ 	.word	0x00021030


	//   ....[219]....
        /*0a30*/ 	.word	0x00021090


	//   ....[220]....
        /*0a34*/ 	.word	0x00021160


	//   ....[221]....
        /*0a38*/ 	.word	0x000211c0


	//   ....[222]....
        /*0a3c*/ 	.word	0x00021290


	//   ....[223]....
        /*0a40*/ 	.word	0x000212f0


	//   ....[224]....
        /*0a44*/ 	.word	0x000213c0


	//   ....[225]....
        /*0a48*/ 	.word	0x000214b0


	//   ....[226]....
        /*0a4c*/ 	.word	0x00021550


	//   ....[227]....
        /*0a50*/ 	.word	0x000215b0


	//   ....[228]....
        /*0a54*/ 	.word	0x000216a0


	//   ....[229]....
        /*0a58*/ 	.word	0x00021700


	//   ....[230]....
        /*0a5c*/ 	.word	0x000217e0


	//   ....[231]....
        /*0a60*/ 	.word	0x00021840


	//   ....[232]....
        /*0a64*/ 	.word	0x00021920


	//   ....[233]....
        /*0a68*/ 	.word	0x00021980


	//   ....[234]....
        /*0a6c*/ 	.word	0x00021a60


	//   ....[235]....
        /*0a70*/ 	.word	0x00021ac0


	//   ....[236]....
        /*0a74*/ 	.word	0x00021b90


	//   ....[237]....
        /*0a78*/ 	.word	0x00021cc0


	//   ....[238]....
        /*0a7c*/ 	.word	0x00021da0


	//   ....[239]....
        /*0a80*/ 	.word	0x00021e50


	//   ....[240]....
        /*0a84*/ 	.word	0x00021f20


	//   ....[241]....
        /*0a88*/ 	.word	0x00021f80


	//   ....[242]....
        /*0a8c*/ 	.word	0x00022050


	//   ....[243]....
        /*0a90*/ 	.word	0x000220b0


	//   ....[244]....
        /*0a94*/ 	.word	0x00022190


	//   ....[245]....
        /*0a98*/ 	.word	0x000221f0


	//   ....[246]....
        /*0a9c*/ 	.word	0x000222c0


	//   ....[247]....
        /*0aa0*/ 	.word	0x00022320


	//   ....[248]....
        /*0aa4*/ 	.word	0x000223e0


	//   ....[249]....
        /*0aa8*/ 	.word	0x00022470


	//   ....[250]....
        /*0aac*/ 	.word	0x00022510


	//   ....[251]....
        /*0ab0*/ 	.word	0x00022630


	//   ....[252]....
        /*0ab4*/ 	.word	0x000226a0


	//   ....[253]....
        /*0ab8*/ 	.word	0x00022710


	//   ....[254]....
        /*0abc*/ 	.word	0x00022780


	//   ....[255]....
        /*0ac0*/ 	.word	0x000227f0


	//   ....[0]....
        /*0ac4*/ 	.word	0x00022870


	//   ....[1]....
        /*0ac8*/ 	.word	0x00022900


	//   ....[2]....
        /*0acc*/ 	.word	0x00022990


	//   ....[3]....
        /*0ad0*/ 	.word	0x00022a00


	//   ....[4]....
        /*0ad4*/ 	.word	0x00022a70


	//   ....[5]....
        /*0ad8*/ 	.word	0x00022ae0


	//   ....[6]....
        /*0adc*/ 	.word	0x00022b60


	//   ....[7]....
        /*0ae0*/ 	.word	0x00022bd0


	//   ....[8]....
        /*0ae4*/ 	.word	0x00022c70


	//   ....[9]....
        /*0ae8*/ 	.word	0x00022d00


	//   ....[10]....
        /*0aec*/ 	.word	0x00022e20


	//----- nvinfo : EIATTR_REG_RECONFIG
	.align		4
.L_146:
        /*0af0*/ 	.byte	0x01, 0x54
	.zero		2


	//----- nvinfo : EIATTR_SYSCALL_OFFSETS
	.align		4
        /*0af4*/ 	.byte	0x04, 0x46
        /*0af6*/ 	.short	(.L_148 - .L_147)


	//   ....[0]....
.L_147:
        /*0af8*/ 	.word	0x00001af0


	//   ....[1]....
        /*0afc*/ 	.word	0x00001c40


	//   ....[2]....
        /*0b00*/ 	.word	0x0000b2d0


	//   ....[3]....
        /*0b04*/ 	.word	0x0000b650


	//   ....[4]....
        /*0b08*/ 	.word	0x0001a470


	//   ....[5]....
        /*0b0c*/ 	.word	0x0001a5c0


	//   ....[6]....
        /*0b10*/ 	.word	0x0001a6b0


	//   ....[7]....
        /*0b14*/ 	.word	0x0001b6c0


	//----- nvinfo : EIATTR_MBARRIER_INSTR_OFFSETS
	.align		4
.L_148:
        /*0b18*/ 	.byte	0x04, 0x39
        /*0b1a*/ 	.short	(.L_150 - .L_149)


	//   ....[0]....
.L_149:
        /*0b1c*/ 	.word	0x00000270
        /*0b20*/ 	.word	0x000000ff
        /*0b24*/ 	.word	0x0002a800
        /*0b28*/ 	.short	0x0100
        /*0b2a*/ 	.byte	0x08
	.zero		1


	//   ....[1]....
        /*0b2c*/ 	.word	0x00000280
        /*0b30*/ 	.word	0x000000ff
        /*0b34*/ 	.word	0x0002a820
        /*0b38*/ 	.short	0x0100
        /*0b3a*/ 	.byte	0x08
	.zero		1


	//   ....[2]....
        /*0b3c*/ 	.word	0x00000370
        /*0b40*/ 	.word	0x000000ff
        /*0b44*/ 	.word	0x0002a830
        /*0b48*/ 	.short	0x0100
        /*0b4a*/ 	.byte	0x08
	.zero		1


	//   ....[3]....
        /*0b4c*/ 	.word	0x00000380
        /*0b50*/ 	.word	0x000000ff
        /*0b54*/ 	.word	0x0002a840
        /*0b58*/ 	.short	0x0100
        /*0b5a*/ 	.byte	0x08
	.zero		1


	//   ....[4]....
        /*0b5c*/ 	.word	0x00000390
        /*0b60*/ 	.word	0x000000ff
        /*0b64*/ 	.word	0x0002a838
        /*0b68*/ 	.short	0x0100
        /*0b6a*/ 	.byte	0x08
	.zero		1


	//   ....[5]....
        /*0b6c*/ 	.word	0x000003a0
        /*0b70*/ 	.word	0x000000ff
        /*0b74*/ 	.word	0x0002a848
        /*0b78*/ 	.short	0x0100
        /*0b7a*/ 	.byte	0x08
	.zero		1


	//   ....[6]....
        /*0b7c*/ 	.word	0x000004d0
        /*0b80*/ 	.word	0x000000ff
        /*0b84*/ 	.word	0x0002a850
        /*0b88*/ 	.short	0x0100
        /*0b8a*/ 	.byte	0x08
	.zero		1


	//   ....[7]....
        /*0b8c*/ 	.word	0x000004e0
        /*0b90*/ 	.word	0x000000ff
        /*0b94*/ 	.word	0x0002a860
        /*0b98*/ 	.short	0x0100
        /*0b9a*/ 	.byte	0x08
	.zero		1


	//   ....[8]....
        /*0b9c*/ 	.word	0x000004f0
        /*0ba0*/ 	.word	0x000000ff
        /*0ba4*/ 	.word	0x0002a858
        /*0ba8*/ 	.short	0x0100
        /*0baa*/ 	.byte	0x08
	.zero		1


	//   ....[9]....
        /*0bac*/ 	.word	0x00000500
        /*0bb0*/ 	.word	0x000000ff
        /*0bb4*/ 	.word	0x0002a868
        /*0bb8*/ 	.short	0x0100
        /*0bba*/ 	.byte	0x08
	.zero		1


	//   ....[10]....
        /*0bbc*/ 	.word	0x000005f0
        /*0bc0*/ 	.word	0x000000ff
        /*0bc4*/ 	.word	0x0002a870
        /*0bc8*/ 	.short	0x0100
        /*0bca*/ 	.byte	0x06
	.zero		1


	//   ....[11]....
        /*0bcc*/ 	.word	0x00000600
        /*0bd0*/ 	.word	0x000000ff
        /*0bd4*/ 	.word	0x0002a880
        /*0bd8*/ 	.short	0x0100
        /*0bda*/ 	.byte	0x06
	.zero		1


	//   ....[12]....
        /*0bdc*/ 	.word	0x00000610
        /*0be0*/ 	.word	0x000000ff
        /*0be4*/ 	.word	0x0002a878
        /*0be8*/ 	.short	0x0100
        /*0bea*/ 	.byte	0x06
	.zero		1


	//   ....[13]....
        /*0bec*/ 	.word	0x00000620
        /*0bf0*/ 	.word	0x000000ff
        /*0bf4*/ 	.word	0x0002a888
        /*0bf8*/ 	.short	0x0100
        /*0bfa*/ 	.byte	0x06
	.zero		1


	//   ....[14]....
        /*0bfc*/ 	.word	0x00000750
        /*0c00*/ 	.word	0x000000ff
        /*0c04*/ 	.word	0x0002a890
        /*0c08*/ 	.short	0x0100
        /*0c0a*/ 	.byte	0x08
	.zero		1


	//   ....[15]....
        /*0c0c*/ 	.word	0x00000760
        /*0c10*/ 	.word	0x000000ff
        /*0c14*/ 	.word	0x0002a8a0
        /*0c18*/ 	.short	0x0100
        /*0c1a*/ 	.byte	0x08
	.zero		1


	//   ....[16]....
        /*0c1c*/ 	.word	0x00000770
        /*0c20*/ 	.word	0x000000ff
        /*0c24*/ 	.word	0x0002a898
        /*0c28*/ 	.short	0x0100
        /*0c2a*/ 	.byte	0x08
	.zero		1


	//   ....[17]....
        /*0c2c*/ 	.word	0x00000780
        /*0c30*/ 	.word	0x000000ff
        /*0c34*/ 	.word	0x0002a8a8
        /*0c38*/ 	.short	0x0100
        /*0c3a*/ 	.byte	0x08
	.zero		1


	//   ....[18]....
        /*0c3c*/ 	.word	0x000008b0
        /*0c40*/ 	.word	0x000000ff
        /*0c44*/ 	.word	0x0002a8b0
        /*0c48*/ 	.short	0x0100
        /*0c4a*/ 	.byte	0x08
	.zero		1


	//   ....[19]....
        /*0c4c*/ 	.word	0x000008c0
        /*0c50*/ 	.word	0x000000ff
        /*0c54*/ 	.word	0x0002a8c0
        /*0c58*/ 	.short	0x0100
        /*0c5a*/ 	.byte	0x08
	.zero		1


	//   ....[20]....
        /*0c5c*/ 	.word	0x000008d0
        /*0c60*/ 	.word	0x000000ff
        /*0c64*/ 	.word	0x0002a8b8
        /*0c68*/ 	.short	0x0100
        /*0c6a*/ 	.byte	0x08
	.zero		1


	//   ....[21]....
        /*0c6c*/ 	.word	0x000008e0
        /*0c70*/ 	.word	0x000000ff
        /*0c74*/ 	.word	0x0002a8c8
        /*0c78*/ 	.short	0x0100
        /*0c7a*/ 	.byte	0x08
	.zero		1


	//   ....[22]....
        /*0c7c*/ 	.word	0x00003720
        /*0c80*/ 	.word	0x00000058
        /*0c84*/ 	.word	0x0002a890
        /*0c88*/ 	.short	0x010a
        /*0c8a*/ 	.byte	0x3f
	.zero		1


	//   ....[23]....
        /*0c8c*/ 	.word	0x00006f40
        /*0c90*/ 	.word	0x00000058
        /*0c94*/ 	.word	0x0002a890
        /*0c98*/ 	.short	0x010a
        /*0c9a*/ 	.byte	0x3f
	.zero		1


	//   ....[24]....
        /*0c9c*/ 	.word	0x0000a030
        /*0ca0*/ 	.word	0x00000058
        /*0ca4*/ 	.word	0x0002a890
        /*0ca8*/ 	.short	0x010a
        /*0caa*/ 	.byte	0x3f
	.zero		1


	//   ....[25]....
        /*0cac*/ 	.word	0x0000a7f0
        /*0cb0*/ 	.word	0x0000000b
        /*0cb4*/ 	.word	0x00000000
        /*0cb8*/ 	.short	0x0101
        /*0cba*/ 	.byte	0x3f
	.zero		1


	//   ....[26]....
        /*0cbc*/ 	.word	0x0000a830
        /*0cc0*/ 	.word	0x00000058
        /*0cc4*/ 	.word	0x0002a8b0
        /*0cc8*/ 	.short	0x010a
        /*0cca*/ 	.byte	0x3f
	.zero		1


	//   ....[27]....
        /*0ccc*/ 	.word	0x0000ade0
        /*0cd0*/ 	.word	0x00000058
        /*0cd4*/ 	.word	0x00000000
        /*0cd8*/ 	.short	0x0101
        /*0cda*/ 	.byte	0x3f
	.zero		1


	//   ....[28]....
        /*0cdc*/ 	.word	0x0000b350
        /*0ce0*/ 	.word	0x00000002
        /*0ce4*/ 	.word	0x0002a800
        /*0ce8*/ 	.short	0x010a
        /*0cea*/ 	.byte	0x3f
	.zero		1


	//   ....[29]....
        /*0cec*/ 	.word	0x0000b3a0
        /*0cf0*/ 	.word	0x00000002
        /*0cf4*/ 	.word	0x0002a800
        /*0cf8*/ 	.short	0x010a
        /*0cfa*/ 	.byte	0x3f
	.zero		1


	//   ....[30]....
        /*0cfc*/ 	.word	0x0000bd50
        /*0d00*/ 	.word	0x00000002
        /*0d04*/ 	.word	0x0002a800
        /*0d08*/ 	.short	0x010a
        /*0d0a*/ 	.byte	0x3f
	.zero		1


	//   ....[31]....
        /*0d0c*/ 	.word	0x0000e630
        /*0d10*/ 	.word	0x00000002
        /*0d14*/ 	.word	0x0002a800
        /*0d18*/ 	.short	0x010a
        /*0d1a*/ 	.byte	0x3f
	.zero		1


	//   ....[32]....
        /*0d1c*/ 	.word	0x00010db0
        /*0d20*/ 	.word	0x00000005
        /*0d24*/ 	.word	0x0002a830
        /*0d28*/ 	.short	0x010a
        /*0d2a*/ 	.byte	0x3f
	.zero		1


	//   ....[33]....
        /*0d2c*/ 	.word	0x00010e00
        /*0d30*/ 	.word	0x00000005
        /*0d34*/ 	.word	0x0002a830
        /*0d38*/ 	.short	0x010a
        /*0d3a*/ 	.byte	0x3f
	.zero		1


	//   ....[34]....
        /*0d3c*/ 	.word	0x00012870
        /*0d40*/ 	.word	0x00000018
        /*0d44*/ 	.word	0x00000000
        /*0d48*/ 	.short	0x0101
        /*0d4a*/ 	.byte	0x3f
	.zero		1


	//   ....[35]....
        /*0d4c*/ 	.word	0x00013160
        /*0d50*/ 	.word	0x00000015
        /*0d54*/ 	.word	0x0002a830
        /*0d58*/ 	.short	0x010a
        /*0d5a*/ 	.byte	0x3f
	.zero		1


	//   ....[36]....
        /*0d5c*/ 	.word	0x000131d0
        /*0d60*/ 	.word	0x00000015
        /*0d64*/ 	.word	0x0002a830
        /*0d68*/ 	.short	0x010a
        /*0d6a*/ 	.byte	0x3f
	.zero		1


	//   ....[37]....
        /*0d6c*/ 	.word	0x00013d40
        /*0d70*/ 	.word	0x0000000a
        /*0d74*/ 	.word	0x0002a850
        /*0d78*/ 	.short	0x010a
        /*0d7a*/ 	.byte	0x3f
	.zero		1


	//   ....[38]....
        /*0d7c*/ 	.word	0x00013de0
        /*0d80*/ 	.word	0x0000000a
        /*0d84*/ 	.word	0x0002a850
        /*0d88*/ 	.short	0x010a
        /*0d8a*/ 	.byte	0x3f
	.zero		1


	//   ....[39]....
        /*0d8c*/ 	.word	0x00014c80
        /*0d90*/ 	.word	0x00000006
        /*0d94*/ 	.word	0x00000000
        /*0d98*/ 	.short	0x0101
        /*0d9a*/ 	.byte	0x3f
	.zero		1


	//   ....[40]....
        /*0d9c*/ 	.word	0x00014ed0
        /*0da0*/ 	.word	0x0000000a
        /*0da4*/ 	.word	0x00000000
        /*0da8*/ 	.short	0x0101
        /*0daa*/ 	.byte	0x3f
	.zero		1


	//   ....[41]....
        /*0dac*/ 	.word	0x000154b0
        /*0db0*/ 	.word	0x0000000a
        /*0db4*/ 	.word	0x0002a850
        /*0db8*/ 	.short	0x010a
        /*0dba*/ 	.byte	0x3f
	.zero		1


	//   ....[42]....
        /*0dbc*/ 	.word	0x00015550
        /*0dc0*/ 	.word	0x0000000a
        /*0dc4*/ 	.word	0x0002a850
        /*0dc8*/ 	.short	0x010a
        /*0dca*/ 	.byte	0x3f
	.zero		1


	//   ....[43]....
        /*0dcc*/ 	.word	0x00015a50
        /*0dd0*/ 	.word	0x000000b5
        /*0dd4*/ 	.word	0x00000000
        /*0dd8*/ 	.short	0x0101
        /*0dda*/ 	.byte	0x3f
	.zero		1


	//   ....[44]....
        /*0ddc*/ 	.word	0x00016f70
        /*0de0*/ 	.word	0x00000000
        /*0de4*/ 	.word	0x00000000
        /*0de8*/ 	.short	0x0101
        /*0dea*/ 	.byte	0x3f
	.zero		1


	//   ....[45]....
        /*0dec*/ 	.word	0x000190e0
        /*0df0*/ 	.word	0x00000016
        /*0df4*/ 	.word	0x0002a820
        /*0df8*/ 	.short	0x010a
        /*0dfa*/ 	.byte	0x3f
	.zero		1


	//   ....[46]....
        /*0dfc*/ 	.word	0x00019170
        /*0e00*/ 	.word	0x00000009
        /*0e04*/ 	.word	0x0002a8a0
        /*0e08*/ 	.short	0x010a
        /*0e0a*/ 	.byte	0x3f
	.zero		1


	//   ....[47]....
        /*0e0c*/ 	.word	0x000195b0
        /*0e10*/ 	.word	0x00000009
        /*0e14*/ 	.word	0x0002a8c0
        /*0e18*/ 	.short	0x010a
        /*0e1a*/ 	.byte	0x3f
	.zero		1


	//   ....[48]....
        /*0e1c*/ 	.word	0x000199e0
        /*0e20*/ 	.word	0x00000006
        /*0e24*/ 	.word	0x0002a8a0
        /*0e28*/ 	.short	0x010a
        /*0e2a*/ 	.byte	0x3f
	.zero		1


	//   ....[49]....
        /*0e2c*/ 	.word	0x00019e10
        /*0e30*/ 	.word	0x00000006
        /*0e34*/ 	.word	0x0002a8c0
        /*0e38*/ 	.short	0x010a
        /*0e3a*/ 	.byte	0x3f
	.zero		1


	//   ....[50]....
        /*0e3c*/ 	.word	0x0001acf0
        /*0e40*/ 	.word	0x00000007
        /*0e44*/ 	.word	0x0002a840
        /*0e48*/ 	.short	0x010a
        /*0e4a*/ 	.byte	0x3f
	.zero		1


	//   ....[51]....
        /*0e4c*/ 	.word	0x0001b3d0
        /*0e50*/ 	.word	0x00000007
        /*0e54*/ 	.word	0x0002a830
        /*0e58*/ 	.short	0x0107
        /*0e5a*/ 	.byte	0x3f
	.zero		1


	//   ....[52]....
        /*0e5c*/ 	.word	0x0001b490
        /*0e60*/ 	.word	0x00000007
        /*0e64*/ 	.word	0x0002a830
        /*0e68*/ 	.short	0x0101
        /*0e6a*/ 	.byte	0x3f
	.zero		1


	//   ....[53]....
        /*0e6c*/ 	.word	0x0001c090
        /*0e70*/ 	.word	0x00000016
        /*0e74*/ 	.word	0x0002a800
        /*0e78*/ 	.short	0x0107
        /*0e7a*/ 	.byte	0x3f
	.zero		1


	//   ....[54]....
        /*0e7c*/ 	.word	0x0001c190
        /*0e80*/ 	.word	0x00000016
        /*0e84*/ 	.word	0x0002a800
        /*0e88*/ 	.short	0x0101
        /*0e8a*/ 	.byte	0x3f
	.zero		1


	//   ....[55]....
        /*0e8c*/ 	.word	0x0001c1b0
        /*0e90*/ 	.word	0x00000016
        /*0e94*/ 	.word	0x0002a820
        /*0e98*/ 	.short	0x010a
        /*0e9a*/ 	.byte	0x3f
	.zero		1


	//   ....[56]....
        /*0e9c*/ 	.word	0x0001c530
        /*0ea0*/ 	.word	0x00000005
        /*0ea4*/ 	.word	0x0002a840
        /*0ea8*/ 	.short	0x010a
        /*0eaa*/ 	.byte	0x3f
	.zero		1


	//   ....[57]....
        /*0eac*/ 	.word	0x0001ca30
        /*0eb0*/ 	.word	0x00000005
        /*0eb4*/ 	.word	0x0002a830
        /*0eb8*/ 	.short	0x0107
        /*0eba*/ 	.byte	0x3f
	.zero		1


	//   ....[58]....
        /*0ebc*/ 	.word	0x0001cae0
        /*0ec0*/ 	.word	0x00000005
        /*0ec4*/ 	.word	0x0002a830
        /*0ec8*/ 	.short	0x0101
        /*0eca*/ 	.byte	0x3f
	.zero		1


	//   ....[59]....
        /*0ecc*/ 	.word	0x0001cb40
        /*0ed0*/ 	.word	0x00000005
        /*0ed4*/ 	.word	0x0002a860
        /*0ed8*/ 	.short	0x010a
        /*0eda*/ 	.byte	0x3f
	.zero		1


	//   ....[60]....
        /*0edc*/ 	.word	0x0001cfb0
        /*0ee0*/ 	.word	0x00000005
        /*0ee4*/ 	.word	0x0002a850
        /*0ee8*/ 	.short	0x0107
        /*0eea*/ 	.byte	0x3f
	.zero		1


	//   ....[61]....
        /*0eec*/ 	.word	0x0001d0e0
        /*0ef0*/ 	.word	0x00000005
        /*0ef4*/ 	.word	0x0002a850
        /*0ef8*/ 	.short	0x0101
        /*0efa*/ 	.byte	0x3f
	.zero		1


	//   ....[62]....
        /*0efc*/ 	.word	0x0001d370
        /*0f00*/ 	.word	0x00000000
        /*0f04*/ 	.word	0x0002a860
        /*0f08*/ 	.short	0x010a
        /*0f0a*/ 	.byte	0x3f
	.zero		1


	//   ....[63]....
        /*0f0c*/ 	.word	0x0001d7e0
        /*0f10*/ 	.word	0x00000000
        /*0f14*/ 	.word	0x0002a850
        /*0f18*/ 	.short	0x0107
        /*0f1a*/ 	.byte	0x3f
	.zero		1


	//   ....[64]....
        /*0f1c*/ 	.word	0x0001d8a0
        /*0f20*/ 	.word	0x00000000
        /*0f24*/ 	.word	0x0002a850
        /*0f28*/ 	.short	0x0101
        /*0f2a*/ 	.byte	0x3f
	.zero		1


	//   ....[65]....
        /*0f2c*/ 	.word	0x0001e390
        /*0f30*/ 	.word	0x00000005
        /*0f34*/ 	.word	0x0002a820
        /*0f38*/ 	.short	0x010a
        /*0f3a*/ 	.byte	0x3f
	.zero		1


	//   ....[66]....
        /*0f3c*/ 	.word	0x0001e520
        /*0f40*/ 	.word	0x00000003
        /*0f44*/ 	.word	0x0002a840
        /*0f48*/ 	.short	0x010a
        /*0f4a*/ 	.byte	0x3f
	.zero		1


	//   ....[67]....
        /*0f4c*/ 	.word	0x0001e5c0
        /*0f50*/ 	.word	0x00000005
        /*0f54*/ 	.word	0x0002a840
        /*0f58*/ 	.short	0x010a
        /*0f5a*/ 	.byte	0x3f
	.zero		1


	//   ....[68]....
        /*0f5c*/ 	.word	0x0001e600
        /*0f60*/ 	.word	0x00000003
        /*0f64*/ 	.word	0x0002a860
        /*0f68*/ 	.short	0x010a
        /*0f6a*/ 	.byte	0x3f
	.zero		1


	//   ....[69]....
        /*0f6c*/ 	.word	0x0001e640
        /*0f70*/ 	.word	0x00000005
        /*0f74*/ 	.word	0x0002a860
        /*0f78*/ 	.short	0x010a
        /*0f7a*/ 	.byte	0x3f
	.zero		1


	//   ....[70]....
        /*0f7c*/ 	.word	0x0001e6a0
        /*0f80*/ 	.word	0x00000058
        /*0f84*/ 	.word	0x0002a890
        /*0f88*/ 	.short	0x010a
        /*0f8a*/ 	.byte	0x3f
	.zero		1


	//   ....[71]....
        /*0f8c*/ 	.word	0x0001e950
        /*0f90*/ 	.word	0x00000058
        /*0f94*/ 	.word	0x0002a890
        /*0f98*/ 	.short	0x010a
        /*0f9a*/ 	.byte	0x3f
	.zero		1


	//   ....[72]....
        /*0f9c*/ 	.word	0x0001ec00
        /*0fa0*/ 	.word	0x00000058
        /*0fa4*/ 	.word	0x0002a890
        /*0fa8*/ 	.short	0x010a
        /*0faa*/ 	.byte	0x3f
	.zero		1


	//   ....[73]....
        /*0fac*/ 	.word	0x0001eeb0
        /*0fb0*/ 	.word	0x00000058
        /*0fb4*/ 	.word	0x0002a8b0
        /*0fb8*/ 	.short	0x010a
        /*0fba*/ 	.byte	0x3f
	.zero		1


	//   ....[74]....
        /*0fbc*/ 	.word	0x0001f0c0
        /*0fc0*/ 	.word	0x00000002
        /*0fc4*/ 	.word	0x0002a800
        /*0fc8*/ 	.short	0x010a
        /*0fca*/ 	.byte	0x3f
	.zero		1


	//   ....[75]....
        /*0fcc*/ 	.word	0x0001f2e0
        /*0fd0*/ 	.word	0x00000002
        /*0fd4*/ 	.word	0x0002a800
        /*0fd8*/ 	.short	0x010a
        /*0fda*/ 	.byte	0x3f
	.zero		1


	//   ....[76]....
        /*0fdc*/ 	.word	0x0001f330
        /*0fe0*/ 	.word	0x00000005
        /*0fe4*/ 	.word	0x0002a830
        /*0fe8*/ 	.short	0x010a
        /*0fea*/ 	.byte	0x3f
	.zero		1


	//   ....[77]....
        /*0fec*/ 	.word	0x0001f380
        /*0ff0*/ 	.word	0x00000015
        /*0ff4*/ 	.word	0x0002a830
        /*0ff8*/ 	.short	0x010a
        /*0ffa*/ 	.byte	0x3f
	.zero		1


	//   ....[78]....
        /*0ffc*/ 	.word	0x0001f3d0
        /*1000*/ 	.word	0x0000000a
        /*1004*/ 	.word	0x0002a850
        /*1008*/ 	.short	0x010a
        /*100a*/ 	.byte	0x3f
	.zero		1


	//   ....[79]....
        /*100c*/ 	.word	0x0001f420
        /*1010*/ 	.word	0x0000000a
        /*1014*/ 	.word	0x0002a850
        /*1018*/ 	.short	0x010a
        /*101a*/ 	.byte	0x3f
	.zero		1


	//   ....[80]....
        /*101c*/ 	.word	0x0001f5c0
        /*1020*/ 	.word	0x00000016
        /*1024*/ 	.word	0x0002a820
        /*1028*/ 	.short	0x010a
        /*102a*/ 	.byte	0x3f
	.zero		1


	//   ....[81]....
        /*102c*/ 	.word	0x0001f610
        /*1030*/ 	.word	0x00000009
        /*1034*/ 	.word	0x0002a8a0
        /*1038*/ 	.short	0x010a
        /*103a*/ 	.byte	0x3f
	.zero		1


	//   ....[82]....
        /*103c*/ 	.word	0x0001f660
        /*1040*/ 	.word	0x00000009
        /*1044*/ 	.word	0x0002a8c0
        /*1048*/ 	.short	0x010a
        /*104a*/ 	.byte	0x3f
	.zero		1


	//   ....[83]....
        /*104c*/ 	.word	0x0001f6b0
        /*1050*/ 	.word	0x00000006
        /*1054*/ 	.word	0x0002a8a0
        /*1058*/ 	.short	0x010a
        /*105a*/ 	.byte	0x3f
	.zero		1


	//   ....[84]....
        /*105c*/ 	.word	0x0001f700
        /*1060*/ 	.word	0x00000006
        /*1064*/ 	.word	0x0002a8c0
        /*1068*/ 	.short	0x010a
        /*106a*/ 	.byte	0x3f
	.zero		1


	//   ....[85]....
        /*106c*/ 	.word	0x0001f820
        /*1070*/ 	.word	0x00000007
        /*1074*/ 	.word	0x0002a840
        /*1078*/ 	.short	0x010a
        /*107a*/ 	.byte	0x3f
	.zero		1


	//   ....[86]....
        /*107c*/ 	.word	0x00020bf0
        /*1080*/ 	.word	0x00000016
        /*1084*/ 	.word	0x0002a820
        /*1088*/ 	.short	0x010a
        /*108a*/ 	.byte	0x3f
	.zero		1


	//   ....[87]....
        /*108c*/ 	.word	0x00020c40
        /*1090*/ 	.word	0x00000005
        /*1094*/ 	.word	0x0002a840
        /*1098*/ 	.short	0x010a
        /*109a*/ 	.byte	0x3f
	.zero		1


	//   ....[88]....
        /*109c*/ 	.word	0x00021400
        /*10a0*/ 	.word	0x00000005
        /*10a4*/ 	.word	0x0002a860
        /*10a8*/ 	.short	0x010a
        /*10aa*/ 	.byte	0x3f
	.zero		1


	//   ....[89]....
        /*10ac*/ 	.word	0x00021c10
        /*10b0*/ 	.word	0x00000000
        /*10b4*/ 	.word	0x0002a860
        /*10b8*/ 	.short	0x010a
        /*10ba*/ 	.byte	0x3f
	.zero		1


	//   ....[90]....
        /*10bc*/ 	.word	0x00022d40
        /*10c0*/ 	.word	0x00000005
        /*10c4*/ 	.word	0x0002a820
        /*10c8*/ 	.short	0x010a
        /*10ca*/ 	.byte	0x3f
	.zero		1


	//   ....[91]....
        /*10cc*/ 	.word	0x00022ee0
        /*10d0*/ 	.word	0x00000003
        /*10d4*/ 	.word	0x0002a840
        /*10d8*/ 	.short	0x010a
        /*10da*/ 	.byte	0x3f
	.zero		1


	//   ....[92]....
        /*10dc*/ 	.word	0x00022f30
        /*10e0*/ 	.word	0x00000005
        /*10e4*/ 	.word	0x0002a840
        /*10e8*/ 	.short	0x010a
        /*10ea*/ 	.byte	0x3f
	.zero		1


	//   ....[93]....
        /*10ec*/ 	.word	0x00022f80
        /*10f0*/ 	.word	0x00000003
        /*10f4*/ 	.word	0x0002a860
        /*10f8*/ 	.short	0x010a
        /*10fa*/ 	.byte	0x3f
	.zero		1


	//----- nvinfo : EIATTR_NUM_MBARRIERS
	.align		4
.L_150:
        /*10fc*/ 	.byte	0x03, 0x38
        /*10fe*/ 	.short	0x0016


	//----- nvinfo : EIATTR_EXIT_INSTR_OFFSETS
	.align		4
        /*1100*/ 	.byte	0x04, 0x1c
        /*1102*/ 	.short	(.L_152 - .L_151)


	//   ....[0]....
.L_151:
        /*1104*/ 	.word	0x0001e690


	//----- nvinfo : EIATTR_MAX_THREADS
	.align		4
.L_152:
        /*1108*/ 	.byte	0x04, 0x05
        /*110a*/ 	.short	(.L_154 - .L_153)
.L_153:
        /*110c*/ 	.word	0x00000180
        /*1110*/ 	.word	0x00000001
        /*1114*/ 	.word	0x00000001


	//----- nvinfo : EIATTR_CRS_STACK_SIZE
	.align		4
.L_154:
        /*1118*/ 	.byte	0x04, 0x1e
        /*111a*/ 	.short	(.L_156 - .L_155)
.L_155:
        /*111c*/ 	.word	0x00000000


	//----- nvinfo : EIATTR_CBANK_PARAM_SIZE
	.align		4
.L_156:
        /*1120*/ 	.byte	0x03, 0x19
        /*1122*/ 	.short	0x0af0


	//----- nvinfo : EIATTR_PARAM_CBANK
	.align		4
        /*1124*/ 	.byte	0x04, 0x0a
        /*1126*/ 	.short	(.L_158 - .L_157)
	.align		4
.L_157:
        /*1128*/ 	.word	index@(.nv.constant0._ZN7cutlass13device_kernelIN5flash11enable_sm90INS1_16FlashAttnFwdSm90INS1_25CollectiveMainloopFwdSm90ILi2EN4cute5tupleIJNS5_1CILi1EEES8_S8_EEENS6_IJNS7_ILi128EEENS7_ILi96EEENS7_ILi192EEEEEELi128ENS_10bfloat16_tEfNS_4arch4Sm90ELb0ELb0ELb0ELb1ELb1ELb1ELb0ELb1ELb1ELb1ELb0ELb0EEENS1_21CollectiveEpilogueFwdINS6_IJSA_SA_SB_EEES9_SE_SG_Li256ELb1ELb1ELb0ELb0EEENS1_36VarlenDynamicPersistentTileSchedulerILi128ELi96ELi256ELi128ELb0ELb1ELb1ELb0ELb1ELb1EEEEEEEEEvNT_6ParamsE)
        /*112c*/ 	.short	0x0210
        /*112e*/ 	.short	0x0af0


	//----- nvinfo : EIATTR_SW_WAR
	.align		4
.L_158:
        /*1130*/ 	.byte	0x04, 0x36
        /*1132*/ 	.short	(.L_160 - .L_159)
.L_159:
        /*1134*/ 	.word	0x00000008
.L_160:


//--------------------- .nv.info._ZN7cutlass13device_kernelIN5flash11enable_sm90INS1_16FlashAttnFwdSm90INS1_25CollectiveMainloopFwdSm90ILi2EN4cute5tupleIJNS5_1CILi1EEES8_S8_EEENS6_IJNS7_ILi128EEENS7_ILi96EEENS7_ILi192EEEEEELi128ENS_10bfloat16_tEfNS_4arch4Sm90ELb0ELb1ELb0ELb0ELb1ELb0ELb0ELb1ELb1ELb1ELb0ELb0EEENS1_21CollectiveEpilogueFwdINS6_IJSA_SA_SB_EEES9_SE_SG_Li256ELb0ELb1ELb0ELb0EEENS1_30DynamicPersistentTileSchedulerILi256ELi128ELb0ELb1ELb1EEEEEEEEEvNT_6ParamsE --------------------------
	.section	.nv.info._ZN7cutlass13device_kernelIN5flash11enable_sm90INS1_16FlashAttnFwdSm90INS1_25CollectiveMainloopFwdSm90ILi2EN4cute5tupleIJNS5_1CILi1EEES8_S8_EEENS6_IJNS7_ILi128EEENS7_ILi96EEENS7_ILi192EEEEEELi128ENS_10bfloat16_tEfNS_4arch4Sm90ELb0ELb1ELb0ELb0ELb1ELb0ELb0ELb1ELb1ELb1ELb0ELb0EEENS1_21CollectiveEpilogueFwdINS6_IJSA_SA_SB_EEES9_SE_SG_Li256ELb0ELb1ELb0ELb0EEENS1_30DynamicPersistentTileSchedulerILi256ELi128ELb0ELb1ELb1EEEEEEEEEvNT_6ParamsE,"",@"SHT_CUDA_INFO"
	.sectionflags	@""
	.align	4


	//----- nvinfo : EIATTR_CUDA_API_VERSION
	.align		4
        /*0000*/ 	.byte	0x04, 0x37
        /*0002*/ 	.short	(.L_162 - .L_161)
.L_161:
        /*0004*/ 	.word	0x00000082


	//----- nvinfo : EIATTR_KPARAM_INFO
	.align		4
.L_162:
        /*0008*/ 	.byte	0x04, 0x17
        /*000a*/ 	.short	(.L_164 - .L_163)
.L_163:
        /*000c*/ 	.word	0x00000000
        /*0010*/ 	.short	0x0000
        /*0012*/ 	.short	0x0070
        /*0014*/ 	.byte	0x00, 0xf0, 0x01, 0x2a


	//----- nvinfo : EIATTR_SPARSE_MMA_MASK
	.align		4
.L_164:
        /*0018*/ 	.byte	0x03, 0x50
        /*001a*/ 	.short	0x0000


	//----- nvinfo : EIATTR_MAXREG_COUNT
	.align		4
        /*001c*/ 	.byte	0x03, 0x1b
        /*001e*/ 	.short	0x00a8


	//----- nvinfo : EIATTR_NUM_BARRIERS
	.align		4
        /*0020*/ 	.byte	0x02, 0x4c
        /*0022*/ 	.byte	0x09
	.zero		1


	//----- nvinfo : EIATTR_EXTERNS
	.align		4
        /*0024*/ 	.byte	0x04, 0x0f
        /*0026*/ 	.short	(.L_166 - .L_165)


	//   ....[0]....
	.align		4
.L_165:
        /*0028*/ 	.word	index@(__assertfail)


	//----- nvinfo : EIATTR_ANNOTATIONS
	.align		4
.L_166:
        /*002c*/ 	.byte	0x04, 0x55
        /*002e*/ 	.short	(.L_168 - .L_167)


	//   ....[0]....
.L_167:
        /*0030*/ 	.word	0x00000001
        /*0034*/ 	.byte	0xa0, 0x08, 0x00, 0x00, 0x01, 0x00, 0x00, 0x00, 0x60, 0x09, 0x00, 0x00, 0x01, 0x00, 0x00, 0x00
        /*0044*/ 	.byte	0x00, 0xe9, 0x00, 0x00, 0x01, 0x00, 0x00, 0x00, 0xa0, 0xe9, 0x00, 0x00, 0x01, 0x00, 0x00, 0x00
        /*0054*/ 	.byte	0x30, 0xea, 0x00, 0x00, 0x01, 0x00, 0x00, 0x00, 0x00, 0x11, 0x01, 0x00, 0x01, 0x00, 0x00, 0x00
        /*0064*/ 	.byte	0x20, 0x11, 0x01, 0x00, 0x01, 0x00, 0x00, 0x00, 0x70, 0x29, 0x01, 0x00, 0x01, 0x00, 0x00, 0x00
        /*0074*/ 	.byte	0x10, 0x2b, 0x01, 0x00


	//----- nvinfo : EIATTR_MERCURY_ISA_VERSION
	.align		4
.L_168:
        /*0078*/ 	.byte	0x03, 0x5f
        /*007a*/ 	.short	0x0101


	//----- nvinfo : EIATTR_INT_WARP_WIDE_INSTR_OFFSETS
	.align		4
        /*007c*/ 	.byte	0x04, 0x31
        /*007e*/ 	.short	(.L_170 - .L_169)


	//   ....[0]....
.L_169:
        /*0080*/ 	.word	0x000000c0


	//   ....[1]....
        /*0084*/ 	.word	0x000000d0


	//   ....[2]....
        /*0088*/ 	.word	0x00000170


	//   ....[3]....
        /*008c*/ 	.word	0x0000f620


	//   ....[4]....
        /*0090*/ 	.word	0x0000f6b0


	//   ....[5]....
        /*0094*/ 	.word	0x00012190


	//   ....[6]....
        /*0098*/ 	.word	0x00012220


	//----- nvinfo : EIATTR_COOP_GROUP_MASK_REGIDS
	.align		4
.L_170:
        /*009c*/ 	.byte	0x04, 0x29
        /*009e*/ 	.short	(.L_172 - .L_171)


	//   ....[0]....
.L_171:
        /*00a0*/ 	.word	0xffffffff


	//   ....[1]....
        /*00a4*/ 	.word	0xffffffff


	//   ....[2]....
        /*00a8*/ 	.word	0xffffffff


	//   ....[3]....
        /*00ac*/ 	.word	0xffffffff


	//   ....[4]....
        /*00b0*/ 	.word	0xffffffff


	//   ....[5]....
        /*00b4*/ 	.word	0xffffffff


	//   ....[6]....
        /*00b8*/ 	.word	0xffffffff


	//   ....[7]....
        /*00bc*/ 	.word	0xffffffff


	//   ....[8]....
        /*00c0*/ 	.word	0xffffffff


	//   ....[9]....
        /*00c4*/ 	.word	0xffffffff


	//   ....[10]....
        /*00c8*/ 	.word	0xffffffff


	//   ....[11]....
        /*00cc*/ 	.word	0xffffffff


	//   ....[12]....
        /*00d0*/ 	.word	0xffffffff


	//   ....[13]....
        /*00d4*/ 	.word	0xffffffff


	//   ....[14]....
        /*00d8*/ 	.word	0xffffffff


	//   ....[15]....
        /*00dc*/ 	.word	0xffffffff


	//   ....[16]....
        /*00e0*/ 	.word	0xffffffff


	//   ....[17]....
        /*00e4*/ 	.word	0xffffffff


	//   ....[18]....
        /*00e8*/ 	.word	0xffffffff


	//   ....[19]....
        /*00ec*/ 	.word	0xffffffff


	//   ....[20]....
        /*00f0*/ 	.word	0xffffffff


	//   ....[21]....
        /*00f4*/ 	.word	0xffffffff


	//   ....[22]....
        /*00f8*/ 	.word	0xffffffff


	//   ....[23]....
        /*00fc*/ 	.word	0xffffffff


	//   ....[24]....
        /*0100*/ 	.word	0xffffffff


	//   ....[25]....
        /*0104*/ 	.word	0xffffffff


	//   ....[26]....
        /*0108*/ 	.word	0xffffffff


	//   ....[27]....
        /*010c*/ 	.word	0xffffffff


	//   ....[28]....
        /*0110*/ 	.word	0xffffffff


	//   ....[29]....
        /*0114*/ 	.word	0xffffffff


	//   ....[30]....
        /*0118*/ 	.word	0xffffffff


	//   ....[31]....
        /*011c*/ 	.word	0xffffffff


	//   ....[32]....
        /*0120*/ 	.word	0xffffffff


	//   ....[33]....
        /*0124*/ 	.word	0xffffffff


	//   ....[34]....
        /*0128*/ 	.word	0xffffffff


	//   ....[35]....
        /*012c*/ 	.word	0xffffffff


	//   ....[36]....
        /*0130*/ 	.word	0xffffffff


	//   ....[37]....
        /*0134*/ 	.word	0xffffffff


	//   ....[38]....
        /*0138*/ 	.word	0xffffffff


	//   ....[39]....
        /*013c*/ 	.word	0xffffffff


	//   ....[40]....
        /*0140*/ 	.word	0xffffffff


	//   ....[41]....
        /*0144*/ 	.word	0xffffffff


	//   ....[42]....
        /*0148*/ 	.word	0xffffffff


	//   ....[43]....
        /*014c*/ 	.word	0xffffffff


	//   ....[44]....
        /*0150*/ 	.word	0xffffffff


	//   ....[45]....
        /*0154*/ 	.word	0xffffffff


	//   ....[46]....
        /*0158*/ 	.word	0xffffffff


	//   ....[47]....
        /*015c*/ 	.word	0xffffffff


	//   ....[48]....
        /*0160*/ 	.word	0xffffffff


	//   ....[49]....
        /*0164*/ 	.word	0xffffffff


	//   ....[50]....
        /*0168*/ 	.word	0xffffffff


	//   ....[51]....
        /*016c*/ 	.word	0xffffffff


	//   ....[52]....
        /*0170*/ 	.word	0xffffffff


	//   ....[53]....
        /*0174*/ 	.word	0xffffffff


	//   ....[54]....
        /*0178*/ 	.word	0xffffffff


	//   ....[55]....
        /*017c*/ 	.word	0xffffffff


	//   ....[56]....
        /*0180*/ 	.word	0xffffffff


	//   ....[57]....
        /*0184*/ 	.word	0xffffffff


	//   ....[58]....
        /*0188*/ 	.word	0xffffffff


	//   ....[59]....
        /*018c*/ 	.word	0xffffffff


	//   ....[60]....
        /*0190*/ 	.word	0xffffffff


	//   ....[61]....
        /*0194*/ 	.word	0xffffffff


	//   ....[62]....
        /*0198*/ 	.word	0xffffffff


	//   ....[63]....
        /*019c*/ 	.word	0xffffffff


	//   ....[64]....
        /*01a0*/ 	.word	0xffffffff


	//   ....[65]....
        /*01a4*/ 	.word	0xffffffff


	//   ....[66]....
        /*01a8*/ 	.word	0xffffffff


	//   ....[67]....
        /*01ac*/ 	.word	0xffffffff


	//   ....[68]....
        /*01b0*/ 	.word	0xffffffff


	//   ....[69]....
        /*01b4*/ 	.word	0xffffffff


	//   ....[70]....
        /*01b8*/ 	.word	0xffffffff


	//   ....[71]....
        /*01bc*/ 	.word	0xffffffff


	//   ....[72]....
        /*01c0*/ 	.word	0xffffffff


	//   ....[73]....
        /*01c4*/ 	.word	0xffffffff


	//   ....[74]....
        /*01c8*/ 	.word	0xffffffff


	//   ....[75]....
        /*01cc*/ 	.word	0xffffffff


	//   ....[76]....
        /*01d0*/ 	.word	0xffffffff


	//   ....[77]....
        /*01d4*/ 	.word	0xffffffff


	//   ....[78]....
        /*01d8*/ 	.word	0xffffffff


	//   ....[79]....
        /*01dc*/ 	.word	0xffffffff


	//   ....[80]....
        /*01e0*/ 	.word	0xffffffff


	//   ....[81]....
        /*01e4*/ 	.word	0xffffffff


	//   ....[82]....
        /*01e8*/ 	.word	0xffffffff


	//   ....[83]....
        /*01ec*/ 	.word	0xffffffff


	//   ....[84]....
        /*01f0*/ 	.word	0xffffffff


	//   ....[85]....
        /*01f4*/ 	.word	0xffffffff


	//   ....[86]....
        /*01f8*/ 	.word	0xffffffff


	//   ....[87]....
        /*01fc*/ 	.word	0xffffffff


	//   ....[88]....
        /*0200*/ 	.word	0xffffffff


	//   ....[89]....
        /*0204*/ 	.word	0xffffffff


	//   ....[90]....
        /*0208*/ 	.word	0xffffffff


	//   ....[91]....
        /*020c*/ 	.word	0xffffffff


	//   ....[92]....
        /*0210*/ 	.word	0xffffffff


	//   ....[93]....
        /*0214*/ 	.word	0xffffffff


	//   ....[94]....
        /*0218*/ 	.word	0xffffffff


	//   ....[95]....
        /*021c*/ 	.word	0xffffffff


	//   ....[96]....
        /*0220*/ 	.word	0xffffffff


	//   ....[97]....
        /*0224*/ 	.word	0xffffffff


	//   ....[98]....
        /*0228*/ 	.word	0xffffffff


	//   ....[99]....
        /*022c*/ 	.word	0xffffffff


	//   ....[100]....
        /*0230*/ 	.word	0xffffffff


	//   ....[101]....
        /*0234*/ 	.word	0xffffffff


	//   ....[102]....
        /*0238*/ 	.word	0xffffffff


	//   ....[103]....
        /*023c*/ 	.word	0xffffffff


	//   ....[104]....
        /*0240*/ 	.word	0xffffffff


	//   ....[105]....
        /*0244*/ 	.word	0xffffffff


	//   ....[106]....
        /*0248*/ 	.word	0xffffffff


	//   ....[107]....
        /*024c*/ 	.word	0xffffffff


	//   ....[108]....
        /*0250*/ 	.word	0xffffffff


	//   ....[109]....
        /*0254*/ 	.word	0xffffffff


	//   ....[110]....
        /*0258*/ 	.word	0xffffffff


	//   ....[111]....
        /*025c*/ 	.word	0xffffffff


	//   ....[112]....
        /*0260*/ 	.word	0xffffffff


	//   ....[113]....
        /*0264*/ 	.word	0xffffffff


	//   ....[114]....
        /*0268*/ 	.word	0xffffffff


	//   ....[115]....
        /*026c*/ 	.word	0xffffffff


	//   ....[116]....
        /*0270*/ 	.word	0xffffffff


	//   ....[117]....
        /*0274*/ 	.word	0xffffffff


	//   ....[118]....
        /*0278*/ 	.word	0xffffffff


	//   ....[119]....
        /*027c*/ 	.word	0xffffffff


	//   ....[120]....
        /*0280*/ 	.word	0x0500000f


	//   ....[121]....
        /*0284*/ 	.word	0x0500000f


	//   ....[122]....
        /*0288*/ 	.word	0x0500000f


	//   ....[123]....
        /*028c*/ 	.word	0x0500000f


	//   ....[124]....
        /*0290*/ 	.word	0x0500000f


	//   ....[125]....
        /*0294*/ 	.word	0x0500000f


	//   ....[126]....
        /*0298*/ 	.word	0x0500000f


	//   ....[127]....
        /*029c*/ 	.word	0x0500000f


	//   ....[128]....
        /*02a0*/ 	.word	0x0500000f


	//   ....[129]....
        /*02a4*/ 	.word	0x0500000f


	//   ....[130]....
        /*02a8*/ 	.word	0x0500000f


	//   ....[131]....
        /*02ac*/ 	.word	0x0500000f


	//   ....[132]....
        /*02b0*/ 	.word	0x0500000f


	//   ....[133]....
        /*02b4*/ 	.word	0x0500000f


	//   ....[134]....
        /*02b8*/ 	.word	0x0500000f


	//   ....[135]....
        /*02bc*/ 	.word	0x0500000f


	//   ....[136]....
        /*02c0*/ 	.word	0x0500000f


	//   ....[137]....
        /*02c4*/ 	.word	0x0500000f


	//   ....[138]....
        /*02c8*/ 	.word	0x0500000f


	//   ....[139]....
        /*02cc*/ 	.word	0x0500000f


	//   ....[140]....
        /*02d0*/ 	.word	0x0500000f


	//   ....[141]....
        /*02d4*/ 	.word	0x0500000f


	//   ....[142]....
        /*02d8*/ 	.word	0x0500000f


	//   ....[143]....
        /*02dc*/ 	.word	0x0500000f


	//   ....[144]....
        /*02e0*/ 	.word	0x0500000f


	//   ....[145]....
        /*02e4*/ 	.word	0x0500000f


	//   ....[146]....
        /*02e8*/ 	.word	0x0500000f


	//   ....[147]....
        /*02ec*/ 	.word	0x0500000f


	//   ....[148]....
        /*02f0*/ 	.word	0x0500000f


	//   ....[149]....
        /*02f4*/ 	.word	0x0500000f


	//   ....[150]....
        /*02f8*/ 	.word	0x0500000f


	//   ....[151]....
        /*02fc*/ 	.word	0x0500000f


	//   ....[152]....
        /*0300*/ 	.word	0x0500000f


	//   ....[153]....
        /*0304*/ 	.word	0x0500000f


	//   ....[154]....
        /*0308*/ 	.word	0x0500000f


	//   ....[155]....
        /*030c*/ 	.word	0x0500000f


	//   ....[156]....
        /*0310*/ 	.word	0x0500000f


	//   ....[157]....
        /*0314*/ 	.word	0x0500000f


	//   ....[158]....
        /*0318*/ 	.word	0x0500000f


	//   ....[159]....
        /*031c*/ 	.word	0x0500000f


	//   ....[160]....
        /*0320*/ 	.word	0x0500000f


	//   ....[161]....
        /*0324*/ 	.word	0x0500000f


	//   ....[162]....
        /*0328*/ 	.word	0x0500000f


	//   ....[163]....
        /*032c*/ 	.word	0x0500000f


	//   ....[164]....
        /*0330*/ 	.word	0x0500000f


	//   ....[165]....
        /*0334*/ 	.word	0x0500000f


	//   ....[166]....
        /*0338*/ 	.word	0x0500000f


	//   ....[167]....
        /*033c*/ 	.word	0x0500000f


	//   ....[168]....
        /*0340*/ 	.word	0x0500000f


	//   ....[169]....
        /*0344*/ 	.word	0x0500000f


	//   ....[170]....
        /*0348*/ 	.word	0x0500000f


	//   ....[171]....
        /*034c*/ 	.word	0x0500000f


	//   ....[172]....
        /*0350*/ 	.word	0x0500000f


	//   ....[173]....
        /*0354*/ 	.word	0x0500000f


	//   ....[174]....
        /*0358*/ 	.word	0x0500000f


	//   ....[175]....
        /*035c*/ 	.word	0x0500000f


	//   ....[176]....
        /*0360*/ 	.word	0x0500000f


	//   ....[177]....
        /*0364*/ 	.word	0x0500000f


	//   ....[178]....
        /*0368*/ 	.word	0x0500000f


	//   ....[179]....
        /*036c*/ 	.word	0x0500000f


	//   ....[180]....
        /*0370*/ 	.word	0x0500000f


	//   ....[181]....
        /*0374*/ 	.word	0x0500000f


	//   ....[182]....
        /*0378*/ 	.word	0x0500000f


	//   ....[183]....
        /*037c*/ 	.word	0x0500000f


	//   ....[184]....
        /*0380*/ 	.word	0x0500000f


	//   ....[185]....
        /*0384*/ 	.word	0x0500000f


	//   ....[186]....
        /*0388*/ 	.word	0x0500000f


	//----- nvinfo : EIATTR_COOP_GROUP_INSTR_OFFSETS
	.align		4
.L_172:
        /*038c*/ 	.byte	0x04, 0x28
        /*038e*/ 	.short	(.L_174 - .L_173)


	//   ....[0]....
.L_173:
        /*0390*/ 	.word	0x00000070


	//   ....[1]....
        /*0394*/ 	.word	0x000000b0


	//   ....[2]....
        /*0398*/ 	.word	0x000002d0


	//   ....[3]....
        /*039c*/ 	.word	0x00000430


	//   ....[4]....
        /*03a0*/ 	.word	0x00000550


	//   ....[5]....
        /*03a4*/ 	.word	0x000006b0


	//   ....[6]....
        /*03a8*/ 	.word	0x00001720


	//   ....[7]....
        /*03ac*/ 	.word	0x000021a0


	//   ....[8]....
        /*03b0*/ 	.word	0x00002ae0


	//   ....[9]....
        /*03b4*/ 	.word	0x00003140


	//   ....[10]....
        /*03b8*/ 	.word	0x00003250


	//   ....[11]....
        /*03bc*/ 	.word	0x000037a0


	//   ....[12]....
        /*03c0*/ 	.word	0x00003860


	//   ....[13]....
        /*03c4*/ 	.word	0x000052e0


	//   ....[14]....
        /*03c8*/ 	.word	0x000054d0


	//   ....[15]....
        /*03cc*/ 	.word	0x00006220


	//   ....[16]....
        /*03d0*/ 	.word	0x00006470


	//   ....[17]....
        /*03d4*/ 	.word	0x000068b0


	//   ....[18]....
        /*03d8*/ 	.word	0x00006910


	//   ....[19]....
        /*03dc*/ 	.word	0x00008510


	//   ....[20]....
        /*03e0*/ 	.word	0x00008520


	//   ....[21]....
        /*03e4*/ 	.word	0x00008550


	//   ....[22]....
        /*03e8*/ 	.word	0x00008560


	//   ....[23]....
        /*03ec*/ 	.word	0x00009f30


	//   ....[24]....
        /*03f0*/ 	.word	0x0000a120


	//   ....[25]....
        /*03f4*/ 	.word	0x0000ae70


	//   ....[26]....
        /*03f8*/ 	.word	0x0000af90


	//   ....[27]....
        /*03fc*/ 	.word	0x0000b530


	//   ....[28]....
        /*0400*/ 	.word	0x0000b5a0


	//   ....[29]....
        /*0404*/ 	.word	0x0000c430


	//   ....[30]....
        /*0408*/ 	.word	0x0000c460


	//   ....[31]....
        /*040c*/ 	.word	0x0000c520


	//   ....[32]....
        /*0410*/ 	.word	0x0000c530


	//   ....[33]....
        /*0414*/ 	.word	0x0000d630


	//   ....[34]....
        /*0418*/ 	.word	0x0000d670


	//   ....[35]....
        /*041c*/ 	.word	0x0000d6a0


	//   ....[36]....
        /*0420*/ 	.word	0x0000d700


	//   ....[37]....
        /*0424*/ 	.word	0x0000dba0


	//   ....[38]....
        /*0428*/ 	.word	0x0000dbe0


	//   ....[39]....
        /*042c*/ 	.word	0x0000dca0


	//   ....[40]....
        /*0430*/ 	.word	0x0000dcc0


	//   ....[41]....
        /*0434*/ 	.word	0x0000dd80


	//   ....[42]....
        /*0438*/ 	.word	0x0000dda0


	//   ....[43]....
        /*043c*/ 	.word	0x0000de70


	//   ....[44]....
        /*0440*/ 	.word	0x0000de90


	//   ....[45]....
        /*0444*/ 	.word	0x0000e4e0


	//   ....[46]....
        /*0448*/ 	.word	0x0000e500


	//   ....[47]....
        /*044c*/ 	.word	0x0000e5c0


	//   ....[48]....
        /*0450*/ 	.word	0x0000e5e0


	//   ....[49]....
        /*0454*/ 	.word	0x0000e6a0


	//   ....[50]....
        /*0458*/ 	.word	0x0000e6c0


	//   ....[51]....
        /*045c*/ 	.word	0x0000e790


	//   ....[52]....
        /*0460*/ 	.word	0x0000e7b0


	//   ....[53]....
        /*0464*/ 	.word	0x0000e930


	//   ....[54]....
        /*0468*/ 	.word	0x00010190


	//   ....[55]....
        /*046c*/ 	.word	0x000101b0


	//   ....[56]....
        /*0470*/ 	.word	0x000101c0


	//   ....[57]....
        /*0474*/ 	.word	0x00010200


	//   ....[58]....
        /*0478*/ 	.word	0x00010290


	//   ....[59]....
        /*047c*/ 	.word	0x000102b0


	//   ....[60]....
        /*0480*/ 	.word	0x00010340


	//   ....[61]....
        /*0484*/ 	.word	0x00010360


	//   ....[62]....
        /*0488*/ 	.word	0x000103f0


	//   ....[63]....
        /*048c*/ 	.word	0x00010410


	//   ....[64]....
        /*0490*/ 	.word	0x000104a0


	//   ....[65]....
        /*0494*/ 	.word	0x000104c0


	//   ....[66]....
        /*0498*/ 	.word	0x00010b00


	//   ....[67]....
        /*049c*/ 	.word	0x00010b20


	//   ....[68]....
        /*04a0*/ 	.word	0x00010b50


	//   ....[69]....
        /*04a4*/ 	.word	0x00010b90


	//   ....[70]....
        /*04a8*/ 	.word	0x00010c10


	//   ....[71]....
        /*04ac*/ 	.word	0x00010c40


	//   ....[72]....
        /*04b0*/ 	.word	0x00010cc0


	//   ....[73]....
        /*04b4*/ 	.word	0x00010cf0


	//   ....[74]....
        /*04b8*/ 	.word	0x00010d70


	//   ....[75]....
        /*04bc*/ 	.word	0x00010da0


	//   ....[76]....
        /*04c0*/ 	.word	0x00010e20


	//   ....[77]....
        /*04c4*/ 	.word	0x00010e50


	//   ....[78]....
        /*04c8*/ 	.word	0x00010ed0


	//   ....[79]....
        /*04cc*/ 	.word	0x00010f00


	//   ....[80]....
        /*04d0*/ 	.word	0x00010f80


	//   ....[81]....
        /*04d4*/ 	.word	0x00010fa0


	//   ....[82]....
        /*04d8*/ 	.word	0x000116c0


	//   ....[83]....
        /*04dc*/ 	.word	0x000116f0


	//   ....[84]....
        /*04e0*/ 	.word	0x00011700


	//   ....[85]....
        /*04e4*/ 	.word	0x00011720


	//   ....[86]....
        /*04e8*/ 	.word	0x00011770


	//   ....[87]....
        /*04ec*/ 	.word	0x00011790


	//   ....[88]....
        /*04f0*/ 	.word	0x000117f0


	//   ....[89]....
        /*04f4*/ 	.word	0x00011810


	//   ....[90]....
        /*04f8*/ 	.word	0x00011860


	//   ....[91]....
        /*04fc*/ 	.word	0x00011880


	//   ....[92]....
        /*0500*/ 	.word	0x000118d0


	//   ....[93]....
        /*0504*/ 	.word	0x000118f0


	//   ....[94]....
        /*0508*/ 	.word	0x00011b80


	//   ....[95]....
        /*050c*/ 	.word	0x00011ba0


	//   ....[96]....
        /*0510*/ 	.word	0x00011bc0


	//   ....[97]....
        /*0514*/ 	.word	0x00011c20


	//   ....[98]....
        /*0518*/ 	.word	0x00011c40


	//   ....[99]....
        /*051c*/ 	.word	0x00011ca0


	//   ....[100]....
        /*0520*/ 	.word	0x00011cc0


	//   ....[101]....
        /*0524*/ 	.word	0x00011d20


	//   ....[102]....
        /*0528*/ 	.word	0x00011d40


	//   ....[103]....
        /*052c*/ 	.word	0x00011da0


	//   ....[104]....
        /*0530*/ 	.word	0x00011dc0


	//   ....[105]....
        /*0534*/ 	.word	0x00011dd0


	//   ....[106]....
        /*0538*/ 	.word	0x00012360


	//   ....[107]....
        /*053c*/ 	.word	0x00012380


	//   ....[108]....
        /*0540*/ 	.word	0x000123a0


	//   ....[109]....
        /*0544*/ 	.word	0x000123e0


	//   ....[110]....
        /*0548*/ 	.word	0x00012430


	//   ....[111]....
        /*054c*/ 	.word	0x00012460


	//   ....[112]....
        /*0550*/ 	.word	0x000124b0


	//   ....[113]....
        /*0554*/ 	.word	0x000124e0


	//   ....[114]....
        /*0558*/ 	.word	0x00012530


	//   ....[115]....
        /*055c*/ 	.word	0x00012560


	//   ....[116]....
        /*0560*/ 	.word	0x000125b0


	//   ....[117]....
        /*0564*/ 	.word	0x000125e0


	//   ....[118]....
        /*0568*/ 	.word	0x000128b0


	//   ....[119]....
        /*056c*/ 	.word	0x00012a90


	//   ....[120]....
        /*0570*/ 	.word	0x00013100


	//   ....[121]....
        /*0574*/ 	.word	0x000131e0


	//   ....[122]....
        /*0578*/ 	.word	0x00013280


	//   ....[123]....
        /*057c*/ 	.word	0x00013300


	//   ....[124]....
        /*0580*/ 	.word	0x000133c0


	//   ....[125]....
        /*0584*/ 	.word	0x00013440


	//   ....[126]....
        /*0588*/ 	.word	0x00013520


	//   ....[127]....
        /*058c*/ 	.word	0x000135a0


	//   ....[128]....
        /*0590*/ 	.word	0x00013680


	//   ....[129]....
        /*0594*/ 	.word	0x00013700


	//   ....[130]....
        /*0598*/ 	.word	0x000137e0


	//   ....[131]....
        /*059c*/ 	.word	0x00013860


	//   ....[132]....
        /*05a0*/ 	.word	0x00013930


	//   ....[133]....
        /*05a4*/ 	.word	0x000139c0


	//   ....[134]....
        /*05a8*/ 	.word	0x00013a30


	//   ....[135]....
        /*05ac*/ 	.word	0x00013ab0


	//   ....[136]....
        /*05b0*/ 	.word	0x00013b70


	//   ....[137]....
        /*05b4*/ 	.word	0x00013be0


	//   ....[138]....
        /*05b8*/ 	.word	0x00013cd0


	//   ....[139]....
        /*05bc*/ 	.word	0x00013d40


	//   ....[140]....
        /*05c0*/ 	.word	0x00013e30


	//   ....[141]....
        /*05c4*/ 	.word	0x00013ea0


	//   ....[142]....
        /*05c8*/ 	.word	0x00013f90


	//   ....[143]....
        /*05cc*/ 	.word	0x00014000


	//   ....[144]....
        /*05d0*/ 	.word	0x000140f0


	//   ....[145]....
        /*05d4*/ 	.word	0x00014160


	//   ....[146]....
        /*05d8*/ 	.word	0x00014250


	//   ....[147]....
        /*05dc*/ 	.word	0x000142c0


	//   ....[148]....
        /*05e0*/ 	.word	0x00014390


	//   ....[149]....
        /*05e4*/ 	.word	0x000144c0


	//   ....[150]....
        /*05e8*/ 	.word	0x00014560


	//   ....[151]....
        /*05ec*/ 	.word	0x000145d0


	//   ....[152]....
        /*05f0*/ 	.word	0x00014690


	//   ....[153]....
        /*05f4*/ 	.word	0x000146f0


	//   ....[154]....
        /*05f8*/ 	.word	0x000147b0


	//   ....[155]....
        /*05fc*/ 	.word	0x00014810


	//   ....[156]....
        /*0600*/ 	.word	0x000148d0


	//   ....[157]....
        /*0604*/ 	.word	0x00014930


	//   ....[158]....
        /*0608*/ 	.word	0x000149f0


	//   ....[159]....
        /*060c*/ 	.word	0x00014a50


	//   ....[160]....
        /*0610*/ 	.word	0x00014b10


	//   ....[161]....
        /*0614*/ 	.word	0x00014bf0


	//   ....[162]....
        /*0618*/ 	.word	0x00014c90


	//   ....[163]....
        /*061c*/ 	.word	0x00014cf0


	//   ....[164]....
        /*0620*/ 	.word	0x00014dc0


	//   ....[165]....
        /*0624*/ 	.word	0x00014e20


	//   ....[166]....
        /*0628*/ 	.word	0x00014ef0


	//   ....[167]....
        /*062c*/ 	.word	0x00014f50


	//   ....[168]....
        /*0630*/ 	.word	0x00015020


	//   ....[169]....
        /*0634*/ 	.word	0x00015080


	//   ....[170]....
        /*0638*/ 	.word	0x00015150


	//   ....[171]....
        /*063c*/ 	.word	0x000151b0


	//   ....[172]....
        /*0640*/ 	.word	0x00015270


	//   ....[173]....
        /*0644*/ 	.word	0x00015390


	//   ....[174]....
        /*0648*/ 	.word	0x00015430


	//   ....[175]....
        /*064c*/ 	.word	0x00015490


	//   ....[176]....
        /*0650*/ 	.word	0x00015560


	//   ....[177]....
        /*0654*/ 	.word	0x00015600


	//   ....[178]....
        /*0658*/ 	.word	0x000156c0


	//   ....[179]....
        /*065c*/ 	.word	0x00015760


	//   ....[180]....
        /*0660*/ 	.word	0x00015820


	//   ....[181]....
        /*0664*/ 	.word	0x000158c0


	//   ....[182]....
        /*0668*/ 	.word	0x00015980


	//   ....[183]....
        /*066c*/ 	.word	0x00015a20


	//   ....[184]....
        /*0670*/ 	.word	0x00015ae0


	//   ....[185]....
        /*0674*/ 	.word	0x00015bb0


	//   ....[186]....
        /*0678*/ 	.word	0x00015cd0


	//----- nvinfo : EIATTR_REG_RECONFIG
	.align		4
.L_174:
        /*067c*/ 	.byte	0x01, 0x54
	.zero		2


	//----- nvinfo : EIATTR_SYSCALL_OFFSETS
	.align		4
        /*0680*/ 	.byte	0x04, 0x46
        /*0682*/ 	.short	(.L_176 - .L_175)


	//   ....[0]....
.L_175:
        /*0684*/ 	.word	0x00001900


	//   ....[1]....
        /*0688*/ 	.word	0x0000f810


	//   ....[2]....
        /*068c*/ 	.word	0x0000f960


	//   ....[3]....
        /*0690*/ 	.word	0x0000fa50


	//   ....[4]....
        /*0694*/ 	.word	0x000107c0


	//----- nvinfo : EIATTR_MBARRIER_INSTR_OFFSETS
	.align		4
.L_176:
        /*0698*/ 	.byte	0x04, 0x39
        /*069a*/ 	.short	(.L_178 - .L_177)


	//   ....[0]....
.L_177:
        /*069c*/ 	.word	0x00000180
        /*06a0*/ 	.word	0x000000ff
        /*06a4*/ 	.word	0x0002a800
        /*06a8*/ 	.short	0x0100
        /*06aa*/ 	.byte	0x08
	.zero		1


	//   ....[1]....
        /*06ac*/ 	.word	0x00000190
        /*06b0*/ 	.word	0x000000ff
        /*06b4*/ 	.word	0x0002a820
        /*06b8*/ 	.short	0x0100
        /*06ba*/ 	.byte	0x08
	.zero		1


	//   ....[2]....
        /*06bc*/ 	.word	0x00000280
        /*06c0*/ 	.word	0x000000ff
        /*06c4*/ 	.word	0x0002a830
        /*06c8*/ 	.short	0x0100
        /*06ca*/ 	.byte	0x08
	.zero		1


	//   ....[3]....
        /*06cc*/ 	.word	0x00000290
        /*06d0*/ 	.word	0x000000ff
        /*06d4*/ 	.word	0x0002a840
        /*06d8*/ 	.short	0x0100
        /*06da*/ 	.byte	0x08
	.zero		1


	//   ....[4]....
        /*06dc*/ 	.word	0x000002a0
        /*06e0*/ 	.word	0x000000ff
        /*06e4*/ 	.word	0x0002a838
        /*06e8*/ 	.short	0x0100
        /*06ea*/ 	.byte	0x08
	.zero		1


	//   ....[5]....
        /*06ec*/ 	.word	0x000002b0
        /*06f0*/ 	.word	0x000000ff
        /*06f4*/ 	.word	0x0002a848
        /*06f8*/ 	.short	0x0100
        /*06fa*/ 	.byte	0x08
	.zero		1


	//   ....[6]....
        /*06fc*/ 	.word	0x000003e0
        /*0700*/ 	.word	0x000000ff
        /*0704*/ 	.word	0x0002a850
        /*0708*/ 	.short	0x0100
        /*070a*/ 	.byte	0x08
	.zero		1


	//   ....[7]....
        /*070c*/ 	.word	0x000003f0
        /*0710*/ 	.word	0x000000ff
        /*0714*/ 	.word	0x0002a860
        /*0718*/ 	.short	0x0100
        /*071a*/ 	.byte	0x08
	.zero		1


	//   ....[8]....
        /*071c*/ 	.word	0x00000400
        /*0720*/ 	.word	0x000000ff
        /*0724*/ 	.word	0x0002a858
        /*0728*/ 	.short	0x0100
        /*072a*/ 	.byte	0x08
	.zero		1


	//   ....[9]....
        /*072c*/ 	.word	0x00000410
        /*0730*/ 	.word	0x000000ff
        /*0734*/ 	.word	0x0002a868
        /*0738*/ 	.short	0x0100
        /*073a*/ 	.byte	0x08
	.zero		1


	//   ....[10]....
        /*073c*/ 	.word	0x00000500
        /*0740*/ 	.word	0x000000ff
        /*0744*/ 	.word	0x0002a870
        /*0748*/ 	.short	0x0100
        /*074a*/ 	.byte	0x06
	.zero		1


	//   ....[11]....
        /*074c*/ 	.word	0x00000510
        /*0750*/ 	.word	0x000000ff
        /*0754*/ 	.word	0x0002a880
        /*0758*/ 	.short	0x0100
        /*075a*/ 	.byte	0x06
	.zero		1


	//   ....[12]....
        /*075c*/ 	.word	0x00000520
        /*0760*/ 	.word	0x000000ff
        /*0764*/ 	.word	0x0002a878
        /*0768*/ 	.short	0x0100
        /*076a*/ 	.byte	0x06
	.zero		1


	//   ....[13]....
        /*076c*/ 	.word	0x00000530
        /*0770*/ 	.word	0x000000ff
        /*0774*/ 	.word	0x0002a888
        /*0778*/ 	.short	0x0100
        /*077a*/ 	.byte	0x06
	.zero		1


	//   ....[14]....
        /*077c*/ 	.word	0x00000660
        /*0780*/ 	.word	0x000000ff
        /*0784*/ 	.word	0x0002a890
        /*0788*/ 	.short	0x0100
        /*078a*/ 	.byte	0x08
	.zero		1


	//   ....[15]....
        /*078c*/ 	.word	0x00000670
        /*0790*/ 	.word	0x000000ff
        /*0794*/ 	.word	0x0002a8a0
        /*0798*/ 	.short	0x0100
        /*079a*/ 	.byte	0x08
	.zero		1


	//   ....[16]....
        /*079c*/ 	.word	0x00000680
        /*07a0*/ 	.word	0x000000ff
        /*07a4*/ 	.word	0x0002a898
        /*07a8*/ 	.short	0x0100
        /*07aa*/ 	.byte	0x08
	.zero		1


	//   ....[17]....
        /*07ac*/ 	.word	0x00000690
        /*07b0*/ 	.word	0x000000ff
        /*07b4*/ 	.word	0x0002a8a8
        /*07b8*/ 	.short	0x0100
        /*07ba*/ 	.byte	0x08
	.zero		1


	//   ....[18]....
        /*07bc*/ 	.word	0x000007d0
        /*07c0*/ 	.word	0x000000ff
        /*07c4*/ 	.word	0x0002a8b0
        /*07c8*/ 	.short	0x0100
        /*07ca*/ 	.byte	0x08
	.zero		1


	//   ....[19]....
        /*07cc*/ 	.word	0x000007e0
        /*07d0*/ 	.word	0x000000ff
        /*07d4*/ 	.word	0x0002a8c0
        /*07d8*/ 	.short	0x0100
        /*07da*/ 	.byte	0x08
	.zero		1


	//   ....[20]....
        /*07dc*/ 	.word	0x000007f0
        /*07e0*/ 	.word	0x000000ff
        /*07e4*/ 	.word	0x0002a8b8
        /*07e8*/ 	.short	0x0100
        /*07ea*/ 	.byte	0x08
	.zero		1


	//   ....[21]....
        /*07ec*/ 	.word	0x00000800
        /*07f0*/ 	.word	0x000000ff
        /*07f4*/ 	.word	0x0002a8c8
        /*07f8*/ 	.short	0x0100
        /*07fa*/ 	.byte	0x08
	.zero		1


	//   ....[22]....
        /*07fc*/ 	.word	0x00001970
        /*0800*/ 	.word	0x000000ff
        /*0804*/ 	.word	0x0002a800
        /*0808*/ 	.short	0x010a
        /*080a*/ 	.byte	0x28
	.zero		1


	//   ....[23]....
        /*080c*/ 	.word	0x000019f0
        /*0810*/ 	.word	0x00000003
        /*0814*/ 	.word	0x0002a830
        /*0818*/ 	.short	0x010a
        /*081a*/ 	.byte	0x3f
	.zero		1


	//   ....[24]....
        /*081c*/ 	.word	0x00001a30
        /*0820*/ 	.word	0x00000003
        /*0824*/ 	.word	0x0002a830
        /*0828*/ 	.short	0x010a
        /*082a*/ 	.byte	0x3f
	.zero		1


	//   ....[25]....
        /*082c*/ 	.word	0x00002130
        /*0830*/ 	.word	0x000000ff
        /*0834*/ 	.word	0x00000000
        /*0838*/ 	.short	0x0101
        /*083a*/ 	.byte	0x04
	.zero		1


	//   ....[26]....
        /*083c*/ 	.word	0x00004640
        /*0840*/ 	.word	0x000000ff
        /*0844*/ 	.word	0x0002a830
        /*0848*/ 	.short	0x010a
        /*084a*/ 	.byte	0x06
	.zero		1


	//   ....[27]....
        /*084c*/ 	.word	0x00004680
        /*0850*/ 	.word	0x000000ff
        /*0854*/ 	.word	0x0002a830
        /*0858*/ 	.short	0x010a
        /*085a*/ 	.byte	0x06
	.zero		1


	//   ....[28]....
        /*085c*/ 	.word	0x00004f40
        /*0860*/ 	.word	0x000000ff
        /*0864*/ 	.word	0x0002a850
        /*0868*/ 	.short	0x010a
        /*086a*/ 	.byte	0x05
	.zero		1


	//   ....[29]....
        /*086c*/ 	.word	0x00004f80
        /*0870*/ 	.word	0x000000ff
        /*0874*/ 	.word	0x0002a850
        /*0878*/ 	.short	0x010a
        /*087a*/ 	.byte	0x05
	.zero		1


	//   ....[30]....
        /*087c*/ 	.word	0x000052a0
        /*0880*/ 	.word	0x000000ff
        /*0884*/ 	.word	0x00000000
        /*0888*/ 	.short	0x0101
        /*088a*/ 	.byte	0x06
	.zero		1


	//   ....[31]....
        /*088c*/ 	.word	0x00007190
        /*0890*/ 	.word	0x000000ff
        /*0894*/ 	.word	0x00000000
        /*0898*/ 	.short	0x0101
        /*089a*/ 	.byte	0x05
	.zero		1


	//   ....[32]....
        /*089c*/ 	.word	0x00007610
        /*08a0*/ 	.word	0x000000ff
        /*08a4*/ 	.word	0x0002a830
        /*08a8*/ 	.short	0x010a
        /*08aa*/ 	.byte	0x06
	.zero		1


	//   ....[33]....
        /*08ac*/ 	.word	0x00007650
        /*08b0*/ 	.word	0x000000ff
        /*08b4*/ 	.word	0x0002a830
        /*08b8*/ 	.short	0x010a
        /*08ba*/ 	.byte	0x06
	.zero		1


	//   ....[34]....
        /*08bc*/ 	.word	0x00007f10
        /*08c0*/ 	.word	0x000000ff
        /*08c4*/ 	.word	0x0002a850
        /*08c8*/ 	.short	0x010a
        /*08ca*/ 	.byte	0x05
	.zero		1


	//   ....[35]....
        /*08cc*/ 	.word	0x00007f50
        /*08d0*/ 	.word	0x000000ff
        /*08d4*/ 	.word	0x0002a850
        /*08d8*/ 	.short	0x010a
        /*08da*/ 	.byte	0x05
	.zero		1


	//   ....[36]....
        /*08dc*/ 	.word	0x00008290
        /*08e0*/ 	.word	0x000000ff
        /*08e4*/ 	.word	0x00000000
        /*08e8*/ 	.short	0x0101
        /*08ea*/ 	.byte	0x06
	.zero		1


	//   ....[37]....
        /*08ec*/ 	.word	0x00008ff0
        /*08f0*/ 	.word	0x000000ff
        /*08f4*/ 	.word	0x00000000
        /*08f8*/ 	.short	0x0101
        /*08fa*/ 	.byte	0x05
	.zero		1


	//   ....[38]....
        /*08fc*/ 	.word	0x000092a0
        /*0900*/ 	.word	0x000000ff
        /*0904*/ 	.word	0x0002a830
        /*0908*/ 	.short	0x010a
        /*090a*/ 	.byte	0x05
	.zero		1


	//   ....[39]....
        /*090c*/ 	.word	0x000092e0
        /*0910*/ 	.word	0x000000ff
        /*0914*/ 	.word	0x0002a830
        /*0918*/ 	.short	0x010a
        /*091a*/ 	.byte	0x05
	.zero		1


	//   ....[40]....
        /*091c*/ 	.word	0x00009ba0
        /*0920*/ 	.word	0x000000ff
        /*0924*/ 	.word	0x0002a850
        /*0928*/ 	.short	0x010a
        /*092a*/ 	.byte	0x05
	.zero		1


	//   ....[41]....
        /*092c*/ 	.word	0x00009be0
        /*0930*/ 	.word	0x000000ff
        /*0934*/ 	.word	0x0002a850
        /*0938*/ 	.short	0x010a
        /*093a*/ 	.byte	0x05
	.zero		1


	//   ....[42]....
        /*093c*/ 	.word	0x00009ee0
        /*0940*/ 	.word	0x000000ff
        /*0944*/ 	.word	0x00000000
        /*0948*/ 	.short	0x0101
        /*094a*/ 	.byte	0x04
	.zero		1


	//   ....[43]....
        /*094c*/ 	.word	0x0000bdf0
        /*0950*/ 	.word	0x000000ff
        /*0954*/ 	.word	0x00000000
        /*0958*/ 	.short	0x0101
        /*095a*/ 	.byte	0x05
	.zero		1


	//   ....[44]....
        /*095c*/ 	.word	0x0000c3a0
        /*0960*/ 	.word	0x000000ff
        /*0964*/ 	.word	0x0002a850
        /*0968*/ 	.short	0x010a
        /*096a*/ 	.byte	0x05
	.zero		1


	//   ....[45]....
        /*096c*/ 	.word	0x0000c3e0
        /*0970*/ 	.word	0x000000ff
        /*0974*/ 	.word	0x0002a850
        /*0978*/ 	.short	0x010a
        /*097a*/ 	.byte	0x05
	.zero		1


	//   ....[46]....
        /*097c*/ 	.word	0x0000c8b0
        /*0980*/ 	.word	0x000000ff
        /*0984*/ 	.word	0x00000000
        /*0988*/ 	.short	0x0101
        /*098a*/ 	.byte	0x04
	.zero		1


	//   ....[47]....
        /*098c*/ 	.word	0x0000dbd0
        /*0990*/ 	.word	0x00000017
        /*0994*/ 	.word	0x00000000
        /*0998*/ 	.short	0x0101
        /*099a*/ 	.byte	0x3f
	.zero		1


	//   ....[48]....
        /*099c*/ 	.word	0x0000ffa0
        /*09a0*/ 	.word	0x00000000
        /*09a4*/ 	.word	0x0002a840
        /*09a8*/ 	.short	0x010a
        /*09aa*/ 	.byte	0x3f
	.zero		1


	//   ....[49]....
        /*09ac*/ 	.word	0x000105b0
        /*09b0*/ 	.word	0x00000000
        /*09b4*/ 	.word	0x0002a830
        /*09b8*/ 	.short	0x0107
        /*09ba*/ 	.byte	0x3f
	.zero		1


	//   ....[50]....
        /*09bc*/ 	.word	0x00010660
        /*09c0*/ 	.word	0x00000000
        /*09c4*/ 	.word	0x0002a830
        /*09c8*/ 	.short	0x0101
        /*09ca*/ 	.byte	0x3f
	.zero		1


	//   ....[51]....
        /*09cc*/ 	.word	0x00011090
        /*09d0*/ 	.word	0x00000010
        /*09d4*/ 	.word	0x0002a800
        /*09d8*/ 	.short	0x0107
        /*09da*/ 	.byte	0x3f
	.zero		1


	//   ....[52]....
        /*09dc*/ 	.word	0x00011180
        /*09e0*/ 	.word	0x00000010
        /*09e4*/ 	.word	0x0002a800
        /*09e8*/ 	.short	0x0101
        /*09ea*/ 	.byte	0x3f
	.zero		1


	//   ....[53]....
        /*09ec*/ 	.word	0x000111a0
        /*09f0*/ 	.word	0x00000010
        /*09f4*/ 	.word	0x0002a820
        /*09f8*/ 	.short	0x010a
        /*09fa*/ 	.byte	0x3f
	.zero		1


	//   ....[54]....
        /*09fc*/ 	.word	0x000114f0
        /*0a00*/ 	.word	0x00000006
        /*0a04*/ 	.word	0x0002a840
        /*0a08*/ 	.short	0x010a
        /*0a0a*/ 	.byte	0x3f
	.zero		1


	//   ....[55]....
        /*0a0c*/ 	.word	0x000119c0
        /*0a10*/ 	.word	0x00000006
        /*0a14*/ 	.word	0x0002a830
        /*0a18*/ 	.short	0x0107
        /*0a1a*/ 	.byte	0x3f
	.zero		1


	//   ....[56]....
        /*0a1c*/ 	.word	0x00011a70
        /*0a20*/ 	.word	0x00000006
        /*0a24*/ 	.word	0x0002a830
        /*0a28*/ 	.short	0x0101
        /*0a2a*/ 	.byte	0x3f
	.zero		1


	//   ....[57]....
        /*0a2c*/ 	.word	0x00011ad0
        /*0a30*/ 	.word	0x00000006
        /*0a34*/ 	.word	0x0002a860
        /*0a38*/ 	.short	0x010a
        /*0a3a*/ 	.byte	0x3f
	.zero		1


	//   ....[58]....
        /*0a3c*/ 	.word	0x00011f00
        /*0a40*/ 	.word	0x00000006
        /*0a44*/ 	.word	0x0002a850
        /*0a48*/ 	.short	0x0107
        /*0a4a*/ 	.byte	0x3f
	.zero		1


	//   ....[59]....
        /*0a4c*/ 	.word	0x00012040
        /*0a50*/ 	.word	0x00000006
        /*0a54*/ 	.word	0x0002a850
        /*0a58*/ 	.short	0x0101
        /*0a5a*/ 	.byte	0x3f
	.zero		1


	//   ....[60]....
        /*0a5c*/ 	.word	0x000122c0
        /*0a60*/ 	.word	0x00000004
        /*0a64*/ 	.word	0x0002a860
        /*0a68*/ 	.short	0x010a
        /*0a6a*/ 	.byte	0x3f
	.zero		1


	//   ....[61]....
        /*0a6c*/ 	.word	0x000126c0
        /*0a70*/ 	.word	0x00000004
        /*0a74*/ 	.word	0x0002a850
        /*0a78*/ 	.short	0x0107
        /*0a7a*/ 	.byte	0x3f
	.zero		1


	//   ....[62]....
        /*0a7c*/ 	.word	0x00012770
        /*0a80*/ 	.word	0x00000004
        /*0a84*/ 	.word	0x0002a850
        /*0a88*/ 	.short	0x0101
        /*0a8a*/ 	.byte	0x3f
	.zero		1


	//   ....[63]....
        /*0a8c*/ 	.word	0x00012a10
        /*0a90*/ 	.word	0x00000004
        /*0a94*/ 	.word	0x0002a820
        /*0a98*/ 	.short	0x010a
        /*0a9a*/ 	.byte	0x3f
	.zero		1


	//   ....[64]....
        /*0a9c*/ 	.word	0x00012bb0
        /*0aa0*/ 	.word	0x00000005
        /*0aa4*/ 	.word	0x0002a840
        /*0aa8*/ 	.short	0x010a
        /*0aaa*/ 	.byte	0x3f
	.zero		1


	//   ....[65]....
        /*0aac*/ 	.word	0x00012c50
        /*0ab0*/ 	.word	0x00000017
        /*0ab4*/ 	.word	0x0002a840
        /*0ab8*/ 	.short	0x010a
        /*0aba*/ 	.byte	0x3f
	.zero		1


	//   ....[66]....
        /*0abc*/ 	.word	0x00012c90
        /*0ac0*/ 	.word	0x00000005
        /*0ac4*/ 	.word	0x0002a860
        /*0ac8*/ 	.short	0x010a
        /*0aca*/ 	.byte	0x3f
	.zero		1


	//   ....[67]....
        /*0acc*/ 	.word	0x00012cd0
        /*0ad0*/ 	.word	0x00000017
        /*0ad4*/ 	.word	0x0002a860
        /*0ad8*/ 	.short	0x010a
        /*0ada*/ 	.byte	0x3f
	.zero		1


	//   ....[68]....
        /*0adc*/ 	.word	0x00012d40
        /*0ae0*/ 	.word	0x00000003
        /*0ae4*/ 	.word	0x0002a800
        /*0ae8*/ 	.short	0x010a
        /*0aea*/ 	.byte	0x3f
	.zero		1


	//   ....[69]....
        /*0aec*/ 	.word	0x00012d90
        /*0af0*/ 	.word	0x00000003
        /*0af4*/ 	.word	0x0002a830
        /*0af8*/ 	.short	0x010a
        /*0afa*/ 	.byte	0x3f
	.zero		1


	//   ....[70]....
        /*0afc*/ 	.word	0x00012df0
        /*0b00*/ 	.word	0x0000000a
        /*0b04*/ 	.word	0x0002a830
        /*0b08*/ 	.short	0x010a
        /*0b0a*/ 	.byte	0x3f
	.zero		1


	//   ....[71]....
        /*0b0c*/ 	.word	0x00012e50
        /*0b10*/ 	.word	0x00000009
        /*0b14*/ 	.word	0x0002a850
        /*0b18*/ 	.short	0x010a
        /*0b1a*/ 	.byte	0x3f
	.zero		1


	//   ....[72]....
        /*0b1c*/ 	.word	0x00012eb0
        /*0b20*/ 	.word	0x0000000a
        /*0b24*/ 	.word	0x0002a830
        /*0b28*/ 	.short	0x010a
        /*0b2a*/ 	.byte	0x3f
	.zero		1


	//   ....[73]....
        /*0b2c*/ 	.word	0x00012f10
        /*0b30*/ 	.word	0x00000009
        /*0b34*/ 	.word	0x0002a850
        /*0b38*/ 	.short	0x010a
        /*0b3a*/ 	.byte	0x3f
	.zero		1


	//   ....[74]....
        /*0b3c*/ 	.word	0x00012f70
        /*0b40*/ 	.word	0x0000000a
        /*0b44*/ 	.word	0x0002a830
        /*0b48*/ 	.short	0x010a
        /*0b4a*/ 	.byte	0x3f
	.zero		1


	//   ....[75]....
        /*0b4c*/ 	.word	0x00012fd0
        /*0b50*/ 	.word	0x00000009
        /*0b54*/ 	.word	0x0002a850
        /*0b58*/ 	.short	0x010a
        /*0b5a*/ 	.byte	0x3f
	.zero		1


	//   ....[76]....
        /*0b5c*/ 	.word	0x00013030
        /*0b60*/ 	.word	0x00000005
        /*0b64*/ 	.word	0x0002a850
        /*0b68*/ 	.short	0x010a
        /*0b6a*/ 	.byte	0x3f
	.zero		1


	//   ....[77]....
        /*0b6c*/ 	.word	0x00013130
        /*0b70*/ 	.word	0x00000000
        /*0b74*/ 	.word	0x0002a840
        /*0b78*/ 	.short	0x010a
        /*0b7a*/ 	.byte	0x3f
	.zero		1


	//   ....[78]....
        /*0b7c*/ 	.word	0x000143c0
        /*0b80*/ 	.word	0x00000010
        /*0b84*/ 	.word	0x0002a820
        /*0b88*/ 	.short	0x010a
        /*0b8a*/ 	.byte	0x3f
	.zero		1


	//   ....[79]....
        /*0b8c*/ 	.word	0x00014410
        /*0b90*/ 	.word	0x00000006
        /*0b94*/ 	.word	0x0002a840
        /*0b98*/ 	.short	0x010a
        /*0b9a*/ 	.byte	0x3f
	.zero		1


	//   ....[80]....
        /*0b9c*/ 	.word	0x00014b40
        /*0ba0*/ 	.word	0x00000006
        /*0ba4*/ 	.word	0x0002a860
        /*0ba8*/ 	.short	0x010a
        /*0baa*/ 	.byte	0x3f
	.zero		1


	//   ....[81]....
        /*0bac*/ 	.word	0x000152e0
        /*0bb0*/ 	.word	0x00000004
        /*0bb4*/ 	.word	0x0002a860
        /*0bb8*/ 	.short	0x010a
        /*0bba*/ 	.byte	0x3f
	.zero		1


	//   ....[82]....
        /*0bbc*/ 	.word	0x00015bf0
        /*0bc0*/ 	.word	0x00000004
        /*0bc4*/ 	.word	0x0002a820
        /*0bc8*/ 	.short	0x010a
        /*0bca*/ 	.byte	0x3f
	.zero		1


	//   ....[83]....
        /*0bcc*/ 	.word	0x00015d90
        /*0bd0*/ 	.word	0x00000005
        /*0bd4*/ 	.word	0x0002a840
        /*0bd8*/ 	.short	0x010a
        /*0bda*/ 	.byte	0x3f
	.zero		1


	//   ....[84]....
        /*0bdc*/ 	.word	0x00015de0
        /*0be0*/ 	.word	0x00000017
        /*0be4*/ 	.word	0x0002a840
        /*0be8*/ 	.short	0x010a
        /*0bea*/ 	.byte	0x3f
	.zero		1


	//   ....[85]....
        /*0bec*/ 	.word	0x00015e30
        /*0bf0*/ 	.word	0x00000005
        /*0bf4*/ 	.word	0x0002a860
        /*0bf8*/ 	.short	0x010a
        /*0bfa*/ 	.byte	0x3f
	.zero		1


	//----- nvinfo : EIATTR_NUM_MBARRIERS
	.align		4
.L_178:
        /*0bfc*/ 	.byte	0x03, 0x38
        /*0bfe*/ 	.short	0x0016


	//----- nvinfo : EIATTR_EXIT_INSTR_OFFSETS
	.align		4
        /*0c00*/ 	.byte	0x04, 0x1c
        /*0c02*/ 	.short	(.L_180 - .L_179)


	//   ....[0]....
.L_179:
        /*0c04*/ 	.word	0x00000950


	//   ....[1]....
        /*0c08*/ 	.word	0x0000e8a0


	//   ....[2]....
        /*0c0c*/ 	.word	0x00012d20


	//----- nvinfo : EIATTR_MAX_THREADS
	.align		4
.L_180:
        /*0c10*/ 	.byte	0x04, 0x05
        /*0c12*/ 	.short	(.L_182 - .L_181)
.L_181:
        /*0c14*/ 	.word	0x00000180
        /*0c18*/ 	.word	0x00000001
        /*0c1c*/ 	.word	0x00000001


	//----- nvinfo : EIATTR_CRS_STACK_SIZE
	.align		4
.L_182:
        /*0c20*/ 	.byte	0x04, 0x1e
        /*0c22*/ 	.short	(.L_184 - .L_183)
.L_183:
        /*0c24*/ 	.word	0x00000000


	//----- nvinfo : EIATTR_CBANK_PARAM_SIZE
	.align		4
.L_184:
        /*0c28*/ 	.byte	0x03, 0x19
        /*0c2a*/ 	.short	0x0af0


	//----- nvinfo : EIATTR_PARAM_CBANK
	.align		4
        /*0c2c*/ 	.byte	0x04, 0x0a
        /*0c2e*/ 	.short	(.L_186 - .L_185)
	.align		4
.L_185:
        /*0c30*/ 	.word	index@(.nv.constant0._ZN7cutlass13device_kernelIN5flash11enable_sm90INS1_16FlashAttnFwdSm90INS1_25CollectiveMainloopFwdSm90ILi2EN4cute5tupleIJNS5_1CILi1EEES8_S8_EEENS6_IJNS7_ILi128EEENS7_ILi96EEENS7_ILi192EEEEEELi128ENS_10bfloat16_tEfNS_4arch4Sm90ELb0ELb1ELb0ELb0ELb1ELb0ELb0ELb1ELb1ELb1ELb0ELb0EEENS1_21CollectiveEpilogueFwdINS6_IJSA_SA_SB_EEES9_SE_SG_Li256ELb0ELb1ELb0ELb0EEENS1_30DynamicPersistentTileSchedulerILi256ELi128ELb0ELb1ELb1EEEEEEEEEvNT_6ParamsE)
        /*0c34*/ 	.short	0x0210
        /*0c36*/ 	.short	0x0af0


	//----- nvinfo : EIATTR_SW_WAR
	.align		4
.L_186:
        /*0c38*/ 	.byte	0x04, 0x36
        /*0c3a*/ 	.short	(.L_188 - .L_187)
.L_187:
        /*0c3c*/ 	.word	0x00000008
.L_188:


//--------------------- .nv.info._ZN7cutlass13device_kernelIN5flash11enable_sm90INS1_16FlashAttnFwdSm90INS1_25CollectiveMainloopFwdSm90ILi2EN4cute5tupleIJNS5_1CILi1EEES8_S8_EEENS6_IJNS7_ILi128EEENS7_ILi96EEENS7_ILi192EEEEEELi128ENS_10bfloat16_tEfNS_4arch4Sm90ELb0ELb1ELb0ELb1ELb1ELb0ELb0ELb1ELb1ELb1ELb0ELb0EEENS1_21CollectiveEpilogueFwdINS6_IJSA_SA_SB_EEES9_SE_SG_Li256ELb1ELb1ELb0ELb0EEENS1_36VarlenDynamicPersistentTileSchedulerILi128ELi96ELi256ELi128ELb0ELb1ELb1ELb1ELb0ELb1EEEEEEEEEvNT_6ParamsE --------------------------
	.section	.nv.info._ZN7cutlass13device_kernelIN5flash11enable_sm90INS1_16FlashAttnFwdSm90INS1_25CollectiveMainloopFwdSm90ILi2EN4cute5tupleIJNS5_1CILi1EEES8_S8_EEENS6_IJNS7_ILi128EEENS7_ILi96EEENS7_ILi192EEEEEELi128ENS_10bfloat16_tEfNS_4arch4Sm90ELb0ELb1ELb0ELb1ELb1ELb0ELb0ELb1ELb1ELb1ELb0ELb0EEENS1_21CollectiveEpilogueFwdINS6_IJSA_SA_SB_EEES9_SE_SG_Li256ELb1ELb1ELb0ELb0EEENS1_36VarlenDynamicPersistentTileSchedulerILi128ELi96ELi256ELi128ELb0ELb1ELb1ELb1ELb0ELb1EEEEEEEEEvNT_6ParamsE,"",@"SHT_CUDA_INFO"
	.sectionflags	@""
	.align	4


	//----- nvinfo : EIATTR_CUDA_API_VERSION
	.align		4
        /*0000*/ 	.byte	0x04, 0x37
        /*0002*/ 	.short	(.L_190 - .L_189)
.L_189:
        /*0004*/ 	.word	0x00000082


	//----- nvinfo : EIATTR_KPARAM_INFO
	.align		4
.L_190:
        /*0008*/ 	.byte	0x04, 0x17
        /*000a*/ 	.short	(.L_192 - .L_191)
.L_191:
        /*000c*/ 	.word	0x00000000
        /*0010*/ 	.short	0x0000
        /*0012*/ 	.short	0x0070
        /*0014*/ 	.byte	0x00, 0xf0, 0x01, 0x2a


	//----- nvinfo : EIATTR_SPARSE_MMA_MASK
	.align		4
.L_192:
        /*0018*/ 	.byte	0x03, 0x50
        /*001a*/ 	.short	0x0000


	//----- nvinfo : EIATTR_MAXREG_COUNT
	.align		4
        /*001c*/ 	.byte	0x03, 0x1b
        /*001e*/ 	.short	0x00a8


	//----- nvinfo : EIATTR_NUM_BARRIERS
	.align		4
        /*0020*/ 	.byte	0x02, 0x4c
        /*0022*/ 	.byte	0x09
	.zero		1


	//----- nvinfo : EIATTR_EXTERNS
	.align		4
        /*0024*/ 	.byte	0x04, 0x0f
        /*0026*/ 	.short	(.L_194 - .L_193)


	//   ....[0]....
	.align		4
.L_193:
        /*0028*/ 	.word	index@(__assertfail)


	//----- nvinfo : EIATTR_ANNOTATIONS
	.align		4
.L_194:
        /*002c*/ 	.byte	0x04, 0x55
        /*002e*/ 	.short	(.L_196 - .L_195)


	//   ....[0]....
.L_195:
        /* <DEDUP_REMOVED lines=19> */
        /*0154*/ 	.byte	0xc0, 0x45, 0x01, 0x00, 0x01, 0x00, 0x00, 0x00, 0x60, 0x47, 0x01, 0x00


	//----- nvinfo : EIATTR_MERCURY_ISA_VERSION
	.align		4
.L_196:
        /*0160*/ 	.byte	0x03, 0x5f
        /*0162*/ 	.short	0x0101


	//----- nvinfo : EIATTR_UNUSED_LOAD_BYTE_OFFSET
	.align		4
        /*0164*/ 	.byte	0x04, 0x44
        /*0166*/ 	.short	(.L_198 - .L_197)


	//   ....[0]....
.L_197:
        /*0168*/ 	.word	0x00000950
        /*016c*/ 	.word	0x0000fff0


	//   ....[1]....
        /*0170*/ 	.word	0x0000cd50
        /*0174*/ 	.word	0x0000fff0


	//----- nvinfo : EIATTR_INT_WARP_WIDE_INSTR_OFFSETS
	.align		4
.L_198:
        /*0178*/ 	.byte	0x04, 0x31
        /*017a*/ 	.short	(.L_200 - .L_199)


	//   ....[0]....
.L_199:
        /*017c*/ 	.word	0x000000c0


	//   ....[1]....
        /*0180*/ 	.word	0x000000d0


	//   ....[2]....
        /*0184*/ 	.word	0x00000170


	//   ....[3]....
        /*0188*/ 	.word	0x000102c0


	//   ....[4]....
        /*018c*/ 	.word	0x00010350


	//   ....[5]....
        /*0190*/ 	.word	0x000132c0


	//   ....[6]....
        /*0194*/ 	.word	0x00013350


	//----- nvinfo : EIATTR_COOP_GROUP_MASK_REGIDS
	.align		4
.L_200:
        /*0198*/ 	.byte	0x04, 0x29
        /*019a*/ 	.short	(.L_202 - .L_201)


	//   ....[0]....
.L_201:
        /*019c*/ 	.word	0xffffffff


	//   ....[1]....
        /*01a0*/ 	.word	0xffffffff


	//   ....[2]....
        /*01a4*/ 	.word	0xffffffff


	//   ....[3]....
        /*01a8*/ 	.word	0xffffffff


	//   ....[4]....
        /*01ac*/ 	.word	0xffffffff


	//   ....[5]....
        /*01b0*/ 	.word	0xffffffff


	//   ....[6]....
        /*01b4*/ 	.word	0xffffffff


	//   ....[7]....
        /*01b8*/ 	.word	0xffffffff


	//   ....[8]....
        /*01bc*/ 	.word	0xffffffff


	//   ....[9]....
        /*01c0*/ 	.word	0xffffffff


	//   ....[10]....
        /*01c4*/ 	.word	0xffffffff


	//   ....[11]....
        /*01c8*/ 	.word	0xffffffff


	//   ....[12]....
        /*01cc*/ 	.word	0xffffffff


	//   ....[13]....
        /*01d0*/ 	.word	0xffffffff


	//   ....[14]....
        /*01d4*/ 	.word	0xffffffff


	//   ....[15]....
        /*01d8*/ 	.word	0xffffffff


	//   ....[16]....
        /*01dc*/ 	.word	0xffffffff


	//   ....[17]....
        /*01e0*/ 	.word	0xffffffff


	//   ....[18]....
        /*01e4*/ 	.word	0xffffffff


	//   ....[19]....
        /*01e8*/ 	.word	0xffffffff


	//   ....[20]....
        /*01ec*/ 	.word	0xffffffff


	//   ....[21]....
        /*01f0*/ 	.word	0xffffffff


	//   ....[22]....
        /*01f4*/ 	.word	0xffffffff


	//   ....[23]....
        /*01f8*/ 	.word	0xffffffff


	//   ....[24]....
        /*01fc*/ 	.word	0xffffffff


	//   ....[25]....
        /*0200*/ 	.word	0xffffffff


	//   ....[26]....
        /*0204*/ 	.word	0xffffffff


	//   ....[27]....
        /*0208*/ 	.word	0xffffffff


	//   ....[28]....
        /*020c*/ 	.word	0xffffffff


	//   ....[29]....
        /*0210*/ 	.word	0xffffffff


	//   ....[30]....
        /*0214*/ 	.word	0xffffffff


	//   ....[31]....
        /*0218*/ 	.word	0xffffffff


	//   ....[32]....
        /*021c*/ 	.word	0xffffffff


	//   ....[33]....
        /*0220*/ 	.word	0xffffffff


	//   ....[34]....
        /*0224*/ 	.word	0xffffffff


	//   ....[35]....
        /*0228*/ 	.word	0xffffffff


	//   ....[36]....
        /*022c*/ 	.word	0xffffffff


	//   ....[37]....
        /*0230*/ 	.word	0xffffffff


	//   ....[38]....
        /*0234*/ 	.word	0xffffffff


	//   ....[39]....
        /*0238*/ 	.word	0xffffffff


	//   ....[40]....
        /*023c*/ 	.word	0xffffffff


	//   ....[41]....
        /*0240*/ 	.word	0xffffffff


	//   ....[42]....
        /*0244*/ 	.word	0xffffffff


	//   ....[43]....
        /*0248*/ 	.word	0xffffffff


	//   ....[44]....
        /*024c*/ 	.word	0xffffffff


	//   ....[45]....
        /*0250*/ 	.word	0xffffffff


	//   ....[46]....
        /*0254*/ 	.word	0xffffffff


	//   ....[47]....
        /*0258*/ 	.word	0xffffffff


	//   ....[48]....
        /*025c*/ 	.word	0xffffffff


	//   ....[49]....
        /*0260*/ 	.word	0xffffffff


	//   ....[50]....
        /*0264*/ 	.word	0xffffffff


	//   ....[51]....
        /*0268*/ 	.word	0xffffffff


	//   ....[52]....
        /*026c*/ 	.word	0xffffffff


	//   ....[53]....
        /*0270*/ 	.word	0xffffffff


	//   ....[54]....
        /*0274*/ 	.word	0xffffffff


	//   ....[55]....
        /*0278*/ 	.word	0xffffffff


	//   ....[56]....
        /*027c*/ 	.word	0xffffffff


	//   ....[57]....
        /*0280*/ 	.word	0xffffffff


	//   ....[58]....
        /*0284*/ 	.word	0xffffffff


	//   ....[59]....
        /*0288*/ 	.word	0xffffffff


	//   ....[60]....
        /*028c*/ 	.word	0xffffffff


	//   ....[61]....
        /*0290*/ 	.word	0xffffffff


	//   ....[62]....
        /*0294*/ 	.word	0xffffffff


	//   ....[63]....
        /*0298*/ 	.word	0xffffffff


	//   ....[64]....
        /*029c*/ 	.word	0xffffffff


	//   ....[65]....
        /*02a0*/ 	.word	0xffffffff


	//   ....[66]....
        /*02a4*/ 	.word	0xffffffff


	//   ....[67]....
        /*02a8*/ 	.word	0xffffffff


	//   ....[68]....
        /*02ac*/ 	.word	0xffffffff


	//   ....[69]....
        /*02b0*/ 	.word	0xffffffff


	//   ....[70]....
        /*02b4*/ 	.word	0xffffffff


	//   ....[71]....
        /*02b8*/ 	.word	0xffffffff


	//   ....[72]....
        /*02bc*/ 	.word	0xffffffff


	//   ....[73]....
        /*02c0*/ 	.word	0xffffffff


	//   ....[74]....
        /*02c4*/ 	.word	0xffffffff


	//   ....[75]....
        /*02c8*/ 	.word	0xffffffff


	//   ....[76]....
        /*02cc*/ 	.word	0xffffffff


	//   ....[77]....
        /*02d0*/ 	.word	0xffffffff


	//   ....[78]....
        /*02d4*/ 	.word	0xffffffff


	//   ....[79]....
        /*02d8*/ 	.word	0xffffffff


	//   ....[80]....
        /*02dc*/ 	.word	0xffffffff


	//   ....[81]....
        /*02e0*/ 	.word	0xffffffff


	//   ....[82]....
        /*02e4*/ 	.word	0xffffffff


	//   ....[83]....
        /*02e8*/ 	.word	0xffffffff


	//   ....[84]....
        /*02ec*/ 	.word	0xffffffff


	//   ....[85]....
        /*02f0*/ 	.word	0xffffffff


	//   ....[86]....
        /*02f4*/ 	.word	0xffffffff


	//   ....[87]....
        /*02f8*/ 	.word	0xffffffff


	//   ....[88]....
        /*02fc*/ 	.word	0xffffffff


	//   ....[89]....
        /*0300*/ 	.word	0xffffffff


	//   ....[90]....
        /*0304*/ 	.word	0xffffffff


	//   ....[91]....
        /*0308*/ 	.word	0xffffffff


	//   ....[92]....
        /*030c*/ 	.word	0xffffffff


	//   ....[93]....
        /*0310*/ 	.word	0xffffffff


	//   ....[94]....
        /*0314*/ 	.word	0xffffffff


	//   ....[95]....
        /*0318*/ 	.word	0xffffffff


	//   ....[96]....
        /*031c*/ 	.word	0xffffffff


	//   ....[97]....
        /*0320*/ 	.word	0xffffffff


	//   ....[98]....
        /*0324*/ 	.word	0xffffffff


	//   ....[99]....
        /*0328*/ 	.word	0xffffffff


	//   ....[100]....
        /*032c*/ 	.word	0xffffffff


	//   ....[101]....
        /*0330*/ 	.word	0xffffffff


	//   ....[102]....
        /*0334*/ 	.word	0xffffffff


	//   ....[103]....
        /*0338*/ 	.word	0xffffffff


	//   ....[104]....
        /*033c*/ 	.word	0xffffffff


	//   ....[105]....
        /*0340*/ 	.word	0xffffffff


	//   ....[106]....
        /*0344*/ 	.word	0xffffffff


	//   ....[107]....
        /*0348*/ 	.word	0xffffffff


	//   ....[108]....
        /*034c*/ 	.word	0xffffffff


	//   ....[109]....
        /*0350*/ 	.word	0xffffffff


	//   ....[110]....
        /*0354*/ 	.word	0xffffffff


	//   ....[111]....
        /*0358*/ 	.word	0xffffffff


	//   ....[112]....
        /*035c*/ 	.word	0xffffffff


	//   ....[113]....
        /*0360*/ 	.word	0xffffffff


	//   ....[114]....
        /*0364*/ 	.word	0xffffffff


	//   ....[115]....
        /*0368*/ 	.word	0xffffffff


	//   ....[116]....
        /*036c*/ 	.word	0xffffffff


	//   ....[117]....
        /*0370*/ 	.word	0xffffffff


	//   ....[118]....
        /*0374*/ 	.word	0xffffffff


	//   ....[119]....
        /*0378*/ 	.word	0xffffffff


	//   ....[120]....
        /*037c*/ 	.word	0xffffffff


	//   ....[121]....
        /*0380*/ 	.word	0xffffffff


	//   ....[122]....
        /*0384*/ 	.word	0xffffffff


	//   ....[123]....
        /*0388*/ 	.word	0xffffffff


	//   ....[124]....
        /*038c*/ 	.word	0xffffffff


	//   ....[125]....
        /*0390*/ 	.word	0xffffffff


	//   ....[126]....
        /*0394*/ 	.word	0xffffffff


	//   ....[127]....
        /*0398*/ 	.word	0xffffffff


	//   ....[128]....
        /*039c*/ 	.word	0xffffffff


	//   ....[129]....
        /*03a0*/ 	.word	0xffffffff


	//   ....[130]....
        /*03a4*/ 	.word	0xffffffff


	//   ....[131]....
        /*03a8*/ 	.word	0xffffffff


	//   ....[132]....
        /*03ac*/ 	.word	0xffffffff


	//   ....[133]....
        /*03b0*/ 	.word	0xffffffff


	//   ....[134]....
        /*03b4*/ 	.word	0xffffffff


	//   ....[135]....
        /*03b8*/ 	.word	0xffffffff


	//   ....[136]....
        /*03bc*/ 	.word	0xffffffff


	//   ....[137]....
        /*03c0*/ 	.word	0xffffffff


	//   ....[138]....
        /*03c4*/ 	.word	0xffffffff


	//   ....[139]....
        /*03c8*/ 	.word	0xffffffff


	//   ....[140]....
        /*03cc*/ 	.word	0xffffffff


	//   ....[141]....
        /*03d0*/ 	.word	0xffffffff


	//   ....[142]....
        /*03d4*/ 	.word	0xffffffff


	//   ....[143]....
        /*03d8*/ 	.word	0xffffffff


	//   ....[144]....
        /*03dc*/ 	.word	0xffffffff


	//   ....[145]....
        /*03e0*/ 	.word	0xffffffff


	//   ....[146]....
        /*03e4*/ 	.word	0xffffffff


	//   ....[147]....
        /*03e8*/ 	.word	0xffffffff


	//   ....[148]....
        /*03ec*/ 	.word	0xffffffff


	//   ....[149]....
        /*03f0*/ 	.word	0xffffffff


	//   ....[150]....
        /*03f4*/ 	.word	0xffffffff


	//   ....[151]....
        /*03f8*/ 	.word	0x0500000f


	//   ....[152]....
        /*03fc*/ 	.word	0x0500000f


	//   ....[153]....
        /*0400*/ 	.word	0x0500000f


	//   ....[154]....
        /*0404*/ 	.word	0x0500000f


	//   ....[155]....
        /*0408*/ 	.word	0x0500000f


	//   ....[156]....
        /*040c*/ 	.word	0x0500000f


	//   ....[157]....
        /*0410*/ 	.word	0x0500000f


	//   ....[158]....
        /*0414*/ 	.word	0x0500000f


	//   ....[159]....
        /*0418*/ 	.word	0x0500000f


	//   ....[160]....
        /*041c*/ 	.word	0x0500000f


	//   ....[161]....
        /*0420*/ 	.word	0x0500000f


	//   ....[162]....
        /*0424*/ 	.word	0x0500000f


	//   ....[163]....
        /*0428*/ 	.word	0x0500000f


	//   ....[164]....
        /*042c*/ 	.word	0x0500000f


	//   ....[165]....
        /*0430*/ 	.word	0x0500000f


	//   ....[166]....
        /*0434*/ 	.word	0x0500000f


	//   ....[167]....
        /*0438*/ 	.word	0x0500000f


	//   ....[168]....
        /*043c*/ 	.word	0x0500000f


	//   ....[169]....
        /*0440*/ 	.word	0x0500000f


	//   ....[170]....
        /*0444*/ 	.word	0x0500000f


	//   ....[171]....
        /*0448*/ 	.word	0x0500000f


	//   ....[172]....
        /*044c*/ 	.word	0x0500000f


	//   ....[173]....
        /*0450*/ 	.word	0x0500000f


	//   ....[174]....
        /*0454*/ 	.word	0x0500000f


	//   ....[175]....
        /*0458*/ 	.word	0x0500000f


	//   ....[176]....
        /*045c*/ 	.word	0x0500000f


	//   ....[177]....
        /*0460*/ 	.word	0x0500000f


	//   ....[178]....
        /*0464*/ 	.word	0x0500000f


	//   ....[179]....
        /*0468*/ 	.word	0x0500000f


	//   ....[180]....
        /*046c*/ 	.word	0x0500000f


	//   ....[181]....
        /*0470*/ 	.word	0x0500000f


	//   ....[182]....
        /*0474*/ 	.word	0x0500000f


	//   ....[183]....
        /*0478*/ 	.word	0x0500000f


	//   ....[184]....
        /*047c*/ 	.word	0x0500000f


	//   ....[185]....
        /*0480*/ 	.word	0x0500000f


	//   ....[186]....
        /*0484*/ 	.word	0x0500000f


	//   ....[187]....
        /*0488*/ 	.word	0x0500000f


	//   ....[188]....
        /*048c*/ 	.word	0x0500000f


	//   ....[189]....
        /*0490*/ 	.word	0x0500000f


	//   ....[190]....
        /*0494*/ 	.word	0x0500000f


	//   ....[191]....
        /*0498*/ 	.word	0x0500000f


	//   ....[192]....
        /*049c*/ 	.word	0x0500000f


	//   ....[193]....
        /*04a0*/ 	.word	0x0500000f


	//   ....[194]....
        /*04a4*/ 	.word	0x0500000f


	//   ....[195]....
        /*04a8*/ 	.word	0x0500000f


	//   ....[196]....
        /*04ac*/ 	.word	0x0500000f


	//   ....[197]....
        /*04b0*/ 	.word	0x0500000f


	//   ....[198]....
        /*04b4*/ 	.word	0x0500000f


	//   ....[199]....
        /*04b8*/ 	.word	0x0500000f


	//   ....[200]....
        /*04bc*/ 	.word	0x0500000f


	//   ....[201]....
        /*04c0*/ 	.word	0x0500000f


	//   ....[202]....
        /*04c4*/ 	.word	0x0500000f


	//   ....[203]....
        /*04c8*/ 	.word	0x0500000f


	//   ....[204]....
        /*04cc*/ 	.word	0x0500000f


	//   ....[205]....
        /*04d0*/ 	.word	0x0500000f


	//   ....[206]....
        /*04d4*/ 	.word	0x0500000f


	//   ....[207]....
        /*04d8*/ 	.word	0x0500000f


	//   ....[208]....
        /*04dc*/ 	.word	0x0500000f


	//   ....[209]....
        /*04e0*/ 	.word	0x0500000f


	//   ....[210]....
        /*04e4*/ 	.word	0x0500000f


	//   ....[211]....
        /*04e8*/ 	.word	0x0500000f


	//   ....[212]....
        /*04ec*/ 	.word	0x0500000f


	//   ....[213]....
        /*04f0*/ 	.word	0x0500000f


	//   ....[214]....
        /*04f4*/ 	.word	0x0500000f


	//   ....[215]....
        /*04f8*/ 	.word	0x0500000f


	//   ....[216]....
        /*04fc*/ 	.word	0x0500000f


	//   ....[217]....
        /*0500*/ 	.word	0x0500000f


	//   ....[218]....
        /*0504*/ 	.word	0x0500000f


	//   ....[219]....
        /*0508*/ 	.word	0x0500000f


	//   ....[220]....
        /*050c*/ 	.word	0x0500000f


	//   ....[221]....
        /*0510*/ 	.word	0x0500000f


	//   ....[222]....
        /*0514*/ 	.word	0x0500000f


	//   ....[223]....
        /*0518*/ 	.word	0x0500000f


	//   ....[224]....
        /*051c*/ 	.word	0x0500000f


	//   ....[225]....
        /*0520*/ 	.word	0x0500000f


	//   ....[226]....
        /*0524*/ 	.word	0x0500000f


	//   ....[227]....
        /*0528*/ 	.word	0x0500000f


	//   ....[228]....
        /*052c*/ 	.word	0x0500000f


	//   ....[229]....
        /*0530*/ 	.word	0x0500000f


	//   ....[230]....
        /*0534*/ 	.word	0x0500000f


	//   ....[231]....
        /*0538*/ 	.word	0x0500000f


	//   ....[232]....
        /*053c*/ 	.word	0x0500000f


	//   ....[233]....
        /*0540*/ 	.word	0x0500000f


	//----- nvinfo : EIATTR_COOP_GROUP_INSTR_OFFSETS
	.align		4
.L_202:
        /*0544*/ 	.byte	0x04, 0x28
        /*0546*/ 	.short	(.L_204 - .L_203)


	//   ....[0]....
.L_203:
        /*0548*/ 	.word	0x00000070


	//   ....[1]....
        /*054c*/ 	.word	0x000000b0


	//   ....[2]....
        /*0550*/ 	.word	0x000002d0


	//   ....[3]....
        /*0554*/ 	.word	0x00000430


	//   ....[4]....
        /*0558*/ 	.word	0x00000550


	//   ....[5]....
        /*055c*/ 	.word	0x000006b0


	//   ....[6]....
        /*0560*/ 	.word	0x00001780


	//   ....[7]....
        /*0564*/ 	.word	0x00002250


	//   ....[8]....
        /*0568*/ 	.word	0x00002b40


	//   ....[9]....
        /*056c*/ 	.word	0x000031a0


	//   ....[10]....
        /*0570*/ 	.word	0x000032b0


	//   ....[11]....
        /*0574*/ 	.word	0x00003800


	//   ....[12]....
        /*0578*/ 	.word	0x000038b0


	//   ....[13]....
        /*057c*/ 	.word	0x00005330


	//   ....[14]....
        /*0580*/ 	.word	0x00005530


	//   ....[15]....
        /*0584*/ 	.word	0x00006280


	//   ....[16]....
        /*0588*/ 	.word	0x000064d0


	//   ....[17]....
        /*058c*/ 	.word	0x000068f0


	//   ....[18]....
        /*0590*/ 	.word	0x00006960


	//   ....[19]....
        /*0594*/ 	.word	0x00008580


	//   ....[20]....
        /*0598*/ 	.word	0x00008590


	//   ....[21]....
        /*059c*/ 	.word	0x000085c0


	//   ....[22]....
        /*05a0*/ 	.word	0x000085d0


	//   ....[23]....
        /*05a4*/ 	.word	0x00009fa0


	//   ....[24]....
        /*05a8*/ 	.word	0x0000a1a0


	//   ....[25]....
        /*05ac*/ 	.word	0x0000aef0


	//   ....[26]....
        /*05b0*/ 	.word	0x0000b010


	//   ....[27]....
        /*05b4*/ 	.word	0x0000b5b0


	//   ....[28]....
        /*05b8*/ 	.word	0x0000b620


	//   ....[29]....
        /*05bc*/ 	.word	0x0000c4b0


	//   ....[30]....
        /*05c0*/ 	.word	0x0000c4e0


	//   ....[31]....
        /*05c4*/ 	.word	0x0000c590


	//   ....[32]....
        /*05c8*/ 	.word	0x0000c5a0


	//   ....[33]....
        /*05cc*/ 	.word	0x0000d7c0


	//   ....[34]....
        /*05d0*/ 	.word	0x0000d800


	//   ....[35]....
        /*05d4*/ 	.word	0x0000d840


	//   ....[36]....
        /*05d8*/ 	.word	0x0000d870


	//   ....[37]....
        /*05dc*/ 	.word	0x0000ddd0


	//   ....[38]....
        /*05e0*/ 	.word	0x0000de10


	//   ....[39]....
        /*05e4*/ 	.word	0x0000ded0


	//   ....[40]....
        /*05e8*/ 	.word	0x0000def0


	//   ....[41]....
        /*05ec*/ 	.word	0x0000dfb0


	//   ....[42]....
        /*05f0*/ 	.word	0x0000dfd0


	//   ....[43]....
        /*05f4*/ 	.word	0x0000e0a0


	//   ....[44]....
        /*05f8*/ 	.word	0x0000e0c0


	//   ....[45]....
        /*05fc*/ 	.word	0x0000e8d0


	//   ....[46]....
        /*0600*/ 	.word	0x0000e8f0


	//   ....[47]....
        /*0604*/ 	.word	0x0000e9b0


	//   ....[48]....
        /*0608*/ 	.word	0x0000e9d0


	//   ....[49]....
        /*060c*/ 	.word	0x0000ea90


	//   ....[50]....
        /*0610*/ 	.word	0x0000eab0


	//   ....[51]....
        /*0614*/ 	.word	0x0000eb80


	//   ....[52]....
        /*0618*/ 	.word	0x0000eba0


	//   ....[53]....
        /*061c*/ 	.word	0x0000ece0


	//   ....[54]....
        /*0620*/ 	.word	0x0000eed0


	//   ....[55]....
        /*0624*/ 	.word	0x0000ef00


	//   ....[56]....
        /*0628*/ 	.word	0x0000ef30


	//   ....[57]....
        /*062c*/ 	.word	0x0000ef60


	//   ....[58]....
        /*0630*/ 	.word	0x0000ef90


	//   ....[59]....
        /*0634*/ 	.word	0x0000efc0


	//   ....[60]....
        /*0638*/ 	.word	0x0000f110


	//   ....[61]....
        /*063c*/ 	.word	0x0000f140


	//   ....[62]....
        /*0640*/ 	.word	0x0000f170


	//   ....[63]....
        /*0644*/ 	.word	0x0000f1a0


	//   ....[64]....
        /*0648*/ 	.word	0x0000f1d0


	//   ....[65]....
        /*064c*/ 	.word	0x0000f200


	//   ....[66]....
        /*0650*/ 	.word	0x0000f290


	//   ....[67]....
        /*0654*/ 	.word	0x0000f2f0


	//   ....[68]....
        /*0658*/ 	.word	0x0000f380


	//   ....[69]....
        /*065c*/ 	.word	0x00010fd0


	//   ....[70]....
        /*0660*/ 	.word	0x00010ff0


	//   ....[71]....
        /*0664*/ 	.word	0x000110a0


	//   ....[72]....
        /*0668*/ 	.word	0x000110c0


	//   ....[73]....
        /*066c*/ 	.word	0x00011160


	//   ....[74]....
        /*0670*/ 	.word	0x00011180


	//   ....[75]....
        /*0674*/ 	.word	0x00011220


	//   ....[76]....
        /*0678*/ 	.word	0x00011240


	//   ....[77]....
        /*067c*/ 	.word	0x000112e0


	//   ....[78]....
        /*0680*/ 	.word	0x00011300


	//   ....[79]....
        /*0684*/ 	.word	0x00011310


	//   ....[80]....
        /*0688*/ 	.word	0x000113a0


	//   ....[81]....
        /*068c*/ 	.word	0x00011b20


	//   ....[82]....
        /*0690*/ 	.word	0x00011b50


	//   ....[83]....
        /*0694*/ 	.word	0x00011b70


	//   ....[84]....
        /*0698*/ 	.word	0x00011c00


	//   ....[85]....
        /*069c*/ 	.word	0x00011c10


	//   ....[86]....
        /*06a0*/ 	.word	0x00011cb0


	//   ....[87]....
        /*06a4*/ 	.word	0x00011cc0


	//   ....[88]....
        /*06a8*/ 	.word	0x00011d60


	//   ....[89]....
        /*06ac*/ 	.word	0x00011d70


	//   ....[90]....
        /*06b0*/ 	.word	0x00011e10


	//   ....[91]....
        /*06b4*/ 	.word	0x00011e20


	//   ....[92]....
        /*06b8*/ 	.word	0x00011ec0


	//   ....[93]....
        /*06bc*/ 	.word	0x00011ed0


	//   ....[94]....
        /*06c0*/ 	.word	0x00011f70


	//   ....[95]....
        /*06c4*/ 	.word	0x00011f80


	//   ....[96]....
        /*06c8*/ 	.word	0x00011f90


	//   ....[97]....
        /*06cc*/ 	.word	0x00012790


	//   ....[98]....
        /*06d0*/ 	.word	0x000127a0


	//   ....[99]....
        /*06d4*/ 	.word	0x000127c0


	//   ....[100]....
        /*06d8*/ 	.word	0x00012840


	//   ....[101]....
        /*06dc*/ 	.word	0x00012850


	//   ....[102]....
        /*06e0*/ 	.word	0x000128b0


	//   ....[103]....
        /*06e4*/ 	.word	0x000128e0


	//   ....[104]....
        /*06e8*/ 	.word	0x00012920


	//   ....[105]....
        /*06ec*/ 	.word	0x00012950


	//   ....[106]....
        /*06f0*/ 	.word	0x00012990


	//   ....[107]....
        /*06f4*/ 	.word	0x000129c0


	//   ....[108]....
        /*06f8*/ 	.word	0x00012a00


	//   ....[109]....
        /*06fc*/ 	.word	0x00012c80


	//   ....[110]....
        /*0700*/ 	.word	0x00012ca0


	//   ....[111]....
        /*0704*/ 	.word	0x00012d30


	//   ....[112]....
        /*0708*/ 	.word	0x00012d40


	//   ....[113]....
        /*070c*/ 	.word	0x00012db0


	//   ....[114]....
        /*0710*/ 	.word	0x00012dc0


	//   ....[115]....
        /*0714*/ 	.word	0x00012e30


	//   ....[116]....
        /*0718*/ 	.word	0x00012e40


	//   ....[117]....
        /*071c*/ 	.word	0x00012eb0


	//   ....[118]....
        /*0720*/ 	.word	0x00012ec0


	//   ....[119]....
        /*0724*/ 	.word	0x00012ed0


	//   ....[120]....
        /*0728*/ 	.word	0x00012f40


	//   ....[121]....
        /*072c*/ 	.word	0x000134d0


	//   ....[122]....
        /*0730*/ 	.word	0x000134f0


	//   ....[123]....
        /*0734*/ 	.word	0x00013500


	//   ....[124]....
        /*0738*/ 	.word	0x00013510


	//   ....[125]....
        /*073c*/ 	.word	0x00013580


	//   ....[126]....
        /*0740*/ 	.word	0x000135a0


	//   ....[127]....
        /*0744*/ 	.word	0x00013610


	//   ....[128]....
        /*0748*/ 	.word	0x00013630


	//   ....[129]....
        /*074c*/ 	.word	0x00013690


	//   ....[130]....
        /*0750*/ 	.word	0x000136b0


	//   ....[131]....
        /*0754*/ 	.word	0x00013700


	//   ....[132]....
        /*0758*/ 	.word	0x00013720


	//   ....[133]....
        /*075c*/ 	.word	0x00013b30


	//   ....[134]....
        /*0760*/ 	.word	0x00013b60


	//   ....[135]....
        /*0764*/ 	.word	0x00013b90


	//   ....[136]....
        /*0768*/ 	.word	0x00013bc0


	//   ....[137]....
        /*076c*/ 	.word	0x00013bf0


	//   ....[138]....
        /*0770*/ 	.word	0x00013c20


	//   ....[139]....
        /*0774*/ 	.word	0x00013c50


	//   ....[140]....
        /*0778*/ 	.word	0x00013c80


	//   ....[141]....
        /*077c*/ 	.word	0x00013e00


	//   ....[142]....
        /*0780*/ 	.word	0x00013e30


	//   ....[143]....
        /*0784*/ 	.word	0x00013e60


	//   ....[144]....
        /*0788*/ 	.word	0x00013e90


	//   ....[145]....
        /*078c*/ 	.word	0x00013ec0


	//   ....[146]....
        /*0790*/ 	.word	0x00013ef0


	//   ....[147]....
        /*0794*/ 	.word	0x00013fb0


	//   ....[148]....
        /*0798*/ 	.word	0x00013fd0


	//   ....[149]....
        /*079c*/ 	.word	0x00014040


	//   ....[150]....
        /*07a0*/ 	.word	0x000146e0


	//   ....[151]....
        /*07a4*/ 	.word	0x00014d50


	//   ....[152]....
        /*07a8*/ 	.word	0x00014e40


	//   ....[153]....
        /*07ac*/ 	.word	0x00014ee0


	//   ....[154]....
        /*07b0*/ 	.word	0x00014f40


	//   ....[155]....
        /*07b4*/ 	.word	0x00015050


	//   ....[156]....
        /*07b8*/ 	.word	0x000150c0


	//   ....[157]....
        /*07bc*/ 	.word	0x000151d0


	//   ....[158]....
        /*07c0*/ 	.word	0x00015240


	//   ....[159]....
        /*07c4*/ 	.word	0x00015350


	//   ....[160]....
        /*07c8*/ 	.word	0x000153c0


	//   ....[161]....
        /*07cc*/ 	.word	0x000154d0


	//   ....[162]....
        /*07d0*/ 	.word	0x00015540


	//   ....[163]....
        /*07d4*/ 	.word	0x000155e0


	//   ....[164]....
        /*07d8*/ 	.word	0x000156f0


	//   ....[165]....
        /*07dc*/ 	.word	0x00015760


	//   ....[166]....
        /*07e0*/ 	.word	0x000157c0


	//   ....[167]....
        /*07e4*/ 	.word	0x000158b0


	//   ....[168]....
        /*07e8*/ 	.word	0x00015910


	//   ....[169]....
        /*07ec*/ 	.word	0x00015a20


	//   ....[170]....
        /*07f0*/ 	.word	0x00015a80


	//   ....[171]....
        /*07f4*/ 	.word	0x00015b90


	//   ....[172]....
        /*07f8*/ 	.word	0x00015bf0


	//   ....[173]....
        /*07fc*/ 	.word	0x00015d00


	//   ....[174]....
        /*0800*/ 	.word	0x00015d60


	//   ....[175]....
        /*0804*/ 	.word	0x00015e70


	//   ....[176]....
        /*0808*/ 	.word	0x00015ed0


	//   ....[177]....
        /*080c*/ 	.word	0x00015fe0


	//   ....[178]....
        /*0810*/ 	.word	0x00016040


	//   ....[179]....
        /*0814*/ 	.word	0x00016130


	//   ....[180]....
        /*0818*/ 	.word	0x00016260


	//   ....[181]....
        /*081c*/ 	.word	0x00016310


	//   ....[182]....
        /*0820*/ 	.word	0x00016390


	//   ....[183]....
        /*0824*/ 	.word	0x00016470


	//   ....[184]....
        /*0828*/ 	.word	0x000164d0


	//   ....[185]....
        /*082c*/ 	.word	0x000165a0


	//   ....[186]....
        /*0830*/ 	.word	0x00016600


	//   ....[187]....
        /*0834*/ 	.word	0x000166d0


	//   ....[188]....
        /*0838*/ 	.word	0x00016730


	//   ....[189]....
        /*083c*/ 	.word	0x00016800


	//   ....[190]....
        /*0840*/ 	.word	0x00016860


	//   ....[191]....
        /*0844*/ 	.word	0x00016930


	//   ....[192]....
        /*0848*/ 	.word	0x00016a20


	//   ....[193]....
        /*084c*/ 	.word	0x00016ac0


	//   ....[194]....
        /*0850*/ 	.word	0x00016b20


	//   ....[195]....
        /*0854*/ 	.word	0x00016c10


	//   ....[196]....
        /*0858*/ 	.word	0x00016c70


	//   ....[197]....
        /*085c*/ 	.word	0x00016d50


	//   ....[198]....
        /*0860*/ 	.word	0x00016db0


	//   ....[199]....
        /*0864*/ 	.word	0x00016e90


	//   ....[200]....
        /*0868*/ 	.word	0x00016ef0


	//   ....[201]....
        /*086c*/ 	.word	0x00016fd0


	//   ....[202]....
        /*0870*/ 	.word	0x00017030


	//   ....[203]....
        /*0874*/ 	.word	0x00017100


	//   ....[204]....
        /*0878*/ 	.word	0x00017230


	//   ....[205]....
        /*087c*/ 	.word	0x00017320


	//   ....[206]....
        /*0880*/ 	.word	0x000173c0


	//   ....[207]....
        /*0884*/ 	.word	0x00017490


	//   ....[208]....
        /*0888*/ 	.word	0x000174f0


	//   ....[209]....
        /*088c*/ 	.word	0x000175c0


	//   ....[210]....
        /*0890*/ 	.word	0x00017620


	//   ....[211]....
        /*0894*/ 	.word	0x00017700


	//   ....[212]....
        /*0898*/ 	.word	0x00017760


	//   ....[213]....
        /*089c*/ 	.word	0x00017830


	//   ....[214]....
        /*08a0*/ 	.word	0x00017890


	//   ....[215]....
        /*08a4*/ 	.word	0x00017950


	//   ....[216]....
        /*08a8*/ 	.word	0x000179e0


	//   ....[217]....
        /*08ac*/ 	.word	0x00017a80


	//   ....[218]....
        /*08b0*/ 	.word	0x00017ba0


	//   ....[219]....
        /*08b4*/ 	.word	0x00017c10


	//   ....[220]....
        /*08b8*/ 	.word	0x00017c80


	//   ....[221]....
        /*08bc*/ 	.word	0x00017cf0


	//   ....[222]....
        /*08c0*/ 	.word	0x00017d60


	//   ....[223]....
        /*08c4*/ 	.word	0x00017de0


	//   ....[224]....
        /*08c8*/ 	.word	0x00017e70


	//   ....[225]....
        /*08cc*/ 	.word	0x00017f00


	//   ....[226]....
        /*08d0*/ 	.word	0x00017f70


	//   ....[227]....
        /*08d4*/ 	.word	0x00017fe0


	//   ....[228]....
        /*08d8*/ 	.word	0x00018050


	//   ....[229]....
        /*08dc*/ 	.word	0x000180d0


	//   ....[230]....
        /*08e0*/ 	.word	0x00018140


	//   ....[231]....
        /*08e4*/ 	.word	0x000181e0


	//   ....[232]....
        /*08e8*/ 	.word	0x00018270


	//   ....[233]....
        /*08ec*/ 	.word	0x00018390


	//----- nvinfo : EIATTR_REG_RECONFIG
	.align		4
.L_204:
        /*08f0*/ 	.byte	0x01, 0x54
	.zero		2


	//----- nvinfo : EIATTR_SYSCALL_OFFSETS
	.align		4
        /*08f4*/ 	.byte	0x04, 0x46
        /*08f6*/ 	.short	(.L_206 - .L_205)


	//   ....[0]....
.L_205:
        /*08f8*/ 	.word	0x00001960


	//   ....[1]....
        /*08fc*/ 	.word	0x000104b0


	//   ....[2]....
        /*0900*/ 	.word	0x00010600


	//   ....[3]....
        /*0904*/ 	.word	0x000106f0


	//   ....[4]....
        /*0908*/ 	.word	0x000116f0


	//----- nvinfo : EIATTR_MBARRIER_INSTR_OFFSETS
	.align		4
.L_206:
        /*090c*/ 	.byte	0x04, 0x39
        /*090e*/ 	.short	(.L_208 - .L_207)


	//   ....[0]....
.L_207:
        /*0910*/ 	.word	0x00000180
        /*0914*/ 	.word	0x000000ff
        /*0918*/ 	.word	0x0002a800
        /*091c*/ 	.short	0x0100
        /*091e*/ 	.byte	0x08
	.zero		1


	//   ....[1]....
        /*0920*/ 	.word	0x00000190
        /*0924*/ 	.word	0x000000ff
        /*0928*/ 	.word	0x0002a820
        /*092c*/ 	.short	0x0100
        /*092e*/ 	.byte	0x08
	.zero		1


	//   ....[2]....
        /*0930*/ 	.word	0x00000280
        /*0934*/ 	.word	0x000000ff
        /*0938*/ 	.word	0x0002a830
        /*093c*/ 	.short	0x0100
        /*093e*/ 	.byte	0x08
	.zero		1


	//   ....[3]....
        /*0940*/ 	.word	0x00000290
        /*0944*/ 	.word	0x000000ff
        /*0948*/ 	.word	0x0002a840
        /*094c*/ 	.short	0x0100
        /*094e*/ 	.byte	0x08
	.zero		1


	//   ....[4]....
        /*0950*/ 	.word	0x000002a0
        /*0954*/ 	.word	0x000000ff
        /*0958*/ 	.word	0x0002a838
        /*095c*/ 	.short	0x0100
        /*095e*/ 	.byte	0x08
	.zero		1


	//   ....[5]....
        /*0960*/ 	.word	0x000002b0
        /*0964*/ 	.word	0x000000ff
        /*0968*/ 	.word	0x0002a848
        /*096c*/ 	.short	0x0100
        /*096e*/ 	.byte	0x08
	.zero		1


	//   ....[6]....
        /*0970*/ 	.word	0x000003e0
        /*0974*/ 	.word	0x000000ff
        /*0978*/ 	.word	0x0002a850
        /*097c*/ 	.short	0x0100
        /*097e*/ 	.byte	0x08
	.zero		1


	//   ....[7]....
        /*0980*/ 	.word	0x000003f0
        /*0984*/ 	.word	0x000000ff
        /*0988*/ 	.word	0x0002a860
        /*098c*/ 	.short	0x0100
        /*098e*/ 	.byte	0x08
	.zero		1


	//   ....[8]....
        /*0990*/ 	.word	0x00000400
        /*0994*/ 	.word	0x000000ff
        /*0998*/ 	.word	0x0002a858
        /*099c*/ 	.short	0x0100
        /*099e*/ 	.byte	0x08
	.zero		1


	//   ....[9]....
        /*09a0*/ 	.word	0x00000410
        /*09a4*/ 	.word	0x000000ff
        /*09a8*/ 	.word	0x0002a868
        /*09ac*/ 	.short	0x0100
        /*09ae*/ 	.byte	0x08
	.zero		1


	//   ....[10]....
        /*09b0*/ 	.word	0x00000500
        /*09b4*/ 	.word	0x000000ff
        /*09b8*/ 	.word	0x0002a870
        /*09bc*/ 	.short	0x0100
        /*09be*/ 	.byte	0x06
	.zero		1


	//   ....[11]....
        /*09c0*/ 	.word	0x00000510
        /*09c4*/ 	.word	0x000000ff
        /*09c8*/ 	.word	0x0002a880
        /*09cc*/ 	.short	0x0100
        /*09ce*/ 	.byte	0x06
	.zero		1


	//   ....[12]....
        /*09d0*/ 	.word	0x00000520
        /*09d4*/ 	.word	0x000000ff
        /*09d8*/ 	.word	0x0002a878
        /*09dc*/ 	.short	0x0100
        /*09de*/ 	.byte	0x06
	.zero		1


	//   ....[13]....
        /*09e0*/ 	.word	0x00000530
        /*09e4*/ 	.word	0x000000ff
        /*09e8*/ 	.word	0x0002a888
        /*09ec*/ 	.short	0x0100
        /*09ee*/ 	.byte	0x06
	.zero		1


	//   ....[14]....
        /*09f0*/ 	.word	0x00000660
        /*09f4*/ 	.word	0x000000ff
        /*09f8*/ 	.word	0x0002a890
        /*09fc*/ 	.short	0x0100
        /*09fe*/ 	.byte	0x08
	.zero		1


	//   ....[15]....
        /*0a00*/ 	.word	0x00000670
        /*0a04*/ 	.word	0x000000ff
        /*0a08*/ 	.word	0x0002a8a0
        /*0a0c*/ 	.short	0x0100
        /*0a0e*/ 	.byte	0x08
	.zero		1


	//   ....[16]....
        /*0a10*/ 	.word	0x00000680
        /*0a14*/ 	.word	0x000000ff
        /*0a18*/ 	.word	0x0002a898
        /*0a1c*/ 	.short	0x0100
        /*0a1e*/ 	.byte	0x08
	.zero		1


	//   ....[17]....
        /*0a20*/ 	.word	0x00000690
        /*0a24*/ 	.word	0x000000ff
        /*0a28*/ 	.word	0x0002a8a8
        /*0a2c*/ 	.short	0x0100
        /*0a2e*/ 	.byte	0x08
	.zero		1


	//   ....[18]....
        /*0a30*/ 	.word	0x000007d0
        /*0a34*/ 	.word	0x000000ff
        /*0a38*/ 	.word	0x0002a8b0
        /*0a3c*/ 	.short	0x0100
        /*0a3e*/ 	.byte	0x08
	.zero		1


	//   ....[19]....
        /*0a40*/ 	.word	0x000007e0
        /*0a44*/ 	.word	0x000000ff
        /*0a48*/ 	.word	0x0002a8c0
        /*0a4c*/ 	.short	0x0100
        /*0a4e*/ 	.byte	0x08
	.zero		1


	//   ....[20]....
        /*0a50*/ 	.word	0x000007f0
        /*0a54*/ 	.word	0x000000ff
        /*0a58*/ 	.word	0x0002a8b8
        /*0a5c*/ 	.short	0x0100
        /*0a5e*/ 	.byte	0x08
	.zero		1


	//   ....[21]....
        /*0a60*/ 	.word	0x00000800
        /*0a64*/ 	.word	0x000000ff
        /*0a68*/ 	.word	0x0002a8c8
        /*0a6c*/ 	.short	0x0100
        /*0a6e*/ 	.byte	0x08
	.zero		1


	//   ....[22]....
        /*0a70*/ 	.word	0x000019d0
        /*0a74*/ 	.word	0x000000ff
        /*0a78*/ 	.word	0x0002a800
        /*0a7c*/ 	.short	0x010a
        /*0a7e*/ 	.byte	0x28
	.zero		1


	//   ....[23]....
        /*0a80*/ 	.word	0x00001a50
        /*0a84*/ 	.word	0x00000003
        /*0a88*/ 	.word	0x0002a830
        /*0a8c*/ 	.short	0x010a
        /*0a8e*/ 	.byte	0x3f
	.zero		1


	//   ....[24]....
        /*0a90*/ 	.word	0x00001a90
        /*0a94*/ 	.word	0x00000003
        /*0a98*/ 	.word	0x0002a830
        /*0a9c*/ 	.short	0x010a
        /*0a9e*/ 	.byte	0x3f
	.zero		1


	//   ....[25]....
        /*0aa0*/ 	.word	0x000021d0
        /*0aa4*/ 	.word	0x000000ff
        /*0aa8*/ 	.word	0x00000000
        /*0aac*/ 	.short	0x0101
        /*0aae*/ 	.byte	0x04
	.zero		1


	//   ....[26]....
        /*0ab0*/ 	.word	0x000046a0
        /*0ab4*/ 	.word	0x000000ff
        /*0ab8*/ 	.word	0x0002a830
        /*0abc*/ 	.short	0x010a
        /*0abe*/ 	.byte	0x06
	.zero		1


	//   ....[27]....
        /*0ac0*/ 	.word	0x000046e0
        /*0ac4*/ 	.word	0x000000ff
        /*0ac8*/ 	.word	0x0002a830
        /*0acc*/ 	.short	0x010a
        /*0ace*/ 	.byte	0x06
	.zero		1


	//   ....[28]....
        /*0ad0*/ 	.word	0x00004fa0
        /*0ad4*/ 	.word	0x000000ff
        /*0ad8*/ 	.word	0x0002a850
        /*0adc*/ 	.short	0x010a
        /*0ade*/ 	.byte	0x05
	.zero		1


	//   ....[29]....
        /*0ae0*/ 	.word	0x00004fe0
        /*0ae4*/ 	.word	0x000000ff
        /*0ae8*/ 	.word	0x0002a850
        /*0aec*/ 	.short	0x010a
        /*0aee*/ 	.byte	0x05
	.zero		1


	//   ....[30]....
        /*0af0*/ 	.word	0x000052f0
        /*0af4*/ 	.word	0x000000ff
        /*0af8*/ 	.word	0x00000000
        /*0afc*/ 	.short	0x0101
        /*0afe*/ 	.byte	0x06
	.zero		1


	//   ....[31]....
        /*0b00*/ 	.word	0x000071e0
        /*0b04*/ 	.word	0x000000ff
        /*0b08*/ 	.word	0x00000000
        /*0b0c*/ 	.short	0x0101
        /*0b0e*/ 	.byte	0x05
	.zero		1


	//   ....[32]....
        /*0b10*/ 	.word	0x00007680
        /*0b14*/ 	.word	0x000000ff
        /*0b18*/ 	.word	0x0002a830
        /*0b1c*/ 	.short	0x010a
        /*0b1e*/ 	.byte	0x06
	.zero		1


	//   ....[33]....
        /*0b20*/ 	.word	0x000076c0
        /*0b24*/ 	.word	0x000000ff
        /*0b28*/ 	.word	0x0002a830
        /*0b2c*/ 	.short	0x010a
        /*0b2e*/ 	.byte	0x06
	.zero		1


	//   ....[34]....
        /*0b30*/ 	.word	0x00007f80
        /*0b34*/ 	.word	0x000000ff
        /*0b38*/ 	.word	0x0002a850
        /*0b3c*/ 	.short	0x010a
        /*0b3e*/ 	.byte	0x05
	.zero		1


	//   ....[35]....
        /*0b40*/ 	.word	0x00007fc0
        /*0b44*/ 	.word	0x000000ff
        /*0b48*/ 	.word	0x0002a850
        /*0b4c*/ 	.short	0x010a
        /*0b4e*/ 	.byte	0x05
	.zero		1


	//   ....[36]....
        /*0b50*/ 	.word	0x00008300
        /*0b54*/ 	.word	0x000000ff
        /*0b58*/ 	.word	0x00000000
        /*0b5c*/ 	.short	0x0101
        /*0b5e*/ 	.byte	0x06
	.zero		1


	//   ....[37]....
        /*0b60*/ 	.word	0x00009060
        /*0b64*/ 	.word	0x000000ff
        /*0b68*/ 	.word	0x00000000
        /*0b6c*/ 	.short	0x0101
        /*0b6e*/ 	.byte	0x05
	.zero		1


	//   ....[38]....
        /*0b70*/ 	.word	0x00009300
        /*0b74*/ 	.word	0x000000ff
        /*0b78*/ 	.word	0x0002a830
        /*0b7c*/ 	.short	0x010a
        /*0b7e*/ 	.byte	0x05
	.zero		1


	//   ....[39]....
        /*0b80*/ 	.word	0x00009340
        /*0b84*/ 	.word	0x000000ff
        /*0b88*/ 	.word	0x0002a830
        /*0b8c*/ 	.short	0x010a
        /*0b8e*/ 	.byte	0x05
	.zero		1


	//   ....[40]....
        /*0b90*/ 	.word	0x00009c00
        /*0b94*/ 	.word	0x000000ff
        /*0b98*/ 	.word	0x0002a850
        /*0b9c*/ 	.short	0x010a
        /*0b9e*/ 	.byte	0x05
	.zero		1


	//   ....[41]....
        /*0ba0*/ 	.word	0x00009c40
        /*0ba4*/ 	.word	0x000000ff
        /*0ba8*/ 	.word	0x0002a850
        /*0bac*/ 	.short	0x010a
        /*0bae*/ 	.byte	0x05
	.zero		1


	//   ....[42]....
        /*0bb0*/ 	.word	0x00009f50
        /*0bb4*/ 	.word	0x000000ff
        /*0bb8*/ 	.word	0x00000000
        /*0bbc*/ 	.short	0x0101
        /*0bbe*/ 	.byte	0x04
	.zero		1


	//   ....[43]....
        /*0bc0*/ 	.word	0x0000be60
        /*0bc4*/ 	.word	0x000000ff
        /*0bc8*/ 	.word	0x00000000
        /*0bcc*/ 	.short	0x0101
        /*0bce*/ 	.byte	0x05
	.zero		1


	//   ....[44]....
        /*0bd0*/ 	.word	0x0000c420
        /*0bd4*/ 	.word	0x000000ff
        /*0bd8*/ 	.word	0x0002a850
        /*0bdc*/ 	.short	0x010a
        /*0bde*/ 	.byte	0x05
	.zero		1


	//   ....[45]....
        /*0be0*/ 	.word	0x0000c460
        /*0be4*/ 	.word	0x000000ff
        /*0be8*/ 	.word	0x0002a850
        /*0bec*/ 	.short	0x010a
        /*0bee*/ 	.byte	0x05
	.zero		1


	//   ....[46]....
        /*0bf0*/ 	.word	0x0000c930
        /*0bf4*/ 	.word	0x000000ff
        /*0bf8*/ 	.word	0x00000000
        /*0bfc*/ 	.short	0x0101
        /*0bfe*/ 	.byte	0x04
	.zero		1


	//   ....[47]....
        /*0c00*/ 	.word	0x0000de00
        /*0c04*/ 	.word	0x00000003
        /*0c08*/ 	.word	0x00000000
        /*0c0c*/ 	.short	0x0101
        /*0c0e*/ 	.byte	0x3f
	.zero		1


	//   ....[48]....
        /*0c10*/ 	.word	0x00010d80
        /*0c14*/ 	.word	0x00000007
        /*0c18*/ 	.word	0x0002a840
        /*0c1c*/ 	.short	0x010a
        /*0c1e*/ 	.byte	0x3f
	.zero		1


	//   ....[49]....
        /*0c20*/ 	.word	0x00011460
        /*0c24*/ 	.word	0x00000007
        /*0c28*/ 	.word	0x0002a830
        /*0c2c*/ 	.short	0x0107
        /*0c2e*/ 	.byte	0x3f
	.zero		1


	//   ....[50]....
        /*0c30*/ 	.word	0x00011520
        /*0c34*/ 	.word	0x00000007
        /*0c38*/ 	.word	0x0002a830
        /*0c3c*/ 	.short	0x0101
        /*0c3e*/ 	.byte	0x3f
	.zero		1


	//   ....[51]....
        /*0c40*/ 	.word	0x000120e0
        /*0c44*/ 	.word	0x00000016
        /*0c48*/ 	.word	0x0002a800
        /*0c4c*/ 	.short	0x0107
        /*0c4e*/ 	.byte	0x3f
	.zero		1


	//   ....[52]....
        /*0c50*/ 	.word	0x00012200
        /*0c54*/ 	.word	0x00000016
        /*0c58*/ 	.word	0x0002a800
        /*0c5c*/ 	.short	0x0101
        /*0c5e*/ 	.byte	0x3f
	.zero		1


	//   ....[53]....
        /*0c60*/ 	.word	0x00012220
        /*0c64*/ 	.word	0x00000016
        /*0c68*/ 	.word	0x0002a820
        /*0c6c*/ 	.short	0x010a
        /*0c6e*/ 	.byte	0x3f
	.zero		1


	//   ....[54]....
        /*0c70*/ 	.word	0x00012590
        /*0c74*/ 	.word	0x00000006
        /*0c78*/ 	.word	0x0002a840
        /*0c7c*/ 	.short	0x010a
        /*0c7e*/ 	.byte	0x3f
	.zero		1


	//   ....[55]....
        /*0c80*/ 	.word	0x00012aa0
        /*0c84*/ 	.word	0x00000006
        /*0c88*/ 	.word	0x0002a830
        /*0c8c*/ 	.short	0x0107
        /*0c8e*/ 	.byte	0x3f
	.zero		1


	//   ....[56]....
        /*0c90*/ 	.word	0x00012b60
        /*0c94*/ 	.word	0x00000006
        /*0c98*/ 	.word	0x0002a830
        /*0c9c*/ 	.short	0x0101
        /*0c9e*/ 	.byte	0x3f
	.zero		1


	//   ....[57]....
        /*0ca0*/ 	.word	0x00012bc0
        /*0ca4*/ 	.word	0x00000005
        /*0ca8*/ 	.word	0x0002a860
        /*0cac*/ 	.short	0x010a
        /*0cae*/ 	.byte	0x3f
	.zero		1


	//   ....[58]....
        /*0cb0*/ 	.word	0x00013020
        /*0cb4*/ 	.word	0x00000005
        /*0cb8*/ 	.word	0x0002a850
        /*0cbc*/ 	.short	0x0107
        /*0cbe*/ 	.byte	0x3f
	.zero		1


	//   ....[59]....
        /*0cc0*/ 	.word	0x00013170
        /*0cc4*/ 	.word	0x00000005
        /*0cc8*/ 	.word	0x0002a850
        /*0ccc*/ 	.short	0x0101
        /*0cce*/ 	.byte	0x3f
	.zero		1


	//   ....[60]....
        /*0cd0*/ 	.word	0x00013400
        /*0cd4*/ 	.word	0x00000000
        /*0cd8*/ 	.word	0x0002a860
        /*0cdc*/ 	.short	0x010a
        /*0cde*/ 	.byte	0x3f
	.zero		1


	//   ....[61]....
        /*0ce0*/ 	.word	0x00013860
        /*0ce4*/ 	.word	0x00000000
        /*0ce8*/ 	.word	0x0002a850
        /*0cec*/ 	.short	0x0107
        /*0cee*/ 	.byte	0x3f
	.zero		1


	//   ....[62]....
        /*0cf0*/ 	.word	0x00013930
        /*0cf4*/ 	.word	0x00000000
        /*0cf8*/ 	.word	0x0002a850
        /*0cfc*/ 	.short	0x0101
        /*0cfe*/ 	.byte	0x3f
	.zero		1


	//   ....[63]....
        /*0d00*/ 	.word	0x00014660
        /*0d04*/ 	.word	0x00000005
        /*0d08*/ 	.word	0x0002a820
        /*0d0c*/ 	.short	0x010a
        /*0d0e*/ 	.byte	0x3f
	.zero		1


	//   ....[64]....
        /*0d10*/ 	.word	0x00014800
        /*0d14*/ 	.word	0x00000003
        /*0d18*/ 	.word	0x0002a840
        /*0d1c*/ 	.short	0x010a
        /*0d1e*/ 	.byte	0x3f
	.zero		1


	//   ....[65]....
        /*0d20*/ 	.word	0x000148a0
        /*0d24*/ 	.word	0x00000019
        /*0d28*/ 	.word	0x0002a840
        /*0d2c*/ 	.short	0x010a
        /*0d2e*/ 	.byte	0x3f
	.zero		1


	//   ....[66]....
        /*0d30*/ 	.word	0x000148e0
        /*0d34*/ 	.word	0x00000003
        /*0d38*/ 	.word	0x0002a860
        /*0d3c*/ 	.short	0x010a
        /*0d3e*/ 	.byte	0x3f
	.zero		1


	//   ....[67]....
        /*0d40*/ 	.word	0x00014920
        /*0d44*/ 	.word	0x00000019
        /*0d48*/ 	.word	0x0002a860
        /*0d4c*/ 	.short	0x010a
        /*0d4e*/ 	.byte	0x3f
	.zero		1


	//   ....[68]....
        /*0d50*/ 	.word	0x00014990
        /*0d54*/ 	.word	0x00000003
        /*0d58*/ 	.word	0x0002a800
        /*0d5c*/ 	.short	0x010a
        /*0d5e*/ 	.byte	0x3f
	.zero		1


	//   ....[69]....
        /*0d60*/ 	.word	0x000149e0
        /*0d64*/ 	.word	0x00000003
        /*0d68*/ 	.word	0x0002a830
        /*0d6c*/ 	.short	0x010a
        /*0d6e*/ 	.byte	0x3f
	.zero		1


	//   ....[70]....
        /*0d70*/ 	.word	0x00014a40
        /*0d74*/ 	.word	0x0000000a
        /*0d78*/ 	.word	0x0002a830
        /*0d7c*/ 	.short	0x010a
        /*0d7e*/ 	.byte	0x3f
	.zero		1


	//   ....[71]....
        /*0d80*/ 	.word	0x00014aa0
        /*0d84*/ 	.word	0x00000009
        /*0d88*/ 	.word	0x0002a850
        /*0d8c*/ 	.short	0x010a
        /*0d8e*/ 	.byte	0x3f
	.zero		1


	//   ....[72]....
        /*0d90*/ 	.word	0x00014b00
        /*0d94*/ 	.word	0x0000000a
        /*0d98*/ 	.word	0x0002a830
        /*0d9c*/ 	.short	0x010a
        /*0d9e*/ 	.byte	0x3f
	.zero		1


	//   ....[73]....
        /*0da0*/ 	.word	0x00014b60
        /*0da4*/ 	.word	0x00000009
        /*0da8*/ 	.word	0x0002a850
        /*0dac*/ 	.short	0x010a
        /*0dae*/ 	.byte	0x3f
	.zero		1


	//   ....[74]....
        /*0db0*/ 	.word	0x00014bc0
        /*0db4*/ 	.word	0x0000000a
        /*0db8*/ 	.word	0x0002a830
        /*0dbc*/ 	.short	0x010a
        /*0dbe*/ 	.byte	0x3f
	.zero		1


	//   ....[75]....
        /*0dc0*/ 	.word	0x00014c20
        /*0dc4*/ 	.word	0x00000009
        /*0dc8*/ 	.word	0x0002a850
        /*0dcc*/ 	.short	0x010a
        /*0dce*/ 	.byte	0x3f
	.zero		1


	//   ....[76]....
        /*0dd0*/ 	.word	0x00014c80
        /*0dd4*/ 	.word	0x00000005
        /*0dd8*/ 	.word	0x0002a850
        /*0ddc*/ 	.short	0x010a
        /*0dde*/ 	.byte	0x3f
	.zero		1


	//   ....[77]....
        /*0de0*/ 	.word	0x00014d90
        /*0de4*/ 	.word	0x00000007
        /*0de8*/ 	.word	0x0002a840
        /*0dec*/ 	.short	0x010a
        /*0dee*/ 	.byte	0x3f
	.zero		1


	//   ....[78]....
        /*0df0*/ 	.word	0x00016160
        /*0df4*/ 	.word	0x00000016
        /*0df8*/ 	.word	0x0002a820
        /*0dfc*/ 	.short	0x010a
        /*0dfe*/ 	.byte	0x3f
	.zero		1


	//   ....[79]....
        /*0e00*/ 	.word	0x000161b0
        /*0e04*/ 	.word	0x00000006
        /*0e08*/ 	.word	0x0002a840
        /*0e0c*/ 	.short	0x010a
        /*0e0e*/ 	.byte	0x3f
	.zero		1


	//   ....[80]....
        /*0e10*/ 	.word	0x00016970
        /*0e14*/ 	.word	0x00000005
        /*0e18*/ 	.word	0x0002a860
        /*0e1c*/ 	.short	0x010a
        /*0e1e*/ 	.byte	0x3f
	.zero		1


	//   ....[81]....
        /*0e20*/ 	.word	0x00017180
        /*0e24*/ 	.word	0x00000000
        /*0e28*/ 	.word	0x0002a860
        /*0e2c*/ 	.short	0x010a
        /*0e2e*/ 	.byte	0x3f
	.zero		1


	//   ....[82]....
        /*0e30*/ 	.word	0x000182b0
        /*0e34*/ 	.word	0x00000005
        /*0e38*/ 	.word	0x0002a820
        /*0e3c*/ 	.short	0x010a
        /*0e3e*/ 	.byte	0x3f
	.zero		1


	//   ....[83]....
        /*0e40*/ 	.word	0x00018450
        /*0e44*/ 	.word	0x00000003
        /*0e48*/ 	.word	0x0002a840
        /*0e4c*/ 	.short	0x010a
        /*0e4e*/ 	.byte	0x3f
	.zero		1


	//   ....[84]....
        /*0e50*/ 	.word	0x000184a0
        /*0e54*/ 	.word	0x00000019
        /*0e58*/ 	.word	0x0002a840
        /*0e5c*/ 	.short	0x010a
        /*0e5e*/ 	.byte	0x3f
	.zero		1


	//   ....[85]....
        /*0e60*/ 	.word	0x000184f0
        /*0e64*/ 	.word	0x00000003
        /*0e68*/ 	.word	0x0002a860
        /*0e6c*/ 	.short	0x010a
        /*0e6e*/ 	.byte	0x3f
	.zero		1


	//----- nvinfo : EIATTR_NUM_MBARRIERS
	.align		4
.L_208:
        /*0e70*/ 	.byte	0x03, 0x38
        /*0e72*/ 	.short	0x0016


	//----- nvinfo : EIATTR_EXIT_INSTR_OFFSETS
	.align		4
        /*0e74*/ 	.byte	0x04, 0x1c
        /*0e76*/ 	.short	(.L_210 - .L_209)


	//   ....[0]....
.L_209:
        /*0e78*/ 	.word	0x00000990


	//   ....[1]....
        /*0e7c*/ 	.word	0x0000ec90


	//   ....[2]....
        /*0e80*/ 	.word	0x00014970


	//----- nvinfo : EIATTR_MAX_THREADS
	.align		4
.L_210:
        /*0e84*/ 	.byte	0x04, 0x05
        /*0e86*/ 	.short	(.L_212 - .L_211)
.L_211:
        /*0e88*/ 	.word	0x00000180
        /*0e8c*/ 	.word	0x00000001
        /*0e90*/ 	.word	0x00000001


	//----- nvinfo : EIATTR_CRS_STACK_SIZE
	.align		4
.L_212:
        /*0e94*/ 	.byte	0x04, 0x1e
        /*0e96*/ 	.short	(.L_214 - .L_213)
.L_213:
        /*0e98*/ 	.word	0x00000000


	//----- nvinfo : EIATTR_CBANK_PARAM_SIZE
	.align		4
.L_214:
        /*0e9c*/ 	.byte	0x03, 0x19
        /*0e9e*/ 	.short	0x0af0


	//----- nvinfo : EIATTR_PARAM_CBANK
	.align		4
        /*0ea0*/ 	.byte	0x04, 0x0a
        /*0ea2*/ 	.short	(.L_216 - .L_215)
	.align		4
.L_215:
        /*0ea4*/ 	.word	index@(.nv.constant0._ZN7cutlass13device_kernelIN5flash11enable_sm90INS1_16FlashAttnFwdSm90INS1_25CollectiveMainloopFwdSm90ILi2EN4cute5tupleIJNS5_1CILi1EEES8_S8_EEENS6_IJNS7_ILi128EEENS7_ILi96EEENS7_ILi192EEEEEELi128ENS_10bfloat16_tEfNS_4arch4Sm90ELb0ELb1ELb0ELb1ELb1ELb0ELb0ELb1ELb1ELb1ELb0ELb0EEENS1_21CollectiveEpilogueFwdINS6_IJSA_SA_SB_EEES9_SE_SG_Li256ELb1ELb1ELb0ELb0EEENS1_36VarlenDynamicPersistentTileSchedulerILi128ELi96ELi256ELi128ELb0ELb1ELb1ELb1ELb0ELb1EEEEEEEEEvNT_6ParamsE)
        /*0ea8*/ 	.short	0x0210
        /*0eaa*/ 	.short	0x0af0


	//----- nvinfo : EIATTR_SW_WAR
	.align		4
.L_216:
        /*0eac*/ 	.byte	0x04, 0x36
        /*0eae*/ 	.short	(.L_218 - .L_217)
.L_217:
        /*0eb0*/ 	.word	0x00000008
.L_218:


//--------------------- .nv.info._ZN7cutlass13device_kernelIN5flash11enable_sm90INS1_16FlashAttnFwdSm90INS1_25CollectiveMainloopFwdSm90ILi2EN4cute5tupleIJNS5_1CILi1EEES8_S8_EEENS6_IJNS7_ILi128EEENS7_ILi96EEENS7_ILi192EEEEEELi128ENS_10bfloat16_tEfNS_4arch4Sm90ELb0ELb1ELb0ELb1ELb1ELb1ELb0ELb1ELb1ELb1ELb0ELb0EEENS1_21CollectiveEpilogueFwdINS6_IJSA_SA_SB_EEES9_SE_SG_Li256ELb1ELb1ELb0ELb0EEENS1_36VarlenDynamicPersistentTileSchedulerILi128ELi96ELi256ELi128ELb0ELb1ELb1ELb1ELb0ELb1EEEEEEEEEvNT_6ParamsE --------------------------
	.section	.nv.info._ZN7cutlass13device_kernelIN5flash11enable_sm90INS1_16FlashAttnFwdSm90INS1_25CollectiveMainloopFwdSm90ILi2EN4cute5tupleIJNS5_1CILi1EEES8_S8_EEENS6_IJNS7_ILi128EEENS7_ILi96EEENS7_ILi192EEEEEELi128ENS_10bfloat16_tEfNS_4arch4Sm90ELb0ELb1ELb0ELb1ELb1ELb1ELb0ELb1ELb1ELb1ELb0ELb0EEENS1_21CollectiveEpilogueFwdINS6_IJSA_SA_SB_EEES9_SE_SG_Li256ELb1ELb1ELb0ELb0EEENS1_36VarlenDynamicPersistentTileSchedulerILi128ELi96ELi256ELi128ELb0ELb1ELb1ELb1ELb0ELb1EEEEEEEEEvNT_6ParamsE,"",@"SHT_CUDA_INFO"
	.sectionflags	@""
	.align	4


	//----- nvinfo : EIATTR_CUDA_API_VERSION
	.align		4
        /*0000*/ 	.byte	0x04, 0x37
        /*0002*/ 	.short	(.L_220 - .L_219)
.L_219:
        /*0004*/ 	.word	0x00000082


	//----- nvinfo : EIATTR_KPARAM_INFO
	.align		4
.L_220:
        /*0008*/ 	.byte	0x04, 0x17
        /*000a*/ 	.short	(.L_222 - .L_221)
.L_221:
        /*000c*/ 	.word	0x00000000
        /*0010*/ 	.short	0x0000
        /*0012*/ 	.short	0x0070
        /*0014*/ 	.byte	0x00, 0xf0, 0x01, 0x2a


	//----- nvinfo : EIATTR_SPARSE_MMA_MASK
	.align		4
.L_222:
        /*0018*/ 	.byte	0x03, 0x50
        /*001a*/ 	.short	0x0000


	//----- nvinfo : EIATTR_MAXREG_COUNT
	.align		4
        /*001c*/ 	.byte	0x03, 0x1b
        /*001e*/ 	.short	0x00a8


	//----- nvinfo : EIATTR_NUM_BARRIERS
	.align		4
        /*0020*/ 	.byte	0x02, 0x4c
        /*0022*/ 	.byte	0x10
	.zero		1


	//----- nvinfo : EIATTR_EXTERNS
	.align		4
        /*0024*/ 	.byte	0x04, 0x0f
        /*0026*/ 	.short	(.L_224 - .L_223)


	//   ....[0]....
	.align		4
.L_223:
        /*0028*/ 	.word	index@(__assertfail)


	//----- nvinfo : EIATTR_ANNOTATIONS
	.align		4
.L_224:
        /*002c*/ 	.byte	0x04, 0x55
        /*002e*/ 	.short	(.L_226 - .L_225)


	//   ....[0]....
.L_225:
        /* <DEDUP_REMOVED lines=36> */


	//----- nvinfo : EIATTR_MERCURY_ISA_VERSION
	.align		4
.L_226:
        /*0258*/ 	.byte	0x03, 0x5f
        /*025a*/ 	.short	0x0101


	//----- nvinfo : EIATTR_UNUSED_LOAD_BYTE_OFFSET
	.align		4
        /*025c*/ 	.byte	0x04, 0x44
        /*025e*/ 	.short	(.L_228 - .L_227)


	//   ....[0]....
.L_227:
        /*0260*/ 	.word	0x00000a50
        /*0264*/ 	.word	0x0000fff0


	//   ....[1]....
        /*0268*/ 	.word	0x0001f470
        /*026c*/ 	.word	0x0000fff0


	//----- nvinfo : EIATTR_INT_WARP_WIDE_INSTR_OFFSETS
	.align		4
.L_228:
        /*0270*/ 	.byte	0x04, 0x31
        /*0272*/ 	.short	(.L_230 - .L_229)


	//   ....[0]....
.L_229:
        /*0274*/ 	.word	0x00000130


	//   ....[1]....
        /*0278*/ 	.word	0x00000170


	//   ....[2]....
        /*027c*/ 	.word	0x000001e0


	//   ....[3]....
        /*0280*/ 	.word	0x000241d0


	//   ....[4]....
        /*0284*/ 	.word	0x00024260


	//   ....[5]....
        /*0288*/ 	.word	0x00027230


	//   ....[6]....
        /*028c*/ 	.word	0x000272c0


	//----- nvinfo : EIATTR_COOP_GROUP_MASK_REGIDS
	.align		4
.L_230:
        /*0290*/ 	.byte	0x04, 0x29
        /*0292*/ 	.short	(.L_232 - .L_231)


	//   ....[0]....
.L_231:
        /*0294*/ 	.word	0xffffffff


	//   ....[1]....
        /*0298*/ 	.word	0xffffffff


	//   ....[2]....
        /*029c*/ 	.word	0xffffffff


	//   ....[3]....
        /*02a0*/ 	.word	0xffffffff


	//   ....[4]....
        /*02a4*/ 	.word	0xffffffff


	//   ....[5]....
        /*02a8*/ 	.word	0xffffffff


	//   ....[6]....
        /*02ac*/ 	.word	0xffffffff


	//   ....[7]....
        /*02b0*/ 	.word	0xffffffff


	//   ....[8]....
        /*02b4*/ 	.word	0xffffffff


	//   ....[9]....
        /*02b8*/ 	.word	0xffffffff


	//   ....[10]....
        /*02bc*/ 	.word	0xffffffff


	//   ....[11]....
        /*02c0*/ 	.word	0xffffffff


	//   ....[12]....
        /*02c4*/ 	.word	0xffffffff


	//   ....[13]....
        /*02c8*/ 	.word	0xffffffff


	//   ....[14]....
        /*02cc*/ 	.word	0xffffffff


	//   ....[15]....
        /*02d0*/ 	.word	0xffffffff


	//   ....[16]....
        /*02d4*/ 	.word	0xffffffff


	//   ....[17]....
        /*02d8*/ 	.word	0xffffffff


	//   ....[18]....
        /*02dc*/ 	.word	0xffffffff


	//   ....[19]....
        /*02e0*/ 	.word	0xffffffff


	//   ....[20]....
        /*02e4*/ 	.word	0xffffffff


	//   ....[21]....
        /*02e8*/ 	.word	0xffffffff


	//   ....[22]....
        /*02ec*/ 	.word	0xffffffff


	//   ....[23]....
        /*02f0*/ 	.word	0xffffffff


	//   ....[24]....
        /*02f4*/ 	.word	0xffffffff


	//   ....[25]....
        /*02f8*/ 	.word	0xffffffff


	//   ....[26]....
        /*02fc*/ 	.word	0xffffffff


	//   ....[27]....
        /*0300*/ 	.word	0xffffffff


	//   ....[28]....
        /*0304*/ 	.word	0xffffffff


	//   ....[29]....
        /*0308*/ 	.word	0xffffffff


	//   ....[30]....
        /*030c*/ 	.word	0xffffffff


	//   ....[31]....
        /*0310*/ 	.word	0xffffffff


	//   ....[32]....
        /*0314*/ 	.word	0xffffffff


	//   ....[33]....
        /*0318*/ 	.word	0xffffffff


	//   ....[34]....
        /*031c*/ 	.word	0xffffffff


	//   ....[35]....
        /*0320*/ 	.word	0xffffffff


	//   ....[36]....
        /*0324*/ 	.word	0xffffffff


	//   ....[37]....
        /*0328*/ 	.word	0xffffffff


	//   ....[38]....
        /*032c*/ 	.word	0xffffffff


	//   ....[39]....
        /*0330*/ 	.word	0xffffffff


	//   ....[40]....
        /*0334*/ 	.word	0xffffffff


	//   ....[41]....
        /*0338*/ 	.word	0xffffffff


	//   ....[42]....
        /*033c*/ 	.word	0xffffffff


	//   ....[43]....
        /*0340*/ 	.word	0xffffffff


	//   ....[44]....
        /*0344*/ 	.word	0xffffffff


	//   ....[45]....
        /*0348*/ 	.word	0xffffffff


	//   ....[46]....
        /*034c*/ 	.word	0xffffffff


	//   ....[47]....
        /*0350*/ 	.word	0xffffffff


	//   ....[48]....
        /*0354*/ 	.word	0xffffffff


	//   ....[49]....
        /*0358*/ 	.word	0xffffffff


	//   ....[50]....
        /*035c*/ 	.word	0xffffffff


	//   ....[51]....
        /*0360*/ 	.word	0xffffffff


	//   ....[52]....
        /*0364*/ 	.word	0xffffffff


	//   ....[53]....
        /*0368*/ 	.word	0xffffffff


	//   ....[54]....
        /*036c*/ 	.word	0xffffffff


	//   ....[55]....
        /*0370*/ 	.word	0xffffffff


	//   ....[56]....
        /*0374*/ 	.word	0xffffffff


	//   ....[57]....
        /*0378*/ 	.word	0xffffffff


	//   ....[58]....
        /*037c*/ 	.word	0xffffffff


	//   ....[59]....
        /*0380*/ 	.word	0xffffffff


	//   ....[60]....
        /*0384*/ 	.word	0xffffffff


	//   ....[61]....
        /*0388*/ 	.word	0xffffffff


	//   ....[62]....
        /*038c*/ 	.word	0xffffffff


	//   ....[63]....
        /*0390*/ 	.word	0xffffffff


	//   ....[64]....
        /*0394*/ 	.word	0xffffffff


	//   ....[65]....
        /*0398*/ 	.word	0xffffffff


	//   ....[66]....
        /*039c*/ 	.word	0xffffffff


	//   ....[67]....
        /*03a0*/ 	.word	0xffffffff


	//   ....[68]....
        /*03a4*/ 	.word	0xffffffff


	//   ....[69]....
        /*03a8*/ 	.word	0xffffffff


	//   ....[70]....
        /*03ac*/ 	.word	0xffffffff


	//   ....[71]....
        /*03b0*/ 	.word	0xffffffff


	//   ....[72]....
        /*03b4*/ 	.word	0xffffffff


	//   ....[73]....
        /*03b8*/ 	.word	0xffffffff


	//   ....[74]....
        /*03bc*/ 	.word	0xffffffff


	//   ....[75]....
        /*03c0*/ 	.word	0xffffffff


	//   ....[76]....
        /*03c4*/ 	.word	0xffffffff


	//   ....[77]....
        /*03c8*/ 	.word	0xffffffff


	//   ....[78]....
        /*03cc*/ 	.word	0xffffffff


	//   ....[79]....
        /*03d0*/ 	.word	0xffffffff


	//   ....[80]....
        /*03d4*/ 	.word	0xffffffff


	//   ....[81]....
        /*03d8*/ 	.word	0xffffffff


	//   ....[82]....
        /*03dc*/ 	.word	0xffffffff


	//   ....[83]....
        /*03e0*/ 	.word	0xffffffff


	//   ....[84]....
        /*03e4*/ 	.word	0xffffffff


	//   ....[85]....
        /*03e8*/ 	.word	0xffffffff


	//   ....[86]....
        /*03ec*/ 	.word	0xffffffff


	//   ....[87]....
        /*03f0*/ 	.word	0xffffffff


	//   ....[88]....
        /*03f4*/ 	.word	0xffffffff


	//   ....[89]....
        /*03f8*/ 	.word	0xffffffff


	//   ....[90]....
        /*03fc*/ 	.word	0xffffffff


	//   ....[91]....
        /*0400*/ 	.word	0xffffffff


	//   ....[92]....
        /*0404*/ 	.word	0xffffffff


	//   ....[93]....
        /*0408*/ 	.word	0xffffffff


	//   ....[94]....
        /*040c*/ 	.word	0xffffffff


	//   ....[95]....
        /*0410*/ 	.word	0xffffffff


	//   ....[96]....
        /*0414*/ 	.word	0xffffffff


	//   ....[97]....
        /*0418*/ 	.word	0xffffffff


	//   ....[98]....
        /*041c*/ 	.word	0xffffffff


	//   ....[99]....
        /*0420*/ 	.word	0xffffffff


	//   ....[100]....
        /*0424*/ 	.word	0xffffffff


	//   ....[101]....
        /*0428*/ 	.word	0xffffffff


	//   ....[102]....
        /*042c*/ 	.word	0xffffffff


	//   ....[103]....
        /*0430*/ 	.word	0xffffffff


	//   ....[104]....
        /*0434*/ 	.word	0xffffffff


	//   ....[105]....
        /*0438*/ 	.word	0xffffffff


	//   ....[106]....
        /*043c*/ 	.word	0xffffffff


	//   ....[107]....
        /*0440*/ 	.word	0xffffffff


	//   ....[108]....
        /*0444*/ 	.word	0xffffffff


	//   ....[109]....
        /*0448*/ 	.word	0xffffffff


	//   ....[110]....
        /*044c*/ 	.word	0xffffffff


	//   ....[111]....
        /*0450*/ 	.word	0xffffffff


	//   ....[112]....
        /*0454*/ 	.word	0xffffffff


	//   ....[113]....
        /*0458*/ 	.word	0xffffffff


	//   ....[114]....
        /*045c*/ 	.word	0xffffffff


	//   ....[115]....
        /*0460*/ 	.word	0xffffffff


	//   ....[116]....
        /*0464*/ 	.word	0xffffffff


	//   ....[117]....
        /*0468*/ 	.word	0xffffffff


	//   ....[118]....
        /*046c*/ 	.word	0xffffffff


	//   ....[119]....
        /*0470*/ 	.word	0xffffffff


	//   ....[120]....
        /*0474*/ 	.word	0xffffffff


	//   ....[121]....
        /*0478*/ 	.word	0xffffffff


	//   ....[122]....
        /*047c*/ 	.word	0xffffffff


	//   ....[123]....
        /*0480*/ 	.word	0xffffffff


	//   ....[124]....
        /*0484*/ 	.word	0xffffffff


	//   ....[125]....
        /*0488*/ 	.word	0xffffffff


	//   ....[126]....
        /*048c*/ 	.word	0xffffffff


	//   ....[127]....
        /*0490*/ 	.word	0xffffffff


	//   ....[128]....
        /*0494*/ 	.word	0xffffffff


	//   ....[129]....
        /*0498*/ 	.word	0xffffffff


	//   ....[130]....
        /*049c*/ 	.word	0xffffffff


	//   ....[131]....
        /*04a0*/ 	.word	0xffffffff


	//   ....[132]....
        /*04a4*/ 	.word	0xffffffff


	//   ....[133]....
        /*04a8*/ 	.word	0xffffffff


	//   ....[134]....
        /*04ac*/ 	.word	0xffffffff


	//   ....[135]....
        /*04b0*/ 	.word	0xffffffff


	//   ....[136]....
        /*04b4*/ 	.word	0xffffffff


	//   ....[137]....
        /*04b8*/ 	.word	0xffffffff


	//   ....[138]....
        /*04bc*/ 	.word	0xffffffff


	//   ....[139]....
        /*04c0*/ 	.word	0xffffffff


	//   ....[140]....
        /*04c4*/ 	.word	0xffffffff


	//   ....[141]....
        /*04c8*/ 	.word	0xffffffff


	//   ....[142]....
        /*04cc*/ 	.word	0xffffffff


	//   ....[143]....
        /*04d0*/ 	.word	0xffffffff


	//   ....[144]....
        /*04d4*/ 	.word	0xffffffff


	//   ....[145]....
        /*04d8*/ 	.word	0xffffffff


	//   ....[146]....
        /*04dc*/ 	.word	0xffffffff


	//   ....[147]....
        /*04e0*/ 	.word	0xffffffff


	//   ....[148]....
        /*04e4*/ 	.word	0xffffffff


	//   ....[149]....
        /*04e8*/ 	.word	0xffffffff


	//   ....[150]....
        /*04ec*/ 	.word	0xffffffff


	//   ....[151]....
        /*04f0*/ 	.word	0xffffffff


	//   ....[152]....
        /*04f4*/ 	.word	0xffffffff


	//   ....[153]....
        /*04f8*/ 	.word	0xffffffff


	//   ....[154]....
        /*04fc*/ 	.word	0xffffffff


	//   ....[155]....
        /*0500*/ 	.word	0xffffffff


	//   ....[156]....
        /*0504*/ 	.word	0xffffffff


	//   ....[157]....
        /*0508*/ 	.word	0xffffffff


	//   ....[158]....
        /*050c*/ 	.word	0xffffffff


	//   ....[159]....
        /*0510*/ 	.word	0xffffffff


	//   ....[160]....
        /*0514*/ 	.word	0xffffffff


	//   ....[161]....
        /*0518*/ 	.word	0xffffffff


	//   ....[162]....
        /*051c*/ 	.word	0xffffffff


	//   ....[163]....
        /*0520*/ 	.word	0xffffffff


	//   ....[164]....
        /*0524*/ 	.word	0xffffffff


	//   ....[165]....
        /*0528*/ 	.word	0xffffffff


	//   ....[166]....
        /*052c*/ 	.word	0xffffffff


	//   ....[167]....
        /*0530*/ 	.word	0xffffffff


	//   ....[168]....
        /*0534*/ 	.word	0xffffffff


	//   ....[169]....
        /*0538*/ 	.word	0xffffffff


	//   ....[170]....
        /*053c*/ 	.word	0xffffffff


	//   ....[171]....
        /*0540*/ 	.word	0xffffffff


	//   ....[172]....
        /*0544*/ 	.word	0xffffffff


	//   ....[173]....
        /*0548*/ 	.word	0xffffffff


	//   ....[174]....
        /*054c*/ 	.word	0xffffffff


	//   ....[175]....
        /*0550*/ 	.word	0xffffffff


	//   ....[176]....
        /*0554*/ 	.word	0xffffffff


	//   ....[177]....
        /*0558*/ 	.word	0xffffffff


	//   ....[178]....
        /*055c*/ 	.word	0xffffffff


	//   ....[179]....
        /*0560*/ 	.word	0xffffffff


	//   ....[180]....
        /*0564*/ 	.word	0xffffffff


	//   ....[181]....
        /*0568*/ 	.word	0xffffffff


	//   ....[182]....
        /*056c*/ 	.word	0xffffffff


	//   ....[183]....
        /*0570*/ 	.word	0xffffffff


	//   ....[184]....
        /*0574*/ 	.word	0xffffffff


	//   ....[185]....
        /*0578*/ 	.word	0x0500000f


	//   ....[186]....
        /*057c*/ 	.word	0x0500000f


	//   ....[187]....
        /*0580*/ 	.word	0x0500000f


	//   ....[188]....
        /*0584*/ 	.word	0x0500000f


	//   ....[189]....
        /*0588*/ 	.word	0x0500000f


	//   ....[190]....
        /*058c*/ 	.word	0x0500000f


	//   ....[191]....
        /*0590*/ 	.word	0x0500000f


	//   ....[192]....
        /*0594*/ 	.word	0x0500000f


	//   ....[193]....
        /*0598*/ 	.word	0x0500000f


	//   ....[194]....
        /*059c*/ 	.word	0x0500000f


	//   ....[195]....
        /*05a0*/ 	.word	0x0500000f


	//   ....[196]....
        /*05a4*/ 	.word	0x0500000f


	//   ....[197]....
        /*05a8*/ 	.word	0x0500000f


	//   ....[198]....
        /*05ac*/ 	.word	0x0500000f


	//   ....[199]....
        /*05b0*/ 	.word	0x0500000f


	//   ....[200]....
        /*05b4*/ 	.word	0x0500000f


	//   ....[201]....
        /*05b8*/ 	.word	0x0500000f


	//   ....[202]....
        /*05bc*/ 	.word	0x0500000f


	//   ....[203]....
        /*05c0*/ 	.word	0x0500000f


	//   ....[204]....
        /*05c4*/ 	.word	0x0500000f


	//   ....[205]....
        /*05c8*/ 	.word	0x0500000f


	//   ....[206]....
        /*05cc*/ 	.word	0x0500000f


	//   ....[207]....
        /*05d0*/ 	.word	0x0500000f


	//   ....[208]....
        /*05d4*/ 	.word	0x0500000f


	//   ....[209]....
        /*05d8*/ 	.word	0x0500000f


	//   ....[210]....
        /*05dc*/ 	.word	0x0500000f


	//   ....[211]....
        /*05e0*/ 	.word	0x0500000f


	//   ....[212]....
        /*05e4*/ 	.word	0x0500000f


	//   ....[213]....
        /*05e8*/ 	.word	0x0500000f


	//   ....[214]....
        /*05ec*/ 	.word	0x0500000f


	//   ....[215]....
        /*05f0*/ 	.word	0x0500000f


	//   ....[216]....
        /*05f4*/ 	.word	0x0500000f


	//   ....[217]....
        /*05f8*/ 	.word	0x0500000f


	//   ....[218]....
        /*05fc*/ 	.word	0x0500000f


	//   ....[219]....
        /*0600*/ 	.word	0x0500000f


	//   ....[220]....
        /*0604*/ 	.word	0x0500000f


	//   ....[221]....
        /*0608*/ 	.word	0x0500000f


	//   ....[222]....
        /*060c*/ 	.word	0x0500000f


	//   ....[223]....
        /*0610*/ 	.word	0x0500000f


	//   ....[224]....
        /*0614*/ 	.word	0x0500000f


	//   ....[225]....
        /*0618*/ 	.word	0x0500000f


	//   ....[226]....
        /*061c*/ 	.word	0x0500000f


	//   ....[227]....
        /*0620*/ 	.word	0x0500000f


	//   ....[228]....
        /*0624*/ 	.word	0x0500000f


	//   ....[229]....
        /*0628*/ 	.word	0x0500000f


	//   ....[230]....
        /*062c*/ 	.word	0x0500000f


	//   ....[231]....
        /*0630*/ 	.word	0x0500000f


	//   ....[232]....
        /*0634*/ 	.word	0x0500000f


	//   ....[233]....
        /*0638*/ 	.word	0x0500000f


	//   ....[234]....
        /*063c*/ 	.word	0x0500000f


	//   ....[235]....
        /*0640*/ 	.word	0x0500000f


	//   ....[236]....
        /*0644*/ 	.word	0x0500000f


	//   ....[237]....
        /*0648*/ 	.word	0x0500000f


	//   ....[238]....
        /*064c*/ 	.word	0x0500000f


	//   ....[239]....
        /*0650*/ 	.word	0x0500000f


	//   ....[240]....
        /*0654*/ 	.word	0x0500000f


	//   ....[241]....
        /*0658*/ 	.word	0x0500000f


	//   ....[242]....
        /*065c*/ 	.word	0x0500000f


	//   ....[243]....
        /*0660*/ 	.word	0x0500000f


	//   ....[244]....
        /*0664*/ 	.word	0x0500000f


	//   ....[245]....
        /*0668*/ 	.word	0x0500000f


	//   ....[246]....
        /*066c*/ 	.word	0x0500000f


	//   ....[247]....
        /*0670*/ 	.word	0x0500000f


	//   ....[248]....
        /*0674*/ 	.word	0x0500000f


	//   ....[249]....
        /*0678*/ 	.word	0x0500000f


	//   ....[250]....
        /*067c*/ 	.word	0x0500000f


	//   ....[251]....
        /*0680*/ 	.word	0x0500000f


	//   ....[252]....
        /*0684*/ 	.word	0x0500000f


	//   ....[253]....
        /*0688*/ 	.word	0x0500000f


	//   ....[254]....
        /*068c*/ 	.word	0x0500000f


	//   ....[255]....
        /*0690*/ 	.word	0x0500000f


	//   ....[0]....
        /*0694*/ 	.word	0x0500000f


	//   ....[1]....
        /*0698*/ 	.word	0x0500000f


	//   ....[2]....
        /*069c*/ 	.word	0x0500000f


	//   ....[3]....
        /*06a0*/ 	.word	0x0500000f


	//   ....[4]....
        /*06a4*/ 	.word	0x0500000f


	//   ....[5]....
        /*06a8*/ 	.word	0x0500000f


	//   ....[6]....
        /*06ac*/ 	.word	0x0500000f


	//   ....[7]....
        /*06b0*/ 	.word	0x0500000f


	//   ....[8]....
        /*06b4*/ 	.word	0x0500000f


	//   ....[9]....
        /*06b8*/ 	.word	0x0500000f


	//   ....[10]....
        /*06bc*/ 	.word	0x0500000f


	//   ....[11]....
        /*06c0*/ 	.word	0x0500000f


	//   ....[12]....
        /*06c4*/ 	.word	0x0500000f


	//   ....[13]....
        /*06c8*/ 	.word	0x0500000f


	//   ....[14]....
        /*06cc*/ 	.word	0x0500000f


	//   ....[15]....
        /*06d0*/ 	.word	0x0500000f


	//   ....[16]....
        /*06d4*/ 	.word	0x0500000f


	//   ....[17]....
        /*06d8*/ 	.word	0x0500000f


	//   ....[18]....
        /*06dc*/ 	.word	0x0500000f


	//   ....[19]....
        /*06e0*/ 	.word	0x0500000f


	//   ....[20]....
        /*06e4*/ 	.word	0x0500000f


	//   ....[21]....
        /*06e8*/ 	.word	0x0500000f


	//   ....[22]....
        /*06ec*/ 	.word	0x0500000f


	//   ....[23]....
        /*06f0*/ 	.word	0x0500000f


	//   ....[24]....
        /*06f4*/ 	.word	0x0500000f


	//   ....[25]....
        /*06f8*/ 	.word	0x0500000f


	//   ....[26]....
        /*06fc*/ 	.word	0x0500000f


	//   ....[27]....
        /*0700*/ 	.word	0x0500000f


	//   ....[28]....
        /*0704*/ 	.word	0x0500000f


	//   ....[29]....
        /*0708*/ 	.word	0x0500000f


	//   ....[30]....
        /*070c*/ 	.word	0x0500000f


	//   ....[31]....
        /*0710*/ 	.word	0x0500000f


	//   ....[32]....
        /*0714*/ 	.word	0x0500000f


	//   ....[33]....
        /*0718*/ 	.word	0x0500000f


	//   ....[34]....
        /*071c*/ 	.word	0x0500000f


	//   ....[35]....
        /*0720*/ 	.word	0x0500000f


	//   ....[36]....
        /*0724*/ 	.word	0x0500000f


	//   ....[37]....
        /*0728*/ 	.word	0x0500000f


	//   ....[38]....
        /*072c*/ 	.word	0x0500000f


	//   ....[39]....
        /*0730*/ 	.word	0x0500000f


	//   ....[40]....
        /*0734*/ 	.word	0x0500000f


	//----- nvinfo : EIATTR_COOP_GROUP_INSTR_OFFSETS
	.align		4
.L_232:
        /*0738*/ 	.byte	0x04, 0x28
        /*073a*/ 	.short	(.L_234 - .L_233)


	//   ....[0]....
.L_233:
        /*073c*/ 	.word	0x00000060


	//   ....[1]....
        /*0740*/ 	.word	0x00000140


	//   ....[2]....
        /*0744*/ 	.word	0x00000190


	//   ....[3]....
        /*0748*/ 	.word	0x000003c0


	//   ....[4]....
        /*074c*/ 	.word	0x00000520


	//   ....[5]....
        /*0750*/ 	.word	0x00000640


	//   ....[6]....
        /*0754*/ 	.word	0x000007a0


	//   ....[7]....
        /*0758*/ 	.word	0x00003a50


	//   ....[8]....
        /*075c*/ 	.word	0x00003a60


	//   ....[9]....
        /*0760*/ 	.word	0x000050d0


	//   ....[10]....
        /*0764*/ 	.word	0x000050e0


	//   ....[11]....
        /*0768*/ 	.word	0x000072a0


	//   ....[12]....
        /*076c*/ 	.word	0x000072b0


	//   ....[13]....
        /*0770*/ 	.word	0x00008a80


	//   ....[14]....
        /*0774*/ 	.word	0x00008a90


	//   ....[15]....
        /*0778*/ 	.word	0x0000a460


	//   ....[16]....
        /*077c*/ 	.word	0x0000a470


	//   ....[17]....
        /*0780*/ 	.word	0x0000a700


	//   ....[18]....
        /*0784*/ 	.word	0x0000a710


	//   ....[19]....
        /*0788*/ 	.word	0x0000ac70


	//   ....[20]....
        /*078c*/ 	.word	0x0000ac80


	//   ....[21]....
        /*0790*/ 	.word	0x0000ae00


	//   ....[22]....
        /*0794*/ 	.word	0x0000ae20


	//   ....[23]....
        /*0798*/ 	.word	0x0000b7a0


	//   ....[24]....
        /*079c*/ 	.word	0x0000bea0


	//   ....[25]....
        /*07a0*/ 	.word	0x0000beb0


	//   ....[26]....
        /*07a4*/ 	.word	0x0000bec0


	//   ....[27]....
        /*07a8*/ 	.word	0x0000bed0


	//   ....[28]....
        /*07ac*/ 	.word	0x0000c740


	//   ....[29]....
        /*07b0*/ 	.word	0x0000c750


	//   ....[30]....
        /*07b4*/ 	.word	0x0000c760


	//   ....[31]....
        /*07b8*/ 	.word	0x0000c770


	//   ....[32]....
        /*07bc*/ 	.word	0x0000f850


	//   ....[33]....
        /*07c0*/ 	.word	0x0000f860


	//   ....[34]....
        /*07c4*/ 	.word	0x0000f870


	//   ....[35]....
        /*07c8*/ 	.word	0x0000f880


	//   ....[36]....
        /*07cc*/ 	.word	0x0000ff30


	//   ....[37]....
        /*07d0*/ 	.word	0x0000ff40


	//   ....[38]....
        /*07d4*/ 	.word	0x0000ff50


	//   ....[39]....
        /*07d8*/ 	.word	0x0000ff60


	//   ....[40]....
        /*07dc*/ 	.word	0x000139e0


	//   ....[41]....
        /*07e0*/ 	.word	0x00013c10


	//   ....[42]....
        /*07e4*/ 	.word	0x00014940


	//   ....[43]....
        /*07e8*/ 	.word	0x00014a50


	//   ....[44]....
        /*07ec*/ 	.word	0x00014fc0


	//   ....[45]....
        /*07f0*/ 	.word	0x00015090


	//   ....[46]....
        /*07f4*/ 	.word	0x00016ea0


	//   ....[47]....
        /*07f8*/ 	.word	0x000170b0


	//   ....[48]....
        /*07fc*/ 	.word	0x00017f00


	//   ....[49]....
        /*0800*/ 	.word	0x00018020


	//   ....[50]....
        /*0804*/ 	.word	0x000185e0


	//   ....[51]....
        /*0808*/ 	.word	0x00018660


	//   ....[52]....
        /*080c*/ 	.word	0x0001a6a0


	//   ....[53]....
        /*0810*/ 	.word	0x0001a6b0


	//   ....[54]....
        /*0814*/ 	.word	0x0001a6f0


	//   ....[55]....
        /*0818*/ 	.word	0x0001a700


	//   ....[56]....
        /*081c*/ 	.word	0x0001c4f0


	//   ....[57]....
        /*0820*/ 	.word	0x0001c6b0


	//   ....[58]....
        /*0824*/ 	.word	0x0001d510


	//   ....[59]....
        /*0828*/ 	.word	0x0001d620


	//   ....[60]....
        /*082c*/ 	.word	0x0001dbe0


	//   ....[61]....
        /*0830*/ 	.word	0x0001dc40


	//   ....[62]....
        /*0834*/ 	.word	0x0001ed60


	//   ....[63]....
        /*0838*/ 	.word	0x0001ede0


	//   ....[64]....
        /*083c*/ 	.word	0x0001ee00


	//   ....[65]....
        /*0840*/ 	.word	0x0001ee10


	//   ....[66]....
        /*0844*/ 	.word	0x0001feb0


	//   ....[67]....
        /*0848*/ 	.word	0x0001fef0


	//   ....[68]....
        /*084c*/ 	.word	0x0001ff30


	//   ....[69]....
        /*0850*/ 	.word	0x0001ff70


	//   ....[70]....
        /*0854*/ 	.word	0x00020510


	//   ....[71]....
        /*0858*/ 	.word	0x00020520


	//   ....[72]....
        /*085c*/ 	.word	0x000205e0


	//   ....[73]....
        /*0860*/ 	.word	0x00020600


	//   ....[74]....
        /*0864*/ 	.word	0x000206c0


	//   ....[75]....
        /*0868*/ 	.word	0x000206e0


	//   ....[76]....
        /*086c*/ 	.word	0x000207b0


	//   ....[77]....
        /*0870*/ 	.word	0x000207d0


	//   ....[78]....
        /*0874*/ 	.word	0x00020ff0


	//   ....[79]....
        /*0878*/ 	.word	0x00021010


	//   ....[80]....
        /*087c*/ 	.word	0x000210d0


	//   ....[81]....
        /*0880*/ 	.word	0x000210f0


	//   ....[82]....
        /*0884*/ 	.word	0x000211b0


	//   ....[83]....
        /*0888*/ 	.word	0x000211d0


	//   ....[84]....
        /*088c*/ 	.word	0x000212a0


	//   ....[85]....
        /*0890*/ 	.word	0x000212c0


	//   ....[86]....
        /*0894*/ 	.word	0x00021410


	//   ....[87]....
        /*0898*/ 	.word	0x000215c0


	//   ....[88]....
        /*089c*/ 	.word	0x000215f0


	//   ....[89]....
        /*08a0*/ 	.word	0x00021620


	//   ....[90]....
        /*08a4*/ 	.word	0x00021650


	//   ....[91]....
        /*08a8*/ 	.word	0x00021680


	//   ....[92]....
        /*08ac*/ 	.word	0x000216b0


	//   ....[93]....
        /*08b0*/ 	.word	0x00021820


	//   ....[94]....
        /*08b4*/ 	.word	0x00021850


	//   ....[95]....
        /*08b8*/ 	.word	0x00021880


	//   ....[96]....
        /*08bc*/ 	.word	0x000218b0


	//   ....[97]....
        /*08c0*/ 	.word	0x000218e0


	//   ....[98]....
        /*08c4*/ 	.word	0x00021910


	//   ....[99]....
        /*08c8*/ 	.word	0x000219a0


	//   ....[100]....
        /*08cc*/ 	.word	0x00021a00


	//   ....[101]....
        /*08d0*/ 	.word	0x00021a90


	//   ....[102]....
        /*08d4*/ 	.word	0x00022b30


	//   ....[103]....
        /*08d8*/ 	.word	0x00024ea0


	//   ....[104]....
        /*08dc*/ 	.word	0x00024ec0


	//   ....[105]....
        /*08e0*/ 	.word	0x00024f70


	//   ....[106]....
        /*08e4*/ 	.word	0x00024f90


	//   ....[107]....
        /*08e8*/ 	.word	0x00025030


	//   ....[108]....
        /*08ec*/ 	.word	0x00025050


	//   ....[109]....
        /*08f0*/ 	.word	0x000250f0


	//   ....[110]....
        /*08f4*/ 	.word	0x00025110


	//   ....[111]....
        /*08f8*/ 	.word	0x000251b0


	//   ....[112]....
        /*08fc*/ 	.word	0x000251d0


	//   ....[113]....
        /*0900*/ 	.word	0x000251e0


	//   ....[114]....
        /*0904*/ 	.word	0x00025270


	//   ....[115]....
        /*0908*/ 	.word	0x00025a30


	//   ....[116]....
        /*090c*/ 	.word	0x00025a60


	//   ....[117]....
        /*0910*/ 	.word	0x00025a90


	//   ....[118]....
        /*0914*/ 	.word	0x00025b40


	//   ....[119]....
        /*0918*/ 	.word	0x00025b50


	//   ....[120]....
        /*091c*/ 	.word	0x00025c00


	//   ....[121]....
        /*0920*/ 	.word	0x00025c10


	//   ....[122]....
        /*0924*/ 	.word	0x00025cc0


	//   ....[123]....
        /*0928*/ 	.word	0x00025cd0


	//   ....[124]....
        /*092c*/ 	.word	0x00025d80


	//   ....[125]....
        /*0930*/ 	.word	0x00025d90


	//   ....[126]....
        /*0934*/ 	.word	0x00025e40


	//   ....[127]....
        /*0938*/ 	.word	0x00025e50


	//   ....[128]....
        /*093c*/ 	.word	0x00025ef0


	//   ....[129]....
        /*0940*/ 	.word	0x00025f00


	//   ....[130]....
        /*0944*/ 	.word	0x00025f10


	//   ....[131]....
        /*0948*/ 	.word	0x00026700


	//   ....[132]....
        /*094c*/ 	.word	0x00026710


	//   ....[133]....
        /*0950*/ 	.word	0x00026720


	//   ....[134]....
        /*0954*/ 	.word	0x000267b0


	//   ....[135]....
        /*0958*/ 	.word	0x000267c0


	//   ....[136]....
        /*095c*/ 	.word	0x00026820


	//   ....[137]....
        /*0960*/ 	.word	0x00026850


	//   ....[138]....
        /*0964*/ 	.word	0x00026890


	//   ....[139]....
        /*0968*/ 	.word	0x000268c0


	//   ....[140]....
        /*096c*/ 	.word	0x00026900


	//   ....[141]....
        /*0970*/ 	.word	0x00026930


	//   ....[142]....
        /*0974*/ 	.word	0x00026970


	//   ....[143]....
        /*0978*/ 	.word	0x00026bf0


	//   ....[144]....
        /*097c*/ 	.word	0x00026c10


	//   ....[145]....
        /*0980*/ 	.word	0x00026ca0


	//   ....[146]....
        /*0984*/ 	.word	0x00026cb0


	//   ....[147]....
        /*0988*/ 	.word	0x00026d20


	//   ....[148]....
        /*098c*/ 	.word	0x00026d30


	//   ....[149]....
        /*0990*/ 	.word	0x00026da0


	//   ....[150]....
        /*0994*/ 	.word	0x00026db0


	//   ....[151]....
        /*0998*/ 	.word	0x00026e20


	//   ....[152]....
        /*099c*/ 	.word	0x00026e30


	//   ....[153]....
        /*09a0*/ 	.word	0x00026e40


	//   ....[154]....
        /*09a4*/ 	.word	0x00026eb0


	//   ....[155]....
        /*09a8*/ 	.word	0x00027450


	//   ....[156]....
        /*09ac*/ 	.word	0x00027480


	//   ....[157]....
        /*09b0*/ 	.word	0x000274a0


	//   ....[158]....
        /*09b4*/ 	.word	0x000274b0


	//   ....[159]....
        /*09b8*/ 	.word	0x000274f0


	//   ....[160]....
        /*09bc*/ 	.word	0x00027510


	//   ....[161]....
        /*09c0*/ 	.word	0x00027580


	//   ....[162]....
        /*09c4*/ 	.word	0x000275a0


	//   ....[163]....
        /*09c8*/ 	.word	0x00027600


	//   ....[164]....
        /*09cc*/ 	.word	0x00027620


	//   ....[165]....
        /*09d0*/ 	.word	0x00027670


	//   ....[166]....
        /*09d4*/ 	.word	0x00027690


	//   ....[167]....
        /*09d8*/ 	.word	0x00027a80


	//   ....[168]....
        /*09dc*/ 	.word	0x00027ab0


	//   ....[169]....
        /*09e0*/ 	.word	0x00027ae0


	//   ....[170]....
        /*09e4*/ 	.word	0x00027b10


	//   ....[171]....
        /*09e8*/ 	.word	0x00027b40


	//   ....[172]....
        /*09ec*/ 	.word	0x00027b70


	//   ....[173]....
        /*09f0*/ 	.word	0x00027ba0


	//   ....[174]....
        /*09f4*/ 	.word	0x00027bd0


	//   ....[175]....
        /*09f8*/ 	.word	0x00027d50


	//   ....[176]....
        /*09fc*/ 	.word	0x00027d80


	//   ....[177]....
        /*0a00*/ 	.word	0x00027db0


	//   ....[178]....
        /*0a04*/ 	.word	0x00027de0


	//   ....[179]....
        /*0a08*/ 	.word	0x00027e10


	//   ....[180]....
        /*0a0c*/ 	.word	0x00027e40


	//   ....[181]....
        /*0a10*/ 	.word	0x00027f00


	//   ....[182]....
        /*0a14*/ 	.word	0x00027f20


	//   ....[183]....
        /*0a18*/ 	.word	0x00027f90


	//   ....[184]....
        /*0a1c*/ 	.word	0x00028630


	//   ....[185]....
        /*0a20*/ 	.word	0x00028970


	//   ....[186]....
        /*0a24*/ 	.word	0x00028a00


	//   ....[187]....
        /*0a28*/ 	.word	0x00028aa0


	//   ....[188]....
        /*0a2c*/ 	.word	0x00028b30


	//   ....[189]....
        /*0a30*/ 	.word	0x00028c20


	//   ....[190]....
        /*0a34*/ 	.word	0x00028cb0


	//   ....[191]....
        /*0a38*/ 	.word	0x00028d50


	//   ....[192]....
        /*0a3c*/ 	.word	0x00028de0


	//   ....[193]....
        /*0a40*/ 	.word	0x00028ed0


	//   ....[194]....
        /*0a44*/ 	.word	0x00028f60


	//   ....[195]....
        /*0a48*/ 	.word	0x00029000


	//   ....[196]....
        /*0a4c*/ 	.word	0x00029090


	//   ....[197]....
        /*0a50*/ 	.word	0x00029180


	//   ....[198]....
        /*0a54*/ 	.word	0x00029210


	//   ....[199]....
        /*0a58*/ 	.word	0x00029260


	//   ....[200]....
        /*0a5c*/ 	.word	0x000292b0


	//   ....[201]....
        /*0a60*/ 	.word	0x00029340


	//   ....[202]....
        /*0a64*/ 	.word	0x000293d0


	//   ....[203]....
        /*0a68*/ 	.word	0x00029420


	//   ....[204]....
        /*0a6c*/ 	.word	0x00029470


	//   ....[205]....
        /*0a70*/ 	.word	0x00029560


	//   ....[206]....
        /*0a74*/ 	.word	0x000295f0


	//   ....[207]....
        /*0a78*/ 	.word	0x00029640


	//   ....[208]....
        /*0a7c*/ 	.word	0x00029690


	//   ....[209]....
        /*0a80*/ 	.word	0x00029720


	//   ....[210]....
        /*0a84*/ 	.word	0x000297b0


	//   ....[211]....
        /*0a88*/ 	.word	0x00029800


	//   ....[212]....
        /*0a8c*/ 	.word	0x00029850


	//   ....[213]....
        /*0a90*/ 	.word	0x00029bf0


	//   ....[214]....
        /*0a94*/ 	.word	0x00029ed0


	//   ....[215]....
        /*0a98*/ 	.word	0x00029fc0


	//   ....[216]....
        /*0a9c*/ 	.word	0x0002a060


	//   ....[217]....
        /*0aa0*/ 	.word	0x0002a0c0


	//   ....[218]....
        /*0aa4*/ 	.word	0x0002a1d0


	//   ....[219]....
        /*0aa8*/ 	.word	0x0002a240


	//   ....[220]....
        /*0aac*/ 	.word	0x0002a350


	//   ....[221]....
        /*0ab0*/ 	.word	0x0002a3c0


	//   ....[222]....
        /*0ab4*/ 	.word	0x0002a4d0


	//   ....[223]....
        /*0ab8*/ 	.word	0x0002a540


	//   ....[224]....
        /*0abc*/ 	.word	0x0002a650


	//   ....[225]....
        /*0ac0*/ 	.word	0x0002a6c0


	//   ....[226]....
        /*0ac4*/ 	.word	0x0002a760


	//   ....[227]....
        /*0ac8*/ 	.word	0x0002a870


	//   ....[228]....
        /*0acc*/ 	.word	0x0002a8e0


	//   ....[229]....
        /*0ad0*/ 	.word	0x0002a940


	//   ....[230]....
        /*0ad4*/ 	.word	0x0002aa60


	//   ....[231]....
        /*0ad8*/ 	.word	0x0002aac0


	//   ....[232]....
        /*0adc*/ 	.word	0x0002abe0


	//   ....[233]....
        /*0ae0*/ 	.word	0x0002ac40


	//   ....[234]....
        /*0ae4*/ 	.word	0x0002ad60


	//   ....[235]....
        /*0ae8*/ 	.word	0x0002adc0


	//   ....[236]....
        /*0aec*/ 	.word	0x0002aee0


	//   ....[237]....
        /*0af0*/ 	.word	0x0002af40


	//   ....[238]....
        /*0af4*/ 	.word	0x0002b060


	//   ....[239]....
        /*0af8*/ 	.word	0x0002b0c0


	//   ....[240]....
        /*0afc*/ 	.word	0x0002b1d0


	//   ....[241]....
        /*0b00*/ 	.word	0x0002b230


	//   ....[242]....
        /*0b04*/ 	.word	0x0002b330


	//   ....[243]....
        /*0b08*/ 	.word	0x0002b460


	//   ....[244]....
        /*0b0c*/ 	.word	0x0002b510


	//   ....[245]....
        /*0b10*/ 	.word	0x0002b590


	//   ....[246]....
        /*0b14*/ 	.word	0x0002b670


	//   ....[247]....
        /*0b18*/ 	.word	0x0002b6d0


	//   ....[248]....
        /*0b1c*/ 	.word	0x0002b7a0


	//   ....[249]....
        /*0b20*/ 	.word	0x0002b800


	//   ....[250]....
        /*0b24*/ 	.word	0x0002b8d0


	//   ....[251]....
        /*0b28*/ 	.word	0x0002b930


	//   ....[252]....
        /*0b2c*/ 	.word	0x0002ba00


	//   ....[253]....
        /*0b30*/ 	.word	0x0002ba60


	//   ....[254]....
        /*0b34*/ 	.word	0x0002bb30


	//   ....[255]....
        /*0b38*/ 	.word	0x0002bc20


	//   ....[0]....
        /*0b3c*/ 	.word	0x0002bcc0


	//   ....[1]....
        /*0b40*/ 	.word	0x0002bd20


	//   ....[2]....
        /*0b44*/ 	.word	0x0002be10


	//   ....[3]....
        /*0b48*/ 	.word	0x0002be70


	//   ....[4]....
        /*0b4c*/ 	.word	0x0002bf50


	//   ....[5]....
        /*0b50*/ 	.word	0x0002bfb0


	//   ....[6]....
        /*0b54*/ 	.word	0x0002c090


	//   ....[7]....
        /*0b58*/ 	.word	0x0002c0f0


	//   ....[8]....
        /*0b5c*/ 	.word	0x0002c1d0


	//   ....[9]....
        /*0b60*/ 	.word	0x0002c230


	//   ....[10]....
        /*0b64*/ 	.word	0x0002c300


	//   ....[11]....
        /*0b68*/ 	.word	0x0002c430


	//   ....[12]....
        /*0b6c*/ 	.word	0x0002c530


	//   ....[13]....
        /*0b70*/ 	.word	0x0002c5c0


	//   ....[14]....
        /*0b74*/ 	.word	0x0002c690


	//   ....[15]....
        /*0b78*/ 	.word	0x0002c6f0


	//   ....[16]....
        /*0b7c*/ 	.word	0x0002c7c0


	//   ....[17]....
        /*0b80*/ 	.word	0x0002c820


	//   ....[18]....
        /*0b84*/ 	.word	0x0002c900


	//   ....[19]....
        /*0b88*/ 	.word	0x0002c960


	//   ....[20]....
        /*0b8c*/ 	.word	0x0002ca30


	//   ....[21]....
        /*0b90*/ 	.word	0x0002ca90


	//   ....[22]....
        /*0b94*/ 	.word	0x0002cb50


	//   ....[23]....
        /*0b98*/ 	.word	0x0002cbe0


	//   ....[24]....
        /*0b9c*/ 	.word	0x0002cc80


	//   ....[25]....
        /*0ba0*/ 	.word	0x0002cda0


	//   ....[26]....
        /*0ba4*/ 	.word	0x0002ce10


	//   ....[27]....
        /*0ba8*/ 	.word	0x0002ce80


	//   ....[28]....
        /*0bac*/ 	.word	0x0002cef0


	//   ....[29]....
        /*0bb0*/ 	.word	0x0002cf60


	//   ....[30]....
        /*0bb4*/ 	.word	0x0002cfe0


	//   ....[31]....
        /*0bb8*/ 	.word	0x0002d070


	//   ....[32]....
        /*0bbc*/ 	.word	0x0002d100


	//   ....[33]....
        /*0bc0*/ 	.word	0x0002d170


	//   ....[34]....
        /*0bc4*/ 	.word	0x0002d1e0


	//   ....[35]....
        /*0bc8*/ 	.word	0x0002d250


	//   ....[36]....
        /*0bcc*/ 	.word	0x0002d2d0


	//   ....[37]....
        /*0bd0*/ 	.word	0x0002d340


	//   ....[38]....
        /*0bd4*/ 	.word	0x0002d3e0


	//   ....[39]....
        /*0bd8*/ 	.word	0x0002d470


	//   ....[40]....
        /*0bdc*/ 	.word	0x0002d590


	//----- nvinfo : EIATTR_REG_RECONFIG
	.align		4
.L_234:
        /*0be0*/ 	.byte	0x01, 0x54
	.zero		2


	//----- nvinfo : EIATTR_SYSCALL_OFFSETS
	.align		4
        /*0be4*/ 	.byte	0x04, 0x46
        /*0be6*/ 	.short	(.L_236 - .L_235)


	//   ....[0]....
.L_235:
        /*0be8*/ 	.word	0x00001e00


	//   ....[1]....
        /*0bec*/ 	.word	0x00001f50


	//   ....[2]....
        /*0bf0*/ 	.word	0x0000b940


	//   ....[3]....
        /*0bf4*/ 	.word	0x0000bc60


	//   ....[4]....
        /*0bf8*/ 	.word	0x000243c0


	//   ....[5]....
        /*0bfc*/ 	.word	0x00024510


	//   ....[6]....
        /*0c00*/ 	.word	0x00024600


	//   ....[7]....
        /*0c04*/ 	.word	0x00025630


	//----- nvinfo : EIATTR_MBARRIER_INSTR_OFFSETS
	.align		4
.L_236:
        /*0c08*/ 	.byte	0x04, 0x39
        /*0c0a*/ 	.short	(.L_238 - .L_237)


	//   ....[0]....
.L_237:
        /*0c0c*/ 	.word	0x00000270
        /*0c10*/ 	.word	0x000000ff
        /*0c14*/ 	.word	0x0002a800
        /*0c18*/ 	.short	0x0100
        /*0c1a*/ 	.byte	0x08
	.zero		1


	//   ....[1]....
        /*0c1c*/ 	.word	0x00000280
        /*0c20*/ 	.word	0x000000ff
        /*0c24*/ 	.word	0x0002a820
        /*0c28*/ 	.short	0x0100
        /*0c2a*/ 	.byte	0x08
	.zero		1


	//   ....[2]....
        /*0c2c*/ 	.word	0x00000370
        /*0c30*/ 	.word	0x000000ff
        /*0c34*/ 	.word	0x0002a830
        /*0c38*/ 	.short	0x0100
        /*0c3a*/ 	.byte	0x08
	.zero		1


	//   ....[3]....
        /*0c3c*/ 	.word	0x00000380
        /*0c40*/ 	.word	0x000000ff
        /*0c44*/ 	.word	0x0002a840
        /*0c48*/ 	.short	0x0100
        /*0c4a*/ 	.byte	0x08
	.zero		1


	//   ....[4]....
        /*0c4c*/ 	.word	0x00000390
        /*0c50*/ 	.word	0x000000ff
        /*0c54*/ 	.word	0x0002a838
        /*0c58*/ 	.short	0x0100
        /*0c5a*/ 	.byte	0x08
	.zero		1


	//   ....[5]....
        /*0c5c*/ 	.word	0x000003a0
        /*0c60*/ 	.word	0x000000ff
        /*0c64*/ 	.word	0x0002a848
        /*0c68*/ 	.short	0x0100
        /*0c6a*/ 	.byte	0x08
	.zero		1


	//   ....[6]....
        /*0c6c*/ 	.word	0x000004d0
        /*0c70*/ 	.word	0x000000ff
        /*0c74*/ 	.word	0x0002a850
        /*0c78*/ 	.short	0x0100
        /*0c7a*/ 	.byte	0x08
	.zero		1


	//   ....[7]....
        /*0c7c*/ 	.word	0x000004e0
        /*0c80*/ 	.word	0x000000ff
        /*0c84*/ 	.word	0x0002a860
        /*0c88*/ 	.short	0x0100
        /*0c8a*/ 	.byte	0x08
	.zero		1


	//   ....[8]....
        /*0c8c*/ 	.word	0x000004f0
        /*0c90*/ 	.word	0x000000ff
        /*0c94*/ 	.word	0x0002a858
        /*0c98*/ 	.short	0x0100
        /*0c9a*/ 	.byte	0x08
	.zero		1


	//   ....[9]....
        /*0c9c*/ 	.word	0x00000500
        /*0ca0*/ 	.word	0x000000ff
        /*0ca4*/ 	.word	0x0002a868
        /*0ca8*/ 	.short	0x0100
        /*0caa*/ 	.byte	0x08
	.zero		1


	//   ....[10]....
        /*0cac*/ 	.word	0x000005f0
        /*0cb0*/ 	.word	0x000000ff
        /*0cb4*/ 	.word	0x0002a870
        /*0cb8*/ 	.short	0x0100
        /*0cba*/ 	.byte	0x06
	.zero		1


	//   ....[11]....
        /*0cbc*/ 	.word	0x00000600
        /*0cc0*/ 	.word	0x000000ff
        /*0cc4*/ 	.word	0x0002a880
        /*0cc8*/ 	.short	0x0100
        /*0cca*/ 	.byte	0x06
	.zero		1


	//   ....[12]....
        /*0ccc*/ 	.word	0x00000610
        /*0cd0*/ 	.word	0x000000ff
        /*0cd4*/ 	.word	0x0002a878
        /*0cd8*/ 	.short	0x0100
        /*0cda*/ 	.byte	0x06
	.zero		1


	//   ....[13]....
        /*0cdc*/ 	.word	0x00000620
        /*0ce0*/ 	.word	0x000000ff
        /*0ce4*/ 	.word	0x0002a888
        /*0ce8*/ 	.short	0x0100
        /*0cea*/ 	.byte	0x06
	.zero		1


	//   ....[14]....
        /*0cec*/ 	.word	0x00000750
        /*0cf0*/ 	.word	0x000000ff
        /*0cf4*/ 	.word	0x0002a890
        /*0cf8*/ 	.short	0x0100
        /*0cfa*/ 	.byte	0x08
	.zero		1


	//   ....[15]....
        /*0cfc*/ 	.word	0x00000760
        /*0d00*/ 	.word	0x000000ff
        /*0d04*/ 	.word	0x0002a8a0
        /*0d08*/ 	.short	0x0100
        /*0d0a*/ 	.byte	0x08
	.zero		1


	//   ....[16]....
        /*0d0c*/ 	.word	0x00000770
        /*0d10*/ 	.word	0x000000ff
        /*0d14*/ 	.word	0x0002a898
        /*0d18*/ 	.short	0x0100
        /*0d1a*/ 	.byte	0x08
	.zero		1


	//   ....[17]....
        /*0d1c*/ 	.word	0x00000780
        /*0d20*/ 	.word	0x000000ff
        /*0d24*/ 	.word	0x0002a8a8
        /*0d28*/ 	.short	0x0100
        /*0d2a*/ 	.byte	0x08
	.zero		1


	//   ....[18]....
        /*0d2c*/ 	.word	0x000008b0
        /*0d30*/ 	.word	0x000000ff
        /*0d34*/ 	.word	0x0002a8b0
        /*0d38*/ 	.short	0x0100
        /*0d3a*/ 	.byte	0x08
	.zero		1


	//   ....[19]....
        /*0d3c*/ 	.word	0x000008c0
        /*0d40*/ 	.word	0x000000ff
        /*0d44*/ 	.word	0x0002a8c0
        /*0d48*/ 	.short	0x0100
        /*0d4a*/ 	.byte	0x08
	.zero		1


	//   ....[20]....
        /*0d4c*/ 	.word	0x000008d0
        /*0d50*/ 	.word	0x000000ff
        /*0d54*/ 	.word	0x0002a8b8
        /*0d58*/ 	.short	0x0100
        /*0d5a*/ 	.byte	0x08
	.zero		1


	//   ....[21]....
        /*0d5c*/ 	.word	0x000008e0
        /*0d60*/ 	.word	0x000000ff
        /*0d64*/ 	.word	0x0002a8c8
        /*0d68*/ 	.short	0x0100
        /*0d6a*/ 	.byte	0x08
	.zero		1


	//   ....[22]....
        /*0d6c*/ 	.word	0x00003a00
        /*0d70*/ 	.word	0x00000056
        /*0d74*/ 	.word	0x0002a890
        /*0d78*/ 	.short	0x010a
        /*0d7a*/ 	.byte	0x3f
	.zero		1


	//   ....[23]....
        /*0d7c*/ 	.word	0x00007240
        /*0d80*/ 	.word	0x00000056
        /*0d84*/ 	.word	0x0002a890
        /*0d88*/ 	.short	0x010a
        /*0d8a*/ 	.byte	0x3f
	.zero		1


	//   ....[24]....
        /*0d8c*/ 	.word	0x0000a2a0
        /*0d90*/ 	.word	0x00000056
        /*0d94*/ 	.word	0x0002a890
        /*0d98*/ 	.short	0x010a
        /*0d9a*/ 	.byte	0x3f
	.zero		1


	//   ....[25]....
        /*0d9c*/ 	.word	0x0000aa60
        /*0da0*/ 	.word	0x0000000b
        /*0da4*/ 	.word	0x00000000
        /*0da8*/ 	.short	0x0101
        /*0daa*/ 	.byte	0x3f
	.zero		1


	//   ....[26]....
        /*0dac*/ 	.word	0x0000aaa0
        /*0db0*/ 	.word	0x00000056
        /*0db4*/ 	.word	0x0002a8b0
        /*0db8*/ 	.short	0x010a
        /*0dba*/ 	.byte	0x3f
	.zero		1


	//   ....[27]....
        /*0dbc*/ 	.word	0x0000b050
        /*0dc0*/ 	.word	0x00000056
        /*0dc4*/ 	.word	0x00000000
        /*0dc8*/ 	.short	0x0101
        /*0dca*/ 	.byte	0x3f
	.zero		1


	//   ....[28]....
        /*0dcc*/ 	.word	0x0000b9c0
        /*0dd0*/ 	.word	0x00000012
        /*0dd4*/ 	.word	0x0002a800
        /*0dd8*/ 	.short	0x010a
        /*0dda*/ 	.byte	0x3f
	.zero		1


	//   ....[29]....
        /*0ddc*/ 	.word	0x0000ba10
        /*0de0*/ 	.word	0x00000012
        /*0de4*/ 	.word	0x0002a800
        /*0de8*/ 	.short	0x010a
        /*0dea*/ 	.byte	0x3f
	.zero		1


	//   ....[30]....
        /*0dec*/ 	.word	0x0000ce30
        /*0df0*/ 	.word	0x00000012
        /*0df4*/ 	.word	0x0002a800
        /*0df8*/ 	.short	0x010a
        /*0dfa*/ 	.byte	0x3f
	.zero		1


	//   ....[31]....
        /*0dfc*/ 	.word	0x000103d0
        /*0e00*/ 	.word	0x00000012
        /*0e04*/ 	.word	0x0002a800
        /*0e08*/ 	.short	0x010a
        /*0e0a*/ 	.byte	0x3f
	.zero		1


	//   ....[32]....
        /*0e0c*/ 	.word	0x00012f80
        /*0e10*/ 	.word	0x00000009
        /*0e14*/ 	.word	0x0002a830
        /*0e18*/ 	.short	0x010a
        /*0e1a*/ 	.byte	0x3f
	.zero		1


	//   ....[33]....
        /*0e1c*/ 	.word	0x00012fc0
        /*0e20*/ 	.word	0x00000009
        /*0e24*/ 	.word	0x0002a830
        /*0e28*/ 	.short	0x010a
        /*0e2a*/ 	.byte	0x3f
	.zero		1


	//   ....[34]....
        /*0e2c*/ 	.word	0x00013a30
        /*0e30*/ 	.word	0x00000003
        /*0e34*/ 	.word	0x00000000
        /*0e38*/ 	.short	0x0101
        /*0e3a*/ 	.byte	0x3f
	.zero		1


	//   ....[35]....
        /*0e3c*/ 	.word	0x00015e50
        /*0e40*/ 	.word	0x00000005
        /*0e44*/ 	.word	0x0002a830
        /*0e48*/ 	.short	0x010a
        /*0e4a*/ 	.byte	0x3f
	.zero		1


	//   ....[36]....
        /*0e4c*/ 	.word	0x00015ec0
        /*0e50*/ 	.word	0x00000005
        /*0e54*/ 	.word	0x0002a830
        /*0e58*/ 	.short	0x010a
        /*0e5a*/ 	.byte	0x3f
	.zero		1


	//   ....[37]....
        /*0e5c*/ 	.word	0x00016a50
        /*0e60*/ 	.word	0x0000000e
        /*0e64*/ 	.word	0x0002a850
        /*0e68*/ 	.short	0x010a
        /*0e6a*/ 	.byte	0x3f
	.zero		1


	//   ....[38]....
        /*0e6c*/ 	.word	0x00016af0
        /*0e70*/ 	.word	0x0000000e
        /*0e74*/ 	.word	0x0002a850
        /*0e78*/ 	.short	0x010a
        /*0e7a*/ 	.byte	0x3f
	.zero		1


	//   ....[39]....
        /*0e7c*/ 	.word	0x00016e60
        /*0e80*/ 	.word	0x00000005
        /*0e84*/ 	.word	0x00000000
        /*0e88*/ 	.short	0x0101
        /*0e8a*/ 	.byte	0x3f
	.zero		1


	//   ....[40]....
        /*0e8c*/ 	.word	0x00018e80
        /*0e90*/ 	.word	0x00000003
        /*0e94*/ 	.word	0x00000000
        /*0e98*/ 	.short	0x0101
        /*0e9a*/ 	.byte	0x3f
	.zero		1


	//   ....[41]....
        /*0e9c*/ 	.word	0x00019410
        /*0ea0*/ 	.word	0x0000000f
        /*0ea4*/ 	.word	0x0002a830
        /*0ea8*/ 	.short	0x010a
        /*0eaa*/ 	.byte	0x3f
	.zero		1


	//   ....[42]....
        /*0eac*/ 	.word	0x00019480
        /*0eb0*/ 	.word	0x0000000f
        /*0eb4*/ 	.word	0x0002a830
        /*0eb8*/ 	.short	0x010a
        /*0eba*/ 	.byte	0x3f
	.zero		1


	//   ....[43]....
        /*0ebc*/ 	.word	0x0001a010
        /*0ec0*/ 	.word	0x0000000a
        /*0ec4*/ 	.word	0x0002a850
        /*0ec8*/ 	.short	0x010a
        /*0eca*/ 	.byte	0x3f
	.zero		1


	//   ....[44]....
        /*0ecc*/ 	.word	0x0001a0b0
        /*0ed0*/ 	.word	0x0000000a
        /*0ed4*/ 	.word	0x0002a850
        /*0ed8*/ 	.short	0x010a
        /*0eda*/ 	.byte	0x3f
	.zero		1


	//   ....[45]....
        /*0edc*/ 	.word	0x0001af10
        /*0ee0*/ 	.word	0x00000007
        /*0ee4*/ 	.word	0x00000000
        /*0ee8*/ 	.short	0x0101
        /*0eea*/ 	.byte	0x3f
	.zero		1


	//   ....[46]....
        /*0eec*/ 	.word	0x0001b190
        /*0ef0*/ 	.word	0x0000006b
        /*0ef4*/ 	.word	0x00000000
        /*0ef8*/ 	.short	0x0101
        /*0efa*/ 	.byte	0x3f
	.zero		1


	//   ....[47]....
        /*0efc*/ 	.word	0x0001b460
        /*0f00*/ 	.word	0x0000000e
        /*0f04*/ 	.word	0x0002a830
        /*0f08*/ 	.short	0x010a
        /*0f0a*/ 	.byte	0x3f
	.zero		1


	//   ....[48]....
        /*0f0c*/ 	.word	0x0001b4d0
        /*0f10*/ 	.word	0x0000000e
        /*0f14*/ 	.word	0x0002a830
        /*0f18*/ 	.short	0x010a
        /*0f1a*/ 	.byte	0x3f
	.zero		1


	//   ....[49]....
        /*0f1c*/ 	.word	0x0001c060
        /*0f20*/ 	.word	0x0000000c
        /*0f24*/ 	.word	0x0002a850
        /*0f28*/ 	.short	0x010a
        /*0f2a*/ 	.byte	0x3f
	.zero		1


	//   ....[50]....
        /*0f2c*/ 	.word	0x0001c100
        /*0f30*/ 	.word	0x0000000c
        /*0f34*/ 	.word	0x0002a850
        /*0f38*/ 	.short	0x010a
        /*0f3a*/ 	.byte	0x3f
	.zero		1


	//   ....[51]....
        /*0f3c*/ 	.word	0x0001c510
        /*0f40*/ 	.word	0x00000003
        /*0f44*/ 	.word	0x00000000
        /*0f48*/ 	.short	0x0101
        /*0f4a*/ 	.byte	0x3f
	.zero		1


	//   ....[52]....
        /*0f4c*/ 	.word	0x0001e480
        /*0f50*/ 	.word	0x0000000b
        /*0f54*/ 	.word	0x00000000
        /*0f58*/ 	.short	0x0101
        /*0f5a*/ 	.byte	0x3f
	.zero		1


	//   ....[53]....
        /*0f5c*/ 	.word	0x0001ea60
        /*0f60*/ 	.word	0x0000000d
        /*0f64*/ 	.word	0x0002a850
        /*0f68*/ 	.short	0x010a
        /*0f6a*/ 	.byte	0x3f
	.zero		1


	//   ....[54]....
        /*0f6c*/ 	.word	0x0001eb00
        /*0f70*/ 	.word	0x0000000d
        /*0f74*/ 	.word	0x0002a850
        /*0f78*/ 	.short	0x010a
        /*0f7a*/ 	.byte	0x3f
	.zero		1


	//   ....[55]....
        /*0f7c*/ 	.word	0x0001f000
        /*0f80*/ 	.word	0x00000003
        /*0f84*/ 	.word	0x00000000
        /*0f88*/ 	.short	0x0101
        /*0f8a*/ 	.byte	0x3f
	.zero		1


	//   ....[56]....
        /*0f8c*/ 	.word	0x00020500
        /*0f90*/ 	.word	0x00000000
        /*0f94*/ 	.word	0x00000000
        /*0f98*/ 	.short	0x0101
        /*0f9a*/ 	.byte	0x3f
	.zero		1


	//   ....[57]....
        /*0f9c*/ 	.word	0x00022c10
        /*0fa0*/ 	.word	0x00000017
        /*0fa4*/ 	.word	0x0002a820
        /*0fa8*/ 	.short	0x010a
        /*0faa*/ 	.byte	0x3f
	.zero		1


	//   ....[58]....
        /*0fac*/ 	.word	0x00022ca0
        /*0fb0*/ 	.word	0x00000003
        /*0fb4*/ 	.word	0x0002a8a0
        /*0fb8*/ 	.short	0x010a
        /*0fba*/ 	.byte	0x3f
	.zero		1


	//   ....[59]....
        /*0fbc*/ 	.word	0x000230e0
        /*0fc0*/ 	.word	0x00000003
        /*0fc4*/ 	.word	0x0002a8c0
        /*0fc8*/ 	.short	0x010a
        /*0fca*/ 	.byte	0x3f
	.zero		1


	//   ....[60]....
        /*0fcc*/ 	.word	0x00023510
        /*0fd0*/ 	.word	0x0000000b
        /*0fd4*/ 	.word	0x0002a8a0
        /*0fd8*/ 	.short	0x010a
        /*0fda*/ 	.byte	0x3f
	.zero		1


	//   ....[61]....
        /*0fdc*/ 	.word	0x00023940
        /*0fe0*/ 	.word	0x0000000b
        /*0fe4*/ 	.word	0x0002a8c0
        /*0fe8*/ 	.short	0x010a
        /*0fea*/ 	.byte	0x3f
	.zero		1


	//   ....[62]....
        /*0fec*/ 	.word	0x00024c50
        /*0ff0*/ 	.word	0x00000007
        /*0ff4*/ 	.word	0x0002a840
        /*0ff8*/ 	.short	0x010a
        /*0ffa*/ 	.byte	0x3f
	.zero		1


	//   ....[63]....
        /*0ffc*/ 	.word	0x00025330
        /*1000*/ 	.word	0x00000007
        /*1004*/ 	.word	0x0002a830
        /*1008*/ 	.short	0x0107
        /*100a*/ 	.byte	0x3f
	.zero		1


	//   ....[64]....
        /*100c*/ 	.word	0x000253e0
        /*1010*/ 	.word	0x00000007
        /*1014*/ 	.word	0x0002a830
        /*1018*/ 	.short	0x0101
        /*101a*/ 	.byte	0x3f
	.zero		1


	//   ....[65]....
        /*101c*/ 	.word	0x00026070
        /*1020*/ 	.word	0x00000017
        /*1024*/ 	.word	0x0002a800
        /*1028*/ 	.short	0x0107
        /*102a*/ 	.byte	0x3f
	.zero		1


	//   ....[66]....
        /*102c*/ 	.word	0x00026180
        /*1030*/ 	.word	0x00000017
        /*1034*/ 	.word	0x0002a800
        /*1038*/ 	.short	0x0101
        /*103a*/ 	.byte	0x3f
	.zero		1


	//   ....[67]....
        /*103c*/ 	.word	0x000261a0
        /*1040*/ 	.word	0x00000017
        /*1044*/ 	.word	0x0002a820
        /*1048*/ 	.short	0x010a
        /*104a*/ 	.byte	0x3f
	.zero		1


	//   ....[68]....
        /*104c*/ 	.word	0x00026510
        /*1050*/ 	.word	0x00000005
        /*1054*/ 	.word	0x0002a840
        /*1058*/ 	.short	0x010a
        /*105a*/ 	.byte	0x3f
	.zero		1


	//   ....[69]....
        /*105c*/ 	.word	0x00026a10
        /*1060*/ 	.word	0x00000005
        /*1064*/ 	.word	0x0002a830
        /*1068*/ 	.short	0x0107
        /*106a*/ 	.byte	0x3f
	.zero		1


	//   ....[70]....
        /*106c*/ 	.word	0x00026ac0
        /*1070*/ 	.word	0x00000005
        /*1074*/ 	.word	0x0002a830
        /*1078*/ 	.short	0x0101
        /*107a*/ 	.byte	0x3f
	.zero		1


	//   ....[71]....
        /*107c*/ 	.word	0x00026b20
        /*1080*/ 	.word	0x00000005
        /*1084*/ 	.word	0x0002a860
        /*1088*/ 	.short	0x010a
        /*108a*/ 	.byte	0x3f
	.zero		1


	//   ....[72]....
        /*108c*/ 	.word	0x00026f90
        /*1090*/ 	.word	0x00000005
        /*1094*/ 	.word	0x0002a850
        /*1098*/ 	.short	0x0107
        /*109a*/ 	.byte	0x3f
	.zero		1


	//   ....[73]....
        /*109c*/ 	.word	0x000270d0
        /*10a0*/ 	.word	0x00000005
        /*10a4*/ 	.word	0x0002a850
        /*10a8*/ 	.short	0x0101
        /*10aa*/ 	.byte	0x3f
	.zero		1


	//   ....[74]....
        /*10ac*/ 	.word	0x00027360
        /*10b0*/ 	.word	0x00000000
        /*10b4*/ 	.word	0x0002a860
        /*10b8*/ 	.short	0x010a
        /*10ba*/ 	.byte	0x3f
	.zero		1


	//   ....[75]....
        /*10bc*/ 	.word	0x000277d0
        /*10c0*/ 	.word	0x00000000
        /*10c4*/ 	.word	0x0002a850
        /*10c8*/ 	.short	0x0107
        /*10ca*/ 	.byte	0x3f
	.zero		1


	//   ....[76]....
        /*10cc*/ 	.word	0x00027890
        /*10d0*/ 	.word	0x00000000
        /*10d4*/ 	.word	0x0002a850
        /*10d8*/ 	.short	0x0101
        /*10da*/ 	.byte	0x3f
	.zero		1


	//   ....[77]....
        /*10dc*/ 	.word	0x000285b0
        /*10e0*/ 	.word	0x00000005
        /*10e4*/ 	.word	0x0002a820
        /*10e8*/ 	.short	0x010a
        /*10ea*/ 	.byte	0x3f
	.zero		1


	//   ....[78]....
        /*10ec*/ 	.word	0x00028740
        /*10f0*/ 	.word	0x00000003
        /*10f4*/ 	.word	0x0002a840
        /*10f8*/ 	.short	0x010a
        /*10fa*/ 	.byte	0x3f
	.zero		1


	//   ....[79]....
        /*10fc*/ 	.word	0x000287e0
        /*1100*/ 	.word	0x0000001b
        /*1104*/ 	.word	0x0002a840
        /*1108*/ 	.short	0x010a
        /*110a*/ 	.byte	0x3f
	.zero		1


	//   ....[80]....
        /*110c*/ 	.word	0x00028820
        /*1110*/ 	.word	0x00000003
        /*1114*/ 	.word	0x0002a860
        /*1118*/ 	.short	0x010a
        /*111a*/ 	.byte	0x3f
	.zero		1


	//   ....[81]....
        /*111c*/ 	.word	0x00028860
        /*1120*/ 	.word	0x0000001b
        /*1124*/ 	.word	0x0002a860
        /*1128*/ 	.short	0x010a
        /*112a*/ 	.byte	0x3f
	.zero		1


	//   ....[82]....
        /*112c*/ 	.word	0x000288c0
        /*1130*/ 	.word	0x00000056
        /*1134*/ 	.word	0x0002a890
        /*1138*/ 	.short	0x010a
        /*113a*/ 	.byte	0x3f
	.zero		1


	//   ....[83]....
        /*113c*/ 	.word	0x00028b70
        /*1140*/ 	.word	0x00000056
        /*1144*/ 	.word	0x0002a890
        /*1148*/ 	.short	0x010a
        /*114a*/ 	.byte	0x3f
	.zero		1


	//   ....[84]....
        /*114c*/ 	.word	0x00028e20
        /*1150*/ 	.word	0x00000056
        /*1154*/ 	.word	0x0002a890
        /*1158*/ 	.short	0x010a
        /*115a*/ 	.byte	0x3f
	.zero		1


	//   ....[85]....
        /*115c*/ 	.word	0x000290d0
        /*1160*/ 	.word	0x00000056
        /*1164*/ 	.word	0x0002a8b0
        /*1168*/ 	.short	0x010a
        /*116a*/ 	.byte	0x3f
	.zero		1


	//   ....[86]....
        /*116c*/ 	.word	0x000294b0
        /*1170*/ 	.word	0x00000012
        /*1174*/ 	.word	0x0002a800
        /*1178*/ 	.short	0x010a
        /*117a*/ 	.byte	0x3f
	.zero		1


	//   ....[87]....
        /*117c*/ 	.word	0x00029890
        /*1180*/ 	.word	0x00000012
        /*1184*/ 	.word	0x0002a800
        /*1188*/ 	.short	0x010a
        /*118a*/ 	.byte	0x3f
	.zero		1


	//   ....[88]....
        /*118c*/ 	.word	0x000298e0
        /*1190*/ 	.word	0x00000009
        /*1194*/ 	.word	0x0002a830
        /*1198*/ 	.short	0x010a
        /*119a*/ 	.byte	0x3f
	.zero		1


	//   ....[89]....
        /*119c*/ 	.word	0x00029930
        /*11a0*/ 	.word	0x00000005
        /*11a4*/ 	.word	0x0002a830
        /*11a8*/ 	.short	0x010a
        /*11aa*/ 	.byte	0x3f
	.zero		1


	//   ....[90]....
        /*11ac*/ 	.word	0x00029980
        /*11b0*/ 	.word	0x0000000e
        /*11b4*/ 	.word	0x0002a850
        /*11b8*/ 	.short	0x010a
        /*11ba*/ 	.byte	0x3f
	.zero		1


	//   ....[91]....
        /*11bc*/ 	.word	0x000299d0
        /*11c0*/ 	.word	0x0000000f
        /*11c4*/ 	.word	0x0002a830
        /*11c8*/ 	.short	0x010a
        /*11ca*/ 	.byte	0x3f
	.zero		1


	//   ....[92]....
        /*11cc*/ 	.word	0x00029a20
        /*11d0*/ 	.word	0x0000000a
        /*11d4*/ 	.word	0x0002a850
        /*11d8*/ 	.short	0x010a
        /*11da*/ 	.byte	0x3f
	.zero		1


	//   ....[93]....
        /*11dc*/ 	.word	0x00029a70
        /*11e0*/ 	.word	0x0000000e
        /*11e4*/ 	.word	0x0002a830
        /*11e8*/ 	.short	0x010a
        /*11ea*/ 	.byte	0x3f
	.zero		1


	//   ....[94]....
        /*11ec*/ 	.word	0x00029ac0
        /*11f0*/ 	.word	0x0000000c
        /*11f4*/ 	.word	0x0002a850
        /*11f8*/ 	.short	0x010a
        /*11fa*/ 	.byte	0x3f
	.zero		1


	//   ....[95]....
        /*11fc*/ 	.word	0x00029b10
        /*1200*/ 	.word	0x0000000d
        /*1204*/ 	.word	0x0002a850
        /*1208*/ 	.short	0x010a
        /*120a*/ 	.byte	0x3f
	.zero		1


	//   ....[96]....
        /*120c*/ 	.word	0x00029cb0
        /*1210*/ 	.word	0x00000017
        /*1214*/ 	.word	0x0002a820
        /*1218*/ 	.short	0x010a
        /*121a*/ 	.byte	0x3f
	.zero		1


	//   ....[97]....
        /*121c*/ 	.word	0x00029d00
        /*1220*/ 	.word	0x00000003
        /*1224*/ 	.word	0x0002a8a0
        /*1228*/ 	.short	0x010a
        /*122a*/ 	.byte	0x3f
	.zero		1


	//   ....[98]....
        /*122c*/ 	.word	0x00029d50
        /*1230*/ 	.word	0x00000003
        /*1234*/ 	.word	0x0002a8c0
        /*1238*/ 	.short	0x010a
        /*123a*/ 	.byte	0x3f
	.zero		1


	//   ....[99]....
        /*123c*/ 	.word	0x00029da0
        /*1240*/ 	.word	0x0000000b
        /*1244*/ 	.word	0x0002a8a0
        /*1248*/ 	.short	0x010a
        /*124a*/ 	.byte	0x3f
	.zero		1


	//   ....[100]....
        /*124c*/ 	.word	0x00029df0
        /*1250*/ 	.word	0x0000000b
        /*1254*/ 	.word	0x0002a8c0
        /*1258*/ 	.short	0x010a
        /*125a*/ 	.byte	0x3f
	.zero		1


	//   ....[101]....
        /*125c*/ 	.word	0x00029f10
        /*1260*/ 	.word	0x00000007
        /*1264*/ 	.word	0x0002a840
        /*1268*/ 	.short	0x010a
        /*126a*/ 	.byte	0x3f
	.zero		1


	//   ....[102]....
        /*126c*/ 	.word	0x0002b360
        /*1270*/ 	.word	0x00000017
        /*1274*/ 	.word	0x0002a820
        /*1278*/ 	.short	0x010a
        /*127a*/ 	.byte	0x3f
	.zero		1


	//   ....[103]....
        /*127c*/ 	.word	0x0002b3b0
        /*1280*/ 	.word	0x00000005
        /*1284*/ 	.word	0x0002a840
        /*1288*/ 	.short	0x010a
        /*128a*/ 	.byte	0x3f
	.zero		1


	//   ....[104]....
        /*128c*/ 	.word	0x0002bb70
        /*1290*/ 	.word	0x00000005
        /*1294*/ 	.word	0x0002a860
        /*1298*/ 	.short	0x010a
        /*129a*/ 	.byte	0x3f
	.zero		1


	//   ....[105]....
        /*129c*/ 	.word	0x0002c380
        /*12a0*/ 	.word	0x00000000
        /*12a4*/ 	.word	0x0002a860
        /*12a8*/ 	.short	0x010a
        /*12aa*/ 	.byte	0x3f
	.zero		1


	//   ....[106]....
        /*12ac*/ 	.word	0x0002d4b0
        /*12b0*/ 	.word	0x00000005
        /*12b4*/ 	.word	0x0002a820
        /*12b8*/ 	.short	0x010a
        /*12ba*/ 	.byte	0x3f
	.zero		1


	//   ....[107]....
        /*12bc*/ 	.word	0x0002d650
        /*12c0*/ 	.word	0x00000003
        /*12c4*/ 	.word	0x0002a840
        /*12c8*/ 	.short	0x010a
        /*12ca*/ 	.byte	0x3f
	.zero		1


	//   ....[108]....
        /*12cc*/ 	.word	0x0002d6a0
        /*12d0*/ 	.word	0x0000001b
        /*12d4*/ 	.word	0x0002a840
        /*12d8*/ 	.short	0x010a
        /*12da*/ 	.byte	0x3f
	.zero		1


	//   ....[109]....
        /*12dc*/ 	.word	0x0002d6f0
        /*12e0*/ 	.word	0x00000003
        /*12e4*/ 	.word	0x0002a860
        /*12e8*/ 	.short	0x010a
        /*12ea*/ 	.byte	0x3f
	.zero		1


	//----- nvinfo : EIATTR_NUM_MBARRIERS
	.align		4
.L_238:
        /*12ec*/ 	.byte	0x03, 0x38
        /*12ee*/ 	.short	0x0016


	//----- nvinfo : EIATTR_EXIT_INSTR_OFFSETS
	.align		4
        /*12f0*/ 	.byte	0x04, 0x1c
        /*12f2*/ 	.short	(.L_240 - .L_239)


	//   ....[0]....
.L_239:
        /*12f4*/ 	.word	0x000288b0


	//----- nvinfo : EIATTR_MAX_THREADS
	.align		4
.L_240:
        /*12f8*/ 	.byte	0x04, 0x05
        /*12fa*/ 	.short	(.L_242 - .L_241)
.L_241:
        /*12fc*/ 	.word	0x00000180
        /*1300*/ 	.word	0x00000001
        /*1304*/ 	.word	0x00000001


	//----- nvinfo : EIATTR_CRS_STACK_SIZE
	.align		4
.L_242:
        /*1308*/ 	.byte	0x04, 0x1e
        /*130a*/ 	.short	(.L_244 - .L_243)
.L_243:
        /*130c*/ 	.word	0x00000000


	//----- nvinfo : EIATTR_CBANK_PARAM_SIZE
	.align		4
.L_244:
        /*1310*/ 	.byte	0x03, 0x19
        /*1312*/ 	.short	0x0af0


	//----- nvinfo : EIATTR_PARAM_CBANK
	.align		4
        /*1314*/ 	.byte	0x04, 0x0a
        /*1316*/ 	.short	(.L_246 - .L_245)
	.align		4
.L_245:
        /*1318*/ 	.word	index@(.nv.constant0._ZN7cutlass13device_kernelIN5flash11enable_sm90INS1_16FlashAttnFwdSm90INS1_25CollectiveMainloopFwdSm90ILi2EN4cute5tupleIJNS5_1CILi1EEES8_S8_EEENS6_IJNS7_ILi128EEENS7_ILi96EEENS7_ILi192EEEEEELi128ENS_10bfloat16_tEfNS_4arch4Sm90ELb0ELb1ELb0ELb1ELb1ELb1ELb0ELb1ELb1ELb1ELb0ELb0EEENS1_21CollectiveEpilogueFwdINS6_IJSA_SA_SB_EEES9_SE_SG_Li256ELb1ELb1ELb0ELb0EEENS1_36VarlenDynamicPersistentTileSchedulerILi128ELi96ELi256ELi128ELb0ELb1ELb1ELb1ELb0ELb1EEEEEEEEEvNT_6ParamsE)
        /*131c*/ 	.short	0x0210
        /*131e*/ 	.short	0x0af0


	//----- nvinfo : EIATTR_SW_WAR
	.align		4
.L_246:
        /*1320*/ 	.byte	0x04, 0x36
        /*1322*/ 	.short	(.L_248 - .L_247)
.L_247:
        /*1324*/ 	.word	0x00000008
.L_248:


//--------------------- .nv.info._ZN7cutlass13device_kernelIN5flash11enable_sm90INS1_16FlashAttnFwdSm90INS1_25CollectiveMainloopFwdSm90ILi2EN4cute5tupleIJNS5_1CILi1EEES8_S8_EEENS6_IJNS7_ILi128EEENS7_ILi96EEENS7_ILi192EEEEEELi128ENS_10bfloat16_tEfNS_4arch4Sm90ELb1ELb0ELb0ELb0ELb1ELb0ELb0ELb1ELb1ELb1ELb0ELb0EEENS1_21CollectiveEpilogueFwdINS6_IJSA_SA_SB_EEES9_SE_SG_Li256ELb0ELb1ELb0ELb0EEENS1_30DynamicPersistentTileSchedulerILi256ELi128ELb0ELb1ELb1EEEEEEEEEvNT_6ParamsE --------------------------
	.section	.nv.info._ZN7cutlass13device_kernelIN5flash11enable_sm90INS1_16FlashAttnFwdSm90INS1_25CollectiveMainloopFwdSm90ILi2EN4cute5tupleIJNS5_1CILi1EEES8_S8_EEENS6_IJNS7_ILi128EEENS7_ILi96EEENS7_ILi192EEEEEELi128ENS_10bfloat16_tEfNS_4arch4Sm90ELb1ELb0ELb0ELb0ELb1ELb0ELb0ELb1ELb1ELb1ELb0ELb0EEENS1_21CollectiveEpilogueFwdINS6_IJSA_SA_SB_EEES9_SE_SG_Li256ELb0ELb1ELb0ELb0EEENS1_30DynamicPersistentTileSchedulerILi256ELi128ELb0ELb1ELb1EEEEEEEEEvNT_6ParamsE,"",@"SHT_CUDA_INFO"
	.sectionflags	@""
	.align	4


	//----- nvinfo : EIATTR_CUDA_API_VERSION
	.align		4
        /*0000*/ 	.byte	0x04, 0x37
        /*0002*/ 	.short	(.L_250 - .L_249)
.L_249:
        /*0004*/ 	.word	0x00000082


	//----- nvinfo : EIATTR_KPARAM_INFO
	.align		4
.L_250:
        /*0008*/ 	.byte	0x04, 0x17
        /*000a*/ 	.short	(.L_252 - .L_251)
.L_251:
        /*000c*/ 	.word	0x00000000
        /*0010*/ 	.short	0x0000
        /*0012*/ 	.short	0x0070
        /*0014*/ 	.byte	0x00, 0xf0, 0x01, 0x2a


	//----- nvinfo : EIATTR_SPARSE_MMA_MASK
	.align		4
.L_252:
        /*0018*/ 	.byte	0x03, 0x50
        /*001a*/ 	.short	0x0000


	//----- nvinfo : EIATTR_MAXREG_COUNT
	.align		4
        /*001c*/ 	.byte	0x03, 0x1b
        /*001e*/ 	.short	0x00a8


	//----- nvinfo : EIATTR_NUM_BARRIERS
	.align		4
        /*0020*/ 	.byte	0x02, 0x4c
        /*0022*/ 	.byte	0x09
	.zero		1


	//----- nvinfo : EIATTR_EXTERNS
	.align		4
        /*0024*/ 	.byte	0x04, 0x0f
        /*0026*/ 	.short	(.L_254 - .L_253)


	//   ....[0]....
	.align		4
.L_253:
        /*0028*/ 	.word	index@(__assertfail)


	//----- nvinfo : EIATTR_ANNOTATIONS
	.align		4
.L_254:
        /*002c*/ 	.byte	0x04, 0x55
        /*002e*/ 	.short	(.L_256 - .L_255)


	//   ....[0]....
.L_255:
        /*0030*/ 	.word	0x00000001
        /*0034*/ 	.byte	0xa0, 0x08, 0x00, 0x00, 0x01, 0x00, 0x00, 0x00, 0x60, 0x09, 0x00, 0x00, 0x01, 0x00, 0x00, 0x00
        /*0044*/ 	.byte	0xf0, 0x9f, 0x00, 0x00, 0x01, 0x00, 0x00, 0x00, 0x90, 0xa0, 0x00, 0x00, 0x01, 0x00, 0x00, 0x00
        /*0054*/ 	.byte	0x20, 0xa1, 0x00, 0x00, 0x01, 0x00, 0x00, 0x00, 0x60, 0xc4, 0x00, 0x00, 0x01, 0x00, 0x00, 0x00
        /*0064*/ 	.byte	0x80, 0xc4, 0x00, 0x00, 0x01, 0x00, 0x00, 0x00, 0xd0, 0xdc, 0x00, 0x00, 0x01, 0x00, 0x00, 0x00
        /*0074*/ 	.byte	0x70, 0xde, 0x00, 0x00


	//----- nvinfo : EIATTR_MERCURY_ISA_VERSION
	.align		4
.L_256:
        /*0078*/ 	.byte	0x03, 0x5f
        /*007a*/ 	.short	0x0101


	//----- nvinfo : EIATTR_INT_WARP_WIDE_INSTR_OFFSETS
	.align		4
        /*007c*/ 	.byte	0x04, 0x31
        /*007e*/ 	.short	(.L_258 - .L_257)


	//   ....[0]....
.L_257:
        /*0080*/ 	.word	0x000000c0


	//   ....[1]....
        /*0084*/ 	.word	0x000000d0


	//   ....[2]....
        /*0088*/ 	.word	0x00000170


	//   ....[3]....
        /*008c*/ 	.word	0x0000a960


	//   ....[4]....
        /*0090*/ 	.word	0x0000a9f0


	//   ....[5]....
        /*0094*/ 	.word	0x0000d4f0


	//   ....[6]....
        /*0098*/ 	.word	0x0000d580


	//----- nvinfo : EIATTR_COOP_GROUP_MASK_REGIDS
	.align		4
.L_258:
        /*009c*/ 	.byte	0x04, 0x29
        /*009e*/ 	.short	(.L_260 - .L_259)


	//   ....[0]....
.L_259:
        /*00a0*/ 	.word	0xffffffff


	//   ....[1]....
        /*00a4*/ 	.word	0xffffffff


	//   ....[2]....
        /*00a8*/ 	.word	0xffffffff


	//   ....[3]....
        /*00ac*/ 	.word	0xffffffff


	//   ....[4]....
        /*00b0*/ 	.word	0xffffffff


	//   ....[5]....
        /*00b4*/ 	.word	0xffffffff


	//   ....[6]....
        /*00b8*/ 	.word	0xffffffff


	//   ....[7]....
        /*00bc*/ 	.word	0xffffffff


	//   ....[8]....
        /*00c0*/ 	.word	0xffffffff


	//   ....[9]....
        /*00c4*/ 	.word	0xffffffff


	//   ....[10]....
        /*00c8*/ 	.word	0xffffffff


	//   ....[11]....
        /*00cc*/ 	.word	0xffffffff


	//   ....[12]....
        /*00d0*/ 	.word	0xffffffff


	//   ....[13]....
        /*00d4*/ 	.word	0xffffffff


	//   ....[14]....
        /*00d8*/ 	.word	0xffffffff


	//   ....[15]....
        /*00dc*/ 	.word	0xffffffff


	//   ....[16]....
        /*00e0*/ 	.word	0xffffffff


	//   ....[17]....
        /*00e4*/ 	.word	0xffffffff


	//   ....[18]....
        /*00e8*/ 	.word	0xffffffff


	//   ....[19]....
        /*00ec*/ 	.word	0xffffffff


	//   ....[20]....
        /*00f0*/ 	.word	0xffffffff


	//   ....[21]....
        /*00f4*/ 	.word	0xffffffff


	//   ....[22]....
        /*00f8*/ 	.word	0xffffffff


	//   ....[23]....
        /*00fc*/ 	.word	0xffffffff


	//   ....[24]....
        /*0100*/ 	.word	0xffffffff


	//   ....[25]....
        /*0104*/ 	.word	0xffffffff


	//   ....[26]....
        /*0108*/ 	.word	0xffffffff


	//   ....[27]....
        /*010c*/ 	.word	0xffffffff


	//   ....[28]....
        /*0110*/ 	.word	0xffffffff


	//   ....[29]....
        /*0114*/ 	.word	0xffffffff


	//   ....[30]....
        /*0118*/ 	.word	0xffffffff


	//   ....[31]....
        /*011c*/ 	.word	0xffffffff


	//   ....[32]....
        /*0120*/ 	.word	0xffffffff


	//   ....[33]....
        /*0124*/ 	.word	0xffffffff


	//   ....[34]....
        /*0128*/ 	.word	0xffffffff


	//   ....[35]....
        /*012c*/ 	.word	0xffffffff


	//   ....[36]....
        /*0130*/ 	.word	0xffffffff


	//   ....[37]....
        /*0134*/ 	.word	0xffffffff


	//   ....[38]....
        /*0138*/ 	.word	0xffffffff


	//   ....[39]....
        /*013c*/ 	.word	0xffffffff


	//   ....[40]....
        /*0140*/ 	.word	0xffffffff


	//   ....[41]....
        /*0144*/ 	.word	0xffffffff


	//   ....[42]....
        /*0148*/ 	.word	0xffffffff


	//   ....[43]....
        /*014c*/ 	.word	0xffffffff


	//   ....[44]....
        /*0150*/ 	.word	0xffffffff


	//   ....[45]....
        /*0154*/ 	.word	0xffffffff


	//   ....[46]....
        /*0158*/ 	.word	0xffffffff


	//   ....[47]....
        /*015c*/ 	.word	0xffffffff


	//   ....[48]....
        /*0160*/ 	.word	0xffffffff


	//   ....[49]....
        /*0164*/ 	.word	0xffffffff


	//   ....[50]....
        /*0168*/ 	.word	0xffffffff


	//   ....[51]....
        /*016c*/ 	.word	0xffffffff


	//   ....[52]....
        /*0170*/ 	.word	0xffffffff


	//   ....[53]....
        /*0174*/ 	.word	0xffffffff


	//   ....[54]....
        /*0178*/ 	.word	0xffffffff


	//   ....[55]....
        /*017c*/ 	.word	0xffffffff


	//   ....[56]....
        /*0180*/ 	.word	0xffffffff


	//   ....[57]....
        /*0184*/ 	.word	0xffffffff


	//   ....[58]....
        /*0188*/ 	.word	0xffffffff


	//   ....[59]....
        /*018c*/ 	.word	0xffffffff


	//   ....[60]....
        /*0190*/ 	.word	0xffffffff


	//   ....[61]....
        /*0194*/ 	.word	0xffffffff


	//   ....[62]....
        /*0198*/ 	.word	0xffffffff


	//   ....[63]....
        /*019c*/ 	.word	0xffffffff


	//   ....[64]....
        /*01a0*/ 	.word	0xffffffff


	//   ....[65]....
        /*01a4*/ 	.word	0xffffffff


	//   ....[66]....
        /*01a8*/ 	.word	0xffffffff


	//   ....[67]....
        /*01ac*/ 	.word	0xffffffff


	//   ....[68]....
        /*01b0*/ 	.word	0xffffffff


	//   ....[69]....
        /*01b4*/ 	.word	0xffffffff


	//   ....[70]....
        /*01b8*/ 	.word	0xffffffff


	//   ....[71]....
        /*01bc*/ 	.word	0xffffffff


	//   ....[72]....
        /*01c0*/ 	.word	0xffffffff


	//   ....[73]....
        /*01c4*/ 	.word	0xffffffff


	//   ....[74]....
        /*01c8*/ 	.word	0xffffffff


	//   ....[75]....
        /*01cc*/ 	.word	0xffffffff


	//   ....[76]....
        /*01d0*/ 	.word	0xffffffff


	//   ....[77]....
        /*01d4*/ 	.word	0xffffffff


	//   ....[78]....
        /*01d8*/ 	.word	0xffffffff


	//   ....[79]....
        /*01dc*/ 	.word	0xffffffff


	//   ....[80]....
        /*01e0*/ 	.word	0xffffffff


	//   ....[81]....
        /*01e4*/ 	.word	0xffffffff


	//   ....[82]....
        /*01e8*/ 	.word	0xffffffff


	//   ....[83]....
        /*01ec*/ 	.word	0xffffffff


	//   ....[84]....
        /*01f0*/ 	.word	0xffffffff


	//   ....[85]....
        /*01f4*/ 	.word	0xffffffff


	//   ....[86]....
        /*01f8*/ 	.word	0xffffffff


	//   ....[87]....
        /*01fc*/ 	.word	0xffffffff


	//   ....[88]....
        /*0200*/ 	.word	0xffffffff


	//   ....[89]....
        /*0204*/ 	.word	0xffffffff


	//   ....[90]....
        /*0208*/ 	.word	0xffffffff


	//   ....[91]....
        /*020c*/ 	.word	0xffffffff


	//   ....[92]....
        /*0210*/ 	.word	0xffffffff


	//   ....[93]....
        /*0214*/ 	.word	0xffffffff


	//   ....[94]....
        /*0218*/ 	.word	0xffffffff


	//   ....[95]....
        /*021c*/ 	.word	0xffffffff


	//   ....[96]....
        /*0220*/ 	.word	0xffffffff


	//   ....[97]....
        /*0224*/ 	.word	0xffffffff


	//   ....[98]....
        /*0228*/ 	.word	0xffffffff


	//   ....[99]....
        /*022c*/ 	.word	0xffffffff


	//   ....[100]....
        /*0230*/ 	.word	0xffffffff


	//   ....[101]....
        /*0234*/ 	.word	0xffffffff


	//   ....[102]....
        /*0238*/ 	.word	0xffffffff


	//   ....[103]....
        /*023c*/ 	.word	0xffffffff


	//   ....[104]....
        /*0240*/ 	.word	0xffffffff


	//   ....[105]....
        /*0244*/ 	.word	0xffffffff


	//   ....[106]....
        /*0248*/ 	.word	0xffffffff


	//   ....[107]....
        /*024c*/ 	.word	0xffffffff


	//   ....[108]....
        /*0250*/ 	.word	0xffffffff


	//   ....[109]....
        /*0254*/ 	.word	0xffffffff


	//   ....[110]....
        /*0258*/ 	.word	0xffffffff


	//   ....[111]....
        /*025c*/ 	.word	0xffffffff


	//   ....[112]....
        /*0260*/ 	.word	0xffffffff


	//   ....[113]....
        /*0264*/ 	.word	0xffffffff


	//   ....[114]....
        /*0268*/ 	.word	0x0500000f


	//   ....[115]....
        /*026c*/ 	.word	0x0500000f


	//   ....[116]....
        /*0270*/ 	.word	0x0500000f


	//   ....[117]....
        /*0274*/ 	.word	0x0500000f


	//   ....[118]....
        /*0278*/ 	.word	0x0500000f


	//   ....[119]....
        /*027c*/ 	.word	0x0500000f


	//   ....[120]....
        /*0280*/ 	.word	0x0500000f


	//   ....[121]....
        /*0284*/ 	.word	0x0500000f


	//   ....[122]....
        /*0288*/ 	.word	0x0500000f


	//   ....[123]....
        /*028c*/ 	.word	0x0500000f


	//   ....[124]....
        /*0290*/ 	.word	0x0500000f


	//   ....[125]....
        /*0294*/ 	.word	0x0500000f


	//   ....[126]....
        /*0298*/ 	.word	0x0500000f


	//   ....[127]....
        /*029c*/ 	.word	0x0500000f


	//   ....[128]....
        /*02a0*/ 	.word	0x0500000f


	//   ....[129]....
        /*02a4*/ 	.word	0x0500000f


	//   ....[130]....
        /*02a8*/ 	.word	0x0500000f


	//   ....[131]....
        /*02ac*/ 	.word	0x0500000f


	//   ....[132]....
        /*02b0*/ 	.word	0x0500000f


	//   ....[133]....
        /*02b4*/ 	.word	0x0500000f


	//   ....[134]....
        /*02b8*/ 	.word	0x0500000f


	//   ....[135]....
        /*02bc*/ 	.word	0x0500000f


	//   ....[136]....
        /*02c0*/ 	.word	0x0500000f


	//   ....[137]....
        /*02c4*/ 	.word	0x0500000f


	//   ....[138]....
        /*02c8*/ 	.word	0x0500000f


	//   ....[139]....
        /*02cc*/ 	.word	0x0500000f


	//   ....[140]....
        /*02d0*/ 	.word	0x0500000f


	//   ....[141]....
        /*02d4*/ 	.word	0x0500000f


	//   ....[142]....
        /*02d8*/ 	.word	0x0500000f


	//   ....[143]....
        /*02dc*/ 	.word	0x0500000f


	//   ....[144]....
        /*02e0*/ 	.word	0x0500000f


	//   ....[145]....
        /*02e4*/ 	.word	0x0500000f


	//   ....[146]....
        /*02e8*/ 	.word	0x0500000f


	//   ....[147]....
        /*02ec*/ 	.word	0x0500000f


	//   ....[148]....
        /*02f0*/ 	.word	0x0500000f


	//   ....[149]....
        /*02f4*/ 	.word	0x0500000f


	//   ....[150]....
        /*02f8*/ 	.word	0x0500000f


	//   ....[151]....
        /*02fc*/ 	.word	0x0500000f


	//   ....[152]....
        /*0300*/ 	.word	0x0500000f


	//   ....[153]....
        /*0304*/ 	.word	0x0500000f


	//   ....[154]....
        /*0308*/ 	.word	0x0500000f


	//   ....[155]....
        /*030c*/ 	.word	0x0500000f


	//   ....[156]....
        /*0310*/ 	.word	0x0500000f


	//   ....[157]....
        /*0314*/ 	.word	0x0500000f


	//   ....[158]....
        /*0318*/ 	.word	0x0500000f


	//   ....[159]....
        /*031c*/ 	.word	0x0500000f


	//   ....[160]....
        /*0320*/ 	.word	0x0500000f


	//   ....[161]....
        /*0324*/ 	.word	0x0500000f


	//   ....[162]....
        /*0328*/ 	.word	0x0500000f


	//   ....[163]....
        /*032c*/ 	.word	0x0500000f


	//   ....[164]....
        /*0330*/ 	.word	0x0500000f


	//   ....[165]....
        /*0334*/ 	.word	0x0500000f


	//   ....[166]....
        /*0338*/ 	.word	0x0500000f


	//   ....[167]....
        /*033c*/ 	.word	0x0500000f


	//   ....[168]....
        /*0340*/ 	.word	0x0500000f


	//   ....[169]....
        /*0344*/ 	.word	0x0500000f


	//   ....[170]....
        /*0348*/ 	.word	0x0500000f


	//   ....[171]....
        /*034c*/ 	.word	0x0500000f


	//   ....[172]....
        /*0350*/ 	.word	0x0500000f


	//   ....[173]....
        /*0354*/ 	.word	0x0500000f


	//   ....[174]....
        /*0358*/ 	.word	0x0500000f


	//   ....[175]....
        /*035c*/ 	.word	0x0500000f


	//   ....[176]....
        /*0360*/ 	.word	0x0500000f


	//   ....[177]....
        /*0364*/ 	.word	0x0500000f


	//   ....[178]....
        /*0368*/ 	.word	0x0500000f


	//   ....[179]....
        /*036c*/ 	.word	0x0500000f


	//   ....[180]....
        /*0370*/ 	.word	0x0500000f


	//----- nvinfo : EIATTR_COOP_GROUP_INSTR_OFFSETS
	.align		4
.L_260:
        /*0374*/ 	.byte	0x04, 0x28
        /*0376*/ 	.short	(.L_262 - .L_261)


	//   ....[0]....
.L_261:
        /*0378*/ 	.word	0x00000070


	//   ....[1]....
        /*037c*/ 	.word	0x000000b0


	//   ....[2]....
        /*0380*/ 	.word	0x000002d0


	//   ....[3]....
        /*0384*/ 	.word	0x00000430


	//   ....[4]....
        /*0388*/ 	.word	0x00000550


	//   ....[5]....
        /*038c*/ 	.word	0x000006b0


	//   ....[6]....
        /*0390*/ 	.word	0x000013e0


	//   ....[7]....
        /*0394*/ 	.word	0x00001dc0


	//   ....[8]....
        /*0398*/ 	.word	0x00001df0


	//   ....[9]....
        /*039c*/ 	.word	0x000022f0


	//   ....[10]....
        /*03a0*/ 	.word	0x00002340


	//   ....[11]....
        /*03a4*/ 	.word	0x00002b40


	//   ....[12]....
        /*03a8*/ 	.word	0x00002bc0


	//   ....[13]....
        /*03ac*/ 	.word	0x00004350


	//   ....[14]....
        /*03b0*/ 	.word	0x00004370


	//   ....[15]....
        /*03b4*/ 	.word	0x00004870


	//   ....[16]....
        /*03b8*/ 	.word	0x00004940


	//   ....[17]....
        /*03bc*/ 	.word	0x00004f70


	//   ....[18]....
        /*03c0*/ 	.word	0x00004fd0


	//   ....[19]....
        /*03c4*/ 	.word	0x000069c0


	//   ....[20]....
        /*03c8*/ 	.word	0x000069d0


	//   ....[21]....
        /*03cc*/ 	.word	0x00006a00


	//   ....[22]....
        /*03d0*/ 	.word	0x00006a20


	//   ....[23]....
        /*03d4*/ 	.word	0x00007b10


	//   ....[24]....
        /*03d8*/ 	.word	0x00007b40


	//   ....[25]....
        /*03dc*/ 	.word	0x00007bf0


	//   ....[26]....
        /*03e0*/ 	.word	0x00007c00


	//   ....[27]....
        /*03e4*/ 	.word	0x00008d20


	//   ....[28]....
        /*03e8*/ 	.word	0x00008d60


	//   ....[29]....
        /*03ec*/ 	.word	0x00008d90


	//   ....[30]....
        /*03f0*/ 	.word	0x00008df0


	//   ....[31]....
        /*03f4*/ 	.word	0x00009290


	//   ....[32]....
        /*03f8*/ 	.word	0x000092d0


	//   ....[33]....
        /*03fc*/ 	.word	0x00009390


	//   ....[34]....
        /*0400*/ 	.word	0x000093b0


	//   ....[35]....
        /*0404*/ 	.word	0x00009470


	//   ....[36]....
        /*0408*/ 	.word	0x00009490


	//   ....[37]....
        /*040c*/ 	.word	0x00009560


	//   ....[38]....
        /*0410*/ 	.word	0x00009580


	//   ....[39]....
        /*0414*/ 	.word	0x00009bd0


	//   ....[40]....
        /*0418*/ 	.word	0x00009bf0


	//   ....[41]....
        /*041c*/ 	.word	0x00009cb0


	//   ....[42]....
        /*0420*/ 	.word	0x00009cd0


	//   ....[43]....
        /*0424*/ 	.word	0x00009d90


	//   ....[44]....
        /*0428*/ 	.word	0x00009db0


	//   ....[45]....
        /*042c*/ 	.word	0x00009e80


	//   ....[46]....
        /*0430*/ 	.word	0x00009ea0


	//   ....[47]....
        /*0434*/ 	.word	0x0000a020


	//   ....[48]....
        /*0438*/ 	.word	0x0000b4d0


	//   ....[49]....
        /*043c*/ 	.word	0x0000b4f0


	//   ....[50]....
        /*0440*/ 	.word	0x0000b500


	//   ....[51]....
        /*0444*/ 	.word	0x0000b540


	//   ....[52]....
        /*0448*/ 	.word	0x0000b5d0


	//   ....[53]....
        /*044c*/ 	.word	0x0000b5f0


	//   ....[54]....
        /*0450*/ 	.word	0x0000b680


	//   ....[55]....
        /*0454*/ 	.word	0x0000b6a0


	//   ....[56]....
        /*0458*/ 	.word	0x0000b730


	//   ....[57]....
        /*045c*/ 	.word	0x0000b750


	//   ....[58]....
        /*0460*/ 	.word	0x0000b7e0


	//   ....[59]....
        /*0464*/ 	.word	0x0000b800


	//   ....[60]....
        /*0468*/ 	.word	0x0000be50


	//   ....[61]....
        /*046c*/ 	.word	0x0000be70


	//   ....[62]....
        /*0470*/ 	.word	0x0000be90


	//   ....[63]....
        /*0474*/ 	.word	0x0000bef0


	//   ....[64]....
        /*0478*/ 	.word	0x0000bf70


	//   ....[65]....
        /*047c*/ 	.word	0x0000bfa0


	//   ....[66]....
        /*0480*/ 	.word	0x0000c020


	//   ....[67]....
        /*0484*/ 	.word	0x0000c050


	//   ....[68]....
        /*0488*/ 	.word	0x0000c0d0


	//   ....[69]....
        /*048c*/ 	.word	0x0000c0f0


	//   ....[70]....
        /*0490*/ 	.word	0x0000c180


	//   ....[71]....
        /*0494*/ 	.word	0x0000c1b0


	//   ....[72]....
        /*0498*/ 	.word	0x0000c230


	//   ....[73]....
        /*049c*/ 	.word	0x0000c250


	//   ....[74]....
        /*04a0*/ 	.word	0x0000c2e0


	//   ....[75]....
        /*04a4*/ 	.word	0x0000c300


	//   ....[76]....
        /*04a8*/ 	.word	0x0000ca20


	//   ....[77]....
        /*04ac*/ 	.word	0x0000ca50


	//   ....[78]....
        /*04b0*/ 	.word	0x0000ca60


	//   ....[79]....
        /*04b4*/ 	.word	0x0000ca80


	//   ....[80]....
        /*04b8*/ 	.word	0x0000cad0


	//   ....[81]....
        /*04bc*/ 	.word	0x0000caf0


	//   ....[82]....
        /*04c0*/ 	.word	0x0000cb50


	//   ....[83]....
        /*04c4*/ 	.word	0x0000cb70


	//   ....[84]....
        /*04c8*/ 	.word	0x0000cbc0


	//   ....[85]....
        /*04cc*/ 	.word	0x0000cbe0


	//   ....[86]....
        /*04d0*/ 	.word	0x0000cc30


	//   ....[87]....
        /*04d4*/ 	.word	0x0000cc50


	//   ....[88]....
        /*04d8*/ 	.word	0x0000cee0


	//   ....[89]....
        /*04dc*/ 	.word	0x0000cf00


	//   ....[90]....
        /*04e0*/ 	.word	0x0000cf20


	//   ....[91]....
        /*04e4*/ 	.word	0x0000cf80


	//   ....[92]....
        /*04e8*/ 	.word	0x0000cfa0


	//   ....[93]....
        /*04ec*/ 	.word	0x0000d000


	//   ....[94]....
        /*04f0*/ 	.word	0x0000d020


	//   ....[95]....
        /*04f4*/ 	.word	0x0000d080


	//   ....[96]....
        /*04f8*/ 	.word	0x0000d0a0


	//   ....[97]....
        /*04fc*/ 	.word	0x0000d100


	//   ....[98]....
        /*0500*/ 	.word	0x0000d120


	//   ....[99]....
        /*0504*/ 	.word	0x0000d130


	//   ....[100]....
        /*0508*/ 	.word	0x0000d6c0


	//   ....[101]....
        /*050c*/ 	.word	0x0000d6e0


	//   ....[102]....
        /*0510*/ 	.word	0x0000d6f0


	//   ....[103]....
        /*0514*/ 	.word	0x0000d710


	//   ....[104]....
        /*0518*/ 	.word	0x0000d790


	//   ....[105]....
        /*051c*/ 	.word	0x0000d7c0


	//   ....[106]....
        /*0520*/ 	.word	0x0000d810


	//   ....[107]....
        /*0524*/ 	.word	0x0000d840


	//   ....[108]....
        /*0528*/ 	.word	0x0000d890


	//   ....[109]....
        /*052c*/ 	.word	0x0000d8c0


	//   ....[110]....
        /*0530*/ 	.word	0x0000d910


	//   ....[111]....
        /*0534*/ 	.word	0x0000d940


	//   ....[112]....
        /*0538*/ 	.word	0x0000dc10


	//   ....[113]....
        /*053c*/ 	.word	0x0000ddf0


	//   ....[114]....
        /*0540*/ 	.word	0x0000e3a0


	//   ....[115]....
        /*0544*/ 	.word	0x0000e480


	//   ....[116]....
        /*0548*/ 	.word	0x0000e520


	//   ....[117]....
        /*054c*/ 	.word	0x0000e5a0


	//   ....[118]....
        /*0550*/ 	.word	0x0000e660


	//   ....[119]....
        /*0554*/ 	.word	0x0000e6e0


	//   ....[120]....
        /*0558*/ 	.word	0x0000e7c0


	//   ....[121]....
        /*055c*/ 	.word	0x0000e840


	//   ....[122]....
        /*0560*/ 	.word	0x0000e920


	//   ....[123]....
        /*0564*/ 	.word	0x0000e9a0


	//   ....[124]....
        /*0568*/ 	.word	0x0000ea80


	//   ....[125]....
        /*056c*/ 	.word	0x0000eb00


	//   ....[126]....
        /*0570*/ 	.word	0x0000ebd0


	//   ....[127]....
        /*0574*/ 	.word	0x0000ec60


	//   ....[128]....
        /*0578*/ 	.word	0x0000ece0


	//   ....[129]....
        /*057c*/ 	.word	0x0000ed60


	//   ....[130]....
        /*0580*/ 	.word	0x0000ee20


	//   ....[131]....
        /*0584*/ 	.word	0x0000ee90


	//   ....[132]....
        /*0588*/ 	.word	0x0000ef80


	//   ....[133]....
        /*058c*/ 	.word	0x0000f000


	//   ....[134]....
        /*0590*/ 	.word	0x0000f0e0


	//   ....[135]....
        /*0594*/ 	.word	0x0000f150


	//   ....[136]....
        /*0598*/ 	.word	0x0000f240


	//   ....[137]....
        /*059c*/ 	.word	0x0000f2b0


	//   ....[138]....
        /*05a0*/ 	.word	0x0000f3a0


	//   ....[139]....
        /*05a4*/ 	.word	0x0000f420


	//   ....[140]....
        /*05a8*/ 	.word	0x0000f500


	//   ....[141]....
        /*05ac*/ 	.word	0x0000f570


	//   ....[142]....
        /*05b0*/ 	.word	0x0000f640


	//   ....[143]....
        /*05b4*/ 	.word	0x0000f770


	//   ....[144]....
        /*05b8*/ 	.word	0x0000f820


	//   ....[145]....
        /*05bc*/ 	.word	0x0000f880


	//   ....[146]....
        /*05c0*/ 	.word	0x0000f940


	//   ....[147]....
        /*05c4*/ 	.word	0x0000f9a0


	//   ....[148]....
        /*05c8*/ 	.word	0x0000fa60


	//   ....[149]....
        /*05cc*/ 	.word	0x0000fac0


	//   ....[150]....
        /*05d0*/ 	.word	0x0000fb80


	//   ....[151]....
        /*05d4*/ 	.word	0x0000fbe0


	//   ....[152]....
        /*05d8*/ 	.word	0x0000fca0


	//   ....[153]....
        /*05dc*/ 	.word	0x0000fd00


	//   ....[154]....
        /*05e0*/ 	.word	0x0000fdc0


	//   ....[155]....
        /*05e4*/ 	.word	0x0000fea0


	//   ....[156]....
        /*05e8*/ 	.word	0x0000ff40


	//   ....[157]....
        /*05ec*/ 	.word	0x0000ffa0


	//   ....[158]....
        /*05f0*/ 	.word	0x00010070


	//   ....[159]....
        /*05f4*/ 	.word	0x000100d0


	//   ....[160]....
        /*05f8*/ 	.word	0x000101a0


	//   ....[161]....
        /*05fc*/ 	.word	0x00010200


	//   ....[162]....
        /*0600*/ 	.word	0x000102d0


	//   ....[163]....
        /*0604*/ 	.word	0x00010330


	//   ....[164]....
        /*0608*/ 	.word	0x00010400


	//   ....[165]....
        /*060c*/ 	.word	0x00010460


	//   ....[166]....
        /*0610*/ 	.word	0x00010520


	//   ....[167]....
        /*0614*/ 	.word	0x00010640


	//   ....[168]....
        /*0618*/ 	.word	0x000106e0


	//   ....[169]....
        /*061c*/ 	.word	0x00010740


	//   ....[170]....
        /*0620*/ 	.word	0x00010810


	//   ....[171]....
        /*0624*/ 	.word	0x000108b0


	//   ....[172]....
        /*0628*/ 	.word	0x00010970


	//   ....[173]....
        /*062c*/ 	.word	0x00010a10


	//   ....[174]....
        /*0630*/ 	.word	0x00010ad0


	//   ....[175]....
        /*0634*/ 	.word	0x00010b70


	//   ....[176]....
        /*0638*/ 	.word	0x00010c30


	//   ....[177]....
        /*063c*/ 	.word	0x00010cd0


	//   ....[178]....
        /*0640*/ 	.word	0x00010d90


	//   ....[179]....
        /*0644*/ 	.word	0x00010e60


	//   ....[180]....
        /*0648*/ 	.word	0x00010f80


	//----- nvinfo : EIATTR_REG_RECONFIG
	.align		4
.L_262:
        /*064c*/ 	.byte	0x01, 0x54
	.zero		2


	//----- nvinfo : EIATTR_SYSCALL_OFFSETS
	.align		4
        /*0650*/ 	.byte	0x04, 0x46
        /*0652*/ 	.short	(.L_264 - .L_263)


	//   ....[0]....
.L_263:
        /*0654*/ 	.word	0x000015c0


	//   ....[1]....
        /*0658*/ 	.word	0x0000ab50


	//   ....[2]....
        /*065c*/ 	.word	0x0000aca0


	//   ....[3]....
        /*0660*/ 	.word	0x0000ad90


	//   ....[4]....
        /*0664*/ 	.word	0x0000bb00


	//----- nvinfo : EIATTR_MBARRIER_INSTR_OFFSETS
	.align		4
.L_264:
        /*0668*/ 	.byte	0x04, 0x39
        /*066a*/ 	.short	(.L_266 - .L_265)


	//   ....[0]....
.L_265:
        /*066c*/ 	.word	0x00000180
        /*0670*/ 	.word	0x000000ff
        /*0674*/ 	.word	0x0002a800
        /*0678*/ 	.short	0x0100
        /*067a*/ 	.byte	0x08
	.zero		1


	//   ....[1]....
        /*067c*/ 	.word	0x00000190
        /*0680*/ 	.word	0x000000ff
        /*0684*/ 	.word	0x0002a820
        /*0688*/ 	.short	0x0100
        /*068a*/ 	.byte	0x08
	.zero		1


	//   ....[2]....
        /*068c*/ 	.word	0x00000280
        /*0690*/ 	.word	0x000000ff
        /*0694*/ 	.word	0x0002a830
        /*0698*/ 	.short	0x0100
        /*069a*/ 	.byte	0x08
	.zero		1


	//   ....[3]....
        /*069c*/ 	.word	0x00000290
        /*06a0*/ 	.word	0x000000ff
        /*06a4*/ 	.word	0x0002a840
        /*06a8*/ 	.short	0x0100
        /*06aa*/ 	.byte	0x08
	.zero		1


	//   ....[4]....
        /*06ac*/ 	.word	0x000002a0
        /*06b0*/ 	.word	0x000000ff
        /*06b4*/ 	.word	0x0002a838
        /*06b8*/ 	.short	0x0100
        /*06ba*/ 	.byte	0x08
	.zero		1


	//   ....[5]....
        /*06bc*/ 	.word	0x000002b0
        /*06c0*/ 	.word	0x000000ff
        /*06c4*/ 	.word	0x0002a848
        /*06c8*/ 	.short	0x0100
        /*06ca*/ 	.byte	0x08
	.zero		1


	//   ....[6]....
        /*06cc*/ 	.word	0x000003e0
        /*06d0*/ 	.word	0x000000ff
        /*06d4*/ 	.word	0x0002a850
        /*06d8*/ 	.short	0x0100
        /*06da*/ 	.byte	0x08
	.zero		1


	//   ....[7]....
        /*06dc*/ 	.word	0x000003f0
        /*06e0*/ 	.word	0x000000ff
        /*06e4*/ 	.word	0x0002a860
        /*06e8*/ 	.short	0x0100
        /*06ea*/ 	.byte	0x08
	.zero		1


	//   ....[8]....
        /*06ec*/ 	.word	0x00000400
        /*06f0*/ 	.word	0x000000ff
        /*06f4*/ 	.word	0x0002a858
        /*06f8*/ 	.short	0x0100
        /*06fa*/ 	.byte	0x08
	.zero		1


	//   ....[9]....
        /*06fc*/ 	.word	0x00000410
        /*0700*/ 	.word	0x000000ff
        /*0704*/ 	.word	0x0002a868
        /*0708*/ 	.short	0x0100
        /*070a*/ 	.byte	0x08
	.zero		1


	//   ....[10]....
        /*070c*/ 	.word	0x00000500
        /*0710*/ 	.word	0x000000ff
        /*0714*/ 	.word	0x0002a870
        /*0718*/ 	.short	0x0100
        /*071a*/ 	.byte	0x06
	.zero		1


	//   ....[11]....
        /*071c*/ 	.word	0x00000510
        /*0720*/ 	.word	0x000000ff
        /*0724*/ 	.word	0x0002a880
        /*0728*/ 	.short	0x0100
        /*072a*/ 	.byte	0x06
	.zero		1


	//   ....[12]....
        /*072c*/ 	.word	0x00000520
        /*0730*/ 	.word	0x000000ff
        /*0734*/ 	.word	0x0002a878
        /*0738*/ 	.short	0x0100
        /*073a*/ 	.byte	0x06
	.zero		1


	//   ....[13]....
        /*073c*/ 	.word	0x00000530
        /*0740*/ 	.word	0x000000ff
        /*0744*/ 	.word	0x0002a888
        /*0748*/ 	.short	0x0100
        /*074a*/ 	.byte	0x06
	.zero		1


	//   ....[14]....
        /*074c*/ 	.word	0x00000660
        /*0750*/ 	.word	0x000000ff
        /*0754*/ 	.word	0x0002a890
        /*0758*/ 	.short	0x0100
        /*075a*/ 	.byte	0x08
	.zero		1


	//   ....[15]....
        /*075c*/ 	.word	0x00000670
        /*0760*/ 	.word	0x000000ff
        /*0764*/ 	.word	0x0002a8a0
        /*0768*/ 	.short	0x0100
        /*076a*/ 	.byte	0x08
	.zero		1


	//   ....[16]....
        /*076c*/ 	.word	0x00000680
        /*0770*/ 	.word	0x000000ff
        /*0774*/ 	.word	0x0002a898
        /*0778*/ 	.short	0x0100
        /*077a*/ 	.byte	0x08
	.zero		1


	//   ....[17]....
        /*077c*/ 	.word	0x00000690
        /*0780*/ 	.word	0x000000ff
        /*0784*/ 	.word	0x0002a8a8
        /*0788*/ 	.short	0x0100
        /*078a*/ 	.byte	0x08
	.zero		1


	//   ....[18]....
        /*078c*/ 	.word	0x000007d0
        /*0790*/ 	.word	0x000000ff
        /*0794*/ 	.word	0x0002a8b0
        /*0798*/ 	.short	0x0100
        /*079a*/ 	.byte	0x08
	.zero		1


	//   ....[19]....
        /*079c*/ 	.word	0x000007e0
        /*07a0*/ 	.word	0x000000ff
        /*07a4*/ 	.word	0x0002a8c0
        /*07a8*/ 	.short	0x0100
        /*07aa*/ 	.byte	0x08
	.zero		1


	//   ....[20]....
        /*07ac*/ 	.word	0x000007f0
        /*07b0*/ 	.word	0x000000ff
        /*07b4*/ 	.word	0x0002a8b8
        /*07b8*/ 	.short	0x0100
        /*07ba*/ 	.byte	0x08
	.zero		1


	//   ....[21]....
        /*07bc*/ 	.word	0x00000800
        /*07c0*/ 	.word	0x000000ff
        /*07c4*/ 	.word	0x0002a8c8
        /*07c8*/ 	.short	0x0100
        /*07ca*/ 	.byte	0x08
	.zero		1


	//   ....[22]....
        /*07cc*/ 	.word	0x00001630
        /*07d0*/ 	.word	0x000000ff
        /*07d4*/ 	.word	0x0002a800
        /*07d8*/ 	.short	0x010a
        /*07da*/ 	.byte	0x27
	.zero		1


	//   ....[23]....
        /*07dc*/ 	.word	0x000016c0
        /*07e0*/ 	.word	0x00000000
        /*07e4*/ 	.word	0x0002a830
        /*07e8*/ 	.short	0x010a
        /*07ea*/ 	.byte	0x3f
	.zero		1


	//   ....[24]....
        /*07ec*/ 	.word	0x00001700
        /*07f0*/ 	.word	0x00000000
        /*07f4*/ 	.word	0x0002a830
        /*07f8*/ 	.short	0x010a
        /*07fa*/ 	.byte	0x3f
	.zero		1


	//   ....[25]....
        /*07fc*/ 	.word	0x00002aa0
        /*0800*/ 	.word	0x000000ff
        /*0804*/ 	.word	0x00000000
        /*0808*/ 	.short	0x0101
        /*080a*/ 	.byte	0x04
	.zero		1


	//   ....[26]....
        /*080c*/ 	.word	0x00003720
        /*0810*/ 	.word	0x000000ff
        /*0814*/ 	.word	0x0002a830
        /*0818*/ 	.short	0x010a
        /*081a*/ 	.byte	0x06
	.zero		1


	//   ....[27]....
        /*081c*/ 	.word	0x00003760
        /*0820*/ 	.word	0x000000ff
        /*0824*/ 	.word	0x0002a830
        /*0828*/ 	.short	0x010a
        /*082a*/ 	.byte	0x06
	.zero		1


	//   ....[28]....
        /*082c*/ 	.word	0x00003fe0
        /*0830*/ 	.word	0x000000ff
        /*0834*/ 	.word	0x0002a850
        /*0838*/ 	.short	0x010a
        /*083a*/ 	.byte	0x05
	.zero		1


	//   ....[29]....
        /*083c*/ 	.word	0x00004020
        /*0840*/ 	.word	0x000000ff
        /*0844*/ 	.word	0x0002a850
        /*0848*/ 	.short	0x010a
        /*084a*/ 	.byte	0x05
	.zero		1


	//   ....[30]....
        /*084c*/ 	.word	0x00004430
        /*0850*/ 	.word	0x000000ff
        /*0854*/ 	.word	0x00000000
        /*0858*/ 	.short	0x0101
        /*085a*/ 	.byte	0x06
	.zero		1


	//   ....[31]....
        /*085c*/ 	.word	0x000058e0
        /*0860*/ 	.word	0x000000ff
        /*0864*/ 	.word	0x00000000
        /*0868*/ 	.short	0x0101
        /*086a*/ 	.byte	0x05
	.zero		1


	//   ....[32]....
        /*086c*/ 	.word	0x00005ab0
        /*0870*/ 	.word	0x000000ff
        /*0874*/ 	.word	0x0002a830
        /*0878*/ 	.short	0x010a
        /*087a*/ 	.byte	0x05
	.zero		1


	//   ....[33]....
        /*087c*/ 	.word	0x00005af0
        /*0880*/ 	.word	0x000000ff
        /*0884*/ 	.word	0x0002a830
        /*0888*/ 	.short	0x010a
        /*088a*/ 	.byte	0x05
	.zero		1


	//   ....[34]....
        /*088c*/ 	.word	0x00006370
        /*0890*/ 	.word	0x000000ff
        /*0894*/ 	.word	0x0002a850
        /*0898*/ 	.short	0x010a
        /*089a*/ 	.byte	0x05
	.zero		1


	//   ....[35]....
        /*089c*/ 	.word	0x000063b0
        /*08a0*/ 	.word	0x000000ff
        /*08a4*/ 	.word	0x0002a850
        /*08a8*/ 	.short	0x010a
        /*08aa*/ 	.byte	0x05
	.zero		1


	//   ....[36]....
        /*08ac*/ 	.word	0x000067d0
        /*08b0*/ 	.word	0x000000ff
        /*08b4*/ 	.word	0x00000000
        /*08b8*/ 	.short	0x0101
        /*08ba*/ 	.byte	0x04
	.zero		1


	//   ....[37]....
        /*08bc*/ 	.word	0x00007560
        /*08c0*/ 	.word	0x000000ff
        /*08c4*/ 	.word	0x00000000
        /*08c8*/ 	.short	0x0101
        /*08ca*/ 	.byte	0x05
	.zero		1


	//   ....[38]....
        /*08cc*/ 	.word	0x00007a80
        /*08d0*/ 	.word	0x000000ff
        /*08d4*/ 	.word	0x0002a850
        /*08d8*/ 	.short	0x010a
        /*08da*/ 	.byte	0x05
	.zero		1


	//   ....[39]....
        /*08dc*/ 	.word	0x00007ac0
        /*08e0*/ 	.word	0x000000ff
        /*08e4*/ 	.word	0x0002a850
        /*08e8*/ 	.short	0x010a
        /*08ea*/ 	.byte	0x05
	.zero		1


	//   ....[40]....
        /*08ec*/ 	.word	0x000080d0
        /*08f0*/ 	.word	0x000000ff
        /*08f4*/ 	.word	0x00000000
        /*08f8*/ 	.short	0x0101
        /*08fa*/ 	.byte	0x04
	.zero		1


	//   ....[41]....
        /*08fc*/ 	.word	0x000092c0
        /*0900*/ 	.word	0x00000025
        /*0904*/ 	.word	0x00000000
        /*0908*/ 	.short	0x0101
        /*090a*/ 	.byte	0x3f
	.zero		1


	//   ....[42]....
        /*090c*/ 	.word	0x0000b2e0
        /*0910*/ 	.word	0x00000000
        /*0914*/ 	.word	0x0002a840
        /*0918*/ 	.short	0x010a
        /*091a*/ 	.byte	0x3f
	.zero		1


	//   ....[43]....
        /*091c*/ 	.word	0x0000b8f0
        /*0920*/ 	.word	0x00000000
        /*0924*/ 	.word	0x0002a830
        /*0928*/ 	.short	0x0107
        /*092a*/ 	.byte	0x3f
	.zero		1


	//   ....[44]....
        /*092c*/ 	.word	0x0000b9a0
        /*0930*/ 	.word	0x00000000
        /*0934*/ 	.word	0x0002a830
        /*0938*/ 	.short	0x0101
        /*093a*/ 	.byte	0x3f
	.zero		1


	//   ....[45]....
        /*093c*/ 	.word	0x0000c3f0
        /*0940*/ 	.word	0x00000011
        /*0944*/ 	.word	0x0002a800
        /*0948*/ 	.short	0x0107
        /*094a*/ 	.byte	0x3f
	.zero		1


	//   ....[46]....
        /*094c*/ 	.word	0x0000c4e0
        /*0950*/ 	.word	0x00000011
        /*0954*/ 	.word	0x0002a800
        /*0958*/ 	.short	0x0101
        /*095a*/ 	.byte	0x3f
	.zero		1


	//   ....[47]....
        /*095c*/ 	.word	0x0000c500
        /*0960*/ 	.word	0x00000011
        /*0964*/ 	.word	0x0002a820
        /*0968*/ 	.short	0x010a
        /*096a*/ 	.byte	0x3f
	.zero		1


	//   ....[48]....
        /*096c*/ 	.word	0x0000c850
        /*0970*/ 	.word	0x00000006
        /*0974*/ 	.word	0x0002a840
        /*0978*/ 	.short	0x010a
        /*097a*/ 	.byte	0x3f
	.zero		1


	//   ....[49]....
        /*097c*/ 	.word	0x0000cd20
        /*0980*/ 	.word	0x00000006
        /*0984*/ 	.word	0x0002a830
        /*0988*/ 	.short	0x0107
        /*098a*/ 	.byte	0x3f
	.zero		1


	//   ....[50]....
        /*098c*/ 	.word	0x0000cdd0
        /*0990*/ 	.word	0x00000006
        /*0994*/ 	.word	0x0002a830
        /*0998*/ 	.short	0x0101
        /*099a*/ 	.byte	0x3f
	.zero		1


	//   ....[51]....
        /*099c*/ 	.word	0x0000ce30
        /*09a0*/ 	.word	0x00000006
        /*09a4*/ 	.word	0x0002a860
        /*09a8*/ 	.short	0x010a
        /*09aa*/ 	.byte	0x3f
	.zero		1


	//   ....[52]....
        /*09ac*/ 	.word	0x0000d260
        /*09b0*/ 	.word	0x00000006
        /*09b4*/ 	.word	0x0002a850
        /*09b8*/ 	.short	0x0107
        /*09ba*/ 	.byte	0x3f
	.zero		1


	//   ....[53]....
        /*09bc*/ 	.word	0x0000d3a0
        /*09c0*/ 	.word	0x00000006
        /*09c4*/ 	.word	0x0002a850
        /*09c8*/ 	.short	0x0101
        /*09ca*/ 	.byte	0x3f
	.zero		1


	//   ....[54]....
        /*09cc*/ 	.word	0x0000d620
        /*09d0*/ 	.word	0x00000004
        /*09d4*/ 	.word	0x0002a860
        /*09d8*/ 	.short	0x010a
        /*09da*/ 	.byte	0x3f
	.zero		1


	//   ....[55]....
        /*09dc*/ 	.word	0x0000da20
        /*09e0*/ 	.word	0x00000004
        /*09e4*/ 	.word	0x0002a850
        /*09e8*/ 	.short	0x0107
        /*09ea*/ 	.byte	0x3f
	.zero		1


	//   ....[56]....
        /*09ec*/ 	.word	0x0000dad0
        /*09f0*/ 	.word	0x00000004
        /*09f4*/ 	.word	0x0002a850
        /*09f8*/ 	.short	0x0101
        /*09fa*/ 	.byte	0x3f
	.zero		1


	//   ....[57]....
        /*09fc*/ 	.word	0x0000dd70
        /*0a00*/ 	.word	0x00000004
        /*0a04*/ 	.word	0x0002a820
        /*0a08*/ 	.short	0x010a
        /*0a0a*/ 	.byte	0x3f
	.zero		1


	//   ....[58]....
        /*0a0c*/ 	.word	0x0000df10
        /*0a10*/ 	.word	0x00000005
        /*0a14*/ 	.word	0x0002a840
        /*0a18*/ 	.short	0x010a
        /*0a1a*/ 	.byte	0x3f
	.zero		1


	//   ....[59]....
        /*0a1c*/ 	.word	0x0000dfb0
        /*0a20*/ 	.word	0x00000017
        /*0a24*/ 	.word	0x0002a840
        /*0a28*/ 	.short	0x010a
        /*0a2a*/ 	.byte	0x3f
	.zero		1


	//   ....[60]....
        /*0a2c*/ 	.word	0x0000dff0
        /*0a30*/ 	.word	0x00000005
        /*0a34*/ 	.word	0x0002a860
        /*0a38*/ 	.short	0x010a
        /*0a3a*/ 	.byte	0x3f
	.zero		1


	//   ....[61]....
        /*0a3c*/ 	.word	0x0000e030
        /*0a40*/ 	.word	0x00000017
        /*0a44*/ 	.word	0x0002a860
        /*0a48*/ 	.short	0x010a
        /*0a4a*/ 	.byte	0x3f
	.zero		1


	//   ....[62]....
        /*0a4c*/ 	.word	0x0000e0a0
        /*0a50*/ 	.word	0x00000003
        /*0a54*/ 	.word	0x0002a800
        /*0a58*/ 	.short	0x010a
        /*0a5a*/ 	.byte	0x3f
	.zero		1


	//   ....[63]....
        /*0a5c*/ 	.word	0x0000e0f0
        /*0a60*/ 	.word	0x00000000
        /*0a64*/ 	.word	0x0002a830
        /*0a68*/ 	.short	0x010a
        /*0a6a*/ 	.byte	0x3f
	.zero		1


	//   ....[64]....
        /*0a6c*/ 	.word	0x0000e150
        /*0a70*/ 	.word	0x00000003
        /*0a74*/ 	.word	0x0002a830
        /*0a78*/ 	.short	0x010a
        /*0a7a*/ 	.byte	0x3f
	.zero		1


	//   ....[65]....
        /*0a7c*/ 	.word	0x0000e1b0
        /*0a80*/ 	.word	0x00000003
        /*0a84*/ 	.word	0x0002a850
        /*0a88*/ 	.short	0x010a
        /*0a8a*/ 	.byte	0x3f
	.zero		1


	//   ....[66]....
        /*0a8c*/ 	.word	0x0000e210
        /*0a90*/ 	.word	0x00000003
        /*0a94*/ 	.word	0x0002a830
        /*0a98*/ 	.short	0x010a
        /*0a9a*/ 	.byte	0x3f
	.zero		1


	//   ....[67]....
        /*0a9c*/ 	.word	0x0000e270
        /*0aa0*/ 	.word	0x00000003
        /*0aa4*/ 	.word	0x0002a850
        /*0aa8*/ 	.short	0x010a
        /*0aaa*/ 	.byte	0x3f
	.zero		1


	//   ....[68]....
        /*0aac*/ 	.word	0x0000e2d0
        /*0ab0*/ 	.word	0x00000007
        /*0ab4*/ 	.word	0x0002a850
        /*0ab8*/ 	.short	0x010a
        /*0aba*/ 	.byte	0x3f
	.zero		1


	//   ....[69]....
        /*0abc*/ 	.word	0x0000e3d0
        /*0ac0*/ 	.word	0x00000000
        /*0ac4*/ 	.word	0x0002a840
        /*0ac8*/ 	.short	0x010a
        /*0aca*/ 	.byte	0x3f
	.zero		1


	//   ....[70]....
        /*0acc*/ 	.word	0x0000f670
        /*0ad0*/ 	.word	0x00000011
        /*0ad4*/ 	.word	0x0002a820
        /*0ad8*/ 	.short	0x010a
        /*0ada*/ 	.byte	0x3f
	.zero		1


	//   ....[71]....
        /*0adc*/ 	.word	0x0000f6c0
        /*0ae0*/ 	.word	0x00000006
        /*0ae4*/ 	.word	0x0002a840
        /*0ae8*/ 	.short	0x010a
        /*0aea*/ 	.byte	0x3f
	.zero		1


	//   ....[72]....
        /*0aec*/ 	.word	0x0000fdf0
        /*0af0*/ 	.word	0x00000006
        /*0af4*/ 	.word	0x0002a860
        /*0af8*/ 	.short	0x010a
        /*0afa*/ 	.byte	0x3f
	.zero		1


	//   ....[73]....
        /*0afc*/ 	.word	0x00010590
        /*0b00*/ 	.word	0x00000004
        /*0b04*/ 	.word	0x0002a860
        /*0b08*/ 	.short	0x010a
        /*0b0a*/ 	.byte	0x3f
	.zero		1


	//   ....[74]....
        /*0b0c*/ 	.word	0x00010ea0
        /*0b10*/ 	.word	0x00000004
        /*0b14*/ 	.word	0x0002a820
        /*0b18*/ 	.short	0x010a
        /*0b1a*/ 	.byte	0x3f
	.zero		1


	//   ....[75]....
        /*0b1c*/ 	.word	0x00011040
        /*0b20*/ 	.word	0x00000005
        /*0b24*/ 	.word	0x0002a840
        /*0b28*/ 	.short	0x010a
        /*0b2a*/ 	.byte	0x3f
	.zero		1


	//   ....[76]....
        /*0b2c*/ 	.word	0x00011090
        /*0b30*/ 	.word	0x00000017
        /*0b34*/ 	.word	0x0002a840
        /*0b38*/ 	.short	0x010a
        /*0b3a*/ 	.byte	0x3f
	.zero		1


	//   ....[77]....
        /*0b3c*/ 	.word	0x000110e0
        /*0b40*/ 	.word	0x00000005
        /*0b44*/ 	.word	0x0002a860
        /*0b48*/ 	.short	0x010a
        /*0b4a*/ 	.byte	0x3f
	.zero		1


	//----- nvinfo : EIATTR_NUM_MBARRIERS
	.align		4
.L_266:
        /*0b4c*/ 	.byte	0x03, 0x38
        /*0b4e*/ 	.short	0x0016


	//----- nvinfo : EIATTR_EXIT_INSTR_OFFSETS
	.align		4
        /*0b50*/ 	.byte	0x04, 0x1c
        /*0b52*/ 	.short	(.L_268 - .L_267)


	//   ....[0]....
.L_267:
        /*0b54*/ 	.word	0x00000950


	//   ....[1]....
        /*0b58*/ 	.word	0x00009f90


	//   ....[2]....
        /*0b5c*/ 	.word	0x0000e080


	//----- nvinfo : EIATTR_MAX_THREADS
	.align		4
.L_268:
        /*0b60*/ 	.byte	0x04, 0x05
        /*0b62*/ 	.short	(.L_270 - .L_269)
.L_269:
        /*0b64*/ 	.word	0x00000180
        /*0b68*/ 	.word	0x00000001
        /*0b6c*/ 	.word	0x00000001


	//----- nvinfo : EIATTR_CRS_STACK_SIZE
	.align		4
.L_270:
        /*0b70*/ 	.byte	0x04, 0x1e
        /*0b72*/ 	.short	(.L_272 - .L_271)
.L_271:
        /*0b74*/ 	.word	0x00000000


	//----- nvinfo : EIATTR_CBANK_PARAM_SIZE
	.align		4
.L_272:
        /*0b78*/ 	.byte	0x03, 0x19
        /*0b7a*/ 	.short	0x0af0


	//----- nvinfo : EIATTR_PARAM_CBANK
	.align		4
        /*0b7c*/ 	.byte	0x04, 0x0a
        /*0b7e*/ 	.short	(.L_274 - .L_273)
	.align		4
.L_273:
        /*0b80*/ 	.word	index@(.nv.constant0._ZN7cutlass13device_kernelIN5flash11enable_sm90INS1_16FlashAttnFwdSm90INS1_25CollectiveMainloopFwdSm90ILi2EN4cute5tupleIJNS5_1CILi1EEES8_S8_EEENS6_IJNS7_ILi128EEENS7_ILi96EEENS7_ILi192EEEEEELi128ENS_10bfloat16_tEfNS_4arch4Sm90ELb1ELb0ELb0ELb0ELb1ELb0ELb0ELb1ELb1ELb1ELb0ELb0EEENS1_21CollectiveEpilogueFwdINS6_IJSA_SA_SB_EEES9_SE_SG_Li256ELb0ELb1ELb0ELb0EEENS1_30DynamicPersistentTileSchedulerILi256ELi128ELb0ELb1ELb1EEEEEEEEEvNT_6ParamsE)
        /*0b84*/ 	.short	0x0210
        /*0b86*/ 	.short	0x0af0


	//----- nvinfo : EIATTR_SW_WAR
	.align		4
.L_274:
        /*0b88*/ 	.byte	0x04, 0x36
        /*0b8a*/ 	.short	(.L_276 - .L_275)
.L_275:
        /*0b8c*/ 	.word	0x00000008
.L_276:


//--------------------- .nv.info._ZN7cutlass13device_kernelIN5flash11enable_sm90INS1_16FlashAttnFwdSm90INS1_25CollectiveMainloopFwdSm90ILi2EN4cute5tupleIJNS5_1CILi1EEES8_S8_EEENS6_IJNS7_ILi128EEENS7_ILi96EEENS7_ILi192EEEEEELi128ENS_10bfloat16_tEfNS_4arch4Sm90ELb1ELb0ELb0ELb1ELb1ELb0ELb0ELb1ELb1ELb1ELb0ELb0EEENS1_21CollectiveEpilogueFwdINS6_IJSA_SA_SB_EEES9_SE_SG_Li256ELb1ELb1ELb0ELb0EEENS1_36VarlenDynamicPersistentTileSchedulerILi128ELi96ELi256ELi128ELb0ELb1ELb1ELb1ELb1ELb1EEEEEEEEEvNT_6ParamsE --------------------------
	.section	.nv.info._ZN7cutlass13device_kernelIN5flash11enable_sm90INS1_16FlashAttnFwdSm90INS1_25CollectiveMainloopFwdSm90ILi2EN4cute5tupleIJNS5_1CILi1EEES8_S8_EEENS6_IJNS7_ILi128EEENS7_ILi96EEENS7_ILi192EEEEEELi128ENS_10bfloat16_tEfNS_4arch4Sm90ELb1ELb0ELb0ELb1ELb1ELb0ELb0ELb1ELb1ELb1ELb0ELb0EEENS1_21CollectiveEpilogueFwdINS6_IJSA_SA_SB_EEES9_SE_SG_Li256ELb1ELb1ELb0ELb0EEENS1_36VarlenDynamicPersistentTileSchedulerILi128ELi96ELi256ELi128ELb0ELb1ELb1ELb1ELb1ELb1EEEEEEEEEvNT_6ParamsE,"",@"SHT_CUDA_INFO"
	.sectionflags	@""
	.align	4


	//----- nvinfo : EIATTR_CUDA_API_VERSION
	.align		4
        /*0000*/ 	.byte	0x04, 0x37
        /*0002*/ 	.short	(.L_278 - .L_277)
.L_277:
        /*0004*/ 	.word	0x00000082


	//----- nvinfo : EIATTR_KPARAM_INFO
	.align		4
.L_278:
        /*0008*/ 	.byte	0x04, 0x17
        /*000a*/ 	.short	(.L_280 - .L_279)
.L_279:
        /*000c*/ 	.word	0x00000000
        /*0010*/ 	.short	0x0000
        /*0012*/ 	.short	0x0070
        /*0014*/ 	.byte	0x00, 0xf0, 0x01, 0x2a


	//----- nvinfo : EIATTR_SPARSE_MMA_MASK
	.align		4
.L_280:
        /*0018*/ 	.byte	0x03, 0x50
        /*001a*/ 	.short	0x0000


	//----- nvinfo : EIATTR_MAXREG_COUNT
	.align		4
        /*001c*/ 	.byte	0x03, 0x1b
        /*001e*/ 	.short	0x00a8


	//----- nvinfo : EIATTR_NUM_BARRIERS
	.align		4
        /*0020*/ 	.byte	0x02, 0x4c
        /*0022*/ 	.byte	0x09
	.zero		1


	//----- nvinfo : EIATTR_EXTERNS
	.align		4
        /*0024*/ 	.byte	0x04, 0x0f
        /*0026*/ 	.short	(.L_282 - .L_281)


	//   ....[0]....
	.align		4
.L_281:
        /*0028*/ 	.word	index@(__assertfail)


	//----- nvinfo : EIATTR_ANNOTATIONS
	.align		4
.L_282:
        /*002c*/ 	.byte	0x04, 0x55
        /*002e*/ 	.short	(.L_284 - .L_283)


	//   ....[0]....
.L_283:
        /* <DEDUP_REMOVED lines=13> */


	//----- nvinfo : EIATTR_MERCURY_ISA_VERSION
	.align		4
.L_284:
        /*00f0*/ 	.byte	0x03, 0x5f
        /*00f2*/ 	.short	0x0101


	//----- nvinfo : EIATTR_UNUSED_LOAD_BYTE_OFFSET
	.align		4
        /*00f4*/ 	.byte	0x04, 0x44
        /*00f6*/ 	.short	(.L_286 - .L_285)


	//   ....[0]....
.L_285:
        /*00f8*/ 	.word	0x00000950
        /*00fc*/ 	.word	0x0000fff0


	//   ....[1]....
        /*0100*/ 	.word	0x00008390
        /*0104*/ 	.word	0x0000fff0


	//----- nvinfo : EIATTR_INT_WARP_WIDE_INSTR_OFFSETS
	.align		4
.L_286:
        /*0108*/ 	.byte	0x04, 0x31
        /*010a*/ 	.short	(.L_288 - .L_287)


	//   ....[0]....
.L_287:
        /*010c*/ 	.word	0x000000c0


	//   ....[1]....
        /*0110*/ 	.word	0x000000d0


	//   ....[2]....
        /*0114*/ 	.word	0x00000170


	//   ....[3]....
        /*0118*/ 	.word	0x0000b600


	//   ....[4]....
        /*011c*/ 	.word	0x0000b690


	//   ....[5]....
        /*0120*/ 	.word	0x0000e570


	//   ....[6]....
        /*0124*/ 	.word	0x0000e600


	//----- nvinfo : EIATTR_COOP_GROUP_MASK_REGIDS
	.align		4
.L_288:
        /*0128*/ 	.byte	0x04, 0x29
        /*012a*/ 	.short	(.L_290 - .L_289)


	//   ....[0]....
.L_289:
        /*012c*/ 	.word	0xffffffff


	//   ....[1]....
        /*0130*/ 	.word	0xffffffff


	//   ....[2]....
        /*0134*/ 	.word	0xffffffff


	//   ....[3]....
        /*0138*/ 	.word	0xffffffff


	//   ....[4]....
        /*013c*/ 	.word	0xffffffff


	//   ....[5]....
        /*0140*/ 	.word	0xffffffff


	//   ....[6]....
        /*0144*/ 	.word	0xffffffff


	//   ....[7]....
        /*0148*/ 	.word	0xffffffff


	//   ....[8]....
        /*014c*/ 	.word	0xffffffff


	//   ....[9]....
        /*0150*/ 	.word	0xffffffff


	//   ....[10]....
        /*0154*/ 	.word	0xffffffff


	//   ....[11]....
        /*0158*/ 	.word	0xffffffff


	//   ....[12]....
        /*015c*/ 	.word	0xffffffff


	//   ....[13]....
        /*0160*/ 	.word	0xffffffff


	//   ....[14]....
        /*0164*/ 	.word	0xffffffff


	//   ....[15]....
        /*0168*/ 	.word	0xffffffff


	//   ....[16]....
        /*016c*/ 	.word	0xffffffff


	//   ....[17]....
        /*0170*/ 	.word	0xffffffff


	//   ....[18]....
        /*0174*/ 	.word	0xffffffff


	//   ....[19]....
        /*0178*/ 	.word	0xffffffff


	//   ....[20]....
        /*017c*/ 	.word	0xffffffff


	//   ....[21]....
        /*0180*/ 	.word	0xffffffff


	//   ....[22]....
        /*0184*/ 	.word	0xffffffff


	//   ....[23]....
        /*0188*/ 	.word	0xffffffff


	//   ....[24]....
        /*018c*/ 	.word	0xffffffff


	//   ....[25]....
        /*0190*/ 	.word	0xffffffff


	//   ....[26]....
        /*0194*/ 	.word	0xffffffff


	//   ....[27]....
        /*0198*/ 	.word	0xffffffff


	//   ....[28]....
        /*019c*/ 	.word	0xffffffff


	//   ....[29]....
        /*01a0*/ 	.word	0xffffffff


	//   ....[30]....
        /*01a4*/ 	.word	0xffffffff


	//   ....[31]....
        /*01a8*/ 	.word	0xffffffff


	//   ....[32]....
        /*01ac*/ 	.word	0xffffffff


	//   ....[33]....
        /*01b0*/ 	.word	0xffffffff


	//   ....[34]....
        /*01b4*/ 	.word	0xffffffff


	//   ....[35]....
        /*01b8*/ 	.word	0xffffffff


	//   ....[36]....
        /*01bc*/ 	.word	0xffffffff


	//   ....[37]....
        /*01c0*/ 	.word	0xffffffff


	//   ....[38]....
        /*01c4*/ 	.word	0xffffffff


	//   ....[39]....
        /*01c8*/ 	.word	0xffffffff


	//   ....[40]....
        /*01cc*/ 	.word	0xffffffff


	//   ....[41]....
        /*01d0*/ 	.word	0xffffffff


	//   ....[42]....
        /*01d4*/ 	.word	0xffffffff


	//   ....[43]....
        /*01d8*/ 	.word	0xffffffff


	//   ....[44]....
        /*01dc*/ 	.word	0xffffffff


	//   ....[45]....
        /*01e0*/ 	.word	0xffffffff


	//   ....[46]....
        /*01e4*/ 	.word	0xffffffff


	//   ....[47]....
        /*01e8*/ 	.word	0xffffffff


	//   ....[48]....
        /*01ec*/ 	.word	0xffffffff


	//   ....[49]....
        /*01f0*/ 	.word	0xffffffff


	//   ....[50]....
        /*01f4*/ 	.word	0xffffffff


	//   ....[51]....
        /*01f8*/ 	.word	0xffffffff


	//   ....[52]....
        /*01fc*/ 	.word	0xffffffff


	//   ....[53]....
        /*0200*/ 	.word	0xffffffff


	//   ....[54]....
        /*0204*/ 	.word	0xffffffff


	//   ....[55]....
        /*0208*/ 	.word	0xffffffff


	//   ....[56]....
        /*020c*/ 	.word	0xffffffff


	//   ....[57]....
        /*0210*/ 	.word	0xffffffff


	//   ....[58]....
        /*0214*/ 	.word	0xffffffff


	//   ....[59]....
        /*0218*/ 	.word	0xffffffff


	//   ....[60]....
        /*021c*/ 	.word	0xffffffff


	//   ....[61]....
        /*0220*/ 	.word	0xffffffff


	//   ....[62]....
        /*0224*/ 	.word	0xffffffff


	//   ....[63]....
        /*0228*/ 	.word	0xffffffff


	//   ....[64]....
        /*022c*/ 	.word	0xffffffff


	//   ....[65]....
        /*0230*/ 	.word	0xffffffff


	//   ....[66]....
        /*0234*/ 	.word	0xffffffff


	//   ....[67]....
        /*0238*/ 	.word	0xffffffff


	//   ....[68]....
        /*023c*/ 	.word	0xffffffff


	//   ....[69]....
        /*0240*/ 	.word	0xffffffff


	//   ....[70]....
        /*0244*/ 	.word	0xffffffff


	//   ....[71]....
        /*0248*/ 	.word	0xffffffff


	//   ....[72]....
        /*024c*/ 	.word	0xffffffff


	//   ....[73]....
        /*0250*/ 	.word	0xffffffff


	//   ....[74]....
        /*0254*/ 	.word	0xffffffff


	//   ....[75]....
        /*0258*/ 	.word	0xffffffff


	//   ....[76]....
        /*025c*/ 	.word	0xffffffff


	//   ....[77]....
        /*0260*/ 	.word	0xffffffff


	//   ....[78]....
        /*0264*/ 	.word	0xffffffff


	//   ....[79]....
        /*0268*/ 	.word	0xffffffff


	//   ....[80]....
        /*026c*/ 	.word	0xffffffff


	//   ....[81]....
        /*0270*/ 	.word	0xffffffff


	//   ....[82]....
        /*0274*/ 	.word	0xffffffff


	//   ....[83]....
        /*0278*/ 	.word	0xffffffff


	//   ....[84]....
        /*027c*/ 	.word	0xffffffff


	//   ....[85]....
        /*0280*/ 	.word	0xffffffff


	//   ....[86]....
        /*0284*/ 	.word	0xffffffff


	//   ....[87]....
        /*0288*/ 	.word	0xffffffff


	//   ....[88]....
        /*028c*/ 	.word	0xffffffff


	//   ....[89]....
        /*0290*/ 	.word	0xffffffff


	//   ....[90]....
        /*0294*/ 	.word	0xffffffff


	//   ....[91]....
        /*0298*/ 	.word	0xffffffff


	//   ....[92]....
        /*029c*/ 	.word	0xffffffff


	//   ....[93]....
        /*02a0*/ 	.word	0xffffffff


	//   ....[94]....
        /*02a4*/ 	.word	0xffffffff


	//   ....[95]....
        /*02a8*/ 	.word	0xffffffff


	//   ....[96]....
        /*02ac*/ 	.word	0xffffffff


	//   ....[97]....
        /*02b0*/ 	.word	0xffffffff


	//   ....[98]....
        /*02b4*/ 	.word	0xffffffff


	//   ....[99]....
        /*02b8*/ 	.word	0xffffffff


	//   ....[100]....
        /*02bc*/ 	.word	0xffffffff


	//   ....[101]....
        /*02c0*/ 	.word	0xffffffff


	//   ....[102]....
        /*02c4*/ 	.word	0xffffffff


	//   ....[103]....
        /*02c8*/ 	.word	0xffffffff


	//   ....[104]....
        /*02cc*/ 	.word	0xffffffff


	//   ....[105]....
        /*02d0*/ 	.word	0xffffffff


	//   ....[106]....
        /*02d4*/ 	.word	0xffffffff


	//   ....[107]....
        /*02d8*/ 	.word	0xffffffff


	//   ....[108]....
        /*02dc*/ 	.word	0xffffffff


	//   ....[109]....
        /*02e0*/ 	.word	0xffffffff


	//   ....[110]....
        /*02e4*/ 	.word	0xffffffff


	//   ....[111]....
        /*02e8*/ 	.word	0xffffffff


	//   ....[112]....
        /*02ec*/ 	.word	0xffffffff


	//   ....[113]....
        /*02f0*/ 	.word	0xffffffff


	//   ....[114]....
        /*02f4*/ 	.word	0xffffffff


	//   ....[115]....
        /*02f8*/ 	.word	0xffffffff


	//   ....[116]....
        /*02fc*/ 	.word	0xffffffff


	//   ....[117]....
        /*0300*/ 	.word	0xffffffff


	//   ....[118]....
        /*0304*/ 	.word	0xffffffff


	//   ....[119]....
        /*0308*/ 	.word	0xffffffff


	//   ....[120]....
        /*030c*/ 	.word	0xffffffff


	//   ....[121]....
        /*0310*/ 	.word	0xffffffff


	//   ....[122]....
        /*0314*/ 	.word	0xffffffff


	//   ....[123]....
        /*0318*/ 	.word	0xffffffff


	//   ....[124]....
        /*031c*/ 	.word	0xffffffff


	//   ....[125]....
        /*0320*/ 	.word	0xffffffff


	//   ....[126]....
        /*0324*/ 	.word	0xffffffff


	//   ....[127]....
        /*0328*/ 	.word	0xffffffff


	//   ....[128]....
        /*032c*/ 	.word	0xffffffff


	//   ....[129]....
        /*0330*/ 	.word	0xffffffff


	//   ....[130]....
        /*0334*/ 	.word	0xffffffff


	//   ....[131]....
        /*0338*/ 	.word	0xffffffff


	//   ....[132]....
        /*033c*/ 	.word	0xffffffff


	//   ....[133]....
        /*0340*/ 	.word	0xffffffff


	//   ....[134]....
        /*0344*/ 	.word	0xffffffff


	//   ....[135]....
        /*0348*/ 	.word	0xffffffff


	//   ....[136]....
        /*034c*/ 	.word	0xffffffff


	//   ....[137]....
        /*0350*/ 	.word	0xffffffff


	//   ....[138]....
        /*0354*/ 	.word	0xffffffff


	//   ....[139]....
        /*0358*/ 	.word	0xffffffff


	//   ....[140]....
        /*035c*/ 	.word	0xffffffff


	//   ....[141]....
        /*0360*/ 	.word	0xffffffff


	//   ....[142]....
        /*0364*/ 	.word	0xffffffff


	//   ....[143]....
        /*0368*/ 	.word	0xffffffff


	//   ....[144]....
        /*036c*/ 	.word	0xffffffff


	//   ....[145]....
        /*0370*/ 	.word	0x0500000f


	//   ....[146]....
        /*0374*/ 	.word	0x0500000f


	//   ....[147]....
        /*0378*/ 	.word	0x0500000f


	//   ....[148]....
        /*037c*/ 	.word	0x0500000f


	//   ....[149]....
        /*0380*/ 	.word	0x0500000f


	//   ....[150]....
        /*0384*/ 	.word	0x0500000f


	//   ....[151]....
        /*0388*/ 	.word	0x0500000f


	//   ....[152]....
        /*038c*/ 	.word	0x0500000f


	//   ....[153]....
        /*0390*/ 	.word	0x0500000f


	//   ....[154]....
        /*0394*/ 	.word	0x0500000f


	//   ....[155]....
        /*0398*/ 	.word	0x0500000f


	//   ....[156]....
        /*039c*/ 	.word	0x0500000f


	//   ....[157]....
        /*03a0*/ 	.word	0x0500000f


	//   ....[158]....
        /*03a4*/ 	.word	0x0500000f


	//   ....[159]....
        /*03a8*/ 	.word	0x0500000f


	//   ....[160]....
        /*03ac*/ 	.word	0x0500000f


	//   ....[161]....
        /*03b0*/ 	.word	0x0500000f


	//   ....[162]....
        /*03b4*/ 	.word	0x0500000f


	//   ....[163]....
        /*03b8*/ 	.word	0x0500000f


	//   ....[164]....
        /*03bc*/ 	.word	0x0500000f


	//   ....[165]....
        /*03c0*/ 	.word	0x0500000f


	//   ....[166]....
        /*03c4*/ 	.word	0x0500000f


	//   ....[167]....
        /*03c8*/ 	.word	0x0500000f


	//   ....[168]....
        /*03cc*/ 	.word	0x0500000f


	//   ....[169]....
        /*03d0*/ 	.word	0x0500000f


	//   ....[170]....
        /*03d4*/ 	.word	0x0500000f


	//   ....[171]....
        /*03d8*/ 	.word	0x0500000f


	//   ....[172]....
        /*03dc*/ 	.word	0x0500000f


	//   ....[173]....
        /*03e0*/ 	.word	0x0500000f


	//   ....[174]....
        /*03e4*/ 	.word	0x0500000f


	//   ....[175]....
        /*03e8*/ 	.word	0x0500000f


	//   ....[176]....
        /*03ec*/ 	.word	0x0500000f


	//   ....[177]....
        /*03f0*/ 	.word	0x0500000f


	//   ....[178]....
        /*03f4*/ 	.word	0x0500000f


	//   ....[179]....
        /*03f8*/ 	.word	0x0500000f


	//   ....[180]....
        /*03fc*/ 	.word	0x0500000f


	//   ....[181]....
        /*0400*/ 	.word	0x0500000f


	//   ....[182]....
        /*0404*/ 	.word	0x0500000f


	//   ....[183]....
        /*0408*/ 	.word	0x0500000f


	//   ....[184]....
        /*040c*/ 	.word	0x0500000f


	//   ....[185]....
        /*0410*/ 	.word	0x0500000f


	//   ....[186]....
        /*0414*/ 	.word	0x0500000f


	//   ....[187]....
        /*0418*/ 	.word	0x0500000f


	//   ....[188]....
        /*041c*/ 	.word	0x0500000f


	//   ....[189]....
        /*0420*/ 	.word	0x0500000f


	//   ....[190]....
        /*0424*/ 	.word	0x0500000f


	//   ....[191]....
        /*0428*/ 	.word	0x0500000f


	//   ....[192]....
        /*042c*/ 	.word	0x0500000f


	//   ....[193]....
        /*0430*/ 	.word	0x0500000f


	//   ....[194]....
        /*0434*/ 	.word	0x0500000f


	//   ....[195]....
        /*0438*/ 	.word	0x0500000f


	//   ....[196]....
        /*043c*/ 	.word	0x0500000f


	//   ....[197]....
        /*0440*/ 	.word	0x0500000f


	//   ....[198]....
        /*0444*/ 	.word	0x0500000f


	//   ....[199]....
        /*0448*/ 	.word	0x0500000f


	//   ....[200]....
        /*044c*/ 	.word	0x0500000f


	//   ....[201]....
        /*0450*/ 	.word	0x0500000f


	//   ....[202]....
        /*0454*/ 	.word	0x0500000f


	//   ....[203]....
        /*0458*/ 	.word	0x0500000f


	//   ....[204]....
        /*045c*/ 	.word	0x0500000f


	//   ....[205]....
        /*0460*/ 	.word	0x0500000f


	//   ....[206]....
        /*0464*/ 	.word	0x0500000f


	//   ....[207]....
        /*0468*/ 	.word	0x0500000f


	//   ....[208]....
        /*046c*/ 	.word	0x0500000f


	//   ....[209]....
        /*0470*/ 	.word	0x0500000f


	//   ....[210]....
        /*0474*/ 	.word	0x0500000f


	//   ....[211]....
        /*0478*/ 	.word	0x0500000f


	//   ....[212]....
        /*047c*/ 	.word	0x0500000f


	//   ....[213]....
        /*0480*/ 	.word	0x0500000f


	//   ....[214]....
        /*0484*/ 	.word	0x0500000f


	//   ....[215]....
        /*0488*/ 	.word	0x0500000f


	//   ....[216]....
        /*048c*/ 	.word	0x0500000f


	//   ....[217]....
        /*0490*/ 	.word	0x0500000f


	//   ....[218]....
        /*0494*/ 	.word	0x0500000f


	//   ....[219]....
        /*0498*/ 	.word	0x0500000f


	//   ....[220]....
        /*049c*/ 	.word	0x0500000f


	//   ....[221]....
        /*04a0*/ 	.word	0x0500000f


	//   ....[222]....
        /*04a4*/ 	.word	0x0500000f


	//   ....[223]....
        /*04a8*/ 	.word	0x0500000f


	//   ....[224]....
        /*04ac*/ 	.word	0x0500000f


	//   ....[225]....
        /*04b0*/ 	.word	0x0500000f


	//   ....[226]....
        /*04b4*/ 	.word	0x0500000f


	//   ....[227]....
        /*04b8*/ 	.word	0x0500000f


	//----- nvinfo : EIATTR_COOP_GROUP_INSTR_OFFSETS
	.align		4
.L_290:
        /*04bc*/ 	.byte	0x04, 0x28
        /*04be*/ 	.short	(.L_292 - .L_291)


	//   ....[0]....
.L_291:
        /*04c0*/ 	.word	0x00000070


	//   ....[1]....
        /*04c4*/ 	.word	0x000000b0


	//   ....[2]....
        /*04c8*/ 	.word	0x000002d0


	//   ....[3]....
        /*04cc*/ 	.word	0x00000430


	//   ....[4]....
        /*04d0*/ 	.word	0x00000550


	//   ....[5]....
        /*04d4*/ 	.word	0x000006b0


	//   ....[6]....
        /*04d8*/ 	.word	0x00001440


	//   ....[7]....
        /*04dc*/ 	.word	0x00001e10


	//   ....[8]....
        /*04e0*/ 	.word	0x00001e40


	//   ....[9]....
        /*04e4*/ 	.word	0x00002340


	//   ....[10]....
        /*04e8*/ 	.word	0x000023f0


	//   ....[11]....
        /*04ec*/ 	.word	0x00002b00


	//   ....[12]....
        /*04f0*/ 	.word	0x00002b90


	//   ....[13]....
        /*04f4*/ 	.word	0x00004350


	//   ....[14]....
        /*04f8*/ 	.word	0x00004370


	//   ....[15]....
        /*04fc*/ 	.word	0x00004840


	//   ....[16]....
        /*0500*/ 	.word	0x00004910


	//   ....[17]....
        /*0504*/ 	.word	0x00004f40


	//   ....[18]....
        /*0508*/ 	.word	0x00004fa0


	//   ....[19]....
        /*050c*/ 	.word	0x00006990


	//   ....[20]....
        /*0510*/ 	.word	0x000069a0


	//   ....[21]....
        /*0514*/ 	.word	0x000069d0


	//   ....[22]....
        /*0518*/ 	.word	0x000069f0


	//   ....[23]....
        /*051c*/ 	.word	0x00007ae0


	//   ....[24]....
        /*0520*/ 	.word	0x00007b10


	//   ....[25]....
        /*0524*/ 	.word	0x00007bc0


	//   ....[26]....
        /*0528*/ 	.word	0x00007bd0


	//   ....[27]....
        /*052c*/ 	.word	0x00008df0


	//   ....[28]....
        /*0530*/ 	.word	0x00008e30


	//   ....[29]....
        /*0534*/ 	.word	0x00008e70


	//   ....[30]....
        /*0538*/ 	.word	0x00008ea0


	//   ....[31]....
        /*053c*/ 	.word	0x00009410


	//   ....[32]....
        /*0540*/ 	.word	0x00009450


	//   ....[33]....
        /*0544*/ 	.word	0x00009510


	//   ....[34]....
        /*0548*/ 	.word	0x00009530


	//   ....[35]....
        /*054c*/ 	.word	0x000095f0


	//   ....[36]....
        /*0550*/ 	.word	0x00009610


	//   ....[37]....
        /*0554*/ 	.word	0x000096e0


	//   ....[38]....
        /*0558*/ 	.word	0x00009700


	//   ....[39]....
        /*055c*/ 	.word	0x00009f00


	//   ....[40]....
        /*0560*/ 	.word	0x00009f20


	//   ....[41]....
        /*0564*/ 	.word	0x00009fe0


	//   ....[42]....
        /*0568*/ 	.word	0x0000a000


	//   ....[43]....
        /*056c*/ 	.word	0x0000a0c0


	//   ....[44]....
        /*0570*/ 	.word	0x0000a0e0


	//   ....[45]....
        /*0574*/ 	.word	0x0000a1b0


	//   ....[46]....
        /*0578*/ 	.word	0x0000a1d0


	//   ....[47]....
        /*057c*/ 	.word	0x0000a310


	//   ....[48]....
        /*0580*/ 	.word	0x0000a4e0


	//   ....[49]....
        /*0584*/ 	.word	0x0000a510


	//   ....[50]....
        /*0588*/ 	.word	0x0000a540


	//   ....[51]....
        /*058c*/ 	.word	0x0000a570


	//   ....[52]....
        /*0590*/ 	.word	0x0000a5a0


	//   ....[53]....
        /*0594*/ 	.word	0x0000a5d0


	//   ....[54]....
        /*0598*/ 	.word	0x0000a720


	//   ....[55]....
        /*059c*/ 	.word	0x0000a750


	//   ....[56]....
        /*05a0*/ 	.word	0x0000a780


	//   ....[57]....
        /*05a4*/ 	.word	0x0000a7b0


	//   ....[58]....
        /*05a8*/ 	.word	0x0000a7e0


	//   ....[59]....
        /*05ac*/ 	.word	0x0000a810


	//   ....[60]....
        /*05b0*/ 	.word	0x0000a8a0


	//   ....[61]....
        /*05b4*/ 	.word	0x0000a900


	//   ....[62]....
        /*05b8*/ 	.word	0x0000a990


	//   ....[63]....
        /*05bc*/ 	.word	0x0000c2b0


	//   ....[64]....
        /*05c0*/ 	.word	0x0000c2d0


	//   ....[65]....
        /*05c4*/ 	.word	0x0000c380


	//   ....[66]....
        /*05c8*/ 	.word	0x0000c3a0


	//   ....[67]....
        /*05cc*/ 	.word	0x0000c440


	//   ....[68]....
        /*05d0*/ 	.word	0x0000c460


	//   ....[69]....
        /*05d4*/ 	.word	0x0000c500


	//   ....[70]....
        /*05d8*/ 	.word	0x0000c520


	//   ....[71]....
        /*05dc*/ 	.word	0x0000c5c0


	//   ....[72]....
        /*05e0*/ 	.word	0x0000c5e0


	//   ....[73]....
        /*05e4*/ 	.word	0x0000c5f0


	//   ....[74]....
        /*05e8*/ 	.word	0x0000c680


	//   ....[75]....
        /*05ec*/ 	.word	0x0000ce20


	//   ....[76]....
        /*05f0*/ 	.word	0x0000ce50


	//   ....[77]....
        /*05f4*/ 	.word	0x0000ceb0


	//   ....[78]....
        /*05f8*/ 	.word	0x0000cf10


	//   ....[79]....
        /*05fc*/ 	.word	0x0000cf60


	//   ....[80]....
        /*0600*/ 	.word	0x0000cfc0


	//   ....[81]....
        /*0604*/ 	.word	0x0000d000


	//   ....[82]....
        /*0608*/ 	.word	0x0000d070


	//   ....[83]....
        /*060c*/ 	.word	0x0000d0c0


	//   ....[84]....
        /*0610*/ 	.word	0x0000d120


	//   ....[85]....
        /*0614*/ 	.word	0x0000d160


	//   ....[86]....
        /*0618*/ 	.word	0x0000d1d0


	//   ....[87]....
        /*061c*/ 	.word	0x0000d220


	//   ....[88]....
        /*0620*/ 	.word	0x0000d270


	//   ....[89]....
        /*0624*/ 	.word	0x0000d290


	//   ....[90]....
        /*0628*/ 	.word	0x0000d2c0


	//   ....[91]....
        /*062c*/ 	.word	0x0000da70


	//   ....[92]....
        /*0630*/ 	.word	0x0000da80


	//   ....[93]....
        /*0634*/ 	.word	0x0000daa0


	//   ....[94]....
        /*0638*/ 	.word	0x0000db20


	//   ....[95]....
        /*063c*/ 	.word	0x0000db30


	//   ....[96]....
        /*0640*/ 	.word	0x0000db90


	//   ....[97]....
        /*0644*/ 	.word	0x0000dbc0


	//   ....[98]....
        /*0648*/ 	.word	0x0000dc00


	//   ....[99]....
        /*064c*/ 	.word	0x0000dc30


	//   ....[100]....
        /*0650*/ 	.word	0x0000dc70


	//   ....[101]....
        /*0654*/ 	.word	0x0000dca0


	//   ....[102]....
        /*0658*/ 	.word	0x0000dce0


	//   ....[103]....
        /*065c*/ 	.word	0x0000df50


	//   ....[104]....
        /*0660*/ 	.word	0x0000df70


	//   ....[105]....
        /*0664*/ 	.word	0x0000df80


	//   ....[106]....
        /*0668*/ 	.word	0x0000e000


	//   ....[107]....
        /*066c*/ 	.word	0x0000e010


	//   ....[108]....
        /*0670*/ 	.word	0x0000e080


	//   ....[109]....
        /*0674*/ 	.word	0x0000e090


	//   ....[110]....
        /*0678*/ 	.word	0x0000e100


	//   ....[111]....
        /*067c*/ 	.word	0x0000e110


	//   ....[112]....
        /*0680*/ 	.word	0x0000e180


	//   ....[113]....
        /*0684*/ 	.word	0x0000e190


	//   ....[114]....
        /*0688*/ 	.word	0x0000e1a0


	//   ....[115]....
        /*068c*/ 	.word	0x0000e770


	//   ....[116]....
        /*0690*/ 	.word	0x0000e790


	//   ....[117]....
        /*0694*/ 	.word	0x0000e7a0


	//   ....[118]....
        /*0698*/ 	.word	0x0000e7b0


	//   ....[119]....
        /*069c*/ 	.word	0x0000e820


	//   ....[120]....
        /*06a0*/ 	.word	0x0000e840


	//   ....[121]....
        /*06a4*/ 	.word	0x0000e8b0


	//   ....[122]....
        /*06a8*/ 	.word	0x0000e8d0


	//   ....[123]....
        /*06ac*/ 	.word	0x0000e930


	//   ....[124]....
        /*06b0*/ 	.word	0x0000e950


	//   ....[125]....
        /*06b4*/ 	.word	0x0000e9a0


	//   ....[126]....
        /*06b8*/ 	.word	0x0000e9c0


	//   ....[127]....
        /*06bc*/ 	.word	0x0000edb0


	//   ....[128]....
        /*06c0*/ 	.word	0x0000ede0


	//   ....[129]....
        /*06c4*/ 	.word	0x0000ee10


	//   ....[130]....
        /*06c8*/ 	.word	0x0000ee40


	//   ....[131]....
        /*06cc*/ 	.word	0x0000ee70


	//   ....[132]....
        /*06d0*/ 	.word	0x0000eea0


	//   ....[133]....
        /*06d4*/ 	.word	0x0000eed0


	//   ....[134]....
        /*06d8*/ 	.word	0x0000ef00


	//   ....[135]....
        /*06dc*/ 	.word	0x0000f080


	//   ....[136]....
        /*06e0*/ 	.word	0x0000f0b0


	//   ....[137]....
        /*06e4*/ 	.word	0x0000f0e0


	//   ....[138]....
        /*06e8*/ 	.word	0x0000f110


	//   ....[139]....
        /*06ec*/ 	.word	0x0000f140


	//   ....[140]....
        /*06f0*/ 	.word	0x0000f170


	//   ....[141]....
        /*06f4*/ 	.word	0x0000f230


	//   ....[142]....
        /*06f8*/ 	.word	0x0000f250


	//   ....[143]....
        /*06fc*/ 	.word	0x0000f2c0


	//   ....[144]....
        /*0700*/ 	.word	0x0000f960


	//   ....[145]....
        /*0704*/ 	.word	0x0000ff10


	//   ....[146]....
        /*0708*/ 	.word	0x00010000


	//   ....[147]....
        /*070c*/ 	.word	0x000100a0


	//   ....[148]....
        /*0710*/ 	.word	0x00010100


	//   ....[149]....
        /*0714*/ 	.word	0x00010210


	//   ....[150]....
        /*0718*/ 	.word	0x00010280


	//   ....[151]....
        /*071c*/ 	.word	0x00010390


	//   ....[152]....
        /*0720*/ 	.word	0x00010400


	//   ....[153]....
        /*0724*/ 	.word	0x00010510


	//   ....[154]....
        /*0728*/ 	.word	0x00010580


	//   ....[155]....
        /*072c*/ 	.word	0x00010690


	//   ....[156]....
        /*0730*/ 	.word	0x00010700


	//   ....[157]....
        /*0734*/ 	.word	0x000107a0


	//   ....[158]....
        /*0738*/ 	.word	0x000108b0


	//   ....[159]....
        /*073c*/ 	.word	0x00010920


	//   ....[160]....
        /*0740*/ 	.word	0x000109a0


	//   ....[161]....
        /*0744*/ 	.word	0x00010a70


	//   ....[162]....
        /*0748*/ 	.word	0x00010af0


	//   ....[163]....
        /*074c*/ 	.word	0x00010bd0


	//   ....[164]....
        /*0750*/ 	.word	0x00010c50


	//   ....[165]....
        /*0754*/ 	.word	0x00010d30


	//   ....[166]....
        /*0758*/ 	.word	0x00010db0


	//   ....[167]....
        /*075c*/ 	.word	0x00010e90


	//   ....[168]....
        /*0760*/ 	.word	0x00010f10


	//   ....[169]....
        /*0764*/ 	.word	0x00010ff0


	//   ....[170]....
        /*0768*/ 	.word	0x00011070


	//   ....[171]....
        /*076c*/ 	.word	0x00011140


	//   ....[172]....
        /*0770*/ 	.word	0x000111c0


	//   ....[173]....
        /*0774*/ 	.word	0x00011280


	//   ....[174]....
        /*0778*/ 	.word	0x000113b0


	//   ....[175]....
        /*077c*/ 	.word	0x00011460


	//   ....[176]....
        /*0780*/ 	.word	0x000114d0


	//   ....[177]....
        /*0784*/ 	.word	0x000115c0


	//   ....[178]....
        /*0788*/ 	.word	0x00011620


	//   ....[179]....
        /*078c*/ 	.word	0x000116f0


	//   ....[180]....
        /*0790*/ 	.word	0x00011750


	//   ....[181]....
        /*0794*/ 	.word	0x00011820


	//   ....[182]....
        /*0798*/ 	.word	0x00011880


	//   ....[183]....
        /*079c*/ 	.word	0x00011950


	//   ....[184]....
        /*07a0*/ 	.word	0x000119b0


	//   ....[185]....
        /*07a4*/ 	.word	0x00011a80


	//   ....[186]....
        /*07a8*/ 	.word	0x00011b70


	//   ....[187]....
        /*07ac*/ 	.word	0x00011c10


	//   ....[188]....
        /*07b0*/ 	.word	0x00011c70


	//   ....[189]....
        /*07b4*/ 	.word	0x00011d60


	//   ....[190]....
        /*07b8*/ 	.word	0x00011dc0


	//   ....[191]....
        /*07bc*/ 	.word	0x00011ea0


	//   ....[192]....
        /*07c0*/ 	.word	0x00011f00


	//   ....[193]....
        /*07c4*/ 	.word	0x00011fe0


	//   ....[194]....
        /*07c8*/ 	.word	0x00012040


	//   ....[195]....
        /*07cc*/ 	.word	0x00012120


	//   ....[196]....
        /*07d0*/ 	.word	0x00012180


	//   ....[197]....
        /*07d4*/ 	.word	0x00012250


	//   ....[198]....
        /*07d8*/ 	.word	0x00012370


	//   ....[199]....
        /*07dc*/ 	.word	0x00012460


	//   ....[200]....
        /*07e0*/ 	.word	0x00012500


	//   ....[201]....
        /*07e4*/ 	.word	0x000125d0


	//   ....[202]....
        /*07e8*/ 	.word	0x00012630


	//   ....[203]....
        /*07ec*/ 	.word	0x00012700


	//   ....[204]....
        /*07f0*/ 	.word	0x00012760


	//   ....[205]....
        /*07f4*/ 	.word	0x00012840


	//   ....[206]....
        /*07f8*/ 	.word	0x000128a0


	//   ....[207]....
        /*07fc*/ 	.word	0x00012970


	//   ....[208]....
        /*0800*/ 	.word	0x000129d0


	//   ....[209]....
        /*0804*/ 	.word	0x00012a90


	//   ....[210]....
        /*0808*/ 	.word	0x00012b20


	//   ....[211]....
        /*080c*/ 	.word	0x00012bc0


	//   ....[212]....
        /*0810*/ 	.word	0x00012ce0


	//   ....[213]....
        /*0814*/ 	.word	0x00012d50


	//   ....[214]....
        /*0818*/ 	.word	0x00012dc0


	//   ....[215]....
        /*081c*/ 	.word	0x00012e30


	//   ....[216]....
        /*0820*/ 	.word	0x00012ea0


	//   ....[217]....
        /*0824*/ 	.word	0x00012f20


	//   ....[218]....
        /*0828*/ 	.word	0x00012fb0


	//   ....[219]....
        /*082c*/ 	.word	0x00013040


	//   ....[220]....
        /*0830*/ 	.word	0x000130b0


	//   ....[221]....
        /*0834*/ 	.word	0x00013120


	//   ....[222]....
        /*0838*/ 	.word	0x00013190


	//   ....[223]....
        /*083c*/ 	.word	0x00013210


	//   ....[224]....
        /*0840*/ 	.word	0x00013280


	//   ....[225]....
        /*0844*/ 	.word	0x00013320


	//   ....[226]....
        /*0848*/ 	.word	0x000133b0


	//   ....[227]....
        /*084c*/ 	.word	0x000134d0


	//----- nvinfo : EIATTR_REG_RECONFIG
	.align		4
.L_292:
        /*0850*/ 	.byte	0x01, 0x54
	.zero		2


	//----- nvinfo : EIATTR_SYSCALL_OFFSETS
	.align		4
        /*0854*/ 	.byte	0x04, 0x46
        /*0856*/ 	.short	(.L_294 - .L_293)


	//   ....[0]....
.L_293:
        /*0858*/ 	.word	0x00001620


	//   ....[1]....
        /*085c*/ 	.word	0x0000b7f0


	//   ....[2]....
        /*0860*/ 	.word	0x0000b940


	//   ....[3]....
        /*0864*/ 	.word	0x0000ba30


	//   ....[4]....
        /*0868*/ 	.word	0x0000ca10


	//----- nvinfo : EIATTR_MBARRIER_INSTR_OFFSETS
	.align		4
.L_294:
        /*086c*/ 	.byte	0x04, 0x39
        /*086e*/ 	.short	(.L_296 - .L_295)


	//   ....[0]....
.L_295:
        /*0870*/ 	.word	0x00000180
        /*0874*/ 	.word	0x000000ff
        /*0878*/ 	.word	0x0002a800
        /*087c*/ 	.short	0x0100
        /*087e*/ 	.byte	0x08
	.zero		1


	//   ....[1]....
        /*0880*/ 	.word	0x00000190
        /*0884*/ 	.word	0x000000ff
        /*0888*/ 	.word	0x0002a820
        /*088c*/ 	.short	0x0100
        /*088e*/ 	.byte	0x08
	.zero		1


	//   ....[2]....
        /*0890*/ 	.word	0x00000280
        /*0894*/ 	.word	0x000000ff
        /*0898*/ 	.word	0x0002a830
        /*089c*/ 	.short	0x0100
        /*089e*/ 	.byte	0x08
	.zero		1


	//   ....[3]....
        /*08a0*/ 	.word	0x00000290
        /*08a4*/ 	.word	0x000000ff
        /*08a8*/ 	.word	0x0002a840
        /*08ac*/ 	.short	0x0100
        /*08ae*/ 	.byte	0x08
	.zero		1


	//   ....[4]....
        /*08b0*/ 	.word	0x000002a0
        /*08b4*/ 	.word	0x000000ff
        /*08b8*/ 	.word	0x0002a838
        /*08bc*/ 	.short	0x0100
        /*08be*/ 	.byte	0x08
	.zero		1


	//   ....[5]....
        /*08c0*/ 	.word	0x000002b0
        /*08c4*/ 	.word	0x000000ff
        /*08c8*/ 	.word	0x0002a848
        /*08cc*/ 	.short	0x0100
        /*08ce*/ 	.byte	0x08
	.zero		1


	//   ....[6]....
        /*08d0*/ 	.word	0x000003e0
        /*08d4*/ 	.word	0x000000ff
        /*08d8*/ 	.word	0x0002a850
        /*08dc*/ 	.short	0x0100
        /*08de*/ 	.byte	0x08
	.zero		1


	//   ....[7]....
        /*08e0*/ 	.word	0x000003f0
        /*08e4*/ 	.word	0x000000ff
        /*08e8*/ 	.word	0x0002a860
        /*08ec*/ 	.short	0x0100
        /*08ee*/ 	.byte	0x08
	.zero		1


	//   ....[8]....
        /*08f0*/ 	.word	0x00000400
        /*08f4*/ 	.word	0x000000ff
        /*08f8*/ 	.word	0x0002a858
        /*08fc*/ 	.short	0x0100
        /*08fe*/ 	.byte	0x08
	.zero		1


	//   ....[9]....
        /*0900*/ 	.word	0x00000410
        /*0904*/ 	.word	0x000000ff
        /*0908*/ 	.word	0x0002a868
        /*090c*/ 	.short	0x0100
        /*090e*/ 	.byte	0x08
	.zero		1


	//   ....[10]....
        /*0910*/ 	.word	0x00000500
        /*0914*/ 	.word	0x000000ff
        /*0918*/ 	.word	0x0002a870
        /*091c*/ 	.short	0x0100
        /*091e*/ 	.byte	0x06
	.zero		1


	//   ....[11]....
        /*0920*/ 	.word	0x00000510
        /*0924*/ 	.word	0x000000ff
        /*0928*/ 	.word	0x0002a880
        /*092c*/ 	.short	0x0100
        /*092e*/ 	.byte	0x06
	.zero		1


	//   ....[12]....
        /*0930*/ 	.word	0x00000520
        /*0934*/ 	.word	0x000000ff
        /*0938*/ 	.word	0x0002a878
        /*093c*/ 	.short	0x0100
        /*093e*/ 	.byte	0x06
	.zero		1


	//   ....[13]....
        /*0940*/ 	.word	0x00000530
        /*0944*/ 	.word	0x000000ff
        /*0948*/ 	.word	0x0002a888
        /*094c*/ 	.short	0x0100
        /*094e*/ 	.byte	0x06
	.zero		1


	//   ....[14]....
        /*0950*/ 	.word	0x00000660
        /*0954*/ 	.word	0x000000ff
        /*0958*/ 	.word	0x0002a890
        /*095c*/ 	.short	0x0100
        /*095e*/ 	.byte	0x08
	.zero		1


	//   ....[15]....
        /*0960*/ 	.word	0x00000670
        /*0964*/ 	.word	0x000000ff
        /*0968*/ 	.word	0x0002a8a0
        /*096c*/ 	.short	0x0100
        /*096e*/ 	.byte	0x08
	.zero		1


	//   ....[16]....
        /*0970*/ 	.word	0x00000680
        /*0974*/ 	.word	0x000000ff
        /*0978*/ 	.word	0x0002a898
        /*097c*/ 	.short	0x0100
        /*097e*/ 	.byte	0x08
	.zero		1


	//   ....[17]....
        /*0980*/ 	.word	0x00000690
        /*0984*/ 	.word	0x000000ff
        /*0988*/ 	.word	0x0002a8a8
        /*098c*/ 	.short	0x0100
        /*098e*/ 	.byte	0x08
	.zero		1


	//   ....[18]....
        /*0990*/ 	.word	0x000007d0
        /*0994*/ 	.word	0x000000ff
        /*0998*/ 	.word	0x0002a8b0
        /*099c*/ 	.short	0x0100
        /*099e*/ 	.byte	0x08
	.zero		1


	//   ....[19]....
        /*09a0*/ 	.word	0x000007e0
        /*09a4*/ 	.word	0x000000ff
        /*09a8*/ 	.word	0x0002a8c0
        /*09ac*/ 	.short	0x0100
        /*09ae*/ 	.byte	0x08
	.zero		1


	//   ....[20]....
        /*09b0*/ 	.word	0x000007f0
        /*09b4*/ 	.word	0x000000ff
        /*09b8*/ 	.word	0x0002a8b8
        /*09bc*/ 	.short	0x0100
        /*09be*/ 	.byte	0x08
	.zero		1


	//   ....[21]....
        /*09c0*/ 	.word	0x00000800
        /*09c4*/ 	.word	0x000000ff
        /*09c8*/ 	.word	0x0002a8c8
        /*09cc*/ 	.short	0x0100
        /*09ce*/ 	.byte	0x08
	.zero		1


	//   ....[22]....
        /*09d0*/ 	.word	0x00001690
        /*09d4*/ 	.word	0x000000ff
        /*09d8*/ 	.word	0x0002a800
        /*09dc*/ 	.short	0x010a
        /*09de*/ 	.byte	0x27
	.zero		1


	//   ....[23]....
        /*09e0*/ 	.word	0x00001720
        /*09e4*/ 	.word	0x00000000
        /*09e8*/ 	.word	0x0002a830
        /*09ec*/ 	.short	0x010a
        /*09ee*/ 	.byte	0x3f
	.zero		1


	//   ....[24]....
        /*09f0*/ 	.word	0x00001760
        /*09f4*/ 	.word	0x00000000
        /*09f8*/ 	.word	0x0002a830
        /*09fc*/ 	.short	0x010a
        /*09fe*/ 	.byte	0x3f
	.zero		1


	//   ....[25]....
        /*0a00*/ 	.word	0x00002410
        /*0a04*/ 	.word	0x000000ff
        /*0a08*/ 	.word	0x00000000
        /*0a0c*/ 	.short	0x0101
        /*0a0e*/ 	.byte	0x04
	.zero		1


	//   ....[26]....
        /*0a10*/ 	.word	0x00003710
        /*0a14*/ 	.word	0x000000ff
        /*0a18*/ 	.word	0x0002a830
        /*0a1c*/ 	.short	0x010a
        /*0a1e*/ 	.byte	0x06
	.zero		1


	//   ....[27]....
        /*0a20*/ 	.word	0x00003750
        /*0a24*/ 	.word	0x000000ff
        /*0a28*/ 	.word	0x0002a830
        /*0a2c*/ 	.short	0x010a
        /*0a2e*/ 	.byte	0x06
	.zero		1


	//   ....[28]....
        /*0a30*/ 	.word	0x00003fd0
        /*0a34*/ 	.word	0x000000ff
        /*0a38*/ 	.word	0x0002a850
        /*0a3c*/ 	.short	0x010a
        /*0a3e*/ 	.byte	0x05
	.zero		1


	//   ....[29]....
        /*0a40*/ 	.word	0x00004010
        /*0a44*/ 	.word	0x000000ff
        /*0a48*/ 	.word	0x0002a850
        /*0a4c*/ 	.short	0x010a
        /*0a4e*/ 	.byte	0x05
	.zero		1


	//   ....[30]....
        /*0a50*/ 	.word	0x00004300
        /*0a54*/ 	.word	0x000000ff
        /*0a58*/ 	.word	0x00000000
        /*0a5c*/ 	.short	0x0101
        /*0a5e*/ 	.byte	0x06
	.zero		1


	//   ....[31]....
        /*0a60*/ 	.word	0x000058b0
        /*0a64*/ 	.word	0x000000ff
        /*0a68*/ 	.word	0x00000000
        /*0a6c*/ 	.short	0x0101
        /*0a6e*/ 	.byte	0x05
	.zero		1


	//   ....[32]....
        /*0a70*/ 	.word	0x00005a80
        /*0a74*/ 	.word	0x000000ff
        /*0a78*/ 	.word	0x0002a830
        /*0a7c*/ 	.short	0x010a
        /*0a7e*/ 	.byte	0x05
	.zero		1


	//   ....[33]....
        /*0a80*/ 	.word	0x00005ac0
        /*0a84*/ 	.word	0x000000ff
        /*0a88*/ 	.word	0x0002a830
        /*0a8c*/ 	.short	0x010a
        /*0a8e*/ 	.byte	0x05
	.zero		1


	//   ....[34]....
        /*0a90*/ 	.word	0x00006340
        /*0a94*/ 	.word	0x000000ff
        /*0a98*/ 	.word	0x0002a850
        /*0a9c*/ 	.short	0x010a
        /*0a9e*/ 	.byte	0x05
	.zero		1


	//   ....[35]....
        /*0aa0*/ 	.word	0x00006380
        /*0aa4*/ 	.word	0x000000ff
        /*0aa8*/ 	.word	0x0002a850
        /*0aac*/ 	.short	0x010a
        /*0aae*/ 	.byte	0x05
	.zero		1


	//   ....[36]....
        /*0ab0*/ 	.word	0x000067a0
        /*0ab4*/ 	.word	0x000000ff
        /*0ab8*/ 	.word	0x00000000
        /*0abc*/ 	.short	0x0101
        /*0abe*/ 	.byte	0x04
	.zero		1


	//   ....[37]....
        /*0ac0*/ 	.word	0x00007520
        /*0ac4*/ 	.word	0x000000ff
        /*0ac8*/ 	.word	0x00000000
        /*0acc*/ 	.short	0x0101
        /*0ace*/ 	.byte	0x05
	.zero		1


	//   ....[38]....
        /*0ad0*/ 	.word	0x00007a50
        /*0ad4*/ 	.word	0x000000ff
        /*0ad8*/ 	.word	0x0002a850
        /*0adc*/ 	.short	0x010a
        /*0ade*/ 	.byte	0x05
	.zero		1


	//   ....[39]....
        /*0ae0*/ 	.word	0x00007a90
        /*0ae4*/ 	.word	0x000000ff
        /*0ae8*/ 	.word	0x0002a850
        /*0aec*/ 	.short	0x010a
        /*0aee*/ 	.byte	0x05
	.zero		1


	//   ....[40]....
        /*0af0*/ 	.word	0x000080a0
        /*0af4*/ 	.word	0x000000ff
        /*0af8*/ 	.word	0x00000000
        /*0afc*/ 	.short	0x0101
        /*0afe*/ 	.byte	0x04
	.zero		1


	//   ....[41]....
        /*0b00*/ 	.word	0x00009430
        /*0b04*/ 	.word	0x00000015
        /*0b08*/ 	.word	0x00000000
        /*0b0c*/ 	.short	0x0101
        /*0b0e*/ 	.byte	0x3f
	.zero		1


	//   ....[42]....
        /*0b10*/ 	.word	0x0000c070
        /*0b14*/ 	.word	0x00000007
        /*0b18*/ 	.word	0x0002a840
        /*0b1c*/ 	.short	0x010a
        /*0b1e*/ 	.byte	0x3f
	.zero		1


	//   ....[43]....
        /*0b20*/ 	.word	0x0000c740
        /*0b24*/ 	.word	0x00000007
        /*0b28*/ 	.word	0x0002a830
        /*0b2c*/ 	.short	0x0107
        /*0b2e*/ 	.byte	0x3f
	.zero		1


	//   ....[44]....
        /*0b30*/ 	.word	0x0000c810
        /*0b34*/ 	.word	0x00000007
        /*0b38*/ 	.word	0x0002a830
        /*0b3c*/ 	.short	0x0101
        /*0b3e*/ 	.byte	0x3f
	.zero		1


	//   ....[45]....
        /*0b40*/ 	.word	0x0000d3e0
        /*0b44*/ 	.word	0x00000016
        /*0b48*/ 	.word	0x0002a800
        /*0b4c*/ 	.short	0x0107
        /*0b4e*/ 	.byte	0x3f
	.zero		1


	//   ....[46]....
        /*0b50*/ 	.word	0x0000d4e0
        /*0b54*/ 	.word	0x00000016
        /*0b58*/ 	.word	0x0002a800
        /*0b5c*/ 	.short	0x0101
        /*0b5e*/ 	.byte	0x3f
	.zero		1


	//   ....[47]....
        /*0b60*/ 	.word	0x0000d500
        /*0b64*/ 	.word	0x00000016
        /*0b68*/ 	.word	0x0002a820
        /*0b6c*/ 	.short	0x010a
        /*0b6e*/ 	.byte	0x3f
	.zero		1


	//   ....[48]....
        /*0b70*/ 	.word	0x0000d880
        /*0b74*/ 	.word	0x00000005
        /*0b78*/ 	.word	0x0002a840
        /*0b7c*/ 	.short	0x010a
        /*0b7e*/ 	.byte	0x3f
	.zero		1


	//   ....[49]....
        /*0b80*/ 	.word	0x0000dd80
        /*0b84*/ 	.word	0x00000005
        /*0b88*/ 	.word	0x0002a830
        /*0b8c*/ 	.short	0x0107
        /*0b8e*/ 	.byte	0x3f
	.zero		1


	//   ....[50]....
        /*0b90*/ 	.word	0x0000de30
        /*0b94*/ 	.word	0x00000005
        /*0b98*/ 	.word	0x0002a830
        /*0b9c*/ 	.short	0x0101
        /*0b9e*/ 	.byte	0x3f
	.zero		1


	//   ....[51]....
        /*0ba0*/ 	.word	0x0000de90
        /*0ba4*/ 	.word	0x00000005
        /*0ba8*/ 	.word	0x0002a860
        /*0bac*/ 	.short	0x010a
        /*0bae*/ 	.byte	0x3f
	.zero		1


	//   ....[52]....
        /*0bb0*/ 	.word	0x0000e2e0
        /*0bb4*/ 	.word	0x00000005
        /*0bb8*/ 	.word	0x0002a850
        /*0bbc*/ 	.short	0x0107
        /*0bbe*/ 	.byte	0x3f
	.zero		1


	//   ....[53]....
        /*0bc0*/ 	.word	0x0000e420
        /*0bc4*/ 	.word	0x00000005
        /*0bc8*/ 	.word	0x0002a850
        /*0bcc*/ 	.short	0x0101
        /*0bce*/ 	.byte	0x3f
	.zero		1


	//   ....[54]....
        /*0bd0*/ 	.word	0x0000e6a0
        /*0bd4*/ 	.word	0x00000000
        /*0bd8*/ 	.word	0x0002a860
        /*0bdc*/ 	.short	0x010a
        /*0bde*/ 	.byte	0x3f
	.zero		1


	//   ....[55]....
        /*0be0*/ 	.word	0x0000eb00
        /*0be4*/ 	.word	0x00000000
        /*0be8*/ 	.word	0x0002a850
        /*0bec*/ 	.short	0x0107
        /*0bee*/ 	.byte	0x3f
	.zero		1


	//   ....[56]....
        /*0bf0*/ 	.word	0x0000ebb0
        /*0bf4*/ 	.word	0x00000000
        /*0bf8*/ 	.word	0x0002a850
        /*0bfc*/ 	.short	0x0101
        /*0bfe*/ 	.byte	0x3f
	.zero		1


	//   ....[57]....
        /*0c00*/ 	.word	0x0000f8e0
        /*0c04*/ 	.word	0x00000004
        /*0c08*/ 	.word	0x0002a820
        /*0c0c*/ 	.short	0x010a
        /*0c0e*/ 	.byte	0x3f
	.zero		1


	//   ....[58]....
        /*0c10*/ 	.word	0x0000fa80
        /*0c14*/ 	.word	0x00000005
        /*0c18*/ 	.word	0x0002a840
        /*0c1c*/ 	.short	0x010a
        /*0c1e*/ 	.byte	0x3f
	.zero		1


	//   ....[59]....
        /*0c20*/ 	.word	0x0000fb20
        /*0c24*/ 	.word	0x0000001b
        /*0c28*/ 	.word	0x0002a840
        /*0c2c*/ 	.short	0x010a
        /*0c2e*/ 	.byte	0x3f
	.zero		1


	//   ....[60]....
        /*0c30*/ 	.word	0x0000fb60
        /*0c34*/ 	.word	0x00000005
        /*0c38*/ 	.word	0x0002a860
        /*0c3c*/ 	.short	0x010a
        /*0c3e*/ 	.byte	0x3f
	.zero		1


	//   ....[61]....
        /*0c40*/ 	.word	0x0000fba0
        /*0c44*/ 	.word	0x0000001b
        /*0c48*/ 	.word	0x0002a860
        /*0c4c*/ 	.short	0x010a
        /*0c4e*/ 	.byte	0x3f
	.zero		1


	//   ....[62]....
        /*0c50*/ 	.word	0x0000fc10
        /*0c54*/ 	.word	0x00000003
        /*0c58*/ 	.word	0x0002a800
        /*0c5c*/ 	.short	0x010a
        /*0c5e*/ 	.byte	0x3f
	.zero		1


	//   ....[63]....
        /*0c60*/ 	.word	0x0000fc60
        /*0c64*/ 	.word	0x00000000
        /*0c68*/ 	.word	0x0002a830
        /*0c6c*/ 	.short	0x010a
        /*0c6e*/ 	.byte	0x3f
	.zero		1


	//   ....[64]....
        /*0c70*/ 	.word	0x0000fcc0
        /*0c74*/ 	.word	0x00000003
        /*0c78*/ 	.word	0x0002a830
        /*0c7c*/ 	.short	0x010a
        /*0c7e*/ 	.byte	0x3f
	.zero		1


	//   ....[65]....
        /*0c80*/ 	.word	0x0000fd20
        /*0c84*/ 	.word	0x00000003
        /*0c88*/ 	.word	0x0002a850
        /*0c8c*/ 	.short	0x010a
        /*0c8e*/ 	.byte	0x3f
	.zero		1


	//   ....[66]....
        /*0c90*/ 	.word	0x0000fd80
        /*0c94*/ 	.word	0x00000003
        /*0c98*/ 	.word	0x0002a830
        /*0c9c*/ 	.short	0x010a
        /*0c9e*/ 	.byte	0x3f
	.zero		1


	//   ....[67]....
        /*0ca0*/ 	.word	0x0000fde0
        /*0ca4*/ 	.word	0x00000003
        /*0ca8*/ 	.word	0x0002a850
        /*0cac*/ 	.short	0x010a
        /*0cae*/ 	.byte	0x3f
	.zero		1


	//   ....[68]....
        /*0cb0*/ 	.word	0x0000fe40
        /*0cb4*/ 	.word	0x00000007
        /*0cb8*/ 	.word	0x0002a850
        /*0cbc*/ 	.short	0x010a
        /*0cbe*/ 	.byte	0x3f
	.zero		1


	//   ....[69]....
        /*0cc0*/ 	.word	0x0000ff50
        /*0cc4*/ 	.word	0x00000007
        /*0cc8*/ 	.word	0x0002a840
        /*0ccc*/ 	.short	0x010a
        /*0cce*/ 	.byte	0x3f
	.zero		1


	//   ....[70]....
        /*0cd0*/ 	.word	0x000112b0
        /*0cd4*/ 	.word	0x00000016
        /*0cd8*/ 	.word	0x0002a820
        /*0cdc*/ 	.short	0x010a
        /*0cde*/ 	.byte	0x3f
	.zero		1


	//   ....[71]....
        /*0ce0*/ 	.word	0x00011300
        /*0ce4*/ 	.word	0x00000005
        /*0ce8*/ 	.word	0x0002a840
        /*0cec*/ 	.short	0x010a
        /*0cee*/ 	.byte	0x3f
	.zero		1


	//   ....[72]....
        /*0cf0*/ 	.word	0x00011ac0
        /*0cf4*/ 	.word	0x00000005
        /*0cf8*/ 	.word	0x0002a860
        /*0cfc*/ 	.short	0x010a
        /*0cfe*/ 	.byte	0x3f
	.zero		1


	//   ....[73]....
        /*0d00*/ 	.word	0x000122c0
        /*0d04*/ 	.word	0x00000000
        /*0d08*/ 	.word	0x0002a860
        /*0d0c*/ 	.short	0x010a
        /*0d0e*/ 	.byte	0x3f
	.zero		1


	//   ....[74]....
        /*0d10*/ 	.word	0x000133f0
        /*0d14*/ 	.word	0x00000004
        /*0d18*/ 	.word	0x0002a820
        /*0d1c*/ 	.short	0x010a
        /*0d1e*/ 	.byte	0x3f
	.zero		1


	//   ....[75]....
        /*0d20*/ 	.word	0x00013590
        /*0d24*/ 	.word	0x00000005
        /*0d28*/ 	.word	0x0002a840
        /*0d2c*/ 	.short	0x010a
        /*0d2e*/ 	.byte	0x3f
	.zero		1


	//   ....[76]....
        /*0d30*/ 	.word	0x000135e0
        /*0d34*/ 	.word	0x0000001b
        /*0d38*/ 	.word	0x0002a840
        /*0d3c*/ 	.short	0x010a
        /*0d3e*/ 	.byte	0x3f
	.zero		1


	//   ....[77]....
        /*0d40*/ 	.word	0x00013630
        /*0d44*/ 	.word	0x00000005
        /*0d48*/ 	.word	0x0002a860
        /*0d4c*/ 	.short	0x010a
        /*0d4e*/ 	.byte	0x3f
	.zero		1


	//----- nvinfo : EIATTR_NUM_MBARRIERS
	.align		4
.L_296:
        /*0d50*/ 	.byte	0x03, 0x38
        /*0d52*/ 	.short	0x0016


	//----- nvinfo : EIATTR_EXIT_INSTR_OFFSETS
	.align		4
        /*0d54*/ 	.byte	0x04, 0x1c
        /*0d56*/ 	.short	(.L_298 - .L_297)


	//   ....[0]....
.L_297:
        /*0d58*/ 	.word	0x00000990


	//   ....[1]....
        /*0d5c*/ 	.word	0x0000a2c0


	//   ....[2]....
        /*0d60*/ 	.word	0x0000fbf0


	//----- nvinfo : EIATTR_MAX_THREADS
	.align		4
.L_298:
        /*0d64*/ 	.byte	0x04, 0x05
        /*0d66*/ 	.short	(.L_300 - .L_299)
.L_299:
        /*0d68*/ 	.word	0x00000180
        /*0d6c*/ 	.word	0x00000001
        /*0d70*/ 	.word	0x00000001


	//----- nvinfo : EIATTR_CRS_STACK_SIZE
	.align		4
.L_300:
        /*0d74*/ 	.byte	0x04, 0x1e
        /*0d76*/ 	.short	(.L_302 - .L_301)
.L_301:
        /*0d78*/ 	.word	0x00000000


	//----- nvinfo : EIATTR_CBANK_PARAM_SIZE
	.align		4
.L_302:
        /*0d7c*/ 	.byte	0x03, 0x19
        /*0d7e*/ 	.short	0x0af0


	//----- nvinfo : EIATTR_PARAM_CBANK
	.align		4
        /*0d80*/ 	.byte	0x04, 0x0a
        /*0d82*/ 	.short	(.L_304 - .L_303)
	.align		4
.L_303:
        /*0d84*/ 	.word	index@(.nv.constant0._ZN7cutlass13device_kernelIN5flash11enable_sm90INS1_16FlashAttnFwdSm90INS1_25CollectiveMainloopFwdSm90ILi2EN4cute5tupleIJNS5_1CILi1EEES8_S8_EEENS6_IJNS7_ILi128EEENS7_ILi96EEENS7_ILi192EEEEEELi128ENS_10bfloat16_tEfNS_4arch4Sm90ELb1ELb0ELb0ELb1ELb1ELb0ELb0ELb1ELb1ELb1ELb0ELb0EEENS1_21CollectiveEpilogueFwdINS6_IJSA_SA_SB_EEES9_SE_SG_Li256ELb1ELb1ELb0ELb0EEENS1_36VarlenDynamicPersistentTileSchedulerILi128ELi96ELi256ELi128ELb0ELb1ELb1ELb1ELb1ELb1EEEEEEEEEvNT_6ParamsE)
        /*0d88*/ 	.short	0x0210
        /*0d8a*/ 	.short	0x0af0


	//----- nvinfo : EIATTR_SW_WAR
	.align		4
.L_304:
        /*0d8c*/ 	.byte	0x04, 0x36
        /*0d8e*/ 	.short	(.L_306 - .L_305)
.L_305:
        /*0d90*/ 	.word	0x00000008
.L_306:


//--------------------- .nv.info._ZN7cutlass13device_kernelIN5flash11enable_sm90INS1_16FlashAttnFwdSm90INS1_25CollectiveMainloopFwdSm90ILi2EN4cute5tupleIJNS5_1CILi1EEES8_S8_EEENS6_IJNS7_ILi128EEENS7_ILi96EEENS7_ILi192EEEEEELi128ENS_10bfloat16_tEfNS_4arch4Sm90ELb1ELb0ELb0ELb1ELb1ELb1ELb0ELb1ELb1ELb1ELb0ELb0EEENS1_21CollectiveEpilogueFwdINS6_IJSA_SA_SB_EEES9_SE_SG_Li256ELb1ELb1ELb0ELb0EEENS1_36VarlenDynamicPersistentTileSchedulerILi128ELi96ELi256ELi128ELb0ELb1ELb1ELb1ELb1ELb1EEEEEEEEEvNT_6ParamsE --------------------------
	.section	.nv.info._ZN7cutlass13device_kernelIN5flash11enable_sm90INS1_16FlashAttnFwdSm90INS1_25CollectiveMainloopFwdSm90ILi2EN4cute5tupleIJNS5_1CILi1EEES8_S8_EEENS6_IJNS7_ILi128EEENS7_ILi96EEENS7_ILi192EEEEEELi128ENS_10bfloat16_tEfNS_4arch4Sm90ELb1ELb0ELb0ELb1ELb1ELb1ELb0ELb1ELb1ELb1ELb0ELb0EEENS1_21CollectiveEpilogueFwdINS6_IJSA_SA_SB_EEES9_SE_SG_Li256ELb1ELb1ELb0ELb0EEENS1_36VarlenDynamicPersistentTileSchedulerILi128ELi96ELi256ELi128ELb0ELb1ELb1ELb1ELb1ELb1EEEEEEEEEvNT_6ParamsE,"",@"SHT_CUDA_INFO"
	.sectionflags	@""
	.align	4


	//----- nvinfo : EIATTR_CUDA_API_VERSION
	.align		4
        /*0000*/ 	.byte	0x04, 0x37
        /*0002*/ 	.short	(.L_308 - .L_307)
.L_307:
        /*0004*/ 	.word	0x00000082


	//----- nvinfo : EIATTR_KPARAM_INFO
	.align		4
.L_308:
        /*0008*/ 	.byte	0x04, 0x17
        /*000a*/ 	.short	(.L_310 - .L_309)
.L_309:
        /*000c*/ 	.word	0x00000000
        /*0010*/ 	.short	0x0000
        /*0012*/ 	.short	0x0070
        /*0014*/ 	.byte	0x00, 0xf0, 0x01, 0x2a


	//----- nvinfo : EIATTR_SPARSE_MMA_MASK
	.align		4
.L_310:
        /*0018*/ 	.byte	0x03, 0x50
        /*001a*/ 	.short	0x0000


	//----- nvinfo : EIATTR_MAXREG_COUNT
	.align		4
        /*001c*/ 	.byte	0x03, 0x1b
        /*001e*/ 	.short	0x00a8


	//----- nvinfo : EIATTR_NUM_BARRIERS
	.align		4
        /*0020*/ 	.byte	0x02, 0x4c
        /*0022*/ 	.byte	0x10
	.zero		1


	//----- nvinfo : EIATTR_EXTERNS
	.align		4
        /*0024*/ 	.byte	0x04, 0x0f
        /*0026*/ 	.short	(.L_312 - .L_311)


	//   ....[0]....
	.align		4
.L_311:
        /*0028*/ 	.word	index@(__assertfail)


	//----- nvinfo : EIATTR_ANNOTATIONS
	.align		4
.L_312:
        /*002c*/ 	.byte	0x04, 0x55
        /*002e*/ 	.short	(.L_314 - .L_313)


	//   ....[0]....
.L_313:
        /* <DEDUP_REMOVED lines=32> */


	//----- nvinfo : EIATTR_MERCURY_ISA_VERSION
	.align		4
.L_314:
        /*0218*/ 	.byte	0x03, 0x5f
        /*021a*/ 	.short	0x0101


	//----- nvinfo : EIATTR_UNUSED_LOAD_BYTE_OFFSET
	.align		4
        /*021c*/ 	.byte	0x04, 0x44
        /*021e*/ 	.short	(.L_316 - .L_315)


	//   ....[0]....
.L_315:
        /*0220*/ 	.word	0x00000a50
        /*0224*/ 	.word	0x0000fff0


	//   ....[1]....
        /*0228*/ 	.word	0x0001a0c0
        /*022c*/ 	.word	0x0000fff0


	//----- nvinfo : EIATTR_INT_WARP_WIDE_INSTR_OFFSETS
	.align		4
.L_316:
        /*0230*/ 	.byte	0x04, 0x31
        /*0232*/ 	.short	(.L_318 - .L_317)


	//   ....[0]....
.L_317:
        /*0234*/ 	.word	0x00000130


	//   ....[1]....
        /*0238*/ 	.word	0x00000170


	//   ....[2]....
        /*023c*/ 	.word	0x000001e0


	//   ....[3]....
        /*0240*/ 	.word	0x0001e7f0


	//   ....[4]....
        /*0244*/ 	.word	0x0001e880


	//   ....[5]....
        /*0248*/ 	.word	0x00021790


	//   ....[6]....
        /*024c*/ 	.word	0x00021820


	//----- nvinfo : EIATTR_COOP_GROUP_MASK_REGIDS
	.align		4
.L_318:
        /*0250*/ 	.byte	0x04, 0x29
        /*0252*/ 	.short	(.L_320 - .L_319)


	//   ....[0]....
.L_319:
        /*0254*/ 	.word	0xffffffff


	//   ....[1]....
        /*0258*/ 	.word	0xffffffff


	//   ....[2]....
        /*025c*/ 	.word	0xffffffff


	//   ....[3]....
        /*0260*/ 	.word	0xffffffff


	//   ....[4]....
        /*0264*/ 	.word	0xffffffff


	//   ....[5]....
        /*0268*/ 	.word	0xffffffff


	//   ....[6]....
        /*026c*/ 	.word	0xffffffff


	//   ....[7]....
        /*0270*/ 	.word	0xffffffff


	//   ....[8]....
        /*0274*/ 	.word	0xffffffff


	//   ....[9]....
        /*0278*/ 	.word	0xffffffff


	//   ....[10]....
        /*027c*/ 	.word	0xffffffff


	//   ....[11]....
        /*0280*/ 	.word	0xffffffff


	//   ....[12]....
        /*0284*/ 	.word	0xffffffff


	//   ....[13]....
        /*0288*/ 	.word	0xffffffff


	//   ....[14]....
        /*028c*/ 	.word	0xffffffff


	//   ....[15]....
        /*0290*/ 	.word	0xffffffff


	//   ....[16]....
        /*0294*/ 	.word	0xffffffff


	//   ....[17]....
        /*0298*/ 	.word	0xffffffff


	//   ....[18]....
        /*029c*/ 	.word	0xffffffff


	//   ....[19]....
        /*02a0*/ 	.word	0xffffffff


	//   ....[20]....
        /*02a4*/ 	.word	0xffffffff


	//   ....[21]....
        /*02a8*/ 	.word	0xffffffff


	//   ....[22]....
        /*02ac*/ 	.word	0xffffffff


	//   ....[23]....
        /*02b0*/ 	.word	0xffffffff


	//   ....[24]....
        /*02b4*/ 	.word	0xffffffff


	//   ....[25]....
        /*02b8*/ 	.word	0xffffffff


	//   ....[26]....
        /*02bc*/ 	.word	0xffffffff


	//   ....[27]....
        /*02c0*/ 	.word	0xffffffff


	//   ....[28]....
        /*02c4*/ 	.word	0xffffffff


	//   ....[29]....
        /*02c8*/ 	.word	0xffffffff


	//   ....[30]....
        /*02cc*/ 	.word	0xffffffff


	//   ....[31]....
        /*02d0*/ 	.word	0xffffffff


	//   ....[32]....
        /*02d4*/ 	.word	0xffffffff


	//   ....[33]....
        /*02d8*/ 	.word	0xffffffff


	//   ....[34]....
        /*02dc*/ 	.word	0xffffffff


	//   ....[35]....
        /*02e0*/ 	.word	0xffffffff


	//   ....[36]....
        /*02e4*/ 	.word	0xffffffff


	//   ....[37]....
        /*02e8*/ 	.word	0xffffffff


	//   ....[38]....
        /*02ec*/ 	.word	0xffffffff


	//   ....[39]....
        /*02f0*/ 	.word	0xffffffff


	//   ....[40]....
        /*02f4*/ 	.word	0xffffffff


	//   ....[41]....
        /*02f8*/ 	.word	0xffffffff


	//   ....[42]....
        /*02fc*/ 	.word	0xffffffff


	//   ....[43]....
        /*0300*/ 	.word	0xffffffff


	//   ....[44]....
        /*0304*/ 	.word	0xffffffff


	//   ....[45]....
        /*0308*/ 	.word	0xffffffff


	//   ....[46]....
        /*030c*/ 	.word	0xffffffff


	//   ....[47]....
        /*0310*/ 	.word	0xffffffff


	//   ....[48]....
        /*0314*/ 	.word	0xffffffff


	//   ....[49]....
        /*0318*/ 	.word	0xffffffff


	//   ....[50]....
        /*031c*/ 	.word	0xffffffff


	//   ....[51]....
        /*0320*/ 	.word	0xffffffff


	//   ....[52]....
        /*0324*/ 	.word	0xffffffff


	//   ....[53]....
        /*0328*/ 	.word	0xffffffff


	//   ....[54]....
        /*032c*/ 	.word	0xffffffff


	//   ....[55]....
        /*0330*/ 	.word	0xffffffff


	//   ....[56]....
        /*0334*/ 	.word	0xffffffff


	//   ....[57]....
        /*0338*/ 	.word	0xffffffff


	//   ....[58]....
        /*033c*/ 	.word	0xffffffff


	//   ....[59]....
        /*0340*/ 	.word	0xffffffff


	//   ....[60]....
        /*0344*/ 	.word	0xffffffff


	//   ....[61]....
        /*0348*/ 	.word	0xffffffff


	//   ....[62]....
        /*034c*/ 	.word	0xffffffff


	//   ....[63]....
        /*0350*/ 	.word	0xffffffff


	//   ....[64]....
        /*0354*/ 	.word	0xffffffff


	//   ....[65]....
        /*0358*/ 	.word	0xffffffff


	//   ....[66]....
        /*035c*/ 	.word	0xffffffff


	//   ....[67]....
        /*0360*/ 	.word	0xffffffff


	//   ....[68]....
        /*0364*/ 	.word	0xffffffff


	//   ....[69]....
        /*0368*/ 	.word	0xffffffff


	//   ....[70]....
        /*036c*/ 	.word	0xffffffff


	//   ....[71]....
        /*0370*/ 	.word	0xffffffff


	//   ....[72]....
        /*0374*/ 	.word	0xffffffff


	//   ....[73]....
        /*0378*/ 	.word	0xffffffff


	//   ....[74]....
        /*037c*/ 	.word	0xffffffff


	//   ....[75]....
        /*0380*/ 	.word	0xffffffff


	//   ....[76]....
        /*0384*/ 	.word	0xffffffff


	//   ....[77]....
        /*0388*/ 	.word	0xffffffff


	//   ....[78]....
        /*038c*/ 	.word	0xffffffff


	//   ....[79]....
        /*0390*/ 	.word	0xffffffff


	//   ....[80]....
        /*0394*/ 	.word	0xffffffff


	//   ....[81]....
        /*0398*/ 	.word	0xffffffff


	//   ....[82]....
        /*039c*/ 	.word	0xffffffff


	//   ....[83]....
        /*03a0*/ 	.word	0xffffffff


	//   ....[84]....
        /*03a4*/ 	.word	0xffffffff


	//   ....[85]....
        /*03a8*/ 	.word	0xffffffff


	//   ....[86]....
        /*03ac*/ 	.word	0xffffffff


	//   ....[87]....
        /*03b0*/ 	.word	0xffffffff


	//   ....[88]....
        /*03b4*/ 	.word	0xffffffff


	//   ....[89]....
        /*03b8*/ 	.word	0xffffffff


	//   ....[90]....
        /*03bc*/ 	.word	0xffffffff


	//   ....[91]....
        /*03c0*/ 	.word	0xffffffff


	//   ....[92]....
        /*03c4*/ 	.word	0xffffffff


	//   ....[93]....
        /*03c8*/ 	.word	0xffffffff


	//   ....[94]....
        /*03cc*/ 	.word	0xffffffff


	//   ....[95]....
        /*03d0*/ 	.word	0xffffffff


	//   ....[96]....
        /*03d4*/ 	.word	0xffffffff


	//   ....[97]....
        /*03d8*/ 	.word	0xffffffff


	//   ....[98]....
        /*03dc*/ 	.word	0xffffffff


	//   ....[99]....
        /*03e0*/ 	.word	0xffffffff


	//   ....[100]....
        /*03e4*/ 	.word	0xffffffff


	//   ....[101]....
        /*03e8*/ 	.word	0xffffffff


	//   ....[102]....
        /*03ec*/ 	.word	0xffffffff


	//   ....[103]....
        /*03f0*/ 	.word	0xffffffff


	//   ....[104]....
        /*03f4*/ 	.word	0xffffffff


	//   ....[105]....
        /*03f8*/ 	.word	0xffffffff


	//   ....[106]....
        /*03fc*/ 	.word	0xffffffff


	//   ....[107]....
        /*0400*/ 	.word	0xffffffff


	//   ....[108]....
        /*0404*/ 	.word	0xffffffff


	//   ....[109]....
        /*0408*/ 	.word	0xffffffff


	//   ....[110]....
        /*040c*/ 	.word	0xffffffff


	//   ....[111]....
        /*0410*/ 	.word	0xffffffff


	//   ....[112]....
        /*0414*/ 	.word	0xffffffff


	//   ....[113]....
        /*0418*/ 	.word	0xffffffff


	//   ....[114]....
        /*041c*/ 	.word	0xffffffff


	//   ....[115]....
        /*0420*/ 	.word	0xffffffff


	//   ....[116]....
        /*0424*/ 	.word	0xffffffff


	//   ....[117]....
        /*0428*/ 	.word	0xffffffff


	//   ....[118]....
        /*042c*/ 	.word	0xffffffff


	//   ....[119]....
        /*0430*/ 	.word	0xffffffff


	//   ....[120]....
        /*0434*/ 	.word	0xffffffff


	//   ....[121]....
        /*0438*/ 	.word	0xffffffff


	//   ....[122]....
        /*043c*/ 	.word	0xffffffff


	//   ....[123]....
        /*0440*/ 	.word	0xffffffff


	//   ....[124]....
        /*0444*/ 	.word	0xffffffff


	//   ....[125]....
        /*0448*/ 	.word	0xffffffff


	//   ....[126]....
        /*044c*/ 	.word	0xffffffff


	//   ....[127]....
        /*0450*/ 	.word	0xffffffff


	//   ....[128]....
        /*0454*/ 	.word	0xffffffff


	//   ....[129]....
        /*0458*/ 	.word	0xffffffff


	//   ....[130]....
        /*045c*/ 	.word	0xffffffff


	//   ....[131]....
        /*0460*/ 	.word	0xffffffff


	//   ....[132]....
        /*0464*/ 	.word	0xffffffff


	//   ....[133]....
        /*0468*/ 	.word	0xffffffff


	//   ....[134]....
        /*046c*/ 	.word	0xffffffff


	//   ....[135]....
        /*0470*/ 	.word	0xffffffff


	//   ....[136]....
        /*0474*/ 	.word	0xffffffff


	//   ....[137]....
        /*0478*/ 	.word	0xffffffff


	//   ....[138]....
        /*047c*/ 	.word	0xffffffff


	//   ....[139]....
        /*0480*/ 	.word	0xffffffff


	//   ....[140]....
        /*0484*/ 	.word	0xffffffff


	//   ....[141]....
        /*0488*/ 	.word	0xffffffff


	//   ....[142]....
        /*048c*/ 	.word	0xffffffff


	//   ....[143]....
        /*0490*/ 	.word	0xffffffff


	//   ....[144]....
        /*0494*/ 	.word	0xffffffff


	//   ....[145]....
        /*0498*/ 	.word	0xffffffff


	//   ....[146]....
        /*049c*/ 	.word	0xffffffff


	//   ....[147]....
        /*04a0*/ 	.word	0xffffffff


	//   ....[148]....
        /*04a4*/ 	.word	0xffffffff


	//   ....[149]....
        /*04a8*/ 	.word	0xffffffff


	//   ....[150]....
        /*04ac*/ 	.word	0xffffffff


	//   ....[151]....
        /*04b0*/ 	.word	0xffffffff


	//   ....[152]....
        /*04b4*/ 	.word	0xffffffff


	//   ....[153]....
        /*04b8*/ 	.word	0xffffffff


	//   ....[154]....
        /*04bc*/ 	.word	0xffffffff


	//   ....[155]....
        /*04c0*/ 	.word	0xffffffff


	//   ....[156]....
        /*04c4*/ 	.word	0xffffffff


	//   ....[157]....
        /*04c8*/ 	.word	0xffffffff


	//   ....[158]....
        /*04cc*/ 	.word	0xffffffff


	//   ....[159]....
        /*04d0*/ 	.word	0xffffffff


	//   ....[160]....
        /*04d4*/ 	.word	0xffffffff


	//   ....[161]....
        /*04d8*/ 	.word	0xffffffff


	//   ....[162]....
        /*04dc*/ 	.word	0xffffffff


	//   ....[163]....
        /*04e0*/ 	.word	0xffffffff


	//   ....[164]....
        /*04e4*/ 	.word	0xffffffff


	//   ....[165]....
        /*04e8*/ 	.word	0xffffffff


	//   ....[166]....
        /*04ec*/ 	.word	0xffffffff


	//   ....[167]....
        /*04f0*/ 	.word	0xffffffff


	//   ....[168]....
        /*04f4*/ 	.word	0xffffffff


	//   ....[169]....
        /*04f8*/ 	.word	0xffffffff


	//   ....[170]....
        /*04fc*/ 	.word	0xffffffff


	//   ....[171]....
        /*0500*/ 	.word	0xffffffff


	//   ....[172]....
        /*0504*/ 	.word	0xffffffff


	//   ....[173]....
        /*0508*/ 	.word	0xffffffff


	//   ....[174]....
        /*050c*/ 	.word	0xffffffff


	//   ....[175]....
        /*0510*/ 	.word	0xffffffff


	//   ....[176]....
        /*0514*/ 	.word	0xffffffff


	//   ....[177]....
        /*0518*/ 	.word	0xffffffff


	//   ....[178]....
        /*051c*/ 	.word	0xffffffff


	//   ....[179]....
        /*0520*/ 	.word	0x0500000f


	//   ....[180]....
        /*0524*/ 	.word	0x0500000f


	//   ....[181]....
        /*0528*/ 	.word	0x0500000f


	//   ....[182]....
        /*052c*/ 	.word	0x0500000f


	//   ....[183]....
        /*0530*/ 	.word	0x0500000f


	//   ....[184]....
        /*0534*/ 	.word	0x0500000f


	//   ....[185]....
        /*0538*/ 	.word	0x0500000f


	//   ....[186]....
        /*053c*/ 	.word	0x0500000f


	//   ....[187]....
        /*0540*/ 	.word	0x0500000f


	//   ....[188]....
        /*0544*/ 	.word	0x0500000f


	//   ....[189]....
        /*0548*/ 	.word	0x0500000f


	//   ....[190]....
        /*054c*/ 	.word	0x0500000f


	//   ....[191]....
        /*0550*/ 	.word	0x0500000f


	//   ....[192]....
        /*0554*/ 	.word	0x0500000f


	//   ....[193]....
        /*0558*/ 	.word	0x0500000f


	//   ....[194]....
        /*055c*/ 	.word	0x0500000f


	//   ....[195]....
        /*0560*/ 	.word	0x0500000f


	//   ....[196]....
        /*0564*/ 	.word	0x0500000f


	//   ....[197]....
        /*0568*/ 	.word	0x0500000f


	//   ....[198]....
        /*056c*/ 	.word	0x0500000f


	//   ....[199]....
        /*0570*/ 	.word	0x0500000f


	//   ....[200]....
        /*0574*/ 	.word	0x0500000f


	//   ....[201]....
        /*0578*/ 	.word	0x0500000f


	//   ....[202]....
        /*057c*/ 	.word	0x0500000f


	//   ....[203]....
        /*0580*/ 	.word	0x0500000f


	//   ....[204]....
        /*0584*/ 	.word	0x0500000f


	//   ....[205]....
        /*0588*/ 	.word	0x0500000f


	//   ....[206]....
        /*058c*/ 	.word	0x0500000f


	//   ....[207]....
        /*0590*/ 	.word	0x0500000f


	//   ....[208]....
        /*0594*/ 	.word	0x0500000f


	//   ....[209]....
        /*0598*/ 	.word	0x0500000f


	//   ....[210]....
        /*059c*/ 	.word	0x0500000f


	//   ....[211]....
        /*05a0*/ 	.word	0x0500000f


	//   ....[212]....
        /*05a4*/ 	.word	0x0500000f


	//   ....[213]....
        /*05a8*/ 	.word	0x0500000f


	//   ....[214]....
        /*05ac*/ 	.word	0x0500000f


	//   ....[215]....
        /*05b0*/ 	.word	0x0500000f


	//   ....[216]....
        /*05b4*/ 	.word	0x0500000f


	//   ....[217]....
        /*05b8*/ 	.word	0x0500000f


	//   ....[218]....
        /*05bc*/ 	.word	0x0500000f


	//   ....[219]....
        /*05c0*/ 	.word	0x0500000f


	//   ....[220]....
        /*05c4*/ 	.word	0x0500000f


	//   ....[221]....
        /*05c8*/ 	.word	0x0500000f


	//   ....[222]....
        /*05cc*/ 	.word	0x0500000f


	//   ....[223]....
        /*05d0*/ 	.word	0x0500000f


	//   ....[224]....
        /*05d4*/ 	.word	0x0500000f


	//   ....[225]....
        /*05d8*/ 	.word	0x0500000f


	//   ....[226]....
        /*05dc*/ 	.word	0x0500000f


	//   ....[227]....
        /*05e0*/ 	.word	0x0500000f


	//   ....[228]....
        /*05e4*/ 	.word	0x0500000f


	//   ....[229]....
        /*05e8*/ 	.word	0x0500000f


	//   ....[230]....
        /*05ec*/ 	.word	0x0500000f


	//   ....[231]....
        /*05f0*/ 	.word	0x0500000f


	//   ....[232]....
        /*05f4*/ 	.word	0x0500000f


	//   ....[233]....
        /*05f8*/ 	.word	0x0500000f


	//   ....[234]....
        /*05fc*/ 	.word	0x0500000f


	//   ....[235]....
        /*0600*/ 	.word	0x0500000f


	//   ....[236]....
        /*0604*/ 	.word	0x0500000f


	//   ....[237]....
        /*0608*/ 	.word	0x0500000f


	//   ....[238]....
        /*060c*/ 	.word	0x0500000f


	//   ....[239]....
        /*0610*/ 	.word	0x0500000f


	//   ....[240]....
        /*0614*/ 	.word	0x0500000f


	//   ....[241]....
        /*0618*/ 	.word	0x0500000f


	//   ....[242]....
        /*061c*/ 	.word	0x0500000f


	//   ....[243]....
        /*0620*/ 	.word	0x0500000f


	//   ....[244]....
        /*0624*/ 	.word	0x0500000f


	//   ....[245]....
        /*0628*/ 	.word	0x0500000f


	//   ....[246]....
        /*062c*/ 	.word	0x0500000f


	//   ....[247]....
        /*0630*/ 	.word	0x0500000f


	//   ....[248]....
        /*0634*/ 	.word	0x0500000f


	//   ....[249]....
        /*0638*/ 	.word	0x0500000f


	//   ....[250]....
        /*063c*/ 	.word	0x0500000f


	//   ....[251]....
        /*0640*/ 	.word	0x0500000f


	//   ....[252]....
        /*0644*/ 	.word	0x0500000f


	//   ....[253]....
        /*0648*/ 	.word	0x0500000f


	//   ....[254]....
        /*064c*/ 	.word	0x0500000f


	//   ....[255]....
        /*0650*/ 	.word	0x0500000f


	//   ....[0]....
        /*0654*/ 	.word	0x0500000f


	//   ....[1]....
        /*0658*/ 	.word	0x0500000f


	//   ....[2]....
        /*065c*/ 	.word	0x0500000f


	//   ....[3]....
        /*0660*/ 	.word	0x0500000f


	//   ....[4]....
        /*0664*/ 	.word	0x0500000f


	//   ....[5]....
        /*0668*/ 	.word	0x0500000f


	//   ....[6]....
        /*066c*/ 	.word	0x0500000f


	//   ....[7]....
        /*0670*/ 	.word	0x0500000f


	//   ....[8]....
        /*0674*/ 	.word	0x0500000f


	//   ....[9]....
        /*0678*/ 	.word	0x0500000f


	//   ....[10]....
        /*067c*/ 	.word	0x0500000f


	//   ....[11]....
        /*0680*/ 	.word	0x0500000f


	//   ....[12]....
        /*0684*/ 	.word	0x0500000f


	//   ....[13]....
        /*0688*/ 	.word	0x0500000f


	//   ....[14]....
        /*068c*/ 	.word	0x0500000f


	//   ....[15]....
        /*0690*/ 	.word	0x0500000f


	//   ....[16]....
        /*0694*/ 	.word	0x0500000f


	//   ....[17]....
        /*0698*/ 	.word	0x0500000f


	//   ....[18]....
        /*069c*/ 	.word	0x0500000f


	//   ....[19]....
        /*06a0*/ 	.word	0x0500000f


	//   ....[20]....
        /*06a4*/ 	.word	0x0500000f


	//   ....[21]....
        /*06a8*/ 	.word	0x0500000f


	//   ....[22]....
        /*06ac*/ 	.word	0x0500000f


	//   ....[23]....
        /*06b0*/ 	.word	0x0500000f


	//   ....[24]....
        /*06b4*/ 	.word	0x0500000f


	//   ....[25]....
        /*06b8*/ 	.word	0x0500000f


	//   ....[26]....
        /*06bc*/ 	.word	0x0500000f


	//   ....[27]....
        /*06c0*/ 	.word	0x0500000f


	//   ....[28]....
        /*06c4*/ 	.word	0x0500000f


	//   ....[29]....
        /*06c8*/ 	.word	0x0500000f


	//   ....[30]....
        /*06cc*/ 	.word	0x0500000f


	//   ....[31]....
        /*06d0*/ 	.word	0x0500000f


	//   ....[32]....
        /*06d4*/ 	.word	0x0500000f


	//   ....[33]....
        /*06d8*/ 	.word	0x0500000f


	//   ....[34]....
        /*06dc*/ 	.word	0x0500000f


	//----- nvinfo : EIATTR_COOP_GROUP_INSTR_OFFSETS
	.align		4
.L_320:
        /*06e0*/ 	.byte	0x04, 0x28
        /*06e2*/ 	.short	(.L_322 - .L_321)


	//   ....[0]....
.L_321:
        /*06e4*/ 	.word	0x00000060


	//   ....[1]....
        /*06e8*/ 	.word	0x00000140


	//   ....[2]....
        /*06ec*/ 	.word	0x00000190


	//   ....[3]....
        /*06f0*/ 	.word	0x000003c0


	//   ....[4]....
        /*06f4*/ 	.word	0x00000520


	//   ....[5]....
        /*06f8*/ 	.word	0x00000640


	//   ....[6]....
        /*06fc*/ 	.word	0x000007a0


	//   ....[7]....
        /*0700*/ 	.word	0x00003760


	//   ....[8]....
        /*0704*/ 	.word	0x00003770


	//   ....[9]....
        /*0708*/ 	.word	0x00004e00


	//   ....[10]....
        /*070c*/ 	.word	0x00004e10


	//   ....[11]....
        /*0710*/ 	.word	0x00006f70


	//   ....[12]....
        /*0714*/ 	.word	0x00006f80


	//   ....[13]....
        /*0718*/ 	.word	0x00008780


	//   ....[14]....
        /*071c*/ 	.word	0x00008790


	//   ....[15]....
        /*0720*/ 	.word	0x0000a160


	//   ....[16]....
        /*0724*/ 	.word	0x0000a170


	//   ....[17]....
        /*0728*/ 	.word	0x0000a400


	//   ....[18]....
        /*072c*/ 	.word	0x0000a410


	//   ....[19]....
        /*0730*/ 	.word	0x0000a970


	//   ....[20]....
        /*0734*/ 	.word	0x0000a980


	//   ....[21]....
        /*0738*/ 	.word	0x0000ab00


	//   ....[22]....
        /*073c*/ 	.word	0x0000ab20


	//   ....[23]....
        /*0740*/ 	.word	0x0000b150


	//   ....[24]....
        /*0744*/ 	.word	0x0000b850


	//   ....[25]....
        /*0748*/ 	.word	0x0000b860


	//   ....[26]....
        /*074c*/ 	.word	0x0000b870


	//   ....[27]....
        /*0750*/ 	.word	0x0000b880


	//   ....[28]....
        /*0754*/ 	.word	0x0000c0f0


	//   ....[29]....
        /*0758*/ 	.word	0x0000c100


	//   ....[30]....
        /*075c*/ 	.word	0x0000c110


	//   ....[31]....
        /*0760*/ 	.word	0x0000c120


	//   ....[32]....
        /*0764*/ 	.word	0x0000f200


	//   ....[33]....
        /*0768*/ 	.word	0x0000f210


	//   ....[34]....
        /*076c*/ 	.word	0x0000f220


	//   ....[35]....
        /*0770*/ 	.word	0x0000f230


	//   ....[36]....
        /*0774*/ 	.word	0x0000f8e0


	//   ....[37]....
        /*0778*/ 	.word	0x0000f8f0


	//   ....[38]....
        /*077c*/ 	.word	0x0000f900


	//   ....[39]....
        /*0780*/ 	.word	0x0000f910


	//   ....[40]....
        /*0784*/ 	.word	0x00013350


	//   ....[41]....
        /*0788*/ 	.word	0x00013370


	//   ....[42]....
        /*078c*/ 	.word	0x00013850


	//   ....[43]....
        /*0790*/ 	.word	0x00013950


	//   ....[44]....
        /*0794*/ 	.word	0x00013f80


	//   ....[45]....
        /*0798*/ 	.word	0x00014010


	//   ....[46]....
        /*079c*/ 	.word	0x00015c10


	//   ....[47]....
        /*07a0*/ 	.word	0x00015c30


	//   ....[48]....
        /*07a4*/ 	.word	0x00016130


	//   ....[49]....
        /*07a8*/ 	.word	0x00016220


	//   ....[50]....
        /*07ac*/ 	.word	0x00016750


	//   ....[51]....
        /*07b0*/ 	.word	0x000167e0


	//   ....[52]....
        /*07b4*/ 	.word	0x000185c0


	//   ....[53]....
        /*07b8*/ 	.word	0x000185d0


	//   ....[54]....
        /*07bc*/ 	.word	0x00018600


	//   ....[55]....
        /*07c0*/ 	.word	0x00018620


	//   ....[56]....
        /*07c4*/ 	.word	0x000197b0


	//   ....[57]....
        /*07c8*/ 	.word	0x000199b0


	//   ....[58]....
        /*07cc*/ 	.word	0x00019a30


	//   ....[59]....
        /*07d0*/ 	.word	0x00019a50


	//   ....[60]....
        /*07d4*/ 	.word	0x0001ab00


	//   ....[61]....
        /*07d8*/ 	.word	0x0001ab40


	//   ....[62]....
        /*07dc*/ 	.word	0x0001ab80


	//   ....[63]....
        /*07e0*/ 	.word	0x0001abc0


	//   ....[64]....
        /*07e4*/ 	.word	0x0001b150


	//   ....[65]....
        /*07e8*/ 	.word	0x0001b160


	//   ....[66]....
        /*07ec*/ 	.word	0x0001b220


	//   ....[67]....
        /*07f0*/ 	.word	0x0001b240


	//   ....[68]....
        /*07f4*/ 	.word	0x0001b300


	//   ....[69]....
        /*07f8*/ 	.word	0x0001b320


	//   ....[70]....
        /*07fc*/ 	.word	0x0001b3f0


	//   ....[71]....
        /*0800*/ 	.word	0x0001b410


	//   ....[72]....
        /*0804*/ 	.word	0x0001bc20


	//   ....[73]....
        /*0808*/ 	.word	0x0001bc40


	//   ....[74]....
        /*080c*/ 	.word	0x0001bd00


	//   ....[75]....
        /*0810*/ 	.word	0x0001bd20


	//   ....[76]....
        /*0814*/ 	.word	0x0001bde0


	//   ....[77]....
        /*0818*/ 	.word	0x0001be00


	//   ....[78]....
        /*081c*/ 	.word	0x0001bed0


	//   ....[79]....
        /*0820*/ 	.word	0x0001bef0


	//   ....[80]....
        /*0824*/ 	.word	0x0001c040


	//   ....[81]....
        /*0828*/ 	.word	0x0001c1f0


	//   ....[82]....
        /*082c*/ 	.word	0x0001c220


	//   ....[83]....
        /*0830*/ 	.word	0x0001c250


	//   ....[84]....
        /*0834*/ 	.word	0x0001c280


	//   ....[85]....
        /*0838*/ 	.word	0x0001c2b0


	//   ....[86]....
        /*083c*/ 	.word	0x0001c2e0


	//   ....[87]....
        /*0840*/ 	.word	0x0001c450


	//   ....[88]....
        /*0844*/ 	.word	0x0001c480


	//   ....[89]....
        /*0848*/ 	.word	0x0001c4b0


	//   ....[90]....
        /*084c*/ 	.word	0x0001c4e0


	//   ....[91]....
        /*0850*/ 	.word	0x0001c510


	//   ....[92]....
        /*0854*/ 	.word	0x0001c540


	//   ....[93]....
        /*0858*/ 	.word	0x0001c5d0


	//   ....[94]....
        /*085c*/ 	.word	0x0001c630


	//   ....[95]....
        /*0860*/ 	.word	0x0001c6c0


	//   ....[96]....
        /*0864*/ 	.word	0x0001d4b0


	//   ....[97]....
        /*0868*/ 	.word	0x0001f4b0


	//   ....[98]....
        /*086c*/ 	.word	0x0001f4d0


	//   ....[99]....
        /*0870*/ 	.word	0x0001f580


	//   ....[100]....
        /*0874*/ 	.word	0x0001f5a0


	//   ....[101]....
        /*0878*/ 	.word	0x0001f640


	//   ....[102]....
        /*087c*/ 	.word	0x0001f660


	//   ....[103]....
        /*0880*/ 	.word	0x0001f700


	//   ....[104]....
        /*0884*/ 	.word	0x0001f720


	//   ....[105]....
        /*0888*/ 	.word	0x0001f7c0


	//   ....[106]....
        /*088c*/ 	.word	0x0001f7e0


	//   ....[107]....
        /*0890*/ 	.word	0x0001f7f0


	//   ....[108]....
        /*0894*/ 	.word	0x0001f880


	//   ....[109]....
        /*0898*/ 	.word	0x00020030


	//   ....[110]....
        /*089c*/ 	.word	0x00020060


	//   ....[111]....
        /*08a0*/ 	.word	0x00020080


	//   ....[112]....
        /*08a4*/ 	.word	0x00020110


	//   ....[113]....
        /*08a8*/ 	.word	0x00020120


	//   ....[114]....
        /*08ac*/ 	.word	0x000201c0


	//   ....[115]....
        /*08b0*/ 	.word	0x000201d0


	//   ....[116]....
        /*08b4*/ 	.word	0x00020270


	//   ....[117]....
        /*08b8*/ 	.word	0x00020280


	//   ....[118]....
        /*08bc*/ 	.word	0x00020320


	//   ....[119]....
        /*08c0*/ 	.word	0x00020330


	//   ....[120]....
        /*08c4*/ 	.word	0x000203d0


	//   ....[121]....
        /*08c8*/ 	.word	0x000203e0


	//   ....[122]....
        /*08cc*/ 	.word	0x00020480


	//   ....[123]....
        /*08d0*/ 	.word	0x00020490


	//   ....[124]....
        /*08d4*/ 	.word	0x000204a0


	//   ....[125]....
        /*08d8*/ 	.word	0x00020c70


	//   ....[126]....
        /*08dc*/ 	.word	0x00020c80


	//   ....[127]....
        /*08e0*/ 	.word	0x00020c90


	//   ....[128]....
        /*08e4*/ 	.word	0x00020d20


	//   ....[129]....
        /*08e8*/ 	.word	0x00020d30


	//   ....[130]....
        /*08ec*/ 	.word	0x00020d90


	//   ....[131]....
        /*08f0*/ 	.word	0x00020dc0


	//   ....[132]....
        /*08f4*/ 	.word	0x00020e00


	//   ....[133]....
        /*08f8*/ 	.word	0x00020e30


	//   ....[134]....
        /*08fc*/ 	.word	0x00020e70


	//   ....[135]....
        /*0900*/ 	.word	0x00020ea0


	//   ....[136]....
        /*0904*/ 	.word	0x00020ee0


	//   ....[137]....
        /*0908*/ 	.word	0x00021160


	//   ....[138]....
        /*090c*/ 	.word	0x00021180


	//   ....[139]....
        /*0910*/ 	.word	0x00021210


	//   ....[140]....
        /*0914*/ 	.word	0x00021220


	//   ....[141]....
        /*0918*/ 	.word	0x00021290


	//   ....[142]....
        /*091c*/ 	.word	0x000212a0


	//   ....[143]....
        /*0920*/ 	.word	0x00021310


	//   ....[144]....
        /*0924*/ 	.word	0x00021320


	//   ....[145]....
        /*0928*/ 	.word	0x00021390


	//   ....[146]....
        /*092c*/ 	.word	0x000213a0


	//   ....[147]....
        /*0930*/ 	.word	0x000213b0


	//   ....[148]....
        /*0934*/ 	.word	0x00021420


	//   ....[149]....
        /*0938*/ 	.word	0x000219b0


	//   ....[150]....
        /*093c*/ 	.word	0x000219e0


	//   ....[151]....
        /*0940*/ 	.word	0x00021a00


	//   ....[152]....
        /*0944*/ 	.word	0x00021a10


	//   ....[153]....
        /*0948*/ 	.word	0x00021a50


	//   ....[154]....
        /*094c*/ 	.word	0x00021a70


	//   ....[155]....
        /*0950*/ 	.word	0x00021ae0


	//   ....[156]....
        /*0954*/ 	.word	0x00021b00


	//   ....[157]....
        /*0958*/ 	.word	0x00021b60


	//   ....[158]....
        /*095c*/ 	.word	0x00021b80


	//   ....[159]....
        /*0960*/ 	.word	0x00021bd0


	//   ....[160]....
        /*0964*/ 	.word	0x00021bf0


	//   ....[161]....
        /*0968*/ 	.word	0x00021fe0


	//   ....[162]....
        /*096c*/ 	.word	0x00022010


	//   ....[163]....
        /*0970*/ 	.word	0x00022040


	//   ....[164]....
        /*0974*/ 	.word	0x00022070


	//   ....[165]....
        /*0978*/ 	.word	0x000220a0


	//   ....[166]....
        /*097c*/ 	.word	0x000220d0


	//   ....[167]....
        /*0980*/ 	.word	0x00022100


	//   ....[168]....
        /*0984*/ 	.word	0x00022130


	//   ....[169]....
        /*0988*/ 	.word	0x000222b0


	//   ....[170]....
        /*098c*/ 	.word	0x000222e0


	//   ....[171]....
        /*0990*/ 	.word	0x00022310


	//   ....[172]....
        /*0994*/ 	.word	0x00022340


	//   ....[173]....
        /*0998*/ 	.word	0x00022370


	//   ....[174]....
        /*099c*/ 	.word	0x000223a0


	//   ....[175]....
        /*09a0*/ 	.word	0x00022460


	//   ....[176]....
        /*09a4*/ 	.word	0x00022480


	//   ....[177]....
        /*09a8*/ 	.word	0x000224f0


	//   ....[178]....
        /*09ac*/ 	.word	0x00022b90


	//   ....[179]....
        /*09b0*/ 	.word	0x00022ed0


	//   ....[180]....
        /*09b4*/ 	.word	0x00022f60


	//   ....[181]....
        /*09b8*/ 	.word	0x00023000


	//   ....[182]....
        /*09bc*/ 	.word	0x00023090


	//   ....[183]....
        /*09c0*/ 	.word	0x00023180


	//   ....[184]....
        /*09c4*/ 	.word	0x00023210


	//   ....[185]....
        /*09c8*/ 	.word	0x000232b0


	//   ....[186]....
        /*09cc*/ 	.word	0x00023340


	//   ....[187]....
        /*09d0*/ 	.word	0x00023430


	//   ....[188]....
        /*09d4*/ 	.word	0x000234c0


	//   ....[189]....
        /*09d8*/ 	.word	0x00023560


	//   ....[190]....
        /*09dc*/ 	.word	0x000235f0


	//   ....[191]....
        /*09e0*/ 	.word	0x000236e0


	//   ....[192]....
        /*09e4*/ 	.word	0x00023770


	//   ....[193]....
        /*09e8*/ 	.word	0x000237c0


	//   ....[194]....
        /*09ec*/ 	.word	0x00023810


	//   ....[195]....
        /*09f0*/ 	.word	0x000238a0


	//   ....[196]....
        /*09f4*/ 	.word	0x00023930


	//   ....[197]....
        /*09f8*/ 	.word	0x00023980


	//   ....[198]....
        /*09fc*/ 	.word	0x000239d0


	//   ....[199]....
        /*0a00*/ 	.word	0x00023ac0


	//   ....[200]....
        /*0a04*/ 	.word	0x00023b50


	//   ....[201]....
        /*0a08*/ 	.word	0x00023ba0


	//   ....[202]....
        /*0a0c*/ 	.word	0x00023bf0


	//   ....[203]....
        /*0a10*/ 	.word	0x00023c80


	//   ....[204]....
        /*0a14*/ 	.word	0x00023d10


	//   ....[205]....
        /*0a18*/ 	.word	0x00023d60


	//   ....[206]....
        /*0a1c*/ 	.word	0x00023db0


	//   ....[207]....
        /*0a20*/ 	.word	0x000240b0


	//   ....[208]....
        /*0a24*/ 	.word	0x00024390


	//   ....[209]....
        /*0a28*/ 	.word	0x00024480


	//   ....[210]....
        /*0a2c*/ 	.word	0x00024520


	//   ....[211]....
        /*0a30*/ 	.word	0x00024580


	//   ....[212]....
        /*0a34*/ 	.word	0x00024690


	//   ....[213]....
        /*0a38*/ 	.word	0x00024700


	//   ....[214]....
        /*0a3c*/ 	.word	0x00024810


	//   ....[215]....
        /*0a40*/ 	.word	0x00024880


	//   ....[216]....
        /*0a44*/ 	.word	0x00024990


	//   ....[217]....
        /*0a48*/ 	.word	0x00024a00


	//   ....[218]....
        /*0a4c*/ 	.word	0x00024b10


	//   ....[219]....
        /*0a50*/ 	.word	0x00024b80


	//   ....[220]....
        /*0a54*/ 	.word	0x00024c20


	//   ....[221]....
        /*0a58*/ 	.word	0x00024d30


	//   ....[222]....
        /*0a5c*/ 	.word	0x00024d90


	//   ....[223]....
        /*0a60*/ 	.word	0x00024df0


	//   ....[224]....
        /*0a64*/ 	.word	0x00024ef0


	//   ....[225]....
        /*0a68*/ 	.word	0x00024f50


	//   ....[226]....
        /*0a6c*/ 	.word	0x00025060


	//   ....[227]....
        /*0a70*/ 	.word	0x000250c0


	//   ....[228]....
        /*0a74*/ 	.word	0x000251d0


	//   ....[229]....
        /*0a78*/ 	.word	0x00025230


	//   ....[230]....
        /*0a7c*/ 	.word	0x00025340


	//   ....[231]....
        /*0a80*/ 	.word	0x000253a0


	//   ....[232]....
        /*0a84*/ 	.word	0x000254b0


	//   ....[233]....
        /*0a88*/ 	.word	0x00025510


	//   ....[234]....
        /*0a8c*/ 	.word	0x00025620


	//   ....[235]....
        /*0a90*/ 	.word	0x00025680


	//   ....[236]....
        /*0a94*/ 	.word	0x00025770


	//   ....[237]....
        /*0a98*/ 	.word	0x000258a0


	//   ....[238]....
        /*0a9c*/ 	.word	0x00025950


	//   ....[239]....
        /*0aa0*/ 	.word	0x000259d0


	//   ....[240]....
        /*0aa4*/ 	.word	0x00025ab0


	//   ....[241]....
        /*0aa8*/ 	.word	0x00025b10


	//   ....[242]....
        /*0aac*/ 	.word	0x00025be0


	//   ....[243]....
        /*0ab0*/ 	.word	0x00025c40


	//   ....[244]....
        /*0ab4*/ 	.word	0x00025d10


	//   ....[245]....
        /*0ab8*/ 	.word	0x00025d70


	//   ....[246]....
        /*0abc*/ 	.word	0x00025e40


	//   ....[247]....
        /*0ac0*/ 	.word	0x00025ea0


	//   ....[248]....
        /*0ac4*/ 	.word	0x00025f70


	//   ....[249]....
        /*0ac8*/ 	.word	0x00026060


	//   ....[250]....
        /*0acc*/ 	.word	0x00026100


	//   ....[251]....
        /*0ad0*/ 	.word	0x00026160


	//   ....[252]....
        /*0ad4*/ 	.word	0x00026250


	//   ....[253]....
        /*0ad8*/ 	.word	0x000262b0


	//   ....[254]....
        /*0adc*/ 	.word	0x00026390


	//   ....[255]....
        /*0ae0*/ 	.word	0x000263f0


	//   ....[0]....
        /*0ae4*/ 	.word	0x000264d0


	//   ....[1]....
        /*0ae8*/ 	.word	0x00026530


	//   ....[2]....
        /*0aec*/ 	.word	0x00026610


	//   ....[3]....
        /*0af0*/ 	.word	0x00026670


	//   ....[4]....
        /*0af4*/ 	.word	0x00026740


	//   ....[5]....
        /*0af8*/ 	.word	0x00026870


	//   ....[6]....
        /*0afc*/ 	.word	0x00026970


	//   ....[7]....
        /*0b00*/ 	.word	0x00026a00


	//   ....[8]....
        /*0b04*/ 	.word	0x00026ad0


	//   ....[9]....
        /*0b08*/ 	.word	0x00026b30


	//   ....[10]....
        /*0b0c*/ 	.word	0x00026c00


	//   ....[11]....
        /*0b10*/ 	.word	0x00026c60


	//   ....[12]....
        /*0b14*/ 	.word	0x00026d40


	//   ....[13]....
        /*0b18*/ 	.word	0x00026da0


	//   ....[14]....
        /*0b1c*/ 	.word	0x00026e70


	//   ....[15]....
        /*0b20*/ 	.word	0x00026ed0


	//   ....[16]....
        /*0b24*/ 	.word	0x00026f90


	//   ....[17]....
        /*0b28*/ 	.word	0x00027020


	//   ....[18]....
        /*0b2c*/ 	.word	0x000270c0


	//   ....[19]....
        /*0b30*/ 	.word	0x000271e0


	//   ....[20]....
        /*0b34*/ 	.word	0x00027250


	//   ....[21]....
        /*0b38*/ 	.word	0x000272c0


	//   ....[22]....
        /*0b3c*/ 	.word	0x00027330


	//   ....[23]....
        /*0b40*/ 	.word	0x000273a0


	//   ....[24]....
        /*0b44*/ 	.word	0x00027420


	//   ....[25]....
        /*0b48*/ 	.word	0x000274b0


	//   ....[26]....
        /*0b4c*/ 	.word	0x00027540


	//   ....[27]....
        /*0b50*/ 	.word	0x000275b0


	//   ....[28]....
        /*0b54*/ 	.word	0x00027620


	//   ....[29]....
        /*0b58*/ 	.word	0x00027690


	//   ....[30]....
        /*0b5c*/ 	.word	0x00027710


	//   ....[31]....
        /*0b60*/ 	.word	0x00027780


	//   ....[32]....
        /*0b64*/ 	.word	0x00027820


	//   ....[33]....
        /*0b68*/ 	.word	0x000278b0


	//   ....[34]....
        /*0b6c*/ 	.word	0x000279d0


	//----- nvinfo : EIATTR_REG_RECONFIG
	.align		4
.L_322:
        /*0b70*/ 	.byte	0x01, 0x54
	.zero		2


	//----- nvinfo : EIATTR_SYSCALL_OFFSETS
	.align		4
        /*0b74*/ 	.byte	0x04, 0x46
        /*0b76*/ 	.short	(.L_324 - .L_323)


	//   ....[0]....
.L_323:
        /*0b78*/ 	.word	0x00001b00


	//   ....[1]....
        /*0b7c*/ 	.word	0x00001c50


	//   ....[2]....
        /*0b80*/ 	.word	0x0000b2f0


	//   ....[3]....
        /*0b84*/ 	.word	0x0000b610


	//   ....[4]....
        /*0b88*/ 	.word	0x0001e9e0


	//   ....[5]....
        /*0b8c*/ 	.word	0x0001eb30


	//   ....[6]....
        /*0b90*/ 	.word	0x0001ec20


	//   ....[7]....
        /*0b94*/ 	.word	0x0001fc30


	//----- nvinfo : EIATTR_MBARRIER_INSTR_OFFSETS
	.align		4
.L_324:
        /*0b98*/ 	.byte	0x04, 0x39
        /*0b9a*/ 	.short	(.L_326 - .L_325)


	//   ....[0]....
.L_325:
        /*0b9c*/ 	.word	0x00000270
        /*0ba0*/ 	.word	0x000000ff
        /*0ba4*/ 	.word	0x0002a800
        /*0ba8*/ 	.short	0x0100
        /*0baa*/ 	.byte	0x08
	.zero		1


	//   ....[1]....
        /*0bac*/ 	.word	0x00000280
        /*0bb0*/ 	.word	0x000000ff
        /*0bb4*/ 	.word	0x0002a820
        /*0bb8*/ 	.short	0x0100
        /*0bba*/ 	.byte	0x08
	.zero		1


	//   ....[2]....
        /*0bbc*/ 	.word	0x00000370
        /*0bc0*/ 	.word	0x000000ff
        /*0bc4*/ 	.word	0x0002a830
        /*0bc8*/ 	.short	0x0100
        /*0bca*/ 	.byte	0x08
	.zero		1


	//   ....[3]....
        /*0bcc*/ 	.word	0x00000380
        /*0bd0*/ 	.word	0x000000ff
        /*0bd4*/ 	.word	0x0002a840
        /*0bd8*/ 	.short	0x0100
        /*0bda*/ 	.byte	0x08
	.zero		1


	//   ....[4]....
        /*0bdc*/ 	.word	0x00000390
        /*0be0*/ 	.word	0x000000ff
        /*0be4*/ 	.word	0x0002a838
        /*0be8*/ 	.short	0x0100
        /*0bea*/ 	.byte	0x08
	.zero		1


	//   ....[5]....
        /*0bec*/ 	.word	0x000003a0
        /*0bf0*/ 	.word	0x000000ff
        /*0bf4*/ 	.word	0x0002a848
        /*0bf8*/ 	.short	0x0100
        /*0bfa*/ 	.byte	0x08
	.zero		1


	//   ....[6]....
        /*0bfc*/ 	.word	0x000004d0
        /*0c00*/ 	.word	0x000000ff
        /*0c04*/ 	.word	0x0002a850
        /*0c08*/ 	.short	0x0100
        /*0c0a*/ 	.byte	0x08
	.zero		1


	//   ....[7]....
        /*0c0c*/ 	.word	0x000004e0
        /*0c10*/ 	.word	0x000000ff
        /*0c14*/ 	.word	0x0002a860
        /*0c18*/ 	.short	0x0100
        /*0c1a*/ 	.byte	0x08
	.zero		1


	//   ....[8]....
        /*0c1c*/ 	.word	0x000004f0
        /*0c20*/ 	.word	0x000000ff
        /*0c24*/ 	.word	0x0002a858
        /*0c28*/ 	.short	0x0100
        /*0c2a*/ 	.byte	0x08
	.zero		1


	//   ....[9]....
        /*0c2c*/ 	.word	0x00000500
        /*0c30*/ 	.word	0x000000ff
        /*0c34*/ 	.word	0x0002a868
        /*0c38*/ 	.short	0x0100
        /*0c3a*/ 	.byte	0x08
	.zero		1


	//   ....[10]....
        /*0c3c*/ 	.word	0x000005f0
        /*0c40*/ 	.word	0x000000ff
        /*0c44*/ 	.word	0x0002a870
        /*0c48*/ 	.short	0x0100
        /*0c4a*/ 	.byte	0x06
	.zero		1


	//   ....[11]....
        /*0c4c*/ 	.word	0x00000600
        /*0c50*/ 	.word	0x000000ff
        /*0c54*/ 	.word	0x0002a880
        /*0c58*/ 	.short	0x0100
        /*0c5a*/ 	.byte	0x06
	.zero		1


	//   ....[12]....
        /*0c5c*/ 	.word	0x00000610
        /*0c60*/ 	.word	0x000000ff
        /*0c64*/ 	.word	0x0002a878
        /*0c68*/ 	.short	0x0100
        /*0c6a*/ 	.byte	0x06
	.zero		1


	//   ....[13]....
        /*0c6c*/ 	.word	0x00000620
        /*0c70*/ 	.word	0x000000ff
        /*0c74*/ 	.word	0x0002a888
        /*0c78*/ 	.short	0x0100
        /*0c7a*/ 	.byte	0x06
	.zero		1


	//   ....[14]....
        /*0c7c*/ 	.word	0x00000750
        /*0c80*/ 	.word	0x000000ff
        /*0c84*/ 	.word	0x0002a890
        /*0c88*/ 	.short	0x0100
        /*0c8a*/ 	.byte	0x08
	.zero		1


	//   ....[15]....
        /*0c8c*/ 	.word	0x00000760
        /*0c90*/ 	.word	0x000000ff
        /*0c94*/ 	.word	0x0002a8a0
        /*0c98*/ 	.short	0x0100
        /*0c9a*/ 	.byte	0x08
	.zero		1


	//   ....[16]....
        /*0c9c*/ 	.word	0x00000770
        /*0ca0*/ 	.word	0x000000ff
        /*0ca4*/ 	.word	0x0002a898
        /*0ca8*/ 	.short	0x0100
        /*0caa*/ 	.byte	0x08
	.zero		1


	//   ....[17]....
        /*0cac*/ 	.word	0x00000780
        /*0cb0*/ 	.word	0x000000ff
        /*0cb4*/ 	.word	0x0002a8a8
        /*0cb8*/ 	.short	0x0100
        /*0cba*/ 	.byte	0x08
	.zero		1


	//   ....[18]....
        /*0cbc*/ 	.word	0x000008b0
        /*0cc0*/ 	.word	0x000000ff
        /*0cc4*/ 	.word	0x0002a8b0
        /*0cc8*/ 	.short	0x0100
        /*0cca*/ 	.byte	0x08
	.zero		1


	//   ....[19]....
        /*0ccc*/ 	.word	0x000008c0
        /*0cd0*/ 	.word	0x000000ff
        /*0cd4*/ 	.word	0x0002a8c0
        /*0cd8*/ 	.short	0x0100
        /*0cda*/ 	.byte	0x08
	.zero		1


	//   ....[20]....
        /*0cdc*/ 	.word	0x000008d0
        /*0ce0*/ 	.word	0x000000ff
        /*0ce4*/ 	.word	0x0002a8b8
        /*0ce8*/ 	.short	0x0100
        /*0cea*/ 	.byte	0x08
	.zero		1


	//   ....[21]....
        /*0cec*/ 	.word	0x000008e0
        /*0cf0*/ 	.word	0x000000ff
        /*0cf4*/ 	.word	0x0002a8c8
        /*0cf8*/ 	.short	0x0100
        /*0cfa*/ 	.byte	0x08
	.zero		1


	//   ....[22]....
        /*0cfc*/ 	.word	0x00003710
        /*0d00*/ 	.word	0x00000055
        /*0d04*/ 	.word	0x0002a890
        /*0d08*/ 	.short	0x010a
        /*0d0a*/ 	.byte	0x3f
	.zero		1


	//   ....[23]....
        /*0d0c*/ 	.word	0x00006f10
        /*0d10*/ 	.word	0x00000055
        /*0d14*/ 	.word	0x0002a890
        /*0d18*/ 	.short	0x010a
        /*0d1a*/ 	.byte	0x3f
	.zero		1


	//   ....[24]....
        /*0d1c*/ 	.word	0x00009fa0
        /*0d20*/ 	.word	0x00000055
        /*0d24*/ 	.word	0x0002a890
        /*0d28*/ 	.short	0x010a
        /*0d2a*/ 	.byte	0x3f
	.zero		1


	//   ....[25]....
        /*0d2c*/ 	.word	0x0000a760
        /*0d30*/ 	.word	0x0000000b
        /*0d34*/ 	.word	0x00000000
        /*0d38*/ 	.short	0x0101
        /*0d3a*/ 	.byte	0x3f
	.zero		1


	//   ....[26]....
        /*0d3c*/ 	.word	0x0000a7a0
        /*0d40*/ 	.word	0x00000055
        /*0d44*/ 	.word	0x0002a8b0
        /*0d48*/ 	.short	0x010a
        /*0d4a*/ 	.byte	0x3f
	.zero		1


	//   ....[27]....
        /*0d4c*/ 	.word	0x0000ad50
        /*0d50*/ 	.word	0x00000055
        /*0d54*/ 	.word	0x00000000
        /*0d58*/ 	.short	0x0101
        /*0d5a*/ 	.byte	0x3f
	.zero		1


	//   ....[28]....
        /*0d5c*/ 	.word	0x0000b370
        /*0d60*/ 	.word	0x00000012
        /*0d64*/ 	.word	0x0002a800
        /*0d68*/ 	.short	0x010a
        /*0d6a*/ 	.byte	0x3f
	.zero		1


	//   ....[29]....
        /*0d6c*/ 	.word	0x0000b3c0
        /*0d70*/ 	.word	0x00000012
        /*0d74*/ 	.word	0x0002a800
        /*0d78*/ 	.short	0x010a
        /*0d7a*/ 	.byte	0x3f
	.zero		1


	//   ....[30]....
        /*0d7c*/ 	.word	0x0000c7e0
        /*0d80*/ 	.word	0x00000012
        /*0d84*/ 	.word	0x0002a800
        /*0d88*/ 	.short	0x010a
        /*0d8a*/ 	.byte	0x3f
	.zero		1


	//   ....[31]....
        /*0d8c*/ 	.word	0x0000fd80
        /*0d90*/ 	.word	0x00000012
        /*0d94*/ 	.word	0x0002a800
        /*0d98*/ 	.short	0x010a
        /*0d9a*/ 	.byte	0x3f
	.zero		1


	//   ....[32]....
        /*0d9c*/ 	.word	0x00012920
        /*0da0*/ 	.word	0x00000000
        /*0da4*/ 	.word	0x0002a830
        /*0da8*/ 	.short	0x010a
        /*0daa*/ 	.byte	0x3f
	.zero		1


	//   ....[33]....
        /*0dac*/ 	.word	0x00012960
        /*0db0*/ 	.word	0x00000000
        /*0db4*/ 	.word	0x0002a830
        /*0db8*/ 	.short	0x010a
        /*0dba*/ 	.byte	0x3f
	.zero		1


	//   ....[34]....
        /*0dbc*/ 	.word	0x00014090
        /*0dc0*/ 	.word	0x00000007
        /*0dc4*/ 	.word	0x00000000
        /*0dc8*/ 	.short	0x0101
        /*0dca*/ 	.byte	0x3f
	.zero		1


	//   ....[35]....
        /*0dcc*/ 	.word	0x00014c00
        /*0dd0*/ 	.word	0x0000000f
        /*0dd4*/ 	.word	0x0002a830
        /*0dd8*/ 	.short	0x010a
        /*0dda*/ 	.byte	0x3f
	.zero		1


	//   ....[36]....
        /*0ddc*/ 	.word	0x00014c70
        /*0de0*/ 	.word	0x0000000f
        /*0de4*/ 	.word	0x0002a830
        /*0de8*/ 	.short	0x010a
        /*0dea*/ 	.byte	0x3f
	.zero		1


	//   ....[37]....
        /*0dec*/ 	.word	0x000157e0
        /*0df0*/ 	.word	0x0000000a
        /*0df4*/ 	.word	0x0002a850
        /*0df8*/ 	.short	0x010a
        /*0dfa*/ 	.byte	0x3f
	.zero		1


	//   ....[38]....
        /*0dfc*/ 	.word	0x00015880
        /*0e00*/ 	.word	0x0000000a
        /*0e04*/ 	.word	0x0002a850
        /*0e08*/ 	.short	0x010a
        /*0e0a*/ 	.byte	0x3f
	.zero		1


	//   ....[39]....
        /*0e0c*/ 	.word	0x00015bd0
        /*0e10*/ 	.word	0x0000000f
        /*0e14*/ 	.word	0x00000000
        /*0e18*/ 	.short	0x0101
        /*0e1a*/ 	.byte	0x3f
	.zero		1


	//   ....[40]....
        /*0e1c*/ 	.word	0x000170a0
        /*0e20*/ 	.word	0x0000000d
        /*0e24*/ 	.word	0x00000000
        /*0e28*/ 	.short	0x0101
        /*0e2a*/ 	.byte	0x3f
	.zero		1


	//   ....[41]....
        /*0e2c*/ 	.word	0x00017350
        /*0e30*/ 	.word	0x00000004
        /*0e34*/ 	.word	0x0002a830
        /*0e38*/ 	.short	0x010a
        /*0e3a*/ 	.byte	0x3f
	.zero		1


	//   ....[42]....
        /*0e3c*/ 	.word	0x000173c0
        /*0e40*/ 	.word	0x00000004
        /*0e44*/ 	.word	0x0002a830
        /*0e48*/ 	.short	0x010a
        /*0e4a*/ 	.byte	0x3f
	.zero		1


	//   ....[43]....
        /*0e4c*/ 	.word	0x00017f30
        /*0e50*/ 	.word	0x0000000a
        /*0e54*/ 	.word	0x0002a850
        /*0e58*/ 	.short	0x010a
        /*0e5a*/ 	.byte	0x3f
	.zero		1


	//   ....[44]....
        /*0e5c*/ 	.word	0x00017fd0
        /*0e60*/ 	.word	0x0000000a
        /*0e64*/ 	.word	0x0002a850
        /*0e68*/ 	.short	0x010a
        /*0e6a*/ 	.byte	0x3f
	.zero		1


	//   ....[45]....
        /*0e6c*/ 	.word	0x00018e80
        /*0e70*/ 	.word	0x00000007
        /*0e74*/ 	.word	0x00000000
        /*0e78*/ 	.short	0x0101
        /*0e7a*/ 	.byte	0x3f
	.zero		1


	//   ....[46]....
        /*0e7c*/ 	.word	0x000190a0
        /*0e80*/ 	.word	0x00000067
        /*0e84*/ 	.word	0x00000000
        /*0e88*/ 	.short	0x0101
        /*0e8a*/ 	.byte	0x3f
	.zero		1


	//   ....[47]....
        /*0e8c*/ 	.word	0x000196b0
        /*0e90*/ 	.word	0x0000000c
        /*0e94*/ 	.word	0x0002a850
        /*0e98*/ 	.short	0x010a
        /*0e9a*/ 	.byte	0x3f
	.zero		1


	//   ....[48]....
        /*0e9c*/ 	.word	0x00019750
        /*0ea0*/ 	.word	0x0000000c
        /*0ea4*/ 	.word	0x0002a850
        /*0ea8*/ 	.short	0x010a
        /*0eaa*/ 	.byte	0x3f
	.zero		1


	//   ....[49]....
        /*0eac*/ 	.word	0x00019c50
        /*0eb0*/ 	.word	0x00000003
        /*0eb4*/ 	.word	0x00000000
        /*0eb8*/ 	.short	0x0101
        /*0eba*/ 	.byte	0x3f
	.zero		1


	//   ....[50]....
        /*0ebc*/ 	.word	0x0001b140
        /*0ec0*/ 	.word	0x00000000
        /*0ec4*/ 	.word	0x00000000
        /*0ec8*/ 	.short	0x0101
        /*0eca*/ 	.byte	0x3f
	.zero		1


	//   ....[51]....
        /*0ecc*/ 	.word	0x0001d590
        /*0ed0*/ 	.word	0x00000016
        /*0ed4*/ 	.word	0x0002a820
        /*0ed8*/ 	.short	0x010a
        /*0eda*/ 	.byte	0x3f
	.zero		1


	//   ....[52]....
        /*0edc*/ 	.word	0x0001d620
        /*0ee0*/ 	.word	0x0000000b
        /*0ee4*/ 	.word	0x0002a8a0
        /*0ee8*/ 	.short	0x010a
        /*0eea*/ 	.byte	0x3f
	.zero		1


	//   ....[53]....
        /*0eec*/ 	.word	0x0001da60
        /*0ef0*/ 	.word	0x0000000b
        /*0ef4*/ 	.word	0x0002a8c0
        /*0ef8*/ 	.short	0x010a
        /*0efa*/ 	.byte	0x3f
	.zero		1


	//   ....[54]....
        /*0efc*/ 	.word	0x0001de90
        /*0f00*/ 	.word	0x0000000a
        /*0f04*/ 	.word	0x0002a8a0
        /*0f08*/ 	.short	0x010a
        /*0f0a*/ 	.byte	0x3f
	.zero		1


	//   ....[55]....
        /*0f0c*/ 	.word	0x0001e2c0
        /*0f10*/ 	.word	0x0000000a
        /*0f14*/ 	.word	0x0002a8c0
        /*0f18*/ 	.short	0x010a
        /*0f1a*/ 	.byte	0x3f
	.zero		1


	//   ....[56]....
        /*0f1c*/ 	.word	0x0001f260
        /*0f20*/ 	.word	0x00000007
        /*0f24*/ 	.word	0x0002a840
        /*0f28*/ 	.short	0x010a
        /*0f2a*/ 	.byte	0x3f
	.zero		1


	//   ....[57]....
        /*0f2c*/ 	.word	0x0001f940
        /*0f30*/ 	.word	0x00000007
        /*0f34*/ 	.word	0x0002a830
        /*0f38*/ 	.short	0x0107
        /*0f3a*/ 	.byte	0x3f
	.zero		1


	//   ....[58]....
        /*0f3c*/ 	.word	0x0001fa00
        /*0f40*/ 	.word	0x00000007
        /*0f44*/ 	.word	0x0002a830
        /*0f48*/ 	.short	0x0101
        /*0f4a*/ 	.byte	0x3f
	.zero		1


	//   ....[59]....
        /*0f4c*/ 	.word	0x000205f0
        /*0f50*/ 	.word	0x00000016
        /*0f54*/ 	.word	0x0002a800
        /*0f58*/ 	.short	0x0107
        /*0f5a*/ 	.byte	0x3f
	.zero		1


	//   ....[60]....
        /*0f5c*/ 	.word	0x000206f0
        /*0f60*/ 	.word	0x00000016
        /*0f64*/ 	.word	0x0002a800
        /*0f68*/ 	.short	0x0101
        /*0f6a*/ 	.byte	0x3f
	.zero		1


	//   ....[61]....
        /*0f6c*/ 	.word	0x00020710
        /*0f70*/ 	.word	0x00000016
        /*0f74*/ 	.word	0x0002a820
        /*0f78*/ 	.short	0x010a
        /*0f7a*/ 	.byte	0x3f
	.zero		1


	//   ....[62]....
        /*0f7c*/ 	.word	0x00020a80
        /*0f80*/ 	.word	0x00000005
        /*0f84*/ 	.word	0x0002a840
        /*0f88*/ 	.short	0x010a
        /*0f8a*/ 	.byte	0x3f
	.zero		1


	//   ....[63]....
        /*0f8c*/ 	.word	0x00020f80
        /*0f90*/ 	.word	0x00000005
        /*0f94*/ 	.word	0x0002a830
        /*0f98*/ 	.short	0x0107
        /*0f9a*/ 	.byte	0x3f
	.zero		1


	//   ....[64]....
        /*0f9c*/ 	.word	0x00021030
        /*0fa0*/ 	.word	0x00000005
        /*0fa4*/ 	.word	0x0002a830
        /*0fa8*/ 	.short	0x0101
        /*0faa*/ 	.byte	0x3f
	.zero		1


	//   ....[65]....
        /*0fac*/ 	.word	0x00021090
        /*0fb0*/ 	.word	0x00000005
        /*0fb4*/ 	.word	0x0002a860
        /*0fb8*/ 	.short	0x010a
        /*0fba*/ 	.byte	0x3f
	.zero		1


	//   ....[66]....
        /*0fbc*/ 	.word	0x00021500
        /*0fc0*/ 	.word	0x00000005
        /*0fc4*/ 	.word	0x0002a850
        /*0fc8*/ 	.short	0x0107
        /*0fca*/ 	.byte	0x3f
	.zero		1


	//   ....[67]....
        /*0fcc*/ 	.word	0x00021630
        /*0fd0*/ 	.word	0x00000005
        /*0fd4*/ 	.word	0x0002a850
        /*0fd8*/ 	.short	0x0101
        /*0fda*/ 	.byte	0x3f
	.zero		1


	//   ....[68]....
        /*0fdc*/ 	.word	0x000218c0
        /*0fe0*/ 	.word	0x00000000
        /*0fe4*/ 	.word	0x0002a860
        /*0fe8*/ 	.short	0x010a
        /*0fea*/ 	.byte	0x3f
	.zero		1


	//   ....[69]....
        /*0fec*/ 	.word	0x00021d30
        /*0ff0*/ 	.word	0x00000000
        /*0ff4*/ 	.word	0x0002a850
        /*0ff8*/ 	.short	0x0107
        /*0ffa*/ 	.byte	0x3f
	.zero		1


	//   ....[70]....
        /*0ffc*/ 	.word	0x00021df0
        /*1000*/ 	.word	0x00000000
        /*1004*/ 	.word	0x0002a850
        /*1008*/ 	.short	0x0101
        /*100a*/ 	.byte	0x3f
	.zero		1


	//   ....[71]....
        /*100c*/ 	.word	0x00022b10
        /*1010*/ 	.word	0x00000005
        /*1014*/ 	.word	0x0002a820
        /*1018*/ 	.short	0x010a
        /*101a*/ 	.byte	0x3f
	.zero		1


	//   ....[72]....
        /*101c*/ 	.word	0x00022ca0
        /*1020*/ 	.word	0x00000003
        /*1024*/ 	.word	0x0002a840
        /*1028*/ 	.short	0x010a
        /*102a*/ 	.byte	0x3f
	.zero		1


	//   ....[73]....
        /*102c*/ 	.word	0x00022d40
        /*1030*/ 	.word	0x00000005
        /*1034*/ 	.word	0x0002a840
        /*1038*/ 	.short	0x010a
        /*103a*/ 	.byte	0x3f
	.zero		1


	//   ....[74]....
        /*103c*/ 	.word	0x00022d80
        /*1040*/ 	.word	0x00000003
        /*1044*/ 	.word	0x0002a860
        /*1048*/ 	.short	0x010a
        /*104a*/ 	.byte	0x3f
	.zero		1


	//   ....[75]....
        /*104c*/ 	.word	0x00022dc0
        /*1050*/ 	.word	0x00000005
        /*1054*/ 	.word	0x0002a860
        /*1058*/ 	.short	0x010a
        /*105a*/ 	.byte	0x3f
	.zero		1


	//   ....[76]....
        /*105c*/ 	.word	0x00022e20
        /*1060*/ 	.word	0x00000055
        /*1064*/ 	.word	0x0002a890
        /*1068*/ 	.short	0x010a
        /*106a*/ 	.byte	0x3f
	.zero		1


	//   ....[77]....
        /*106c*/ 	.word	0x000230d0
        /*1070*/ 	.word	0x00000055
        /*1074*/ 	.word	0x0002a890
        /*1078*/ 	.short	0x010a
        /*107a*/ 	.byte	0x3f
	.zero		1


	//   ....[78]....
        /*107c*/ 	.word	0x00023380
        /*1080*/ 	.word	0x00000055
        /*1084*/ 	.word	0x0002a890
        /*1088*/ 	.short	0x010a
        /*108a*/ 	.byte	0x3f
	.zero		1


	//   ....[79]....
        /*108c*/ 	.word	0x00023630
        /*1090*/ 	.word	0x00000055
        /*1094*/ 	.word	0x0002a8b0
        /*1098*/ 	.short	0x010a
        /*109a*/ 	.byte	0x3f
	.zero		1


	//   ....[80]....
        /*109c*/ 	.word	0x00023a10
        /*10a0*/ 	.word	0x00000012
        /*10a4*/ 	.word	0x0002a800
        /*10a8*/ 	.short	0x010a
        /*10aa*/ 	.byte	0x3f
	.zero		1


	//   ....[81]....
        /*10ac*/ 	.word	0x00023df0
        /*10b0*/ 	.word	0x00000012
        /*10b4*/ 	.word	0x0002a800
        /*10b8*/ 	.short	0x010a
        /*10ba*/ 	.byte	0x3f
	.zero		1


	//   ....[82]....
        /*10bc*/ 	.word	0x00023e40
        /*10c0*/ 	.word	0x00000000
        /*10c4*/ 	.word	0x0002a830
        /*10c8*/ 	.short	0x010a
        /*10ca*/ 	.byte	0x3f
	.zero		1


	//   ....[83]....
        /*10cc*/ 	.word	0x00023e90
        /*10d0*/ 	.word	0x0000000f
        /*10d4*/ 	.word	0x0002a830
        /*10d8*/ 	.short	0x010a
        /*10da*/ 	.byte	0x3f
	.zero		1


	//   ....[84]....
        /*10dc*/ 	.word	0x00023ee0
        /*10e0*/ 	.word	0x0000000a
        /*10e4*/ 	.word	0x0002a850
        /*10e8*/ 	.short	0x010a
        /*10ea*/ 	.byte	0x3f
	.zero		1


	//   ....[85]....
        /*10ec*/ 	.word	0x00023f30
        /*10f0*/ 	.word	0x00000004
        /*10f4*/ 	.word	0x0002a830
        /*10f8*/ 	.short	0x010a
        /*10fa*/ 	.byte	0x3f
	.zero		1


	//   ....[86]....
        /*10fc*/ 	.word	0x00023f80
        /*1100*/ 	.word	0x0000000a
        /*1104*/ 	.word	0x0002a850
        /*1108*/ 	.short	0x010a
        /*110a*/ 	.byte	0x3f
	.zero		1


	//   ....[87]....
        /*110c*/ 	.word	0x00023fd0
        /*1110*/ 	.word	0x0000000c
        /*1114*/ 	.word	0x0002a850
        /*1118*/ 	.short	0x010a
        /*111a*/ 	.byte	0x3f
	.zero		1


	//   ....[88]....
        /*111c*/ 	.word	0x00024170
        /*1120*/ 	.word	0x00000016
        /*1124*/ 	.word	0x0002a820
        /*1128*/ 	.short	0x010a
        /*112a*/ 	.byte	0x3f
	.zero		1


	//   ....[89]....
        /*112c*/ 	.word	0x000241c0
        /*1130*/ 	.word	0x0000000b
        /*1134*/ 	.word	0x0002a8a0
        /*1138*/ 	.short	0x010a
        /*113a*/ 	.byte	0x3f
	.zero		1


	//   ....[90]....
        /*113c*/ 	.word	0x00024210
        /*1140*/ 	.word	0x0000000b
        /*1144*/ 	.word	0x0002a8c0
        /*1148*/ 	.short	0x010a
        /*114a*/ 	.byte	0x3f
	.zero		1


	//   ....[91]....
        /*114c*/ 	.word	0x00024260
        /*1150*/ 	.word	0x0000000a
        /*1154*/ 	.word	0x0002a8a0
        /*1158*/ 	.short	0x010a
        /*115a*/ 	.byte	0x3f
	.zero		1


	//   ....[92]....
        /*115c*/ 	.word	0x000242b0
        /*1160*/ 	.word	0x0000000a
        /*1164*/ 	.word	0x0002a8c0
        /*1168*/ 	.short	0x010a
        /*116a*/ 	.byte	0x3f
	.zero		1


	//   ....[93]....
        /*116c*/ 	.word	0x000243d0
        /*1170*/ 	.word	0x00000007
        /*1174*/ 	.word	0x0002a840
        /*1178*/ 	.short	0x010a
        /*117a*/ 	.byte	0x3f
	.zero		1


	//   ....[94]....
        /*117c*/ 	.word	0x000257a0
        /*1180*/ 	.word	0x00000016
        /*1184*/ 	.word	0x0002a820
        /*1188*/ 	.short	0x010a
        /*118a*/ 	.byte	0x3f
	.zero		1


	//   ....[95]....
        /*118c*/ 	.word	0x000257f0
        /*1190*/ 	.word	0x00000005
        /*1194*/ 	.word	0x0002a840
        /*1198*/ 	.short	0x010a
        /*119a*/ 	.byte	0x3f
	.zero		1


	//   ....[96]....
        /*119c*/ 	.word	0x00025fb0
        /*11a0*/ 	.word	0x00000005
        /*11a4*/ 	.word	0x0002a860
        /*11a8*/ 	.short	0x010a
        /*11aa*/ 	.byte	0x3f
	.zero		1


	//   ....[97]....
        /*11ac*/ 	.word	0x000267c0
        /*11b0*/ 	.word	0x00000000
        /*11b4*/ 	.word	0x0002a860
        /*11b8*/ 	.short	0x010a
        /*11ba*/ 	.byte	0x3f
	.zero		1


	//   ....[98]....
        /*11bc*/ 	.word	0x000278f0
        /*11c0*/ 	.word	0x00000005
        /*11c4*/ 	.word	0x0002a820
        /*11c8*/ 	.short	0x010a
        /*11ca*/ 	.byte	0x3f
	.zero		1


	//   ....[99]....
        /*11cc*/ 	.word	0x00027a90
        /*11d0*/ 	.word	0x00000003
        /*11d4*/ 	.word	0x0002a840
        /*11d8*/ 	.short	0x010a
        /*11da*/ 	.byte	0x3f
	.zero		1


	//   ....[100]....
        /*11dc*/ 	.word	0x00027ae0
        /*11e0*/ 	.word	0x00000005
        /*11e4*/ 	.word	0x0002a840
        /*11e8*/ 	.short	0x010a
        /*11ea*/ 	.byte	0x3f
	.zero		1


	//   ....[101]....
        /*11ec*/ 	.word	0x00027b30
        /*11f0*/ 	.word	0x00000003
        /*11f4*/ 	.word	0x0002a860
        /*11f8*/ 	.short	0x010a
        /*11fa*/ 	.byte	0x3f
	.zero		1


	//----- nvinfo : EIATTR_NUM_MBARRIERS
	.align		4
.L_326:
        /*11fc*/ 	.byte	0x03, 0x38
        /*11fe*/ 	.short	0x0016


	//----- nvinfo : EIATTR_EXIT_INSTR_OFFSETS
	.align		4
        /*1200*/ 	.byte	0x04, 0x1c
        /*1202*/ 	.short	(.L_328 - .L_327)


	//   ....[0]....
.L_327:
        /*1204*/ 	.word	0x00022e10


	//----- nvinfo : EIATTR_MAX_THREADS
	.align		4
.L_328:
        /*1208*/ 	.byte	0x04, 0x05
        /*120a*/ 	.short	(.L_330 - .L_329)
.L_329:
        /*120c*/ 	.word	0x00000180
        /*1210*/ 	.word	0x00000001
        /*1214*/ 	.word	0x00000001


	//----- nvinfo : EIATTR_CRS_STACK_SIZE
	.align		4
.L_330:
        /*1218*/ 	.byte	0x04, 0x1e
        /*121a*/ 	.short	(.L_332 - .L_331)
.L_331:
        /*121c*/ 	.word	0x00000000


	//----- nvinfo : EIATTR_CBANK_PARAM_SIZE
	.align		4
.L_332:
        /*1220*/ 	.byte	0x03, 0x19
        /*1222*/ 	.short	0x0af0


	//----- nvinfo : EIATTR_PARAM_CBANK
	.align		4
        /*1224*/ 	.byte	0x04, 0x0a
        /*1226*/ 	.short	(.L_334 - .L_333)
	.align		4
.L_333:
        /*1228*/ 	.word	index@(.nv.constant0._ZN7cutlass13device_kernelIN5flash11enable_sm90INS1_16FlashAttnFwdSm90INS1_25CollectiveMainloopFwdSm90ILi2EN4cute5tupleIJNS5_1CILi1EEES8_S8_EEENS6_IJNS7_ILi128EEENS7_ILi96EEENS7_ILi192EEEEEELi128ENS_10bfloat16_tEfNS_4arch4Sm90ELb1ELb0ELb0ELb1ELb1ELb1ELb0ELb1ELb1ELb1ELb0ELb0EEENS1_21CollectiveEpilogueFwdINS6_IJSA_SA_SB_EEES9_SE_SG_Li256ELb1ELb1ELb0ELb0EEENS1_36VarlenDynamicPersistentTileSchedulerILi128ELi96ELi256ELi128ELb0ELb1ELb1ELb1ELb1ELb1EEEEEEEEEvNT_6ParamsE)
        /*122c*/ 	.short	0x0210
        /*122e*/ 	.short	0x0af0


	//----- nvinfo : EIATTR_SW_WAR
	.align		4
.L_334:
        /*1230*/ 	.byte	0x04, 0x36
        /*1232*/ 	.short	(.L_336 - .L_335)
.L_335:
        /*1234*/ 	.word	0x00000008
.L_336:


//--------------------- .nv.callgraph             --------------------------
	.section	.nv.callgraph,"",@"SHT_CUDA_CALLGRAPH"
	.align	4
	.sectionentsize	8
	.align		4
        /*0000*/ 	.word	0x00000000
	.align		4
        /*0004*/ 	.word	0xffffffff
	.align		4
        /*0008*/ 	.word	index@(_ZN7cutlass13device_kernelIN5flash11enable_sm90INS1_16FlashAttnFwdSm90INS1_25CollectiveMainloopFwdSm90ILi2EN4cute5tupleIJNS5_1CILi1EEES8_S8_EEENS6_IJNS7_ILi128EEENS7_ILi96EEENS7_ILi192EEEEEELi128ENS_10bfloat16_tEfNS_4arch4Sm90ELb0ELb0ELb0ELb0ELb1ELb0ELb0ELb1ELb1ELb1ELb0ELb0EEENS1_21CollectiveEpilogueFwdINS6_IJSA_SA_SB_EEES9_SE_SG_Li256ELb0ELb1ELb0ELb0EEENS1_29StaticPersistentTileSchedulerILb0EEEEEEEEEvNT_6ParamsE)
	.align		4
        /*000c*/ 	.word	index@(__assertfail)
	.align		4
        /*0010*/ 	.word	index@(_ZN7cutlass13device_kernelIN5flash11enable_sm90INS1_16FlashAttnFwdSm90INS1_25CollectiveMainloopFwdSm90ILi2EN4cute5tupleIJNS5_1CILi1EEES8_S8_EEENS6_IJNS7_ILi128EEENS7_ILi96EEENS7_ILi192EEEEEELi128ENS_10bfloat16_tEfNS_4arch4Sm90ELb0ELb0ELb0ELb1ELb1ELb0ELb0ELb1ELb1ELb1ELb0ELb0EEENS1_21CollectiveEpilogueFwdINS6_IJSA_SA_SB_EEES9_SE_SG_Li256ELb1ELb1ELb0ELb0EEENS1_36VarlenDynamicPersistentTileSchedulerILi128ELi96ELi256ELi128ELb0ELb1ELb1ELb0ELb1ELb1EEEEEEEEEvNT_6ParamsE)
	.align		4
        /*0014*/ 	.word	index@(__assertfail)
	.align		4
        /*0018*/ 	.word	index@(_ZN7cutlass13device_kernelIN5flash11enable_sm90INS1_16FlashAttnFwdSm90INS1_25CollectiveMainloopFwdSm90ILi2EN4cute5tupleIJNS5_1CILi1EEES8_S8_EEENS6_IJNS7_ILi128EEENS7_ILi96EEENS7_ILi192EEEEEELi128ENS_10bfloat16_tEfNS_4arch4Sm90ELb0ELb0ELb0ELb1ELb1ELb1ELb0ELb1ELb1ELb1ELb0ELb0EEENS1_21CollectiveEpilogueFwdINS6_IJSA_SA_SB_EEES9_SE_SG_Li256ELb1ELb1ELb0ELb0EEENS1_36VarlenDynamicPersistentTileSchedulerILi128ELi96ELi256ELi128ELb0ELb1ELb1ELb0ELb1ELb1EEEEEEEEEvNT_6ParamsE)
	.align		4
        /*001c*/ 	.word	index@(__assertfail)
	.align		4
        /*0020*/ 	.word	index@(_ZN7cutlass13device_kernelIN5flash11enable_sm90INS1_16FlashAttnFwdSm90INS1_25CollectiveMainloopFwdSm90ILi2EN4cute5tupleIJNS5_1CILi1EEES8_S8_EEENS6_IJNS7_ILi128EEENS7_ILi96EEENS7_ILi192EEEEEELi128ENS_10bfloat16_tEfNS_4arch4Sm90ELb0ELb1ELb0ELb0ELb1ELb0ELb0ELb1ELb1ELb1ELb0ELb0EEENS1_21CollectiveEpilogueFwdINS6_IJSA_SA_SB_EEES9_SE_SG_Li256ELb0ELb1ELb0ELb0EEENS1_30DynamicPersistentTileSchedulerILi256ELi128ELb0ELb1ELb1EEEEEEEEEvNT_6ParamsE)
	.align		4
        /*0024*/ 	.word	index@(__assertfail)
	.align		4
        /*0028*/ 	.word	index@(_ZN7cutlass13device_kernelIN5flash11enable_sm90INS1_16FlashAttnFwdSm90INS1_25CollectiveMainloopFwdSm90ILi2EN4cute5tupleIJNS5_1CILi1EEES8_S8_EEENS6_IJNS7_ILi128EEENS7_ILi96EEENS7_ILi192EEEEEELi128ENS_10bfloat16_tEfNS_4arch4Sm90ELb0ELb1ELb0ELb1ELb1ELb0ELb0ELb1ELb1ELb1ELb0ELb0EEENS1_21CollectiveEpilogueFwdINS6_IJSA_SA_SB_EEES9_SE_SG_Li256ELb1ELb1ELb0ELb0EEENS1_36VarlenDynamicPersistentTileSchedulerILi128ELi96ELi256ELi128ELb0ELb1ELb1ELb1ELb0ELb1EEEEEEEEEvNT_6ParamsE)
	.align		4
        /*002c*/ 	.word	index@(__assertfail)
	.align		4
        /*0030*/ 	.word	index@(_ZN7cutlass13device_kernelIN5flash11enable_sm90INS1_16FlashAttnFwdSm90INS1_25CollectiveMainloopFwdSm90ILi2EN4cute5tupleIJNS5_1CILi1EEES8_S8_EEENS6_IJNS7_ILi128EEENS7_ILi96EEENS7_ILi192EEEEEELi128ENS_10bfloat16_tEfNS_4arch4Sm90ELb0ELb1ELb0ELb1ELb1ELb1ELb0ELb1ELb1ELb1ELb0ELb0EEENS1_21CollectiveEpilogueFwdINS6_IJSA_SA_SB_EEES9_SE_SG_Li256ELb1ELb1ELb0ELb0EEENS1_36VarlenDynamicPersistentTileSchedulerILi128ELi96ELi256ELi128ELb0ELb1ELb1ELb1ELb0ELb1EEEEEEEEEvNT_6ParamsE)
	.align		4
        /*0034*/ 	.word	index@(__assertfail)
	.align		4
        /*0038*/ 	.word	index@(_ZN7cutlass13device_kernelIN5flash11enable_sm90INS1_16FlashAttnFwdSm90INS1_25CollectiveMainloopFwdSm90ILi2EN4cute5tupleIJNS5_1CILi1EEES8_S8_EEENS6_IJNS7_ILi128EEENS7_ILi96EEENS7_ILi192EEEEEELi128ENS_10bfloat16_tEfNS_4arch4Sm90ELb1ELb0ELb0ELb0ELb1ELb0ELb0ELb1ELb1ELb1ELb0ELb0EEENS1_21CollectiveEpilogueFwdINS6_IJSA_SA_SB_EEES9_SE_SG_Li256ELb0ELb1ELb0ELb0EEENS1_30DynamicPersistentTileSchedulerILi256ELi128ELb0ELb1ELb1EEEEEEEEEvNT_6ParamsE)
	.align		4
        /*003c*/ 	.word	index@(__assertfail)
	.align		4
        /*0040*/ 	.word	index@(_ZN7cutlass13device_kernelIN5flash11enable_sm90INS1_16FlashAttnFwdSm90INS1_25CollectiveMainloopFwdSm90ILi2EN4cute5tupleIJNS5_1CILi1EEES8_S8_EEENS6_IJNS7_ILi128EEENS7_ILi96EEENS7_ILi192EEEEEELi128ENS_10bfloat16_tEfNS_4arch4Sm90ELb1ELb0ELb0ELb1ELb1ELb0ELb0ELb1ELb1ELb1ELb0ELb0EEENS1_21CollectiveEpilogueFwdINS6_IJSA_SA_SB_EEES9_SE_SG_Li256ELb1ELb1ELb0ELb0EEENS1_36VarlenDynamicPersistentTileSchedulerILi128ELi96ELi256ELi128ELb0ELb1ELb1ELb1ELb1ELb1EEEEEEEEEvNT_6ParamsE)
	.align		4
        /*0044*/ 	.word	index@(__assertfail)
	.align		4
        /*0048*/ 	.word	index@(_ZN7cutlass13device_kernelIN5flash11enable_sm90INS1_16FlashAttnFwdSm90INS1_25CollectiveMainloopFwdSm90ILi2EN4cute5tupleIJNS5_1CILi1EEES8_S8_EEENS6_IJNS7_ILi128EEENS7_ILi96EEENS7_ILi192EEEEEELi128ENS_10bfloat16_tEfNS_4arch4Sm90ELb1ELb0ELb0ELb1ELb1ELb1ELb0ELb1ELb1ELb1ELb0ELb0EEENS1_21CollectiveEpilogueFwdINS6_IJSA_SA_SB_EEES9_SE_SG_Li256ELb1ELb1ELb0ELb0EEENS1_36VarlenDynamicPersistentTileSchedulerILi128ELi96ELi256ELi128ELb0ELb1ELb1ELb1ELb1ELb1EEEEEEEEEvNT_6ParamsE)
	.align		4
        /*004c*/ 	.word	index@(__assertfail)
	.align		4
        /*0050*/ 	.word	0x00000000
	.align		4
        /*0054*/ 	.word	0xfffffffe
	.align		4
        /*0058*/ 	.word	0x00000000
	.align		4
        /*005c*/ 	.word	0xfffffffd
	.align		4
        /*0060*/ 	.word	0x00000000
	.align		4
        /*0064*/ 	.word	0xfffffffc


//--------------------- .nv.constant4             --------------------------
	.section	.nv.constant4,"a",@progbits
	.align	8
	.align		8
.nv.constant4:
        /*0000*/ 	.dword	__assertfail
	.align		8
        /*0008*/ 	.dword	__unnamed_1
	.align		8
        /*0010*/ 	.dword	__unnamed_2
	.align		8
        /*0018*/ 	.dword	__unnamed_3
	.align		8
        /*0020*/ 	.dword	__unnamed_4
	.align		8
        /*0028*/ 	.dword	__unnamed_5
	.align		8
        /*0030*/ 	.dword	__unnamed_6
	.align		8
        /*0038*/ 	.dword	_ZN76_INTERNAL_3392a884_40_flash_fwd_hdim192_128_bf16_paged_sm90_cu_a7f3af4d_33174cuda3std3__45__cpo5beginE
	.align		8
        /*0040*/ 	.dword	_ZN76_INTERNAL_3392a884_40_flash_fwd_hdim192_128_bf16_paged_sm90_cu_a7f3af4d_33174cuda3std3__45__cpo3endE
	.align		8
        /*0048*/ 	.dword	_ZN76_INTERNAL_3392a884_40_flash_fwd_hdim192_128_bf16_paged_sm90_cu_a7f3af4d_33174cuda3std3__45__cpo6cbeginE
	.align		8
        /*0050*/ 	.dword	_ZN76_INTERNAL_3392a884_40_flash_fwd_hdim192_128_bf16_paged_sm90_cu_a7f3af4d_33174cuda3std3__45__cpo4cendE
	.align		8
        /*0058*/ 	.dword	_ZN76_INTERNAL_3392a884_40_flash_fwd_hdim192_128_bf16_paged_sm90_cu_a7f3af4d_33174cuda3std3__478_GLOBAL__N__3392a884_40_flash_fwd_hdim192_128_bf16_paged_sm90_cu_a7f3af4d_33176ignoreE
	.align		8
        /*0060*/ 	.dword	_ZN76_INTERNAL_3392a884_40_flash_fwd_hdim192_128_bf16_paged_sm90_cu_a7f3af4d_33174cuda3std3__419piecewise_constructE
	.align		8
        /*0068*/ 	.dword	_ZN76_INTERNAL_3392a884_40_flash_fwd_hdim192_128_bf16_paged_sm90_cu_a7f3af4d_33174cuda3std3__48in_placeE
	.align		8
        /*0070*/ 	.dword	_ZN76_INTERNAL_3392a884_40_flash_fwd_hdim192_128_bf16_paged_sm90_cu_a7f3af4d_33174cuda3std6ranges3__45__cpo4swapE
	.align		8
        /*0078*/ 	.dword	_ZN76_INTERNAL_3392a884_40_flash_fwd_hdim192_128_bf16_paged_sm90_cu_a7f3af4d_33174cuda3std6ranges3__45__cpo9iter_moveE
	.align		8
        /*0080*/ 	.dword	_ZN76_INTERNAL_3392a884_40_flash_fwd_hdim192_128_bf16_paged_sm90_cu_a7f3af4d_33174cute7productE
	.align		8
        /*0088*/ 	.dword	_ZN76_INTERNAL_3392a884_40_flash_fwd_hdim192_128_bf16_paged_sm90_cu_a7f3af4d_33174cute1_E
	.align		8
        /*0090*/ 	.dword	$str$23
	.align		8
        /*0098*/ 	.dword	$str$24


//--------------------- .text._ZN7cutlass13device_kernelIN5flash11enable_sm90INS1_16FlashAttnFwdSm90INS1_25CollectiveMainloopFwdSm90ILi2EN4cute5tupleIJNS5_1CILi1EEES8_S8_EEENS6_IJNS7_ILi128EEENS7_ILi96EEENS7_ILi192EEEEEELi128ENS_10bfloat16_tEfNS_4arch4Sm90ELb0ELb0ELb0ELb0ELb1ELb0ELb0ELb1ELb1ELb1ELb0ELb0EEENS1_21CollectiveEpilogueFwdINS6_IJSA_SA_SB_EEES9_SE_SG_Li256ELb0ELb1ELb0ELb0EEENS1_29StaticPersistentTileSchedulerILb0EEEEEEEEEvNT_6ParamsE --------------------------
	.section	.text._ZN7cutlass13device_kernelIN5flash11enable_sm90INS1_16FlashAttnFwdSm90INS1_25CollectiveMainloopFwdSm90ILi2EN4cute5tupleIJNS5_1CILi1EEES8_S8_EEENS6_IJNS7_ILi128EEENS7_ILi96EEENS7_ILi192EEEEEELi128ENS_10bfloat16_tEfNS_4arch4Sm90ELb0ELb0ELb0ELb0ELb1ELb0ELb0ELb1ELb1ELb1ELb0ELb0EEENS1_21CollectiveEpilogueFwdINS6_IJSA_SA_SB_EEES9_SE_SG_Li256ELb0ELb1ELb0ELb0EEENS1_29StaticPersistentTileSchedulerILb0EEEEEEEEEvNT_6ParamsE,"ax",@progbits
	.align	128
.text._ZN7cutlass13device_kernelIN5flash11enable_sm90INS1_16FlashAttnFwdSm90INS1_25CollectiveMainloopFwdSm90ILi2EN4cute5tupleIJNS5_1CILi1EEES8_S8_EEENS6_IJNS7_ILi128EEENS7_ILi96EEENS7_ILi192EEEEEELi128ENS_10bfloat16_tEfNS_4arch4Sm90ELb0ELb0ELb0ELb0ELb1ELb0ELb0ELb1ELb1ELb1ELb0ELb0EEENS1_21CollectiveEpilogueFwdINS6_IJSA_SA_SB_EEES9_SE_SG_Li256ELb0ELb1ELb0ELb0EEENS1_29StaticPersistentTileSchedulerILb0EEEEEEEEEvNT_6ParamsE:
        .type           _ZN7cutlass13device_kernelIN5flash11enable_sm90INS1_16FlashAttnFwdSm90INS1_25CollectiveMainloopFwdSm90ILi2EN4cute5tupleIJNS5_1CILi1EEES8_S8_EEENS6_IJNS7_ILi128EEENS7_ILi96EEENS7_ILi192EEEEEELi128ENS_10bfloat16_tEfNS_4arch4Sm90ELb0ELb0ELb0ELb0ELb1ELb0ELb0ELb1ELb1ELb1ELb0ELb0EEENS1_21CollectiveEpilogueFwdINS6_IJSA_SA_SB_EEES9_SE_SG_Li256ELb0ELb1ELb0ELb0EEENS1_29StaticPersistentTileSchedulerILb0EEEEEEEEEvNT_6ParamsE,@function
        .size           _ZN7cutlass13device_kernelIN5flash11enable_sm90INS1_16FlashAttnFwdSm90INS1_25CollectiveMainloopFwdSm90ILi2EN4cute5tupleIJNS5_1CILi1EEES8_S8_EEENS6_IJNS7_ILi128EEENS7_ILi96EEENS7_ILi192EEEEEELi128ENS_10bfloat16_tEfNS_4arch4Sm90ELb0ELb0ELb0ELb0ELb1ELb0ELb0ELb1ELb1ELb1ELb0ELb0EEENS1_21CollectiveEpilogueFwdINS6_IJSA_SA_SB_EEES9_SE_SG_Li256ELb0ELb1ELb0ELb0EEENS1_29StaticPersistentTileSchedulerILb0EEEEEEEEEvNT_6ParamsE,(.L_x_3226 - _ZN7cutlass13device_kernelIN5flash11enable_sm90INS1_16FlashAttnFwdSm90INS1_25CollectiveMainloopFwdSm90ILi2EN4cute5tupleIJNS5_1CILi1EEES8_S8_EEENS6_IJNS7_ILi128EEENS7_ILi96EEENS7_ILi192EEEEEELi128ENS_10bfloat16_tEfNS_4arch4Sm90ELb0ELb0ELb0ELb0ELb1ELb0ELb0ELb1ELb1ELb1ELb0ELb0EEENS1_21CollectiveEpilogueFwdINS6_IJSA_SA_SB_EEES9_SE_SG_Li256ELb0ELb1ELb0ELb0EEENS1_29StaticPersistentTileSchedulerILb0EEEEEEEEEvNT_6ParamsE)
        .other          _ZN7cutlass13device_kernelIN5flash11enable_sm90INS1_16FlashAttnFwdSm90INS1_25CollectiveMainloopFwdSm90ILi2EN4cute5tupleIJNS5_1CILi1EEES8_S8_EEENS6_IJNS7_ILi128EEENS7_ILi96EEENS7_ILi192EEEEEELi128ENS_10bfloat16_tEfNS_4arch4Sm90ELb0ELb0ELb0ELb0ELb1ELb0ELb0ELb1ELb1ELb1ELb0ELb0EEENS1_21CollectiveEpilogueFwdINS6_IJSA_SA_SB_EEES9_SE_SG_Li256ELb0ELb1ELb0ELb0EEENS1_29StaticPersistentTileSchedulerILb0EEEEEEEEEvNT_6ParamsE,@"STO_CUDA_ENTRY STV_DEFAULT"
_ZN7cutlass13device_kernelIN5flash11enable_sm90INS1_16FlashAttnFwdSm90INS1_25CollectiveMainloopFwdSm90ILi2EN4cute5tupleIJNS5_1CILi1EEES8_S8_EEENS6_IJNS7_ILi128EEENS7_ILi96EEENS7_ILi192EEEEEELi128ENS_10bfloat16_tEfNS_4arch4Sm90ELb0ELb0ELb0ELb0ELb1ELb0ELb0ELb1ELb1ELb1ELb0ELb0EEENS1_21CollectiveEpilogueFwdINS6_IJSA_SA_SB_EEES9_SE_SG_Li256ELb0ELb1ELb0ELb0EEENS1_29StaticPersistentTileSchedulerILb0EEEEEEEEEvNT_6ParamsE:
[----:B------:R-:W0:Y:S02]  /*0000*/  LDC R1, c[0x0][0x28] ;  /* 0x00000a00ff017b82 */ /* 0x000e240000000800 */
[----:B0-----:R-:W-:Y:S01]  /*0010*/  VIADD R1, R1, 0xfffffff8 ;  /* 0xfffffff801017836 */ /* 0x001fe20000000000 */
[----:B------:R-:W0:Y:S01]  /*0020*/  S2R R3, SR_TID.X ;  /* 0x0000000000037919 */ /* 0x000e220000002100 */
[----:B------:R-:W-:Y:S01]  /*0030*/  ELECT P0, URZ, PT ;  /* 0x00000000003f782f */ /* 0x000fe20003800000 */
[----:B------:R-:W-:Y:S01]  /*0040*/  UMOV UR4, 0x80 ;  /* 0x0000008000047882 */ /* 0x000fe20000000000 */
[----:B------:R-:W-:Y:S01]  /*0050*/  UMOV UR7, 0x100 ;  /* 0x0000010000077882 */ /* 0x000fe20000000000 */
[----:B0-----:R-:W-:-:S05]  /*0060*/  SHF.R.U32.HI R0, RZ, 0x5, R3 ;  /* 0x00000005ff007819 */ /* 0x001fca0000011603 */
[----:B------:R-:W0:Y:S02]  /*0070*/  SHFL.IDX PT, R2, R0, RZ, 0x1f ;  /* 0x00001fff00027589 */ /* 0x000e2400000e0000 */
[C---:B0-----:R-:W-:Y:S02]  /*0080*/  ISETP.NE.OR P0, PT, R2.reuse, RZ, !P0 ;  /* 0x000000ff0200720c */ /* 0x041fe40004705670 */
[----:B------:R-:W-:Y:S02]  /*0090*/  ISETP.NE.AND P1, PT, R2, RZ, PT ;  /* 0x000000ff0200720c */ /* 0x000fe40003f25270 */
[----:B------:R-:W-:-:S06]  /*00a0*/  SHF.R.U32.HI R2, RZ, 0x7, R3 ;  /* 0x00000007ff027819 */ /* 0x000fcc0000011603 */
[----:B------:R-:W0:Y:S03]  /*00b0*/  SHFL.IDX PT, R2, R2, RZ, 0x1f ;  /* 0x00001fff02027589 */ /* 0x000e2600000e0000 */
[----:B------:R-:W-:Y:S01]  /*00c0*/  VOTEU.ALL UP0, P0 ;  /* 0x00000000003f7886 */ /* 0x000fe20000000000 */
[----:B------:R-:W-:-:S04]  /*00d0*/  VOTEU.ALL UP1, P0 ;  /* 0x00000000003f7886 */ /* 0x000fc80000020000 */
[----:B------:R-:W1:Y:S01]  /*00e0*/  @!UP0 S2UR UR8, SR_CgaCtaId ;  /* 0x00000000000889c3 */ /* 0x000e620000008800 */
[----:B------:R-:W-:Y:S01]  /*00f0*/  @!UP0 UMOV UR6, 0x400 ;  /* 0x0000040000068882 */ /* 0x000fe20000000000 */
[----:B------:R-:W-:-:S04]  /*0100*/  @!UP0 UIADD3 UR4, -UR4, 0x100000, URZ ;  /* 0x0010000004048890 */ /* 0x000fc8000fffe13f */
[----:B------:R-:W-:Y:S02]  /*0110*/  @!UP0 USHF.L.U32 UR5, UR4, 0xb, URZ ;  /* 0x0000000b04058899 */ /* 0x000fe4000800063f */
[----:B------:R-:W-:Y:S02]  /*0120*/  @!UP0 USHF.L.U32 UR4, UR4, 0x1, URZ ;  /* 0x0000000104048899 */ /* 0x000fe4000800063f */
[----:B-1----:R-:W-:Y:S02]  /*0130*/  @!UP0 ULEA UR8, UR8, UR6, 0x18 ;  /* 0x0000000608088291 */ /* 0x002fe4000f8ec03f */
[----:B------:R-:W-:-:S04]  /*0140*/  @!UP0 UIADD3 UR6, -UR7, 0x100000, URZ ;  /* 0x0010000007068890 */ /* 0x000fc8000fffe13f */
[----:B------:R-:W-:Y:S02]  /*0150*/  @!UP0 USHF.L.U32 UR7, UR6, 0xb, URZ ;  /* 0x0000000b06078899 */ /* 0x000fe4000800063f */
[----:B------:R-:W-:Y:S01]  /*0160*/  @!UP0 USHF.L.U32 UR6, UR6, 0x1, URZ ;  /* 0x0000000106068899 */ /* 0x000fe2000800063f */
[----:B------:R-:W-:-:S05]  /*0170*/  VOTEU.ALL UP0, P0 ;  /* 0x00000000003f7886 */ /* 0x000fca0000000000 */
[----:B------:R1:W2:Y:S06]  /*0180*/  @!UP0 SYNCS.EXCH.64 URZ, [UR8+0x2a800], UR4 ;  /* 0x02a80004083f85b2 */ /* 0x0002ac0008000100 */
[----:B------:R1:W3:Y:S02]  /*0190*/  @!UP1 SYNCS.EXCH.64 URZ, [UR8+0x2a820], UR6 ;  /* 0x02a82006083f95b2 */ /* 0x0002e40008000100 */
[----:B01----:R-:W-:Y:S05]  /*01a0*/  @P1 BRA `(.L_x_0) ;  /* 0x0000000000481947 */ /* 0x003fea0003800000 */
[----:B------:R-:W0:Y:S01]  /*01b0*/  S2UR UR5, SR_CgaCtaId ;  /* 0x00000000000579c3 */ /* 0x000e220000008800 */
[----:B------:R-:W-:Y:S01]  /*01c0*/  UMOV UR4, 0x400 ;  /* 0x0000040000047882 */ /* 0x000fe20000000000 */
[----:B------:R-:W-:Y:S01]  /*01d0*/  UMOV UR6, 0x80 ;  /* 0x0000008000067882 */ /* 0x000fe20000000000 */
[----:B------:R-:W-:Y:S01]  /*01e0*/  UMOV UR7, 0x100 ;  /* 0x0000010000077882 */ /* 0x000fe20000000000 */
[----:B------:R-:W-:Y:S01]  /*01f0*/  ELECT P0, URZ, PT ;  /* 0x00000000003f782f */ /* 0x000fe20003800000 */
[----:B0-----:R-:W-:Y:S02]  /*0200*/  ULEA UR8, UR5, UR4, 0x18 ;  /* 0x0000000405087291 */ /* 0x001fe4000f8ec03f */
[----:B------:R-:W-:-:S04]  /*0210*/  UIADD3 UR4, -UR6, 0x100000, URZ ;  /* 0x0010000006047890 */ /* 0x000fc8000fffe13f */
[----:B------:R-:W-:Y:S02]  /*0220*/  USHF.L.U32 UR5, UR4, 0xb, URZ ;  /* 0x0000000b04057899 */ /* 0x000fe4000800063f */
[----:B------:R-:W-:Y:S02]  /*0230*/  USHF.L.U32 UR4, UR4, 0x1, URZ ;  /* 0x0000000104047899 */ /* 0x000fe4000800063f */
[----:B------:R-:W-:-:S04]  /*0240*/  UIADD3 UR6, -UR7, 0x100000, URZ ;  /* 0x0010000007067890 */ /* 0x000fc8000fffe13f */
[----:B------:R-:W-:Y:S02]  /*0250*/  USHF.L.U32 UR7, UR6, 0xb, URZ ;  /* 0x0000000b06077899 */ /* 0x000fe4000800063f */
[----:B------:R-:W-:Y:S01]  /*0260*/  USHF.L.U32 UR6, UR6, 0x1, URZ ;  /* 0x0000000106067899 */ /* 0x000fe2000800063f */
[----:B------:R-:W0:Y:S03]  /*0270*/  FENCE.VIEW.ASYNC.S ;  /* 0x00000000000073c6 */ /* 0x000e260000000000 */
[----:B0-----:R0:W1:Y:S08]  /*0280*/  SYNCS.EXCH.64 URZ, [UR8+0x2a830], UR4 ;  /* 0x02a83004083f75b2 */ /* 0x0010700008000100 */
[----:B------:R0:W4:Y:S01]  /*0290*/  SYNCS.EXCH.64 URZ, [UR8+0x2a840], UR6 ;  /* 0x02a84006083f75b2 */ /* 0x0001220008000100 */
[----:B------:R0:W0:Y:S01]  /*02a0*/  SYNCS.EXCH.64 URZ, [UR8+0x2a838], UR4 ;  /* 0x02a83804083f75b2 */ /* 0x0000220008000100 */
[----:B------:R0:W0:Y:S01]  /*02b0*/  SYNCS.EXCH.64 URZ, [UR8+0x2a848], UR6 ;  /* 0x02a84806083f75b2 */ /* 0x0000220008000100 */
[----:B------:R-:W-:Y:S01]  /*02c0*/  NOP ;  /* 0x0000000000007918 */ /* 0x000fe20000000000 */
.L_x_0:
[----:B------:R-:W5:Y:S01]  /*02d0*/  SHFL.IDX PT, R4, R0, RZ, 0x1f ;  /* 0x00001fff00047589 */ /* 0x000f6200000e0000 */
[----:B------:R-:W-:Y:S01]  /*02e0*/  NOP ;  /* 0x0000000000007918 */ /* 0x000fe20000000000 */
[----:B-----5:R-:W-:-:S13]  /*02f0*/  ISETP.NE.AND P0, PT, R4, RZ, PT ;  /* 0x000000ff0400720c */ /* 0x020fda0003f05270 */
[----:B------:R-:W-:Y:S05]  /*0300*/  @P0 BRA `(.L_x_1) ;  /* 0x0000000000480947 */ /* 0x000fea0003800000 */
[----:B0-----:R-:W0:Y:S01]  /*0310*/  S2UR UR5, SR_CgaCtaId ;  /* 0x00000000000579c3 */ /* 0x001e220000008800 */
        /* <DEDUP_REMOVED lines=12> */
[----:B0-----:R0:W0:Y:S08]  /*03e0*/  SYNCS.EXCH.64 URZ, [UR8+0x2a850], UR4 ;  /* 0x02a85004083f75b2 */ /* 0x0010300008000100 */
[----:B------:R0:W0:Y:S01]  /*03f0*/  SYNCS.EXCH.64 URZ, [UR8+0x2a860], UR6 ;  /* 0x02a86006083f75b2 */ /* 0x0000220008000100 */
[----:B------:R0:W0:Y:S01]  /*0400*/  SYNCS.EXCH.64 URZ, [UR8+0x2a858], UR4 ;  /* 0x02a85804083f75b2 */ /* 0x0000220008000100 */
[----:B------:R0:W0:Y:S01]  /*0410*/  SYNCS.EXCH.64 URZ, [UR8+0x2a868], UR6 ;  /* 0x02a86806083f75b2 */ /* 0x0000220008000100 */
[----:B------:R-:W-:Y:S01]  /*0420*/  NOP ;  /* 0x0000000000007918 */ /* 0x000fe20000000000 */
.L_x_1:
[----:B------:R-:W5:Y:S01]  /*0430*/  SHFL.IDX PT, R4, R0, RZ, 0x1f ;  /* 0x00001fff00047589 */ /* 0x000f6200000e0000 */
[----:B------:R-:W-:Y:S01]  /*0440*/  NOP ;  /* 0x0000000000007918 */ /* 0x000fe20000000000 */
[----:B-----5:R-:W-:-:S13]  /*0450*/  ISETP.NE.AND P0, PT, R4, RZ, PT ;  /* 0x000000ff0400720c */ /* 0x020fda0003f05270 */
[----:B------:R-:W-:Y:S05]  /*0460*/  @P0 BRA `(.L_x_2) ;  /* 0x0000000000380947 */ /* 0x000fea0003800000 */
[----:B0-----:R-:W0:Y:S01]  /*0470*/  S2UR UR5, SR_CgaCtaId ;  /* 0x00000000000579c3 */ /* 0x001e220000008800 */
[----:B------:R-:W-:Y:S01]  /*0480*/  UMOV UR4, 0x400 ;  /* 0x0000040000047882 */ /* 0x000fe20000000000 */
[----:B------:R-:W-:Y:S01]  /*0490*/  UMOV UR7, 0x80 ;  /* 0x0000008000077882 */ /* 0x000fe20000000000 */
[----:B------:R-:W-:Y:S01]  /*04a0*/  ELECT P0, URZ, PT ;  /* 0x00000000003f782f */ /* 0x000fe20003800000 */
[----:B0-----:R-:W-:Y:S02]  /*04b0*/  ULEA UR6, UR5, UR4, 0x18 ;  /* 0x0000000405067291 */ /* 0x001fe4000f8ec03f */
[----:B------:R-:W-:-:S04]  /*04c0*/  UIADD3 UR4, -UR7, 0x100000, URZ ;  /* 0x0010000007047890 */ /* 0x000fc8000fffe13f */
[----:B------:R-:W-:Y:S02]  /*04d0*/  USHF.L.U32 UR5, UR4, 0xb, URZ ;  /* 0x0000000b04057899 */ /* 0x000fe4000800063f */
[----:B------:R-:W-:Y:S01]  /*04e0*/  USHF.L.U32 UR4, UR4, 0x1, URZ ;  /* 0x0000000104047899 */ /* 0x000fe2000800063f */
[----:B------:R-:W0:Y:S11]  /*04f0*/  FENCE.VIEW.ASYNC.S ;  /* 0x00000000000073c6 */ /* 0x000e360000000000 */
[----:B0-----:R0:W0:Y:S01]  /*0500*/  SYNCS.EXCH.64 URZ, [UR6+0x2a870], UR4 ;  /* 0x02a87004063f75b2 */ /* 0x0010220008000100 */
[----:B------:R0:W0:Y:S01]  /*0510*/  SYNCS.EXCH.64 URZ, [UR6+0x2a880], UR4 ;  /* 0x02a88004063f75b2 */ /* 0x0000220008000100 */
[----:B------:R0:W0:Y:S01]  /*0520*/  SYNCS.EXCH.64 URZ, [UR6+0x2a878], UR4 ;  /* 0x02a87804063f75b2 */ /* 0x0000220008000100 */
[----:B------:R0:W0:Y:S01]  /*0530*/  SYNCS.EXCH.64 URZ, [UR6+0x2a888], UR4 ;  /* 0x02a88804063f75b2 */ /* 0x0000220008000100 */
[----:B------:R-:W-:Y:S01]  /*0540*/  NOP ;  /* 0x0000000000007918 */ /* 0x000fe20000000000 */
.L_x_2:
        /* <DEDUP_REMOVED lines=22> */
.L_x_3:
[----:B------:R-:W5:Y:S01]  /*06b0*/  SHFL.IDX PT, R4, R0, RZ, 0x1f ;  /* 0x00001fff00047589 */ /* 0x000f6200000e0000 */
[----:B------:R-:W-:Y:S01]  /*06c0*/  R2UR UR9, R2 ;  /* 0x00000000020972ca */ /* 0x000fe200000e0000 */
        /* <DEDUP_REMOVED lines=21> */
.L_x_4:
[----:B------:R-:W-:Y:S01]  /*0820*/  UISETP.NE.AND UP0, UPT, UR9, URZ, UPT ;  /* 0x0000003f0900728c */ /* 0x000fe2000bf05270 */
[----:B------:R-:W-:Y:S01]  /*0830*/  NOP ;  /* 0x0000000000007918 */ /* 0x000fe20000000000 */
[----:B0-----:R-:W-:Y:S01]  /*0840*/  UMOV UR4, 0x1 ;  /* 0x0000000100047882 */ /* 0x001fe20000000000 */
[----:B------:R-:W-:Y:S01]  /*0850*/  ULDC.64 UR36, c[0x0][0x208] ;  /* 0x0000820000247ab9 */ /* 0x000fe20000000a00 */
[----:B------:R-:W-:Y:S01]  /*0860*/  USEL UR4, UR4, 0x2, !UP0 ;  /* 0x0000000204047887 */ /* 0x000fe2000c000000 */
[----:B-1234-:R-:W-:Y:S01]  /*0870*/  BAR.SYNC.DEFER_BLOCKING 0x0 ;  /* 0x0000000000007b1d */ /* 0x01efe20000010000 */
[----:B------:R-:W-:-:S04]  /*0880*/  PLOP3.LUT P0, PT, PT, PT, UP0, 0x80, 0x0 ;  /* 0x000000000000781c */ /* 0x000fc80003f0f008 */
[----:B------:R-:W-:-:S05]  /*0890*/  IMAD.U32 R2, RZ, RZ, UR4 ;  /* 0x00000004ff027e24 */ /* 0x000fca000f8e00ff */
[----:B------:R0:W-:Y:S04]  /*08a0*/  STL [R1+0x4], R2 ;  /* 0x0000040201007387 */ /* 0x0001e80000100800 */
[----:B------:R-:W-:Y:S05]  /*08b0*/  @!P0 BRA `(.L_x_5) ;  /* 0x00000064008c8947 */ /* 0x000fea0003800000 */
.L_x_6:
[----:B------:R-:W-:-:S08]  /*08c0*/  NOP ;  /* 0x0000000000007918 */ /* 0x000fd00000000000 */
[----:B------:R-:W1:Y:S02]  /*08d0*/  USETMAXREG.TRY_ALLOC.CTAPOOL UP0, 0xe8 ;  /* 0x000000e8000079c8 */ /* 0x000e640008000600 */
[----:B-1----:R-:W-:-:S13]  /*08e0*/  PLOP3.LUT P0, PT, PT, PT, UP0, 0x80, 0x0 ;  /* 0x000000000000781c */ /* 0x002fda0003f0f008 */
[----:B------:R-:W-:Y:S05]  /*08f0*/  @!P0 BRA `(.L_x_6) ;  /* 0xfffffffc00f08947 */ /* 0x000fea000383ffff */
[----:B------:R-:W1:Y:S08]  /*0900*/  S2UR UR4, SR_CTAID.X ;  /* 0x00000000000479c3 */ /* 0x000e700000002500 */
[----:B------:R-:W-:Y:S08]  /*0910*/  BAR.ARV 0x8, 0x180 ;  /* 0x0206000000007b1d */ /* 0x000ff00000002000 */
[----:B------:R-:W1:Y:S02]  /*0920*/  LDC R0, c[0x0][0xc34] ;  /* 0x00030d00ff007b82 */ /* 0x000e640000000800 */
[----:B-1----:R-:W-:-:S13]  /*0930*/  ISETP.LE.AND P0, PT, R0, UR4, PT ;  /* 0x0000000400007c0c */ /* 0x002fda000bf03270 */
[----:B------:R-:W-:Y:S05]  /*0940*/  @P0 EXIT ;  /* 0x000000000000094d */ /* 0x000fea0003800000 */
[----:B0-----:R-:W2:Y:S01]  /*0950*/  LDL R2, [R1+0x4] ;  /* 0x0000040001027983 */ /* 0x001ea20000100800 */
[----:B------:R-:W-:Y:S01]  /*0960*/  VIADD R17, R3, 0xffffff80 ;  /* 0xffffff8003117836 */ /* 0x000fe20000000000 */
[----:B------:R-:W-:Y:S01]  /*0970*/  UMOV UR39, URZ ;  /* 0x0000003f00277c82 */ /* 0x000fe20008000000 */
[----:B------:R-:W-:Y:S01]  /*0980*/  IMAD.U32 R18, RZ, RZ, UR4 ;  /* 0x00000004ff127e24 */ /* 0x000fe2000f8e00ff */
[----:B------:R-:W-:Y:S01]  /*0990*/  UMOV UR38, URZ ;  /* 0x0000003f00267c82 */ /* 0x000fe20008000000 */
[----:B------:R-:W-:Y:S01]  /*09a0*/  IMAD.MOV.U32 R19, RZ, RZ, RZ ;  /* 0x000000ffff137224 */ /* 0x000fe200078e00ff */
[----:B------:R-:W-:-:S04]  /*09b0*/  SHF.R.S32.HI R0, RZ, 0x1f, R17 ;  /* 0x0000001fff007819 */ /* 0x000fc80000011411 */
[CC--:B------:R-:W-:Y:S02]  /*09c0*/  LEA.HI R3, R0.reuse, R17.reuse, RZ, 0x7 ;  /* 0x0000001100037211 */ /* 0x0c0fe400078f38ff */
[CC--:B------:R-:W-:Y:S02]  /*09d0*/  LEA.HI R4, R0.reuse, R17.reuse, RZ, 0x5 ;  /* 0x0000001100047211 */ /* 0x0c0fe400078f28ff */
[CC--:B------:R-:W-:Y:S02]  /*09e0*/  LEA.HI R5, R0.reuse, R17.reuse, RZ, 0x4 ;  /* 0x0000001100057211 */ /* 0x0c0fe400078f20ff */
[----:B------:R-:W-:Y:S01]  /*09f0*/  LEA.HI R9, R0, R17, RZ, 0x2 ;  /* 0x0000001100097211 */ /* 0x000fe200078f10ff */
[----:B------:R-:W-:Y:S01]  /*0a00*/  IMAD.SHL.U32 R6, R4, 0x20, RZ ;  /* 0x0000002004067824 */ /* 0x000fe200078e00ff */
[----:B------:R-:W-:Y:S02]  /*0a10*/  LOP3.LUT R4, R5, 0x3fffff0, RZ, 0xc0, !PT ;  /* 0x03fffff005047812 */ /* 0x000fe400078ec0ff */
[----:B------:R-:W-:-:S02]  /*0a20*/  SHF.R.S32.HI R8, RZ, 0x4, R5 ;  /* 0x00000004ff087819 */ /* 0x000fc40000011405 */
[----:B------:R-:W-:Y:S01]  /*0a30*/  LOP3.LUT R7, R6, 0xfffffc00, RZ, 0xc0, !PT ;  /* 0xfffffc0006077812 */ /* 0x000fe200078ec0ff */
[----:B------:R-:W-:Y:S01]  /*0a40*/  IMAD.IADD R6, R17, 0x1, -R4 ;  /* 0x0000000111067824 */ /* 0x000fe200078e0a04 */
[----:B------:R-:W-:Y:S02]  /*0a50*/  LEA.HI R5, R5, R8, RZ, 0x1 ;  /* 0x0000000805057211 */ /* 0x000fe400078f08ff */
[----:B------:R-:W-:Y:S01]  /*0a60*/  LEA.HI R22, R0, R17, RZ, 0x3 ;  /* 0x0000001100167211 */ /* 0x000fe200078f18ff */
[----:B------:R-:W-:Y:S01]  /*0a70*/  IMAD R6, R6, 0x40, R7 ;  /* 0x0000004006067824 */ /* 0x000fe200078e0207 */
[----:B------:R-:W-:Y:S02]  /*0a80*/  LOP3.LUT R5, R5, 0x1ffffffe, RZ, 0xc0, !PT ;  /* 0x1ffffffe05057812 */ /* 0x000fe400078ec0ff */
[----:B------:R-:W-:Y:S01]  /*0a90*/  LOP3.LUT R0, R9, 0xfffffffc, RZ, 0xc0, !PT ;  /* 0xfffffffc09007812 */ /* 0x000fe200078ec0ff */
[----:B------:R-:W-:Y:S01]  /*0aa0*/  IMAD.MOV.U32 R9, RZ, RZ, -0x2 ;  /* 0xfffffffeff097424 */ /* 0x000fe200078e00ff */
[----:B------:R-:W-:Y:S01]  /*0ab0*/  SHF.R.S32.HI R162, RZ, 0x7, R3 ;  /* 0x00000007ffa27819 */ /* 0x000fe20000011403 */
[----:B------:R-:W-:Y:S01]  /*0ac0*/  IMAD.IADD R5, R8, 0x1, -R5 ;  /* 0x0000000108057824 */ /* 0x000fe200078e0a05 */
[----:B------:R-:W-:Y:S01]  /*0ad0*/  LOP3.LUT R12, R22, 0xfffffff8, RZ, 0xc0, !PT ;  /* 0xfffffff8160c7812 */ /* 0x000fe200078ec0ff */
[----:B------:R-:W-:Y:S01]  /*0ae0*/  IMAD.IADD R8, R17, 0x1, -R0 ;  /* 0x0000000111087824 */ /* 0x000fe200078e0a00 */
[----:B------:R-:W-:Y:S01]  /*0af0*/  SHF.R.S32.HI R22, RZ, 0x3, R22 ;  /* 0x00000003ff167819 */ /* 0x000fe20000011416 */
[----:B------:R-:W-:-:S03]  /*0b00*/  IMAD R165, R5, 0x8, R6 ;  /* 0x0000000805a57824 */ /* 0x000fc600078e0206 */
[----:B------:R-:W-:-:S04]  /*0b10*/  LEA.HI R0, R8, R8, RZ, 0x1 ;  /* 0x0000000808007211 */ /* 0x000fc800078f08ff */
[----:B------:R-:W-:-:S05]  /*0b20*/  LOP3.LUT R5, R0, 0x1ffffffe, RZ, 0xc0, !PT ;  /* 0x1ffffffe00057812 */ /* 0x000fca00078ec0ff */
[----:B------:R-:W-:Y:S01]  /*0b30*/  IMAD.IADD R164, R8, 0x1, -R5 ;  /* 0x0000000108a47824 */ /* 0x000fe200078e0a05 */
[----:B--2---:R-:W-:Y:S02]  /*0b40*/  R2UR UR5, R2 ;  /* 0x00000000020572ca */ /* 0x004fe400000e0000 */
[C---:B------:R-:W-:Y:S02]  /*0b50*/  LOP3.LUT R2, R3.reuse, 0xffffff80, RZ, 0xc0, !PT ;  /* 0xffffff8003027812 */ /* 0x040fe400078ec0ff */
[----:B------:R-:W-:Y:S02]  /*0b60*/  LEA.HI R3, R3, R162, RZ, 0x1 ;  /* 0x000000a203037211 */ /* 0x000fe400078f08ff */
[C---:B------:R-:W-:Y:S02]  /*0b70*/  IADD3 R23, R17.reuse, -R2, RZ ;  /* 0x8000000211177210 */ /* 0x040fe40007ffe0ff */
[----:B------:R-:W-:Y:S02]  /*0b80*/  IADD3 R17, R17, -R12, RZ ;  /* 0x8000000c11117210 */ /* 0x000fe40007ffe0ff */
[----:B------:R-:W-:-:S02]  /*0b90*/  SHF.R.S32.HI R2, RZ, 0x1f, R23 ;  /* 0x0000001fff027819 */ /* 0x000fc40000011417 */
[----:B------:R-:W-:Y:S01]  /*0ba0*/  LOP3.LUT R3, R3, 0x3fffffe, RZ, 0xc0, !PT ;  /* 0x03fffffe03037812 */ /* 0x000fe200078ec0ff */
[----:B------:R-:W-:Y:S01]  /*0bb0*/  ULOP3.LUT UR5, UR5, 0x1, URZ, 0xfc, !UPT ;  /* 0x0000000105057892 */ /* 0x000fe2000f8efc3f */
[CC--:B------:R-:W-:Y:S02]  /*0bc0*/  LEA.HI R4, R2.reuse, R23.reuse, RZ, 0x2 ;  /* 0x0000001702047211 */ /* 0x0c0fe400078f10ff */
[----:B------:R-:W-:Y:S01]  /*0bd0*/  LEA.HI R2, R2, R23, RZ, 0x5 ;  /* 0x0000001702027211 */ /* 0x000fe200078f28ff */
[----:B------:R-:W-:Y:S01]  /*0be0*/  IMAD.IADD R3, R162, 0x1, -R3 ;  /* 0x00000001a2037824 */ /* 0x000fe200078e0a03 */
[--C-:B------:R-:W-:Y:S01]  /*0bf0*/  SHF.R.S32.HI R7, RZ, 0x2, R4.reuse ;  /* 0x00000002ff077819 */ /* 0x100fe20000011404 */
[----:B------:R-:W-:Y:S01]  /*0c00*/  IMAD.U32 R167, RZ, RZ, UR5 ;  /* 0x00000005ffa77e24 */ /* 0x000fe2000f8e00ff */
[----:B------:R-:W-:Y:S02]  /*0c10*/  SHF.R.S32.HI R10, RZ, 0x1f, R4 ;  /* 0x0000001fff0a7819 */ /* 0x000fe40000011404 */
[----:B------:R-:W-:-:S02]  /*0c20*/  SHF.R.S32.HI R2, RZ, 0x5, R2 ;  /* 0x00000005ff027819 */ /* 0x000fc40000011402 */
[----:B------:R-:W-:Y:S02]  /*0c30*/  LEA.HI R10, R10, R7, RZ, 0x3 ;  /* 0x000000070a0a7211 */ /* 0x000fe400078f18ff */
[----:B------:R-:W-:Y:S02]  /*0c40*/  LOP3.LUT R4, R4, 0x7ffffffc, RZ, 0xc0, !PT ;  /* 0x7ffffffc04047812 */ /* 0x000fe400078ec0ff */
[----:B------:R-:W-:-:S03]  /*0c50*/  LOP3.LUT R10, R10, 0xfffffff8, RZ, 0xc0, !PT ;  /* 0xfffffff80a0a7812 */ /* 0x000fc600078ec0ff */
[----:B------:R-:W-:Y:S02]  /*0c60*/  IMAD.IADD R4, R23, 0x1, -R4 ;  /* 0x0000000117047824 */ /* 0x000fe400078e0a04 */
[----:B------:R-:W-:Y:S02]  /*0c70*/  IMAD.IADD R7, R7, 0x1, -R10 ;  /* 0x0000000107077824 */ /* 0x000fe400078e0a0a */
[----:B------:R-:W-:-:S03]  /*0c80*/  IMAD R166, R4, R9, 0x60 ;  /* 0x0000006004a67424 */ /* 0x000fc600078e0209 */
[----:B------:R-:W-:Y:S01]  /*0c90*/  LEA R0, R2, R7, 0x4 ;  /* 0x0000000702007211 */ /* 0x000fe200078e20ff */
[----:B------:R-:W-:-:S04]  /*0ca0*/  IMAD.SHL.U32 R2, R17, 0x8, RZ ;  /* 0x0000000811027824 */ /* 0x000fc800078e00ff */
[----:B------:R-:W-:Y:S01]  /*0cb0*/  IMAD R163, R3, 0x40, R0 ;  /* 0x0000004003a37824 */ /* 0x000fe200078e0200 */
[----:B------:R-:W-:-:S03]  /*0cc0*/  IADD3 R16, R2, 0x40, RZ ;  /* 0x0000004002107810 */ /* 0x000fc60007ffe0ff */
[----:B------:R-:W-:Y:S01]  /*0cd0*/  IMAD R164, R164, 0x8, R163 ;  /* 0x00000008a4a47824 */ /* 0x000fe200078e02a3 */
[----:B------:R-:W-:-:S07]  /*0ce0*/  SHF.R.S32.HI R168, RZ, 0x1f, R16 ;  /* 0x0000001fffa87819 */ /* 0x000fce0000011410 */
.L_x_39:
[----:B0-----:R-:W0:Y:S01]  /*0cf0*/  SHFL.IDX PT, R0, R162, RZ, 0x1f ;  /* 0x00001fffa2007589 */ /* 0x001e2200000e0000 */
[----:B------:R-:W1:Y:S01]  /*0d00*/  S2UR UR40, SR_CgaCtaId ;  /* 0x00000000002879c3 */ /* 0x000e620000008800 */
[----:B------:R-:W-:Y:S01]  /*0d10*/  ULDC UR4, c[0x0][0xc38] ;  /* 0x00030e0000047ab9 */ /* 0x000fe20000000800 */
[----:B------:R-:W-:Y:S01]  /*0d20*/  ULDC.64 UR8, c[0x0][0x418] ;  /* 0x0001060000087ab9 */ /* 0x000fe20000000a00 */
[----:B------:R-:W-:Y:S01]  /*0d30*/  R2UR UR13, R18 ;  /* 0x00000000120d72ca */ /* 0x000fe200000e0000 */
[----:B------:R-:W-:Y:S02]  /*0d40*/  UISETP.NE.AND UP1, UPT, UR4, 0x1, UPT ;  /* 0x000000010400788c */ /* 0x000fe4000bf25270 */
[----:B------:R-:W-:Y:S02]  /*0d50*/  UISETP.NE.U32.AND UP0, UPT, UR8, URZ, UPT ;  /* 0x0000003f0800728c */ /* 0x000fe4000bf05070 */
[----:B--2---:R-:W2:Y:S01]  /*0d60*/  LDC R73, c[0x0][0x2f0] ;  /* 0x0000bc00ff497b82 */ /* 0x004ea20000000800 */
[----:B------:R-:W-:Y:S01]  /*0d70*/  UMOV UR41, 0x400 ;  /* 0x0000040000297882 */ /* 0x000fe20000000000 */
[----:B------:R-:W-:Y:S01]  /*0d80*/  UISETP.NE.AND.EX UP0, UPT, UR9, URZ, UPT, UP0 ;  /* 0x0000003f0900728c */ /* 0x000fe2000bf05300 */
[----:B------:R-:W-:Y:S01]  /*0d90*/  ULDC UR4, c[0x0][0xc44] ;  /* 0x0003110000047ab9 */ /* 0x000fe20000000800 */
[----:B------:R-:W-:Y:S01]  /*0da0*/  ULDC UR6, c[0x0][0x424] ;  /* 0x0001090000067ab9 */ /* 0x000fe20000000800 */
[----:B------:R-:W-:-:S02]  /*0db0*/  UISETP.NE.AND UP2, UPT, UR4, 0x1, UPT ;  /* 0x000000010400788c */ /* 0x000fc4000bf45270 */
[----:B------:R-:W-:Y:S01]  /*0dc0*/  USEL UR6, UR6, 0x1, UP0 ;  /* 0x0000000106067887 */ /* 0x000fe20008000000 */
[----:B------:R-:W-:Y:S01]  /*0dd0*/  @UP1 ULDC UR4, c[0x0][0xc3c] ;  /* 0x00030f0000041ab9 */ /* 0x000fe20000000800 */
[----:B------:R-:W-:Y:S01]  /*0de0*/  @UP1 ULDC UR12, c[0x0][0xc40] ;  /* 0x00031000000c1ab9 */ /* 0x000fe20000000800 */
[----:B------:R-:W-:Y:S02]  /*0df0*/  UIMAD.WIDE.U32 UR4, UR13, UR4, URZ ;  /* 0x000000040d0472a5 */ /* 0x000fe4000f8e003f */
[----:B------:R-:W-:Y:S01]  /*0e00*/  UMOV UR14, UR13 ;  /* 0x0000000d000e7c82 */ /* 0x000fe20008000000 */
[----:B0-----:R-:W-:Y:S01]  /*0e10*/  R2UR UR7, R0 ;  /* 0x00000000000772ca */ /* 0x001fe200000e0000 */
[----:B-1----:R-:W-:Y:S02]  /*0e20*/  ULEA UR41, UR40, UR41, 0x18 ;  /* 0x0000002928297291 */ /* 0x002fe4000f8ec03f */
[----:B------:R-:W-:Y:S02]  /*0e30*/  @UP1 USHF.R.U32.HI UR14, URZ, UR12, UR5 ;  /* 0x0000000c3f0e1299 */ /* 0x000fe40008011605 */
[----:B------:R-:W-:Y:S01]  /*0e40*/  UIADD3 UR9, UR41, 0xc400, URZ ;  /* 0x0000c40029097890 */ /* 0x000fe2000fffe03f */
[----:B------:R-:W-:-:S03]  /*0e50*/  @UP2 ULDC.64 UR10, c[0x0][0xc48] ;  /* 0x00031200000a2ab9 */ /* 0x000fc60000000a00 */
[----:B------:R-:W-:Y:S01]  /*0e60*/  ULOP3.LUT UP0, URZ, UR9, 0x1bf, URZ, 0xc0, !UPT ;  /* 0x000001bf093f7892 */ /* 0x000fe2000f80c03f */
[----:B--2---:R-:W-:Y:S01]  /*0e70*/  IMAD R73, R73, UR6, RZ ;  /* 0x0000000649497c24 */ /* 0x004fe2000f8e02ff */
[----:B------:R-:W-:Y:S02]  /*0e80*/  UIMAD.WIDE.U32 UR4, UR14, UR10, URZ ;  /* 0x0000000a0e0472a5 */ /* 0x000fe4000f8e003f */
[----:B------:R-:W-:Y:S01]  /*0e90*/  IMAD.U32 R161, RZ, RZ, UR14 ;  /* 0x0000000effa17e24 */ /* 0x000fe2000f8e00ff */
[----:B------:R-:W-:Y:S01]  /*0ea0*/  ULEA.HI UR8, UR7, UR7, URZ, 0x1 ;  /* 0x0000000707087291 */ /* 0x000fe2000f8f083f */
[----:B------:R-:W-:Y:S01]  /*0eb0*/  PLOP3.LUT P0, PT, PT, PT, UP0, 0x80, 0x0 ;  /* 0x000000000000781c */ /* 0x000fe20003f0f008 */
[----:B------:R-:W-:Y:S02]  /*0ec0*/  UMOV UR61, UR14 ;  /* 0x0000000e003d7c82 */ /* 0x000fe40008000000 */
[----:B------:R-:W-:Y:S01]  /*0ed0*/  ULOP3.LUT UR8, UR8, 0x1e, URZ, 0xc0, !UPT ;  /* 0x0000001e08087892 */ /* 0x000fe2000f8ec03f */
[----:B------:R-:W-:Y:S01]  /*0ee0*/  IADD3 R0, R73, 0x5f, RZ ;  /* 0x0000005f49007810 */ /* 0x000fe20007ffe0ff */
[----:B------:R-:W-:Y:S01]  /*0ef0*/  UMOV UR4, UR13 ;  /* 0x0000000d00047c82 */ /* 0x000fe20008000000 */
[----:B------:R-:W-:Y:S01]  /*0f00*/  @UP2 USHF.R.U32.HI UR61, URZ, UR11, UR5 ;  /* 0x0000000b3f3d2299 */ /* 0x000fe20008011605 */
[----:B------:R-:W-:Y:S01]  /*0f10*/  IMAD.U32 R160, RZ, RZ, UR4 ;  /* 0x00000004ffa07e24 */ /* 0x000fe2000f8e00ff */
[----:B------:R-:W-:Y:S01]  /*0f20*/  UIADD3 UR8, UR7, -UR8, URZ ;  /* 0x8000000807087290 */ /* 0x000fe2000fffe03f */
[----:B------:R-:W-:-:S03]  /*0f30*/  IMAD.HI R0, R0, 0x2aaaaaab, RZ ;  /* 0x2aaaaaab00007827 */ /* 0x000fc600078e02ff */
[----:B------:R-:W-:Y:S02]  /*0f40*/  ULEA UR8, UR8, UR9, 0xd ;  /* 0x0000000908087291 */ /* 0x000fe4000f8e683f */
[----:B------:R-:W-:Y:S02]  /*0f50*/  SHF.R.U32.HI R3, RZ, 0x1f, R0 ;  /* 0x0000001fff037819 */ /* 0x000fe40000011600 */
[----:B------:R-:W-:Y:S02]  /*0f60*/  USHF.R.U32.HI UR8, URZ, 0x4, UR8 ;  /* 0x000000043f087899 */ /* 0x000fe40008011608 */
[----:B------:R-:W-:Y:S02]  /*0f70*/  LEA.HI.SX32 R88, R0, R3, 0x1c ;  /* 0x0000000300587211 */ /* 0x000fe400078fe2ff */
[----:B------:R-:W-:Y:S01]  /*0f80*/  ULOP3.LUT UR42, UR8, 0x3fff, URZ, 0xc0, !UPT ;  /* 0x00003fff082a7892 */ /* 0x000fe2000f8ec03f */
[----:B---345:R-:W-:Y:S11]  /*0f90*/  @!P0 BRA `(.L_x_7) ;  /* 0x0000000000408947 */ /* 0x038ff60003800000 */
[----:B------:R-:W-:Y:S01]  /*0fa0*/  MOV R0, 0x0 ;  /* 0x0000000000007802 */ /* 0x000fe20000000f00 */
[----:B------:R-:W-:Y:S01]  /*0fb0*/  ULDC.64 UR4, c[0x4][0x90] ;  /* 0x0100240000047ab9 */ /* 0x000fe20000000a00 */
[----:B------:R-:W-:Y:S01]  /*0fc0*/  ULDC.64 UR6, c[0x4][0x30] ;  /* 0x01000c0000067ab9 */ /* 0x000fe20000000a00 */
[----:B------:R-:W-:Y:S01]  /*0fd0*/  IMAD.U32 R4, RZ, RZ, UR4 ;  /* 0x00000004ff047e24 */ /* 0x000fe2000f8e00ff */
[----:B------:R0:W1:Y:S01]  /*0fe0*/  LDC.64 R14, c[0x4][R0] ;  /* 0x01000000000e7b82 */ /* 0x0000620000000a00 */
[----:B------:R-:W-:Y:S01]  /*0ff0*/  IMAD.U32 R5, RZ, RZ, UR5 ;  /* 0x00000005ff057e24 */ /* 0x000fe2000f8e00ff */
[----:B------:R-:W-:Y:S01]  /*1000*/  ULDC.64 UR4, c[0x4][0x98] ;  /* 0x0100260000047ab9 */ /* 0x000fe20000000a00 */
[----:B------:R-:W-:Y:S01]  /*1010*/  IMAD.U32 R10, RZ, RZ, UR6 ;  /* 0x00000006ff0a7e24 */ /* 0x000fe2000f8e00ff */
[----:B------:R-:W-:Y:S01]  /*1020*/  MOV R6, UR4 ;  /* 0x0000000400067c02 */ /* 0x000fe20008000f00 */
[----:B------:R-:W-:Y:S01]  /*1030*/  IMAD.U32 R7, RZ, RZ, UR5 ;  /* 0x00000005ff077e24 */ /* 0x000fe2000f8e00ff */
[----:B------:R-:W-:Y:S01]  /*1040*/  MOV R12, 0x1 ;  /* 0x00000001000c7802 */ /* 0x000fe20000000f00 */
[----:B------:R-:W-:-:S02]  /*1050*/  IMAD.U32 R11, RZ, RZ, UR7 ;  /* 0x00000007ff0b7e24 */ /* 0x000fc4000f8e00ff */
[----:B------:R-:W-:Y:S02]  /*1060*/  IMAD.MOV.U32 R8, RZ, RZ, 0x70 ;  /* 0x00000070ff087424 */ /* 0x000fe400078e00ff */
[----:B0-----:R-:W-:-:S07]  /*1070*/  IMAD.MOV.U32 R13, RZ, RZ, RZ ;  /* 0x000000ffff0d7224 */ /* 0x001fce00078e00ff */
[----:B------:R-:W-:-:S07]  /*1080*/  LEPC R20, `(.L_x_7) ;  /* 0x000000001014794e */ /* 0x000fce0000000000 */
[----:B-1----:R-:W-:Y:S05]  /*1090*/  CALL.ABS.NOINC R14 ;  /* 0x000000000e007343 */ /* 0x002fea0003c00000 */
.L_x_7:
[----:B------:R-:W-:Y:S02]  /*10a0*/  LOP3.LUT R0, R19, 0x1, RZ, 0xc0, !PT ;  /* 0x0000000113007812 */ /* 0x000fe400078ec0ff */
[----:B------:R-:W-:Y:S02]  /*10b0*/  R2UR UR4, R167 ;  /* 0x00000000a70472ca */ /* 0x000fe400000e0000 */
[----:B------:R-:W-:-:S04]  /*10c0*/  SHF.L.U32 R0, R0, 0x1f, RZ ;  /* 0x0000001f00007819 */ /* 0x000fc800000006ff */
[----:B------:R-:W0:Y:S07]  /*10d0*/  SYNCS.PHASECHK.TRANS64.TRYWAIT P1, [UR41+0x2a800], R0 ;  /* 0x02a80000ff0075a7 */ /* 0x000e2e0008020169 */
[----:B------:R-:W-:-:S05]  /*10e0*/  IMAD.U32 R3, RZ, RZ, UR4 ;  /* 0x00000004ff037e24 */ /* 0x000fca000f8e00ff */
[----:B------:R-:W-:Y:S01]  /*10f0*/  ISETP.NE.AND P0, PT, R3, 0x3, PT ;  /* 0x000000030300780c */ /* 0x000fe20003f05270 */
[----:B0-----:R-:W-:-:S12]  /*1100*/  @!P1 BRA `(.L_x_8) ;  /* 0x0000009400749947 */ /* 0x001fd80003800000 */
.L_x_89:
[----:B------:R-:W-:Y:S05]  /*1110*/  @!P0 BRA `(.L_x_9) ;  /* 0x0000000000048947 */ /* 0x000fea0003800000 */
[----:B------:R-:W-:Y:S01]  /*1120*/  BPT.TRAP 0x1 ;  /* 0x000000040000795c */ /* 0x000fe20000300000 */
.L_x_9:
[----:B------:R-:W-:Y:S02]  /*1130*/  IMAD.U32 R4, RZ, RZ, UR38 ;  /* 0x00000026ff047e24 */ /* 0x000fe4000f8e00ff */
[----:B0-----:R-:W-:-:S03]  /*1140*/  IMAD.U32 R3, RZ, RZ, UR39 ;  /* 0x00000027ff037e24 */ /* 0x001fc6000f8e00ff */
[----:B------:R-:W-:Y:S02]  /*1150*/  LEA R4, R4, UR41, 0x3 ;  /* 0x0000002904047c11 */ /* 0x000fe4000f8e18ff */
[----:B------:R-:W-:-:S04]  /*1160*/  SHF.L.U32 R3, R3, 0x1f, RZ ;  /* 0x0000001f03037819 */ /* 0x000fc800000006ff */
[----:B------:R0:W1:Y:S01]  /*1170*/  SYNCS.PHASECHK.TRANS64.TRYWAIT P1, [R4+URZ+0x2a830], R3 ;  /* 0x02a83003040075a7 */ /* 0x000062000802017f */
[----:B------:R-:W-:Y:S05]  /*1180*/  @!P0 BRA `(.L_x_10) ;  /* 0x0000000000048947 */ /* 0x000fea0003800000 */
[----:B------:R-:W-:Y:S01]  /*1190*/  BPT.TRAP 0x1 ;  /* 0x000000040000795c */ /* 0x000fe20000300000 */
.L_x_10:
[----:B------:R-:W-:Y:S01]  /*11a0*/  MOV R87, RZ ;  /* 0x000000ff00577202 */ /* 0x000fe20000000f00 */
[----:B-1----:R-:W-:Y:S06]  /*11b0*/  @P1 BRA `(.L_x_11) ;  /* 0x0000000000081947 */ /* 0x002fec0003800000 */
[----:B------:R-:W1:Y:S02]  /*11c0*/  SYNCS.PHASECHK.TRANS64.TRYWAIT P1, [R4+URZ+0x2a830], R3 ;  /* 0x02a83003040075a7 */ /* 0x000e64000802017f */
[----:B-1----:R-:W-:Y:S05]  /*11d0*/  @!P1 BRA `(.L_x_12) ;  /* 0x0000009400589947 */ /* 0x002fea0003800000 */
.L_x_11:
[----:B------:R-:W-:Y:S05]  /*11e0*/  WARPSYNC.ALL ;  /* 0x0000000000007948 */ /* 0x000fea0003800000 */
[----:B------:R-:W-:Y:S01]  /*11f0*/  UIADD3 UR41, UR41, 0x18400, URZ ;  /* 0x0001840029297890 */ /* 0x000fe2000fffe03f */
[----:B------:R-:W-:Y:S01]  /*1200*/  WARPGROUP.ARRIVE ;  /* 0x00000000000079c5 */ /* 0x000fe20000000000 */
[----:B------:R-:W-:Y:S02]  /*1210*/  ULOP3.LUT UR4, UR42, 0x10000, URZ, 0xfc, !UPT ;  /* 0x000100002a047892 */ /* 0x000fe4000f8efc3f */
[----:B------:R-:W-:Y:S01]  /*1220*/  USHF.R.U32.HI UR41, URZ, 0x4, UR41 ;  /* 0x000000043f297899 */ /* 0x000fe20008011629 */
[----:B------:R-:W-:Y:S01]  /*1230*/  UMOV UR9, 0x40000040 ;  /* 0x4000004000097882 */ /* 0x000fe20000000000 */
[----:B------:R-:W-:-:S02]  /*1240*/  UMOV UR11, 0x40000040 ;  /* 0x40000040000b7882 */ /* 0x000fc40000000000 */
[----:B------:R-:W-:Y:S01]  /*1250*/  ULOP3.LUT UR41, UR41, 0x3fff, URZ, 0xc0, !UPT ;  /* 0x00003fff29297892 */ /* 0x000fe2000f8ec03f */
[----:B------:R-:W-:Y:S01]  /*1260*/  IMAD.U32 R7, RZ, RZ, UR9 ;  /* 0x00000009ff077e24 */ /* 0x000fe2000f8e00ff */
[----:B------:R-:W-:Y:S01]  /*1270*/  UMOV UR8, UR4 ;  /* 0x0000000400087c82 */ /* 0x000fe20008000000 */
[----:B------:R-:W-:Y:S01]  /*1280*/  UIADD3 UR56, UR4, 0x2, URZ ;  /* 0x0000000204387890 */ /* 0x000fe2000fffe03f */
[----:B------:R-:W-:Y:S01]  /*1290*/  IMAD.U32 R6, RZ, RZ, UR8 ;  /* 0x00000008ff067e24 */ /* 0x000fe2000f8e00ff */
[----:B------:R-:W-:Y:S01]  /*12a0*/  ULOP3.LUT UR60, UR41, 0x10000, URZ, 0xfc, !UPT ;  /* 0x00010000293c7892 */ /* 0x000fe2000f8efc3f */
[----:B------:R-:W-:Y:S01]  /*12b0*/  UMOV UR57, 0x40000040 ;  /* 0x4000004000397882 */ /* 0x000fe20000000000 */
[----:B------:R-:W-:Y:S02]  /*12c0*/  UMOV UR59, 0x40000040 ;  /* 0x40000040003b7882 */ /* 0x000fe40000000000 */
[----:B------:R-:W-:Y:S02]  /*12d0*/  UIMAD UR5, UR38, 0x900, UR60 ;  /* 0x00000900260578a4 */ /* 0x000fe4000f8e023c */
[----:B------:R-:W-:-:S02]  /*12e0*/  UIADD3 UR52, UR4, 0x4, URZ ;  /* 0x0000000404347890 */ /* 0x000fc4000fffe03f */
[----:B------:R-:W-:Y:S02]  /*12f0*/  UIADD3 UR58, UR5, 0x2, URZ ;  /* 0x00000002053a7890 */ /* 0x000fe4000fffe03f */
[----:B------:R-:W-:Y:S02]  /*1300*/  UIADD3 UR54, UR5, 0x4, URZ ;  /* 0x0000000405367890 */ /* 0x000fe4000fffe03f */
[----:B------:R-:W-:Y:S01]  /*1310*/  UMOV UR10, UR5 ;  /* 0x00000005000a7c82 */ /* 0x000fe20008000000 */
[----:B------:R-:W-:Y:S01]  /*1320*/  UMOV UR53, 0x40000040 ;  /* 0x4000004000357882 */ /* 0x000fe20000000000 */
[----:B------:R-:W-:Y:S01]  /*1330*/  HGMMA.64x96x16.F32.BF16 R24, gdesc[UR8], RZ, !UPT, gsb0 ;  /* 0x01600000081879f0 */ /* 0x000fe2000c0018ff */
[----:B------:R-:W-:Y:S01]  /*1340*/  UMOV UR55, 0x40000040 ;  /* 0x4000004000377882 */ /* 0x000fe20000000000 */
[----:B------:R-:W-:Y:S02]  /*1350*/  UIADD3 UR48, UR4, 0x6, URZ ;  /* 0x0000000604307890 */ /* 0x000fe4000fffe03f */
[----:B------:R-:W-:Y:S01]  /*1360*/  UIADD3 UR50, UR5, 0x6, URZ ;  /* 0x0000000605327890 */ /* 0x000fe2000fffe03f */
[----:B------:R-:W-:Y:S01]  /*1370*/  UMOV UR49, 0x40000040 ;  /* 0x4000004000317882 */ /* 0x000fe20000000000 */
[----:B------:R-:W-:Y:S01]  /*1380*/  UMOV UR51, 0x40000040 ;  /* 0x4000004000337882 */ /* 0x000fe20000000000 */
[----:B------:R-:W-:-:S02]  /*1390*/  UIADD3 UR8, UR4, 0x400, URZ ;  /* 0x0000040004087890 */ /* 0x000fc4000fffe03f */
[----:B------:R-:W-:Y:S01]  /*13a0*/  UIADD3 UR10, UR5, 0x300, URZ ;  /* 0x00000300050a7890 */ /* 0x000fe2000fffe03f */
[----:B------:R-:W-:Y:S01]  /*13b0*/  UMOV UR9, 0x40000040 ;  /* 0x4000004000097882 */ /* 0x000fe20000000000 */
[----:B------:R-:W-:Y:S01]  /*13c0*/  UMOV UR11, 0x40000040 ;  /* 0x40000040000b7882 */ /* 0x000fe20000000000 */
[----:B------:R-:W-:Y:S02]  /*13d0*/  UIADD3 UR12, UR4, 0x402, URZ ;  /* 0x00000402040c7890 */ /* 0x000fe4000fffe03f */
[----:B------:R-:W-:Y:S01]  /*13e0*/  UIADD3 UR14, UR5, 0x302, URZ ;  /* 0x00000302050e7890 */ /* 0x000fe2000fffe03f */
[----:B------:R-:W-:Y:S01]  /*13f0*/  UMOV UR13, 0x40000040 ;  /* 0x40000040000d7882 */ /* 0x000fe20000000000 */
        /* <DEDUP_REMOVED lines=25> */
[----:B------:R-:W-:Y:S02]  /*1590*/  WARPGROUP.DEPBAR.LE gsb0, 0x0 ;  /* 0x00008000000079c5 */ /* 0x000fe40000010000 */
[----:B------:R-:W-:-:S06]  /*15a0*/  WARPGROUP.ARRIVE ;  /* 0x00000000000079c5 */ /* 0x000fcc0000000000 */
[----:B------:R-:W-:Y:S03]  /*15b0*/  HGMMA.64x96x16.F32.BF16 R24, gdesc[UR56], R24, gsb0 ;  /* 0x01600000381879f0 */ /* 0x000fe60008001818 */
        /* <DEDUP_REMOVED lines=31> */
[----:B------:R-:W-:Y:S05]  /*17b0*/  @!P0 BRA `(.L_x_13) ;  /* 0x0000000000048947 */ /* 0x000fea0003800000 */
[----:B------:R-:W-:Y:S01]  /*17c0*/  BPT.TRAP 0x1 ;  /* 0x000000040000795c */ /* 0x000fe20000300000 */
.L_x_13:
[----:B01----:R-:W-:Y:S01]  /*17d0*/  IMAD.IADD R3, R166, 0x1, R73 ;  /* 0x00000001a6037824 */ /* 0x003fe200078e0249 */
[----:B------:R-:W-:Y:S01]  /*17e0*/  ULDC UR4, c[0x0][0x988] ;  /* 0x0002620000047ab9 */ /* 0x000fe20000000800 */
[----:B------:R-:W-:Y:S01]  /*17f0*/  P2R R20, PR, RZ, 0x1 ;  /* 0x00000001ff147803 */ /* 0x000fe20000000000 */
[----:B------:R-:W-:Y:S01]  /*1800*/  IMAD.MOV.U32 R86, RZ, RZ, R87 ;  /* 0x000000ffff567224 */ /* 0x000fe200078e0057 */
[----:B------:R-:W-:Y:S01]  /*1810*/  MOV R78, R87 ;  /* 0x00000057004e7202 */ /* 0x000fe20000000f00 */
[----:B------:R-:W-:Y:S02]  /*1820*/  IMAD R3, R88, -0x60, R3 ;  /* 0xffffffa058037824 */ /* 0x000fe400078e0203 */
[--C-:B------:R-:W-:Y:S02]  /*1830*/  IMAD.MOV.U32 R84, RZ, RZ, R87.reuse ;  /* 0x000000ffff547224 */ /* 0x100fe400078e0057 */
[--C-:B------:R-:W-:Y:S01]  /*1840*/  IMAD.MOV.U32 R82, RZ, RZ, R87.reuse ;  /* 0x000000ffff527224 */ /* 0x100fe200078e0057 */
[C---:B------:R-:W-:Y:S01]  /*1850*/  ISETP.GT.AND P6, PT, R3.reuse, RZ, PT ;  /* 0x000000ff0300720c */ /* 0x040fe20003fc4270 */
[--C-:B------:R-:W-:Y:S01]  /*1860*/  IMAD.MOV.U32 R80, RZ, RZ, R87.reuse ;  /* 0x000000ffff507224 */ /* 0x100fe200078e0057 */
[C---:B------:R-:W-:Y:S01]  /*1870*/  ISETP.GT.AND P5, PT, R3.reuse, 0x1, PT ;  /* 0x000000010300780c */ /* 0x040fe20003fa4270 */
[--C-:B------:R-:W-:Y:S01]  /*1880*/  IMAD.MOV.U32 R76, RZ, RZ, R87.reuse ;  /* 0x000000ffff4c7224 */ /* 0x100fe200078e0057 */
[----:B------:R-:W-:Y:S01]  /*1890*/  ISETP.GT.AND P4, PT, R3, 0x8, PT ;  /* 0x000000080300780c */ /* 0x000fe20003f84270 */
[--C-:B------:R-:W-:Y:S01]  /*18a0*/  IMAD.MOV.U32 R74, RZ, RZ, R87.reuse ;  /* 0x000000ffff4a7224 */ /* 0x100fe200078e0057 */
[----:B------:R-:W-:Y:S01]  /*18b0*/  FSEL R5, R24, -INF , P6 ;  /* 0xff80000018057808 */ /* 0x000fe20003000000 */
[----:B------:R-:W-:Y:S01]  /*18c0*/  IMAD.MOV.U32 R72, RZ, RZ, R87 ;  /* 0x000000ffff487224 */ /* 0x000fe200078e0057 */
[----:B------:R-:W-:-:S02]  /*18d0*/  FSEL R25, R25, -INF , P5 ;  /* 0xff80000019197808 */ /* 0x000fc40002800000 */
[----:B------:R-:W-:Y:S02]  /*18e0*/  ISETP.GT.AND P3, PT, R3, 0x9, PT ;  /* 0x000000090300780c */ /* 0x000fe40003f64270 */
[----:B------:R-:W-:Y:S02]  /*18f0*/  FSEL R13, R28, -INF , P4 ;  /* 0xff8000001c0d7808 */ /* 0x000fe40002000000 */
[----:B------:R-:W-:Y:S02]  /*1900*/  FMNMX.FTZ R0, R5, R25, !PT ;  /* 0x0000001905007209 */ /* 0x000fe40007810000 */
[----:B------:R-:W-:Y:S02]  /*1910*/  ISETP.GT.AND P2, PT, R3, 0x10, PT ;  /* 0x000000100300780c */ /* 0x000fe40003f44270 */
[----:B------:R-:W-:Y:S02]  /*1920*/  FSEL R29, R29, -INF , P3 ;  /* 0xff8000001d1d7808 */ /* 0x000fe40001800000 */
[----:B------:R-:W-:-:S02]  /*1930*/  FMNMX.FTZ R0, R13, R0, !PT ;  /* 0x000000000d007209 */ /* 0x000fc40007810000 */
[----:B------:R-:W-:Y:S02]  /*1940*/  ISETP.GT.AND P1, PT, R3, 0x11, PT ;  /* 0x000000110300780c */ /* 0x000fe40003f24270 */
[----:B------:R-:W-:Y:S02]  /*1950*/  FSEL R21, R32, -INF , P2 ;  /* 0xff80000020157808 */ /* 0x000fe40001000000 */
[----:B------:R-:W-:Y:S02]  /*1960*/  FMNMX.FTZ R0, R29, R0, !PT ;  /* 0x000000001d007209 */ /* 0x000fe40007810000 */
[----:B------:R-:W-:Y:S02]  /*1970*/  FSEL R9, R26, -INF , P6 ;  /* 0xff8000001a097808 */ /* 0x000fe40003000000 */
[----:B------:R-:W-:Y:S02]  /*1980*/  ISETP.GT.AND P6, PT, R3, 0x18, PT ;  /* 0x000000180300780c */ /* 0x000fe40003fc4270 */
[----:B------:R-:W-:-:S02]  /*1990*/  FSEL R33, R33, -INF , P1 ;  /* 0xff80000021217808 */ /* 0x000fc40000800000 */
[----:B------:R-:W-:Y:S02]  /*19a0*/  FMNMX.FTZ R0, R21, R0, !PT ;  /* 0x0000000015007209 */ /* 0x000fe40007810000 */
[----:B------:R-:W-:Y:S02]  /*19b0*/  FSEL R27, R27, -INF , P5 ;  /* 0xff8000001b1b7808 */ /* 0x000fe40002800000 */
[----:B------:R-:W-:Y:S02]  /*19c0*/  ISETP.GT.AND P5, PT, R3, 0x19, PT ;  /* 0x000000190300780c */ /* 0x000fe40003fa4270 */
[----:B------:R-:W-:Y:S02]  /*19d0*/  FSEL R75, R36, -INF , P6 ;  /* 0xff800000244b7808 */ /* 0x000fe40003000000 */
[----:B------:R-:W-:Y:S02]  /*19e0*/  FMNMX.FTZ R0, R33, R0, !PT ;  /* 0x0000000021007209 */ /* 0x000fe40007810000 */
[----:B------:R-:W-:-:S02]  /*19f0*/  FSEL R11, R30, -INF , P4 ;  /* 0xff8000001e0b7808 */ /* 0x000fc40002000000 */
        /* <DEDUP_REMOVED lines=23> */
[----:B------:R-:W-:Y:S01]  /*1b70*/  FSEL R41, R42, -INF , P4 ;  /* 0xff8000002a297808 */ /* 0x000fe20002000000 */
[----:B------:R-:W-:Y:S01]  /*1b80*/  IMAD.MOV.U32 R42, RZ, RZ, R87 ;  /* 0x000000ffff2a7224 */ /* 0x000fe200078e0057 */
[----:B------:R-:W-:-:S02]  /*1b90*/  ISETP.GT.AND P4, PT, R3, 0x38, PT ;  /* 0x000000380300780c */ /* 0x000fc40003f84270 */
[----:B------:R-:W-:Y:S02]  /*1ba0*/  FSEL R91, R49, -INF , P5 ;  /* 0xff800000315b7808 */ /* 0x000fe40002800000 */
[----:B------:R-:W-:Y:S02]  /*1bb0*/  FMNMX.FTZ R0, R89, R0, !PT ;  /* 0x0000000059007209 */ /* 0x000fe40007810000 */
[----:B------:R-:W-:Y:S02]  /*1bc0*/  FSEL R43, R43, -INF , P3 ;  /* 0xff8000002b2b7808 */ /* 0x000fe40001800000 */
[----:B------:R-:W-:Y:S02]  /*1bd0*/  ISETP.GT.AND P3, PT, R3, 0x39, PT ;  /* 0x000000390300780c */ /* 0x000fe40003f64270 */
[----:B------:R-:W-:Y:S01]  /*1be0*/  FSEL R93, R52, -INF , P4 ;  /* 0xff800000345d7808 */ /* 0x000fe20002000000 */
[----:B------:R-:W-:Y:S01]  /*1bf0*/  IMAD.MOV.U32 R52, RZ, RZ, R87 ;  /* 0x000000ffff347224 */ /* 0x000fe200078e0057 */
[----:B------:R-:W-:-:S02]  /*1c00*/  FMNMX.FTZ R0, R91, R0, !PT ;  /* 0x000000005b007209 */ /* 0x000fc40007810000 */
[----:B------:R-:W-:Y:S01]  /*1c10*/  FSEL R45, R46, -INF , P2 ;  /* 0xff8000002e2d7808 */ /* 0x000fe20001000000 */
[----:B------:R-:W-:Y:S01]  /*1c20*/  IMAD.MOV.U32 R46, RZ, RZ, R87 ;  /* 0x000000ffff2e7224 */ /* 0x000fe200078e0057 */
[----:B------:R-:W-:Y:S02]  /*1c30*/  ISETP.GT.AND P2, PT, R3, 0x40, PT ;  /* 0x000000400300780c */ /* 0x000fe40003f44270 */
[----:B------:R-:W-:Y:S02]  /*1c40*/  FSEL R95, R53, -INF , P3 ;  /* 0xff800000355f7808 */ /* 0x000fe40001800000 */
[----:B------:R-:W-:Y:S02]  /*1c50*/  FMNMX.FTZ R0, R93, R0, !PT ;  /* 0x000000005d007209 */ /* 0x000fe40007810000 */
[----:B------:R-:W-:Y:S02]  /*1c60*/  FSEL R47, R47, -INF , P1 ;  /* 0xff8000002f2f7808 */ /* 0x000fe40000800000 */
[----:B------:R-:W-:-:S02]  /*1c70*/  ISETP.GT.AND P1, PT, R3, 0x41, PT ;  /* 0x000000410300780c */ /* 0x000fc40003f24270 */
[----:B------:R-:W-:Y:S01]  /*1c80*/  FSEL R97, R56, -INF , P2 ;  /* 0xff80000038617808 */ /* 0x000fe20001000000 */
[--C-:B------:R-:W-:Y:S01]  /*1c90*/  IMAD.MOV.U32 R56, RZ, RZ, R87.reuse ;  /* 0x000000ffff387224 */ /* 0x100fe200078e0057 */
[----:B------:R-:W-:Y:S02]  /*1ca0*/  FMNMX.FTZ R0, R95, R0, !PT ;  /* 0x000000005f007209 */ /* 0x000fe40007810000 */
[----:B------:R-:W-:Y:S01]  /*1cb0*/  FSEL R49, R50, -INF , P6 ;  /* 0xff80000032317808 */ /* 0x000fe20003000000 */
[----:B------:R-:W-:Y:S01]  /*1cc0*/  IMAD.MOV.U32 R50, RZ, RZ, R87 ;  /* 0x000000ffff327224 */ /* 0x000fe200078e0057 */
[----:B------:R-:W-:Y:S02]  /*1cd0*/  ISETP.GT.AND P6, PT, R3, 0x48, PT ;  /* 0x000000480300780c */ /* 0x000fe40003fc4270 */
[----:B------:R-:W-:Y:S02]  /*1ce0*/  FSEL R99, R57, -INF , P1 ;  /* 0xff80000039637808 */ /* 0x000fe40000800000 */
[----:B------:R-:W-:-:S02]  /*1cf0*/  FMNMX.FTZ R0, R97, R0, !PT ;  /* 0x0000000061007209 */ /* 0x000fc40007810000 */
[----:B------:R-:W-:Y:S02]  /*1d00*/  FSEL R51, R51, -INF , P5 ;  /* 0xff80000033337808 */ /* 0x000fe40002800000 */
[----:B------:R-:W-:Y:S02]  /*1d10*/  ISETP.GT.AND P5, PT, R3, 0x49, PT ;  /* 0x000000490300780c */ /* 0x000fe40003fa4270 */
[----:B------:R-:W-:Y:S01]  /*1d20*/  FSEL R101, R60, -INF , P6 ;  /* 0xff8000003c657808 */ /* 0x000fe20003000000 */
[--C-:B------:R-:W-:Y:S01]  /*1d30*/  IMAD.MOV.U32 R60, RZ, RZ, R87.reuse ;  /* 0x000000ffff3c7224 */ /* 0x100fe200078e0057 */
        /* <DEDUP_REMOVED lines=11> */
[----:B------:R-:W-:Y:S02]  /*1df0*/  FSEL R57, R58, -INF , P2 ;  /* 0xff8000003a397808 */ /* 0x000fe40001000000 */
[----:B------:R-:W-:Y:S02]  /*1e00*/  ISETP.GT.AND P2, PT, R3, 0x58, PT ;  /* 0x000000580300780c */ /* 0x000fe40003f44270 */
[----:B------:R-:W-:Y:S02]  /*1e10*/  FSEL R65, R65, -INF , P3 ;  /* 0xff80000041417808 */ /* 0x000fe40001800000 */
[----:B------:R-:W-:Y:S02]  /*1e20*/  FMNMX.FTZ R0, R103, R0, !PT ;  /* 0x0000000067007209 */ /* 0x000fe40007810000 */
[----:B------:R-:W-:Y:S02]  /*1e30*/  FSEL R59, R59, -INF , P1 ;  /* 0xff8000003b3b7808 */ /* 0x000fe40000800000 */
[----:B------:R-:W-:-:S02]  /*1e40*/  ISETP.GT.AND P1, PT, R3, 0x59, PT ;  /* 0x000000590300780c */ /* 0x000fc40003f24270 */
[----:B------:R-:W-:Y:S02]  /*1e50*/  FSEL R105, R68, -INF , P2 ;  /* 0xff80000044697808 */ /* 0x000fe40001000000 */
[----:B------:R-:W-:Y:S02]  /*1e60*/  FMNMX.FTZ R0, R65, R0, !PT ;  /* 0x0000000041007209 */ /* 0x000fe40007810000 */
[----:B------:R-:W-:Y:S02]  /*1e70*/  FSEL R69, R69, -INF , P1 ;  /* 0xff80000045457808 */ /* 0x000fe40000800000 */
[----:B------:R-:W-:Y:S02]  /*1e80*/  FMNMX.FTZ R0, R105, R0, !PT ;  /* 0x0000000069007209 */ /* 0x000fe40007810000 */
[----:B------:R-:W-:Y:S02]  /*1e90*/  FSEL R63, R63, -INF , P5 ;  /* 0xff8000003f3f7808 */ /* 0x000fe40002800000 */
[----:B------:R-:W-:Y:S01]  /*1ea0*/  FMNMX.FTZ R10, R69, R0, !PT ;  /* 0x00000000450a7209 */ /* 0x000fe20007810000 */
[----:B------:R-:W-:Y:S01]  /*1eb0*/  IMAD.U32 R0, RZ, RZ, UR4 ;  /* 0x00000004ff007e24 */ /* 0x000fe2000f8e00ff */
[----:B------:R-:W-:-:S02]  /*1ec0*/  FSEL R67, R67, -INF , P3 ;  /* 0xff80000043437808 */ /* 0x000fc40001800000 */
[----:B------:R-:W-:Y:S01]  /*1ed0*/  FSEL R71, R71, -INF , P1 ;  /* 0xff80000047477808 */ /* 0x000fe20000800000 */
[----:B------:R-:W0:Y:S01]  /*1ee0*/  SHFL.BFLY PT, R3, R10, 0x2, 0x1f ;  /* 0x0c401f000a037f89 */ /* 0x000e2200000e0000 */
[----:B------:R-:W-:Y:S02]  /*1ef0*/  R2UR UR4, R4 ;  /* 0x00000000040472ca */ /* 0x000fe400000e0000 */
[-C--:B------:R-:W-:Y:S02]  /*1f00*/  MOV R68, R87.reuse ;  /* 0x0000005700447202 */ /* 0x080fe40000000f00 */
[-C--:B------:R-:W-:Y:S02]  /*1f10*/  MOV R58, R87.reuse ;  /* 0x00000057003a7202 */ /* 0x080fe40000000f00 */
[-C--:B------:R-:W-:Y:S02]  /*1f20*/  MOV R48, R87.reuse ;  /* 0x0000005700307202 */ /* 0x080fe40000000f00 */
[----:B------:R-:W-:-:S05]  /*1f30*/  MOV R44, R87 ;  /* 0x00000057002c7202 */ /* 0x000fca0000000f00 */
[----:B------:R-:W-:-:S04]  /*1f40*/  UIADD3 UR4, UR4, 0x2a840, URZ ;  /* 0x0002a84004047890 */ /* 0x000fc8000fffe03f */
[----:B------:R-:W-:Y:S01]  /*1f50*/  UPRMT UR4, UR40, 0x654, UR4 ;  /* 0x0000065428047896 */ /* 0x000fe20008000004 */
[----:B0-----:R-:W-:-:S08]  /*1f60*/  FMNMX.FTZ R12, R10, R3, !PT ;  /* 0x000000030a0c7209 */ /* 0x001fd00007810000 */
[----:B------:R-:W-:Y:S01]  /*1f70*/  SYNCS.ARRIVE.TRANS64.RED.A1T0 RZ, [UR4], RZ ;  /* 0x000000ffffff79a7 */ /* 0x000fe20008100404 */
[----:B------:R-:W0:Y:S02]  /*1f80*/  SHFL.BFLY PT, R3, R12, 0x1, 0x1f ;  /* 0x0c201f000c037f89 */ /* 0x000e2400000e0000 */
[----:B0-----:R-:W-:-:S04]  /*1f90*/  FMNMX.FTZ R3, R12, R3, !PT ;  /* 0x000000030c037209 */ /* 0x001fc80007810000 */
[C---:B------:R-:W-:Y:S01]  /*1fa0*/  FSETP.NEU.FTZ.AND P0, PT, R3.reuse, -INF , PT ;  /* 0xff8000000300780b */ /* 0x040fe20003f1d000 */
[----:B------:R-:W-:-:S05]  /*1fb0*/  FMUL.FTZ R8, R3, R0 ;  /* 0x0000000003087220 */ /* 0x000fca0000410000 */
[----:B------:R-:W-:Y:S02]  /*1fc0*/  FSEL R14, R8, RZ, P0 ;  /* 0x000000ff080e7208 */ /* 0x000fe40000000000 */
[----:B------:R-:W-:Y:S02]  /*1fd0*/  FMNMX.FTZ R8, R9, R27, !PT ;  /* 0x0000001b09087209 */ /* 0x000fe40007810000 */
[----:B------:R-:W-:Y:S01]  /*1fe0*/  ISETP.NE.AND P0, PT, R20, RZ, PT ;  /* 0x000000ff1400720c */ /* 0x000fe20003f05270 */
[--C-:B------:R-:W-:Y:S01]  /*1ff0*/  FFMA.FTZ R13, R13, R0, -R14.reuse ;  /* 0x000000000d0d7223 */ /* 0x100fe2000001080e */
[----:B------:R-:W-:Y:S01]  /*2000*/  FMNMX.FTZ R8, R11, R8, !PT ;  /* 0x000000080b087209 */ /* 0x000fe20007810000 */
[-CC-:B------:R-:W-:Y:S01]  /*2010*/  FFMA.FTZ R21, R21, R0.reuse, -R14.reuse ;  /* 0x0000000015157223 */ /* 0x180fe2000001080e */
[--C-:B------:R-:W-:Y:S01]  /*2020*/  FFMA.FTZ R25, R25, R0, -R14.reuse ;  /* 0x0000000019197223 */ /* 0x100fe2000001080e */
[----:B------:R0:W-:Y:S01]  /*2030*/  MUFU.EX2 R138, R13 ;  /* 0x0000000d008a7308 */ /* 0x0001e20000000800 */
[----:B------:R-:W-:Y:S01]  /*2040*/  FMNMX.FTZ R8, R31, R8, !PT ;  /* 0x000000081f087209 */ /* 0x000fe20007810000 */
[-CC-:B------:R-:W-:Y:S01]  /*2050*/  FFMA.FTZ R5, R5, R0.reuse, -R14.reuse ;  /* 0x0000000005057223 */ /* 0x180fe2000001080e */
[-CC-:B------:R-:W-:Y:S01]  /*2060*/  FFMA.FTZ R29, R29, R0.reuse, -R14.reuse ;  /* 0x000000001d1d7223 */ /* 0x180fe2000001080e */
[--C-:B------:R-:W-:Y:S01]  /*2070*/  FFMA.FTZ R33, R33, R0, -R14.reuse ;  /* 0x0000000021217223 */ /* 0x100fe2000001080e */
[----:B------:R-:W-:Y:S01]  /*2080*/  FMNMX.FTZ R8, R15, R8, !PT ;  /* 0x000000080f087209 */ /* 0x000fe20007810000 */
[-CC-:B------:R-:W-:Y:S01]  /*2090*/  FFMA.FTZ R75, R75, R0.reuse, -R14.reuse ;  /* 0x000000004b4b7223 */ /* 0x180fe2000001080e */
[--C-:B------:R-:W-:Y:S01]  /*20a0*/  FFMA.FTZ R77, R77, R0, -R14.reuse ;  /* 0x000000004d4d7223 */ /* 0x100fe2000001080e */
[----:B------:R1:W-:Y:S01]  /*20b0*/  MUFU.EX2 R140, R21 ;  /* 0x00000015008c7308 */ /* 0x0003e20000000800 */
[----:B------:R-:W-:Y:S01]  /*20c0*/  FMNMX.FTZ R8, R35, R8, !PT ;  /* 0x0000000823087209 */ /* 0x000fe20007810000 */
[-CC-:B------:R-:W-:Y:S01]  /*20d0*/  FFMA.FTZ R79, R79, R0.reuse, -R14.reuse ;  /* 0x000000004f4f7223 */ /* 0x180fe2000001080e */
[----:B0-----:R-:W-:Y:S01]  /*20e0*/  FSEL R13, R62, -INF , P6 ;  /* 0xff8000003e0d7808 */ /* 0x001fe20003000000 */
[--C-:B------:R-:W-:Y:S01]  /*20f0*/  FFMA.FTZ R81, R81, R0, -R14.reuse ;  /* 0x0000000051517223 */ /* 0x100fe2000001080e */
[----:B------:R-:W-:Y:S01]  /*2100*/  FMNMX.FTZ R8, R37, R8, !PT ;  /* 0x0000000825087209 */ /* 0x000fe20007810000 */
[-CC-:B------:R-:W-:Y:S01]  /*2110*/  FFMA.FTZ R83, R83, R0.reuse, -R14.reuse ;  /* 0x0000000053537223 */ /* 0x180fe2000001080e */
[--C-:B------:R-:W-:Y:S01]  /*2120*/  FFMA.FTZ R85, R85, R0, -R14.reuse ;  /* 0x0000000055557223 */ /* 0x100fe2000001080e */
[----:B------:R0:W-:Y:S01]  /*2130*/  MUFU.EX2 R107, R25 ;  /* 0x00000019006b7308 */ /* 0x0001e20000000800 */
[----:B------:R-:W-:Y:S01]  /*2140*/  FMNMX.FTZ R8, R39, R8, !PT ;  /* 0x0000000827087209 */ /* 0x000fe20007810000 */
[-CC-:B------:R-:W-:Y:S01]  /*2150*/  FFMA.FTZ R89, R89, R0.reuse, -R14.reuse ;  /* 0x0000000059597223 */ /* 0x180fe2000001080e */
[----:B-1----:R-:W-:Y:S01]  /*2160*/  FSEL R21, R66, -INF , P4 ;  /* 0xff80000042157808 */ /* 0x002fe20002000000 */
[--C-:B------:R-:W-:Y:S01]  /*2170*/  FFMA.FTZ R91, R91, R0, -R14.reuse ;  /* 0x000000005b5b7223 */ /* 0x100fe2000001080e */
[----:B------:R-:W-:Y:S01]  /*2180*/  FMNMX.FTZ R8, R41, R8, !PT ;  /* 0x0000000829087209 */ /* 0x000fe20007810000 */
[-CC-:B------:R-:W-:Y:S01]  /*2190*/  FFMA.FTZ R93, R93, R0.reuse, -R14.reuse ;  /* 0x000000005d5d7223 */ /* 0x180fe2000001080e */
[--C-:B------:R-:W-:Y:S01]  /*21a0*/  FFMA.FTZ R95, R95, R0, -R14.reuse ;  /* 0x000000005f5f7223 */ /* 0x100fe2000001080e */
[----:B------:R-:W1:Y:S01]  /*21b0*/  MUFU.EX2 R136, R5 ;  /* 0x0000000500887308 */ /* 0x000e620000000800 */
[----:B------:R-:W-:Y:S01]  /*21c0*/  FMNMX.FTZ R8, R43, R8, !PT ;  /* 0x000000082b087209 */ /* 0x000fe20007810000 */
[-CC-:B------:R-:W-:Y:S01]  /*21d0*/  FFMA.FTZ R97, R97, R0.reuse, -R14.reuse ;  /* 0x0000000061617223 */ /* 0x180fe2000001080e */
[----:B0-----:R-:W-:Y:S01]  /*21e0*/  FSEL R25, R70, -INF , P2 ;  /* 0xff80000046197808 */ /* 0x001fe20001000000 */
[--C-:B------:R-:W-:Y:S01]  /*21f0*/  FFMA.FTZ R99, R99, R0, -R14.reuse ;  /* 0x0000000063637223 */ /* 0x100fe2000001080e */
[----:B------:R-:W-:Y:S01]  /*2200*/  FMNMX.FTZ R8, R45, R8, !PT ;  /* 0x000000082d087209 */ /* 0x000fe20007810000 */
[-CC-:B------:R-:W-:Y:S01]  /*2210*/  FFMA.FTZ R101, R101, R0.reuse, -R14.reuse ;  /* 0x0000000065657223 */ /* 0x180fe2000001080e */
[--C-:B------:R-:W-:Y:S01]  /*2220*/  FFMA.FTZ R61, R61, R0, -R14.reuse ;  /* 0x000000003d3d7223 */ /* 0x100fe2000001080e */
[----:B------:R-:W0:Y:S01]  /*2230*/  MUFU.EX2 R29, R29 ;  /* 0x0000001d001d7308 */ /* 0x000e220000000800 */
[----:B------:R-:W-:Y:S01]  /*2240*/  FMNMX.FTZ R8, R47, R8, !PT ;  /* 0x000000082f087209 */ /* 0x000fe20007810000 */
[-CC-:B------:R-:W-:Y:S01]  /*2250*/  FFMA.FTZ R103, R103, R0.reuse, -R14.reuse ;  /* 0x0000000067677223 */ /* 0x180fe2000001080e */
[-CC-:B------:R-:W-:Y:S01]  /*2260*/  FFMA.FTZ R65, R65, R0.reuse, -R14.reuse ;  /* 0x0000000041417223 */ /* 0x180fe2000001080e */
[--C-:B------:R-:W-:Y:S01]  /*2270*/  FFMA.FTZ R105, R105, R0, -R14.reuse ;  /* 0x0000000069697223 */ /* 0x100fe2000001080e */
[----:B------:R-:W-:Y:S01]  /*2280*/  FMNMX.FTZ R8, R49, R8, !PT ;  /* 0x0000000831087209 */ /* 0x000fe20007810000 */
[----:B------:R-:W-:Y:S01]  /*2290*/  FFMA.FTZ R14, R69, R0, -R14 ;  /* 0x00000000450e7223 */ /* 0x000fe2000001080e */
[--C-:B------:R-:W-:Y:S01]  /*22a0*/  IMAD.MOV.U32 R70, RZ, RZ, R87.reuse ;  /* 0x000000ffff467224 */ /* 0x100fe200078e0057 */
[----:B------:R-:W-:Y:S01]  /*22b0*/  MUFU.EX2 R33, R33 ;  /* 0x0000002100217308 */ /* 0x000fe20000000800 */
[----:B------:R-:W-:Y:S01]  /*22c0*/  FMNMX.FTZ R8, R51, R8, !PT ;  /* 0x0000000833087209 */ /* 0x000fe20007810000 */
[----:B------:R-:W-:-:S02]  /*22d0*/  IMAD.MOV.U32 R69, RZ, RZ, R87 ;  /* 0x000000ffff457224 */ /* 0x000fc400078e0057 */
[--C-:B------:R-:W-:Y:S01]  /*22e0*/  IMAD.MOV.U32 R66, RZ, RZ, R87.reuse ;  /* 0x000000ffff427224 */ /* 0x100fe200078e0057 */
[----:B------:R-:W-:Y:S01]  /*22f0*/  FMNMX.FTZ R8, R53, R8, !PT ;  /* 0x0000000835087209 */ /* 0x000fe20007810000 */
[----:B------:R-:W-:Y:S02]  /*2300*/  IMAD.MOV.U32 R62, RZ, RZ, R87 ;  /* 0x000000ffff3e7224 */ /* 0x000fe400078e0057 */
[----:B------:R-:W-:Y:S01]  /*2310*/  MUFU.EX2 R75, R75 ;  /* 0x0000004b004b7308 */ /* 0x000fe20000000800 */
[----:B------:R-:W-:-:S04]  /*2320*/  FMNMX.FTZ R8, R55, R8, !PT ;  /* 0x0000000837087209 */ /* 0x000fc80007810000 */
[----:B------:R-:W-:-:S03]  /*2330*/  FMNMX.FTZ R8, R57, R8, !PT ;  /* 0x0000000839087209 */ /* 0x000fc60007810000 */
[----:B------:R2:W-:Y:S01]  /*2340*/  MUFU.EX2 R142, R77 ;  /* 0x0000004d008e7308 */ /* 0x0005e20000000800 */
[----:B------:R-:W-:-:S04]  /*2350*/  FMNMX.FTZ R8, R59, R8, !PT ;  /* 0x000000083b087209 */ /* 0x000fc80007810000 */
[----:B------:R-:W-:-:S03]  /*2360*/  FMNMX.FTZ R8, R13, R8, !PT ;  /* 0x000000080d087209 */ /* 0x000fc60007810000 */
[----:B------:R-:W-:Y:S01]  /*2370*/  MUFU.EX2 R79, R79 ;  /* 0x0000004f004f7308 */ /* 0x000fe20000000800 */
[----:B------:R-:W-:Y:S01]  /*2380*/  FMNMX.FTZ R8, R63, R8, !PT ;  /* 0x000000083f087209 */ /* 0x000fe20007810000 */
[----:B--2---:R-:W-:-:S03]  /*2390*/  IMAD.MOV.U32 R77, RZ, RZ, R87 ;  /* 0x000000ffff4d7224 */ /* 0x004fc600078e0057 */
[----:B------:R-:W-:-:S03]  /*23a0*/  FMNMX.FTZ R8, R21, R8, !PT ;  /* 0x0000000815087209 */ /* 0x000fc60007810000 */
[----:B------:R2:W-:Y:S01]  /*23b0*/  MUFU.EX2 R144, R81 ;  /* 0x0000005100907308 */ /* 0x0005e20000000800 */
[----:B------:R-:W-:-:S04]  /*23c0*/  FMNMX.FTZ R8, R67, R8, !PT ;  /* 0x0000000843087209 */ /* 0x000fc80007810000 */
[----:B------:R-:W-:-:S03]  /*23d0*/  FMNMX.FTZ R8, R25, R8, !PT ;  /* 0x0000000819087209 */ /* 0x000fc60007810000 */
[----:B------:R-:W-:Y:S01]  /*23e0*/  MUFU.EX2 R83, R83 ;  /* 0x0000005300537308 */ /* 0x000fe20000000800 */
[----:B------:R-:W-:Y:S01]  /*23f0*/  FMNMX.FTZ R8, R71, R8, !PT ;  /* 0x0000000847087209 */ /* 0x000fe20007810000 */
[----:B--2---:R-:W-:-:S04]  /*2400*/  IMAD.MOV.U32 R81, RZ, RZ, R87 ;  /* 0x000000ffff517224 */ /* 0x004fc800078e0057 */
[----:B------:R-:W2:Y:S02]  /*2410*/  SHFL.BFLY PT, R5, R8, 0x2, 0x1f ;  /* 0x0c401f0008057f89 */ /* 0x000ea400000e0000 */
[----:B------:R3:W-:Y:S08]  /*2420*/  MUFU.EX2 R146, R85 ;  /* 0x0000005500927308 */ /* 0x0007f00000000800 */
[----:B------:R-:W-:Y:S01]  /*2430*/  MUFU.EX2 R89, R89 ;  /* 0x0000005900597308 */ /* 0x000fe20000000800 */
[----:B---3--:R-:W-:-:S07]  /*2440*/  IMAD.MOV.U32 R85, RZ, RZ, R87 ;  /* 0x000000ffff557224 */ /* 0x008fce00078e0057 */
[----:B------:R-:W-:Y:S01]  /*2450*/  MUFU.EX2 R148, R91 ;  /* 0x0000005b00947308 */ /* 0x000fe20000000800 */
[----:B--2---:R-:W-:-:S07]  /*2460*/  FMNMX.FTZ R10, R8, R5, !PT ;  /* 0x00000005080a7209 */ /* 0x004fce0007810000 */
[----:B------:R-:W-:Y:S01]  /*2470*/  MUFU.EX2 R93, R93 ;  /* 0x0000005d005d7308 */ /* 0x000fe20000000800 */
[----:B------:R-:W2:Y:S07]  /*2480*/  SHFL.BFLY PT, R5, R10, 0x1, 0x1f ;  /* 0x0c201f000a057f89 */ /* 0x000eae00000e0000 */
[----:B------:R-:W-:Y:S08]  /*2490*/  MUFU.EX2 R150, R95 ;  /* 0x0000005f00967308 */ /* 0x000ff00000000800 */
[----:B------:R-:W-:Y:S08]  /*24a0*/  MUFU.EX2 R97, R97 ;  /* 0x0000006100617308 */ /* 0x000ff00000000800 */
[----:B------:R-:W-:Y:S01]  /*24b0*/  MUFU.EX2 R152, R99 ;  /* 0x0000006300987308 */ /* 0x000fe20000000800 */
[----:B--2---:R-:W-:-:S04]  /*24c0*/  FMNMX.FTZ R5, R10, R5, !PT ;  /* 0x000000050a057209 */ /* 0x004fc80007810000 */
[C---:B------:R-:W-:Y:S01]  /*24d0*/  FSETP.NEU.FTZ.AND P1, PT, R5.reuse, -INF , PT ;  /* 0xff8000000500780b */ /* 0x040fe20003f3d000 */
[----:B------:R-:W-:Y:S02]  /*24e0*/  FMUL.FTZ R8, R5, R0 ;  /* 0x0000000005087220 */ /* 0x000fe40000410000 */
[----:B------:R-:W-:Y:S03]  /*24f0*/  MUFU.EX2 R101, R101 ;  /* 0x0000006500657308 */ /* 0x000fe60000000800 */
[----:B------:R-:W-:Y:S02]  /*2500*/  FSEL R8, R8, RZ, P1 ;  /* 0x000000ff08087208 */ /* 0x000fe40000800000 */
[----:B------:R-:W-:-:S03]  /*2510*/  ISETP.GE.AND P1, PT, R73, 0x61, PT ;  /* 0x000000614900780c */ /* 0x000fc60003f26270 */
[----:B------:R-:W-:Y:S01]  /*2520*/  MUFU.EX2 R154, R61 ;  /* 0x0000003d009a7308 */ /* 0x000fe20000000800 */
[-CC-:B------:R-:W-:Y:S01]  /*2530*/  FFMA.FTZ R9, R9, R0.reuse, -R8.reuse ;  /* 0x0000000009097223 */ /* 0x180fe20000010808 */
[-CC-:B------:R-:W-:Y:S01]  /*2540*/  FFMA.FTZ R27, R27, R0.reuse, -R8.reuse ;  /* 0x000000001b1b7223 */ /* 0x180fe20000010808 */
[-CC-:B------:R-:W-:Y:S01]  /*2550*/  FFMA.FTZ R11, R11, R0.reuse, -R8.reuse ;  /* 0x000000000b0b7223 */ /* 0x180fe20000010808 */
[-CC-:B------:R-:W-:Y:S01]  /*2560*/  FFMA.FTZ R31, R31, R0.reuse, -R8.reuse ;  /* 0x000000001f1f7223 */ /* 0x180fe20000010808 */
[-CC-:B------:R-:W-:Y:S01]  /*2570*/  FFMA.FTZ R15, R15, R0.reuse, -R8.reuse ;  /* 0x000000000f0f7223 */ /* 0x180fe20000010808 */
[-CC-:B------:R-:W-:Y:S01]  /*2580*/  FFMA.FTZ R35, R35, R0.reuse, -R8.reuse ;  /* 0x0000000023237223 */ /* 0x180fe20000010808 */
[-CC-:B------:R-:W-:Y:S01]  /*2590*/  FFMA.FTZ R37, R37, R0.reuse, -R8.reuse ;  /* 0x0000000025257223 */ /* 0x180fe20000010808 */
        /* <DEDUP_REMOVED lines=8> */
[----:B------:R1:W2:Y:S01]  /*2620*/  MUFU.EX2 R10, R27 ;  /* 0x0000001b000a7308 */ /* 0x0002a20000000800 */
[-CC-:B------:R-:W-:Y:S01]  /*2630*/  FFMA.FTZ R53, R53, R0.reuse, -R8.reuse ;  /* 0x0000000035357223 */ /* 0x180fe20000010808 */
[-CC-:B------:R-:W-:Y:S01]  /*2640*/  FFMA.FTZ R55, R55, R0.reuse, -R8.reuse ;  /* 0x0000000037377223 */ /* 0x180fe20000010808 */
[-CC-:B------:R-:W-:Y:S01]  /*2650*/  FFMA.FTZ R57, R57, R0.reuse, -R8.reuse ;  /* 0x0000000039397223 */ /* 0x180fe20000010808 */
[-CC-:B------:R-:W-:Y:S01]  /*2660*/  FFMA.FTZ R59, R59, R0.reuse, -R8.reuse ;  /* 0x000000003b3b7223 */ /* 0x180fe20000010808 */
[-CC-:B------:R-:W-:Y:S01]  /*2670*/  FFMA.FTZ R13, R13, R0.reuse, -R8.reuse ;  /* 0x000000000d0d7223 */ /* 0x180fe20000010808 */
[-CC-:B------:R-:W-:Y:S01]  /*2680*/  FFMA.FTZ R63, R63, R0.reuse, -R8.reuse ;  /* 0x000000003f3f7223 */ /* 0x180fe20000010808 */
[-CC-:B------:R-:W-:Y:S01]  /*2690*/  FFMA.FTZ R21, R21, R0.reuse, -R8.reuse ;  /* 0x0000000015157223 */ /* 0x180fe20000010808 */
[----:B------:R-:W3:Y:S01]  /*26a0*/  MUFU.EX2 R11, R11 ;  /* 0x0000000b000b7308 */ /* 0x000ee20000000800 */
[----:B-1----:R-:W-:Y:S01]  /*26b0*/  FADD.FTZ R27, R136, R107 ;  /* 0x0000006b881b7221 */ /* 0x002fe20000010000 */
[-CC-:B------:R-:W-:Y:S01]  /*26c0*/  FFMA.FTZ R67, R67, R0.reuse, -R8.reuse ;  /* 0x0000000043437223 */ /* 0x180fe20000010808 */
[-CC-:B------:R-:W-:Y:S01]  /*26d0*/  FFMA.FTZ R25, R25, R0.reuse, -R8.reuse ;  /* 0x0000000019197223 */ /* 0x180fe20000010808 */
[----:B------:R-:W-:Y:S01]  /*26e0*/  FFMA.FTZ R71, R71, R0, -R8 ;  /* 0x0000000047477223 */ /* 0x000fe20000010808 */
[----:B------:R-:W-:Y:S01]  /*26f0*/  FADD.FTZ R32, R138, R27 ;  /* 0x0000001b8a207221 */ /* 0x000fe20000010000 */
[C---:B0-----:R-:W-:Y:S01]  /*2700*/  F2FP.BF16.F32.PACK_AB R138, R29.reuse, R138 ;  /* 0x0000008a1d8a723e */ /* 0x041fe200000010ff */
[----:B------:R-:W-:Y:S01]  /*2710*/  IMAD.MOV.U32 R61, RZ, RZ, R87 ;  /* 0x000000ffff3d7224 */ /* 0x000fe200078e0057 */
[----:B------:R0:W1:Y:S01]  /*2720*/  MUFU.EX2 R12, R31 ;  /* 0x0000001f000c7308 */ /* 0x0000620000000800 */
[----:B------:R-:W-:Y:S01]  /*2730*/  FADD.FTZ R27, R29, R32 ;  /* 0x000000201d1b7221 */ /* 0x000fe20000010000 */
[----:B--2---:R-:W-:Y:S01]  /*2740*/  FADD.FTZ R32, R9, R10 ;  /* 0x0000000a09207221 */ /* 0x004fe20000010000 */
[----:B------:R-:W-:-:S02]  /*2750*/  F2FP.BF16.F32.PACK_AB R137, R10, R9 ;  /* 0x000000090a89723e */ /* 0x000fc400000010ff */
[----:B------:R-:W-:Y:S01]  /*2760*/  FADD.FTZ R34, R140, R27 ;  /* 0x0000001b8c227221 */ /* 0x000fe20000010000 */
[C---:B------:R-:W-:Y:S02]  /*2770*/  F2FP.BF16.F32.PACK_AB R140, R33.reuse, R140 ;  /* 0x0000008c218c723e */ /* 0x040fe400000010ff */
[----:B------:R-:W2:Y:S01]  /*2780*/  MUFU.EX2 R15, R15 ;  /* 0x0000000f000f7308 */ /* 0x000ea20000000800 */
[----:B------:R-:W-:Y:S01]  /*2790*/  FADD.FTZ R34, R33, R34 ;  /* 0x0000002221227221 */ /* 0x000fe20000010000 */
[----:B---3--:R-:W-:Y:S01]  /*27a0*/  FADD.FTZ R27, R11, R32 ;  /* 0x000000200b1b7221 */ /* 0x008fe20000010000 */
[----:B------:R-:W-:Y:S01]  /*27b0*/  F2FP.BF16.F32.PACK_AB R136, R107, R136 ;  /* 0x000000886b88723e */ /* 0x000fe200000010ff */
[----:B------:R-:W-:Y:S02]  /*27c0*/  IMAD.MOV.U32 R33, RZ, RZ, R87 ;  /* 0x000000ffff217224 */ /* 0x000fe400078e0057 */
[----:B0-----:R-:W-:Y:S01]  /*27d0*/  FADD.FTZ R31, R75, R34 ;  /* 0x000000224b1f7221 */ /* 0x001fe20000010000 */
[----:B------:R-:W-:Y:S01]  /*27e0*/  MOV R73, R87 ;  /* 0x0000005700497202 */ /* 0x000fe20000000f00 */
[----:B------:R0:W3:Y:S01]  /*27f0*/  MUFU.EX2 R20, R35 ;  /* 0x0000002300147308 */ /* 0x0000e20000000800 */
[----:B-1----:R-:W-:Y:S01]  /*2800*/  FADD.FTZ R34, R12, R27 ;  /* 0x0000001b0c227221 */ /* 0x002fe20000010000 */
[C---:B------:R-:W-:Y:S01]  /*2810*/  FADD.FTZ R36, R142.reuse, R31 ;  /* 0x0000001f8e247221 */ /* 0x040fe20000010000 */
[----:B------:R-:W-:Y:S01]  /*2820*/  F2FP.BF16.F32.PACK_AB R142, R142, R75 ;  /* 0x0000004b8e8e723e */ /* 0x000fe200000010ff */
[----:B------:R-:W-:Y:S01]  /*2830*/  IMAD.MOV.U32 R75, RZ, RZ, R87 ;  /* 0x000000ffff4b7224 */ /* 0x000fe200078e0057 */
[----:B------:R-:W-:Y:S01]  /*2840*/  F2FP.BF16.F32.PACK_AB R139, R12, R11 ;  /* 0x0000000b0c8b723e */ /* 0x000fe200000010ff */
[----:B------:R-:W-:Y:S01]  /*2850*/  FADD.FTZ R31, R79, R36 ;  /* 0x000000244f1f7221 */ /* 0x000fe20000010000 */
[----:B------:R-:W-:Y:S01]  /*2860*/  IMAD.MOV.U32 R11, RZ, RZ, 0x3f800000 ;  /* 0x3f800000ff0b7424 */ /* 0x000fe200078e00ff */
[----:B------:R-:W1:Y:S01]  /*2870*/  MUFU.EX2 R37, R37 ;  /* 0x0000002500257308 */ /* 0x000e620000000800 */
[----:B--2---:R-:W-:Y:S01]  /*2880*/  FADD.FTZ R27, R15, R34 ;  /* 0x000000220f1b7221 */ /* 0x004fe20000010000 */
[C---:B------:R-:W-:Y:S01]  /*2890*/  FADD.FTZ R36, R144.reuse, R31 ;  /* 0x0000001f90247221 */ /* 0x040fe20000010000 */
[----:B------:R-:W-:Y:S01]  /*28a0*/  F2FP.BF16.F32.PACK_AB R144, R144, R79 ;  /* 0x0000004f9090723e */ /* 0x000fe200000010ff */
[----:B------:R-:W-:-:S02]  /*28b0*/  IMAD.MOV.U32 R79, RZ, RZ, R87 ;  /* 0x000000ffff4f7224 */ /* 0x000fc400078e0057 */
[----:B------:R-:W-:Y:S01]  /*28c0*/  FADD.FTZ R31, R83, R36 ;  /* 0x00000024531f7221 */ /* 0x000fe20000010000 */
[----:B0-----:R-:W-:Y:S01]  /*28d0*/  IMAD.MOV.U32 R35, RZ, RZ, R87 ;  /* 0x000000ffff237224 */ /* 0x001fe200078e0057 */
[----:B------:R0:W2:Y:S01]  /*28e0*/  MUFU.EX2 R24, R39 ;  /* 0x0000002700187308 */ /* 0x0000a20000000800 */
[----:B---3--:R-:W-:Y:S01]  /*28f0*/  FADD.FTZ R34, R20, R27 ;  /* 0x0000001b14227221 */ /* 0x008fe20000010000 */
[C---:B------:R-:W-:Y:S01]  /*2900*/  FADD.FTZ R36, R146.reuse, R31 ;  /* 0x0000001f92247221 */ /* 0x040fe20000010000 */
[----:B------:R-:W-:Y:S02]  /*2910*/  F2FP.BF16.F32.PACK_AB R146, R146, R83 ;  /* 0x000000539292723e */ /* 0x000fe400000010ff */
[----:B------:R-:W-:Y:S01]  /*2920*/  F2FP.BF16.F32.PACK_AB R141, R20, R15 ;  /* 0x0000000f148d723e */ /* 0x000fe200000010ff */
[----:B------:R-:W-:Y:S01]  /*2930*/  FADD.FTZ R31, R89, R36 ;  /* 0x00000024591f7221 */ /* 0x000fe20000010000 */
[----:B------:R-:W-:Y:S01]  /*2940*/  MOV R83, R87 ;  /* 0x0000005700537202 */ /* 0x000fe20000000f00 */
[----:B------:R-:W3:Y:S01]  /*2950*/  MUFU.EX2 R41, R41 ;  /* 0x0000002900297308 */ /* 0x000ee20000000800 */
[----:B-1----:R-:W-:Y:S01]  /*2960*/  FADD.FTZ R27, R37, R34 ;  /* 0x00000022251b7221 */ /* 0x002fe20000010000 */
[C---:B------:R-:W-:Y:S01]  /*2970*/  FADD.FTZ R36, R148.reuse, R31 ;  /* 0x0000001f94247221 */ /* 0x040fe20000010000 */
[----:B------:R-:W-:Y:S01]  /*2980*/  F2FP.BF16.F32.PACK_AB R148, R148, R89 ;  /* 0x000000599494723e */ /* 0x000fe200000010ff */
[----:B0-----:R-:W-:-:S02]  /*2990*/  IMAD.MOV.U32 R39, RZ, RZ, R87 ;  /* 0x000000ffff277224 */ /* 0x001fc400078e0057 */
[----:B------:R-:W-:Y:S02]  /*29a0*/  FADD.FTZ R31, R93, R36 ;  /* 0x000000245d1f7221 */ /* 0x000fe40000010000 */
[----:B------:R0:W1:Y:S01]  /*29b0*/  MUFU.EX2 R26, R43 ;  /* 0x0000002b001a7308 */ /* 0x0000620000000800 */
[----:B--2---:R-:W-:Y:S01]  /*29c0*/  FADD.FTZ R34, R24, R27 ;  /* 0x0000001b18227221 */ /* 0x004fe20000010000 */
[----:B------:R-:W-:Y:S01]  /*29d0*/  FADD.FTZ R38, R150, R31 ;  /* 0x0000001f96267221 */ /* 0x000fe20000010000 */
[----:B------:R-:W-:Y:S01]  /*29e0*/  F2FP.BF16.F32.PACK_AB R143, R24, R37 ;  /* 0x00000025188f723e */ /* 0x000fe200000010ff */
[--C-:B------:R-:W-:Y:S01]  /*29f0*/  IMAD.MOV.U32 R37, RZ, RZ, R87.reuse ;  /* 0x000000ffff257224 */ /* 0x100fe200078e0057 */
[----:B------:R-:W-:Y:S01]  /*2a00*/  F2FP.BF16.F32.PACK_AB R150, R150, R93 ;  /* 0x0000005d9696723e */ /* 0x000fe200000010ff */
[----:B------:R-:W-:Y:S01]  /*2a10*/  FADD.FTZ R31, R97, R38 ;  /* 0x00000026611f7221 */ /* 0x000fe20000010000 */
[----:B------:R-:W-:Y:S01]  /*2a20*/  MOV R24, R87 ;  /* 0x0000005700187202 */ /* 0x000fe20000000f00 */
[----:B------:R-:W2:Y:S01]  /*2a30*/  MUFU.EX2 R45, R45 ;  /* 0x0000002d002d7308 */ /* 0x000ea20000000800 */
[----:B---3--:R-:W-:Y:S01]  /*2a40*/  FADD.FTZ R27, R41, R34 ;  /* 0x00000022291b7221 */ /* 0x008fe20000010000 */
[----:B0-----:R-:W-:-:S06]  /*2a50*/  IMAD.MOV.U32 R43, RZ, RZ, R87 ;  /* 0x000000ffff2b7224 */ /* 0x001fcc00078e0057 */
[----:B------:R0:W3:Y:S01]  /*2a60*/  MUFU.EX2 R28, R47 ;  /* 0x0000002f001c7308 */ /* 0x0000e20000000800 */
[C---:B-1----:R-:W-:Y:S01]  /*2a70*/  FADD.FTZ R34, R26.reuse, R27 ;  /* 0x0000001b1a227221 */ /* 0x042fe20000010000 */
[----:B------:R-:W-:Y:S01]  /*2a80*/  F2FP.BF16.F32.PACK_AB R145, R26, R41 ;  /* 0x000000291a91723e */ /* 0x000fe200000010ff */
[--C-:B------:R-:W-:Y:S02]  /*2a90*/  IMAD.MOV.U32 R41, RZ, RZ, R87.reuse ;  /* 0x000000ffff297224 */ /* 0x100fe400078e0057 */
[----:B------:R-:W-:-:S03]  /*2aa0*/  IMAD.MOV.U32 R26, RZ, RZ, R87 ;  /* 0x000000ffff1a7224 */ /* 0x000fc600078e0057 */
[----:B------:R-:W1:Y:S01]  /*2ab0*/  MUFU.EX2 R49, R49 ;  /* 0x0000003100317308 */ /* 0x000e620000000800 */
[----:B--2---:R-:W-:Y:S01]  /*2ac0*/  FADD.FTZ R27, R45, R34 ;  /* 0x000000222d1b7221 */ /* 0x004fe20000010000 */
[----:B0-----:R-:W-:-:S06]  /*2ad0*/  IMAD.MOV.U32 R47, RZ, RZ, R87 ;  /* 0x000000ffff2f7224 */ /* 0x001fcc00078e0057 */
[----:B------:R0:W2:Y:S01]  /*2ae0*/  MUFU.EX2 R30, R51 ;  /* 0x00000033001e7308 */ /* 0x0000a20000000800 */
[C---:B---3--:R-:W-:Y:S01]  /*2af0*/  FADD.FTZ R36, R28.reuse, R27 ;  /* 0x0000001b1c247221 */ /* 0x048fe20000010000 */
[----:B------:R-:W-:Y:S01]  /*2b00*/  F2FP.BF16.F32.PACK_AB R147, R28, R45 ;  /* 0x0000002d1c93723e */ /* 0x000fe200000010ff */
[----:B------:R-:W-:Y:S01]  /*2b10*/  IMAD.MOV.U32 R45, RZ, RZ, R87 ;  /* 0x000000ffff2d7224 */ /* 0x000fe200078e0057 */
[----:B------:R-:W-:-:S04]  /*2b20*/  MOV R28, R87 ;  /* 0x00000057001c7202 */ /* 0x000fc80000000f00 */
[----:B------:R-:W3:Y:S01]  /*2b30*/  MUFU.EX2 R53, R53 ;  /* 0x0000003500357308 */ /* 0x000ee20000000800 */
[----:B-1----:R-:W-:Y:S01]  /*2b40*/  FADD.FTZ R27, R49, R36 ;  /* 0x00000024311b7221 */ /* 0x002fe20000010000 */
[C---:B------:R-:W-:Y:S01]  /*2b50*/  FADD.FTZ R36, R152.reuse, R31 ;  /* 0x0000001f98247221 */ /* 0x040fe20000010000 */
[----:B------:R-:W-:Y:S01]  /*2b60*/  F2FP.BF16.F32.PACK_AB R152, R152, R97 ;  /* 0x000000619898723e */ /* 0x000fe200000010ff */
[--C-:B0-----:R-:W-:Y:S02]  /*2b70*/  IMAD.MOV.U32 R51, RZ, RZ, R87.reuse ;  /* 0x000000ffff337224 */ /* 0x101fe400078e0057 */
[----:B------:R-:W-:Y:S01]  /*2b80*/  FADD.FTZ R29, R101, R36 ;  /* 0x00000024651d7221 */ /* 0x000fe20000010000 */
[----:B------:R-:W-:Y:S01]  /*2b90*/  IMAD.MOV.U32 R31, RZ, RZ, R87 ;  /* 0x000000ffff1f7224 */ /* 0x000fe200078e0057 */
[----:B------:R0:W1:Y:S01]  /*2ba0*/  MUFU.EX2 R32, R55 ;  /* 0x0000003700207308 */ /* 0x0000620000000800 */
[----:B--2---:R-:W-:Y:S01]  /*2bb0*/  FADD.FTZ R8, R30, R27 ;  /* 0x0000001b1e087221 */ /* 0x004fe20000010000 */
[----:B------:R-:W-:Y:S01]  /*2bc0*/  FADD.FTZ R38, R154, R29 ;  /* 0x0000001d9a267221 */ /* 0x000fe20000010000 */
[----:B------:R-:W-:Y:S01]  /*2bd0*/  F2FP.BF16.F32.PACK_AB R149, R30, R49 ;  /* 0x000000311e95723e */ /* 0x000fe200000010ff */
[--C-:B------:R-:W-:Y:S01]  /*2be0*/  IMAD.MOV.U32 R49, RZ, RZ, R87.reuse ;  /* 0x000000ffff317224 */ /* 0x100fe200078e0057 */
[----:B------:R-:W-:Y:S01]  /*2bf0*/  F2FP.BF16.F32.PACK_AB R154, R154, R101 ;  /* 0x000000659a9a723e */ /* 0x000fe200000010ff */
[----:B------:R-:W-:-:S02]  /*2c00*/  IMAD.MOV.U32 R30, RZ, RZ, R87 ;  /* 0x000000ffff1e7224 */ /* 0x000fc400078e0057 */
[----:B------:R-:W2:Y:S01]  /*2c10*/  MUFU.EX2 R57, R57 ;  /* 0x0000003900397308 */ /* 0x000ea20000000800 */
[----:B---3--:R-:W-:Y:S01]  /*2c20*/  FADD.FTZ R27, R53, R8 ;  /* 0x00000008351b7221 */ /* 0x008fe20000010000 */
[----:B0-----:R-:W-:-:S06]  /*2c30*/  IMAD.MOV.U32 R55, RZ, RZ, R87 ;  /* 0x000000ffff377224 */ /* 0x001fcc00078e0057 */
[----:B------:R-:W0:Y:S01]  /*2c40*/  MUFU.EX2 R103, R103 ;  /* 0x0000006700677308 */ /* 0x000e220000000800 */
[C---:B-1----:R-:W-:Y:S01]  /*2c50*/  FADD.FTZ R8, R32.reuse, R27 ;  /* 0x0000001b20087221 */ /* 0x042fe20000010000 */
[----:B------:R-:W-:Y:S02]  /*2c60*/  F2FP.BF16.F32.PACK_AB R151, R32, R53 ;  /* 0x000000352097723e */ /* 0x000fe400000010ff */
[-C--:B------:R-:W-:Y:S02]  /*2c70*/  MOV R53, R87.reuse ;  /* 0x0000005700357202 */ /* 0x080fe40000000f00 */
[----:B------:R-:W-:Y:S02]  /*2c80*/  MOV R32, R87 ;  /* 0x0000005700207202 */ /* 0x000fe40000000f00 */
[----:B------:R1:W3:Y:S01]  /*2c90*/  MUFU.EX2 R4, R59 ;  /* 0x0000003b00047308 */ /* 0x0002e20000000800 */
[----:B--2---:R-:W-:-:S07]  /*2ca0*/  FADD.FTZ R27, R57, R8 ;  /* 0x00000008391b7221 */ /* 0x004fce0000010000 */
[----:B------:R2:W4:Y:S01]  /*2cb0*/  MUFU.EX2 R156, R65 ;  /* 0x00000041009c7308 */ /* 0x0005220000000800 */
[----:B0-----:R-:W-:Y:S01]  /*2cc0*/  FADD.FTZ R29, R103, R38 ;  /* 0x00000026671d7221 */ /* 0x001fe20000010000 */
[----:B-1----:R-:W-:-:S06]  /*2cd0*/  IMAD.MOV.U32 R59, RZ, RZ, R87 ;  /* 0x000000ffff3b7224 */ /* 0x002fcc00078e0057 */
[----:B------:R-:W0:Y:S01]  /*2ce0*/  MUFU.EX2 R13, R13 ;  /* 0x0000000d000d7308 */ /* 0x000e220000000800 */
[C---:B---3--:R-:W-:Y:S01]  /*2cf0*/  FADD.FTZ R8, R4.reuse, R27 ;  /* 0x0000001b04087221 */ /* 0x048fe20000010000 */
[----:B------:R-:W-:Y:S01]  /*2d00*/  F2FP.BF16.F32.PACK_AB R153, R4, R57 ;  /* 0x000000390499723e */ /* 0x000fe200000010ff */
[--C-:B--2---:R-:W-:Y:S02]  /*2d10*/  IMAD.MOV.U32 R65, RZ, RZ, R87.reuse ;  /* 0x000000ffff417224 */ /* 0x104fe400078e0057 */
[----:B------:R-:W-:-:S03]  /*2d20*/  IMAD.MOV.U32 R57, RZ, RZ, R87 ;  /* 0x000000ffff397224 */ /* 0x000fc600078e0057 */
[----:B------:R-:W1:Y:S01]  /*2d30*/  MUFU.EX2 R105, R105 ;  /* 0x0000006900697308 */ /* 0x000e620000000800 */
[C---:B----4-:R-:W-:Y:S01]  /*2d40*/  FADD.FTZ R38, R156.reuse, R29 ;  /* 0x0000001d9c267221 */ /* 0x050fe20000010000 */
[----:B------:R-:W-:-:S06]  /*2d50*/  F2FP.BF16.F32.PACK_AB R156, R156, R103 ;  /* 0x000000679c9c723e */ /* 0x000fcc00000010ff */
[----:B------:R2:W3:Y:S01]  /*2d60*/  MUFU.EX2 R34, R63 ;  /* 0x0000003f00227308 */ /* 0x0004e20000000800 */
[----:B0-----:R-:W-:-:S07]  /*2d70*/  FADD.FTZ R27, R13, R8 ;  /* 0x000000080d1b7221 */ /* 0x001fce0000010000 */
[----:B------:R-:W0:Y:S01]  /*2d80*/  MUFU.EX2 R21, R21 ;  /* 0x0000001500157308 */ /* 0x000e220000000800 */
[----:B-1----:R-:W-:Y:S01]  /*2d90*/  FADD.FTZ R29, R105, R38 ;  /* 0x00000026691d7221 */ /* 0x002fe20000010000 */
[----:B--2---:R-:W-:-:S06]  /*2da0*/  MOV R63, R87 ;  /* 0x00000057003f7202 */ /* 0x004fcc0000000f00 */
[----:B------:R1:W2:Y:S01]  /*2db0*/  MUFU.EX2 R36, R67 ;  /* 0x0000004300247308 */ /* 0x0002a20000000800 */
[C---:B---3--:R-:W-:Y:S01]  /*2dc0*/  FADD.FTZ R40, R34.reuse, R27 ;  /* 0x0000001b22287221 */ /* 0x048fe20000010000 */
[----:B------:R-:W-:Y:S01]  /*2dd0*/  F2FP.BF16.F32.PACK_AB R155, R34, R13 ;  /* 0x0000000d229b723e */ /* 0x000fe200000010ff */
[--C-:B------:R-:W-:Y:S02]  /*2de0*/  IMAD.MOV.U32 R34, RZ, RZ, R87.reuse ;  /* 0x000000ffff227224 */ /* 0x100fe400078e0057 */
[----:B------:R-:W-:-:S03]  /*2df0*/  IMAD.MOV.U32 R27, RZ, RZ, R87 ;  /* 0x000000ffff1b7224 */ /* 0x000fc600078e0057 */
[----:B------:R-:W3:Y:S01]  /*2e00*/  MUFU.EX2 R25, R25 ;  /* 0x0000001900197308 */ /* 0x000ee20000000800 */
[----:B0-----:R-:W-:Y:S01]  /*2e10*/  FADD.FTZ R9, R21, R40 ;  /* 0x0000002815097221 */ /* 0x001fe20000010000 */
[----:B-1----:R-:W-:Y:S01]  /*2e20*/  IMAD.MOV.U32 R67, RZ, RZ, R87 ;  /* 0x000000ffff437224 */ /* 0x002fe200078e0057 */
[----:B------:R-:W-:-:S05]  /*2e30*/  MOV R40, R87 ;  /* 0x0000005700287202 */ /* 0x000fca0000000f00 */
[----:B------:R-:W0:Y:S01]  /*2e40*/  MUFU.EX2 R14, R14 ;  /* 0x0000000e000e7308 */ /* 0x000e220000000800 */
[C---:B--2---:R-:W-:Y:S01]  /*2e50*/  FADD.FTZ R10, R36.reuse, R9 ;  /* 0x00000009240a7221 */ /* 0x044fe20000010000 */
[----:B------:R-:W-:Y:S02]  /*2e60*/  F2FP.BF16.F32.PACK_AB R157, R36, R21 ;  /* 0x00000015249d723e */ /* 0x000fe400000010ff */
[----:B------:R-:W-:-:S04]  /*2e70*/  MOV R36, R87 ;  /* 0x0000005700247202 */ /* 0x000fc80000000f00 */
[----:B------:R1:W2:Y:S01]  /*2e80*/  MUFU.EX2 R38, R71 ;  /* 0x0000004700267308 */ /* 0x0002a20000000800 */
[----:B---3--:R-:W-:Y:S01]  /*2e90*/  FADD.FTZ R9, R25, R10 ;  /* 0x0000000a19097221 */ /* 0x008fe20000010000 */
[C---:B0-----:R-:W-:Y:S01]  /*2ea0*/  FADD.FTZ R8, R14.reuse, R29 ;  /* 0x0000001d0e087221 */ /* 0x041fe20000010000 */
[----:B------:R-:W-:Y:S01]  /*2eb0*/  F2FP.BF16.F32.PACK_AB R158, R14, R105 ;  /* 0x000000690e9e723e */ /* 0x000fe200000010ff */
[--C-:B-1----:R-:W-:Y:S02]  /*2ec0*/  IMAD.MOV.U32 R71, RZ, RZ, R87.reuse ;  /* 0x000000ffff477224 */ /* 0x102fe400078e0057 */
[----:B------:R-:W-:Y:S02]  /*2ed0*/  IMAD.MOV.U32 R29, RZ, RZ, R87 ;  /* 0x000000ffff1d7224 */ /* 0x000fe400078e0057 */
[C---:B--2---:R-:W-:Y:S01]  /*2ee0*/  FADD.FTZ R4, R38.reuse, R9 ;  /* 0x0000000926047221 */ /* 0x044fe20000010000 */
[----:B------:R-:W-:Y:S01]  /*2ef0*/  F2FP.BF16.F32.PACK_AB R159, R38, R25 ;  /* 0x00000019269f723e */ /* 0x000fe200000010ff */
[--C-:B------:R-:W-:Y:S01]  /*2f00*/  IMAD.MOV.U32 R38, RZ, RZ, R87.reuse ;  /* 0x000000ffff267224 */ /* 0x100fe200078e0057 */
[----:B------:R-:W-:Y:S01]  /*2f10*/  MOV R9, 0x3f800000 ;  /* 0x3f80000000097802 */ /* 0x000fe20000000f00 */
[----:B------:R-:W-:Y:S01]  /*2f20*/  IMAD.MOV.U32 R25, RZ, RZ, R87 ;  /* 0x000000ffff197224 */ /* 0x000fe200078e0057 */
[----:B------:R-:W-:Y:S06]  /*2f30*/  @!P1 BRA `(.L_x_14) ;  /* 0x0000001c00b09947 */ /* 0x000fec0003800000 */
[----:B------:R-:W-:Y:S01]  /*2f40*/  VIADD R10, R88, 0xfffffffe ;  /* 0xfffffffe580a7836 */ /* 0x000fe20000000000 */
[----:B------:R-:W-:Y:S01]  /*2f50*/  MOV R9, 0x3f800000 ;  /* 0x3f80000000097802 */ /* 0x000fe20000000f00 */
[----:B------:R-:W-:Y:S01]  /*2f60*/  IMAD.MOV.U32 R12, RZ, RZ, R5 ;  /* 0x000000ffff0c7224 */ /* 0x000fe200078e0005 */
[----:B------:R-:W-:Y:S01]  /*2f70*/  CS2R R86, SRZ ;  /* 0x0000000000567805 */ /* 0x000fe2000001ff00 */
[----:B------:R-:W-:Y:S01]  /*2f80*/  IMAD.MOV.U32 R13, RZ, RZ, R3 ;  /* 0x000000ffff0d7224 */ /* 0x000fe200078e0003 */
[----:B------:R-:W-:Y:S02]  /*2f90*/  CS2R R82, SRZ ;  /* 0x0000000000527805 */ /* 0x000fe4000001ff00 */
[----:B------:R-:W-:Y:S02]  /*2fa0*/  CS2R R78, SRZ ;  /* 0x00000000004e7805 */ /* 0x000fe4000001ff00 */
[----:B------:R-:W-:Y:S02]  /*2fb0*/  CS2R R74, SRZ ;  /* 0x00000000004a7805 */ /* 0x000fe4000001ff00 */
[----:B------:R-:W-:-:S02]  /*2fc0*/  CS2R R70, SRZ ;  /* 0x0000000000467805 */ /* 0x000fc4000001ff00 */
[----:B------:R-:W-:Y:S02]  /*2fd0*/  CS2R R66, SRZ ;  /* 0x0000000000427805 */ /* 0x000fe4000001ff00 */
[----:B------:R-:W-:Y:S02]  /*2fe0*/  CS2R R62, SRZ ;  /* 0x00000000003e7805 */ /* 0x000fe4000001ff00 */
        /* <DEDUP_REMOVED lines=24> */
[----:B------:R-:W-:Y:S01]  /*3170*/  CS2R R24, SRZ ;  /* 0x0000000000187805 */ /* 0x000fe2000001ff00 */
[----:B------:R-:W-:Y:S01]  /*3180*/  UMOV UR4, UR39 ;  /* 0x0000002700047c82 */ /* 0x000fe20008000000 */
[----:B------:R-:W-:-:S05]  /*3190*/  UMOV UR5, UR38 ;  /* 0x0000002600057c82 */ /* 0x000fca0008000000 */
.L_x_25:
[----:B------:R-:W-:-:S04]  /*31a0*/  UISETP.NE.AND UP0, UPT, UR5, 0x1, UPT ;  /* 0x000000010500788c */ /* 0x000fc8000bf05270 */
[----:B------:R-:W-:-:S04]  /*31b0*/  USEL UR39, URZ, 0x1, UP0 ;  /* 0x000000013f277887 */ /* 0x000fc80008000000 */
[----:B------:R-:W-:Y:S01]  /*31c0*/  ULOP3.LUT UR39, UR4, UR39, URZ, 0x3c, !UPT ;  /* 0x0000002704277292 */ /* 0x000fe2000f8e3c3f */
[----:B------:R-:W-:Y:S11]  /*31d0*/  @!P0 BRA `(.L_x_15) ;  /* 0x0000000000048947 */ /* 0x000ff60003800000 */
[----:B------:R-:W-:Y:S01]  /*31e0*/  BPT.TRAP 0x1 ;  /* 0x000000040000795c */ /* 0x000fe20000300000 */
.L_x_15:
[----:B------:R-:W0:Y:S01]  /*31f0*/  S2UR UR11, SR_CgaCtaId ;  /* 0x00000000000b79c3 */ /* 0x000e220000008800 */
[----:B------:R-:W-:Y:S01]  /*3200*/  UIADD3 UR38, UR5, 0x1, URZ ;  /* 0x0000000105267890 */ /* 0x000fe2000fffe03f */
[----:B------:R-:W-:Y:S01]  /*3210*/  IMAD.U32 R0, RZ, RZ, UR39 ;  /* 0x00000027ff007e24 */ /* 0x000fe2000f8e00ff */
[----:B------:R-:W-:Y:S02]  /*3220*/  UMOV UR6, 0x400 ;  /* 0x0000040000067882 */ /* 0x000fe40000000000 */
[----:B------:R-:W-:Y:S02]  /*3230*/  UISETP.NE.AND UP0, UPT, UR38, 0x2, UPT ;  /* 0x000000022600788c */ /* 0x000fe4000bf05270 */
[----:B------:R-:W-:Y:S02]  /*3240*/  SHF.L.U32 R0, R0, 0x1f, RZ ;  /* 0x0000001f00007819 */ /* 0x000fe400000006ff */
[----:B------:R-:W-:Y:S02]  /*3250*/  USEL UR38, UR38, URZ, UP0 ;  /* 0x0000003f26267287 */ /* 0x000fe40008000000 */
[----:B0-----:R-:W-:-:S04]  /*3260*/  ULEA UR6, UR11, UR6, 0x18 ;  /* 0x000000060b067291 */ /* 0x001fc8000f8ec03f */
[----:B------:R-:W-:-:S09]  /*3270*/  ULEA UR7, UR38, UR6, 0x3 ;  /* 0x0000000626077291 */ /* 0x000fd2000f8e183f */
[----:B------:R0:W1:Y:S01]  /*3280*/  SYNCS.PHASECHK.TRANS64.TRYWAIT P1, [UR7+0x2a830], R0 ;  /* 0x02a83000ff0075a7 */ /* 0x0000620008020147 */
[----:B------:R-:W-:Y:S05]  /*3290*/  @!P0 BRA `(.L_x_16) ;  /* 0x0000000000048947 */ /* 0x000fea0003800000 */
[----:B------:R-:W-:Y:S01]  /*32a0*/  BPT.TRAP 0x1 ;  /* 0x000000040000795c */ /* 0x000fe20000300000 */
.L_x_16:
[----:B-1----:R-:W-:Y:S05]  /*32b0*/  @P1 BRA `(.L_x_17) ;  /* 0x0000000000081947 */ /* 0x002fea0003800000 */
[----:B------:R-:W1:Y:S02]  /*32c0*/  SYNCS.PHASECHK.TRANS64.TRYWAIT P1, [UR7+0x2a830], R0 ;  /* 0x02a83000ff0075a7 */ /* 0x000e640008020147 */
[----:B-1----:R-:W-:Y:S05]  /*32d0*/  @!P1 BRA `(.L_x_18) ;  /* 0x00000074002c9947 */ /* 0x002fea0003800000 */
.L_x_17:
[----:B------:R-:W-:Y:S01]  /*32e0*/  R2UR UR40, R6 ;  /* 0x00000000062872ca */ /* 0x000fe200000e0000 */
[----:B------:R-:W-:Y:S01]  /*32f0*/  UIMAD UR10, UR38, 0x900, UR60 ;  /* 0x00000900260a78a4 */ /* 0x000fe2000f8e023c */
[----:B------:R-:W-:Y:S01]  /*3300*/  R2UR UR41, R7 ;  /* 0x00000000072972ca */ /* 0x000fe200000e0000 */
[----:B------:R-:W-:Y:S01]  /*3310*/  WARPGROUP.ARRIVE ;  /* 0x00000000000079c5 */ /* 0x000fe20000000000 */
[----:B------:R-:W-:Y:S01]  /*3320*/  UMOV UR43, 0x40000040 ;  /* 0x40000040002b7882 */ /* 0x000fe20000000000 */
[----:B------:R-:W-:Y:S01]  /*3330*/  UIADD3 UR14, UR10, 0x302, URZ ;  /* 0x000003020a0e7890 */ /* 0x000fe2000fffe03f */
[-C--:B------:R-:W-:Y:S01]  /*3340*/  FMUL.FTZ R24, R24, R11.reuse ;  /* 0x0000000b18187220 */ /* 0x080fe20000410000 */
[----:B------:R-:W-:Y:S01]  /*3350*/  UMOV UR15, 0x40000040 ;  /* 0x40000040000f7882 */ /* 0x000fe20000000000 */
[----:B------:R-:W-:Y:S01]  /*3360*/  UMOV UR42, UR10 ;  /* 0x0000000a002a7c82 */ /* 0x000fe20008000000 */
[----:B------:R-:W-:Y:S01]  /*3370*/  UIADD3 UR18, UR10, 0x304, URZ ;  /* 0x000003040a127890 */ /* 0x000fe2000fffe03f */
[-C--:B------:R-:W-:Y:S01]  /*3380*/  FMUL.FTZ R25, R25, R11.reuse ;  /* 0x0000000b19197220 */ /* 0x080fe20000410000 */
[----:B------:R-:W-:Y:S01]  /*3390*/  UMOV UR19, 0x40000040 ;  /* 0x4000004000137882 */ /* 0x000fe20000000000 */
[----:B------:R-:W-:Y:S01]  /*33a0*/  UIADD3 UR22, UR10, 0x306, URZ ;  /* 0x000003060a167890 */ /* 0x000fe2000fffe03f */
[-C--:B------:R-:W-:Y:S01]  /*33b0*/  FMUL.FTZ R28, R28, R11.reuse ;  /* 0x0000000b1c1c7220 */ /* 0x080fe20000410000 */
[----:B------:R-:W-:Y:S01]  /*33c0*/  UMOV UR23, 0x40000040 ;  /* 0x4000004000177882 */ /* 0x000fe20000000000 */
[----:B------:R-:W-:Y:S01]  /*33d0*/  HGMMA.64x96x16.F32.BF16 R88, gdesc[UR40], RZ, !UPT, gsb0 ;  /* 0x01600000285879f0 */ /* 0x000fe2000c0018ff */
[----:B------:R-:W-:Y:S01]  /*33e0*/  UIADD3 UR42, UR10, 0x2, URZ ;  /* 0x000000020a2a7890 */ /* 0x000fe2000fffe03f */
[-C--:B------:R-:W-:Y:S01]  /*33f0*/  FMUL.FTZ R29, R29, R11.reuse ;  /* 0x0000000b1d1d7220 */ /* 0x080fe20000410000 */
[----:B------:R-:W-:Y:S01]  /*3400*/  UMOV UR40, UR56 ;  /* 0x0000003800287c82 */ /* 0x000fe20008000000 */
[----:B------:R-:W-:Y:S01]  /*3410*/  UMOV UR41, UR57 ;  /* 0x0000003900297c82 */ /* 0x000fe20008000000 */
[----:B------:R-:W-:Y:S01]  /*3420*/  UMOV UR43, 0x40000040 ;  /* 0x40000040002b7882 */ /* 0x000fe20000000000 */
[----:B------:R-:W-:Y:S01]  /*3430*/  UIADD3 UR26, UR10, 0x600, URZ ;  /* 0x000006000a1a7890 */ /* 0x000fe2000fffe03f */
[-C--:B------:R-:W-:Y:S01]  /*3440*/  FMUL.FTZ R32, R32, R11.reuse ;  /* 0x0000000b20207220 */ /* 0x080fe20000410000 */
[----:B------:R-:W-:Y:S01]  /*3450*/  UMOV UR27, 0x40000040 ;  /* 0x40000040001b7882 */ /* 0x000fe20000000000 */
[----:B------:R-:W-:Y:S01]  /*3460*/  UIADD3 UR30, UR10, 0x602, URZ ;  /* 0x000006020a1e7890 */ /* 0x000fe2000fffe03f */
[-C--:B------:R-:W-:Y:S01]  /*3470*/  FMUL.FTZ R33, R33, R11.reuse ;  /* 0x0000000b21217220 */ /* 0x080fe20000410000 */
[----:B------:R-:W-:Y:S01]  /*3480*/  UMOV UR31, 0x40000040 ;  /* 0x40000040001f7882 */ /* 0x000fe20000000000 */
[----:B------:R-:W-:Y:S01]  /*3490*/  UIADD3 UR34, UR10, 0x604, URZ ;  /* 0x000006040a227890 */ /* 0x000fe2000fffe03f */
[-C--:B------:R-:W-:Y:S01]  /*34a0*/  FMUL.FTZ R36, R36, R11.reuse ;  /* 0x0000000b24247220 */ /* 0x080fe20000410000 */
[----:B------:R-:W-:Y:S01]  /*34b0*/  UMOV UR35, 0x40000040 ;  /* 0x4000004000237882 */ /* 0x000fe20000000000 */
[-C--:B------:R-:W-:Y:S01]  /*34c0*/  FMUL.FTZ R37, R37, R11.reuse ;  /* 0x0000000b25257220 */ /* 0x080fe20000410000 */
        /* <DEDUP_REMOVED lines=23> */
[----:B------:R-:W-:Y:S01]  /*3640*/  FMUL.FTZ R85, R85, R11 ;  /* 0x0000000b55557220 */ /* 0x000fe20000410000 */
        /* <DEDUP_REMOVED lines=32> */
[----:B------:R-:W-:-:S02]  /*3850*/  WARPGROUP.DEPBAR.LE gsb0, 0x0 ;  /* 0x00008000000079c5 */ /* 0x000fc40000010000 */
[----:B------:R-:W-:-:S06]  /*3860*/  WARPGROUP.ARRIVE ;  /* 0x00000000000079c5 */ /* 0x000fcc0000000000 */
[----:B------:R-:W-:Y:S01]  /*3870*/  HGMMA.64x96x16.F32.BF16 R88, gdesc[UR40], R88, gsb0 ;  /* 0x01600000285879f0 */ /* 0x000fe20008001858 */
[----:B------:R-:W-:Y:S01]  /*3880*/  UIADD3 UR42, UR10, 0x4, URZ ;  /* 0x000000040a2a7890 */ /* 0x000fe2000fffe03f */
[----:B------:R-:W-:Y:S01]  /*3890*/  UMOV UR40, UR52 ;  /* 0x0000003400287c82 */ /* 0x000fe20008000000 */
[----:B------:R-:W-:Y:S01]  /*38a0*/  UMOV UR41, UR53 ;  /* 0x0000003500297c82 */ /* 0x000fe20008000000 */
[----:B------:R-:W-:Y:S01]  /*38b0*/  UMOV UR43, 0x40000040 ;  /* 0x40000040002b7882 */ /* 0x000fe20000000000 */
[----:B------:R-:W-:Y:S02]  /*38c0*/  WARPGROUP.DEPBAR.LE gsb0, 0x0 ;  /* 0x00008000000079c5 */ /* 0x000fe40000010000 */
        /* <DEDUP_REMOVED lines=44> */
.L_x_19:
[----:B------:R-:W-:Y:S01]  /*3b90*/  ULEA UR10, UR5, UR6, 0x3 ;  /* 0x00000006050a7291 */ /* 0x000fe2000f8e183f */
[----:B01----:R-:W-:-:S05]  /*3ba0*/  IMAD.U32 R0, RZ, RZ, UR4 ;  /* 0x00000004ff007e24 */ /* 0x003fca000f8e00ff */
[----:B------:R-:W-:-:S04]  /*3bb0*/  SHF.L.U32 R0, R0, 0x1f, RZ ;  /* 0x0000001f00007819 */ /* 0x000fc800000006ff */
[----:B------:R0:W1:Y:S01]  /*3bc0*/  SYNCS.PHASECHK.TRANS64.TRYWAIT P1, [UR10+0x2a850], R0 ;  /* 0x02a85000ff0075a7 */ /* 0x000062000802014a */
[----:B------:R-:W-:Y:S05]  /*3bd0*/  @!P0 BRA `(.L_x_20) ;  /* 0x0000000000048947 */ /* 0x000fea0003800000 */
[----:B------:R-:W-:Y:S01]  /*3be0*/  BPT.TRAP 0x1 ;  /* 0x000000040000795c */ /* 0x000fe20000300000 */
.L_x_20:
[----:B-1----:R-:W-:Y:S05]  /*3bf0*/  @P1 BRA `(.L_x_21) ;  /* 0x0000000000081947 */ /* 0x002fea0003800000 */
[----:B------:R-:W1:Y:S02]  /*3c00*/  SYNCS.PHASECHK.TRANS64.TRYWAIT P1, [UR10+0x2a850], R0 ;  /* 0x02a85000ff0075a7 */ /* 0x000e64000802014a */
[----:B-1----:R-:W-:Y:S05]  /*3c10*/  @!P1 BRA `(.L_x_22) ;  /* 0x0000006800f49947 */ /* 0x002fea0003800000 */
.L_x_21:
[----:B------:R-:W-:Y:S01]  /*3c20*/  UIADD3 UR6, UR6, 0x400, URZ ;  /* 0x0000040006067890 */ /* 0x000fe2000fffe03f */
[----:B------:R-:W-:Y:S01]  /*3c30*/  WARPGROUP.ARRIVE ;  /* 0x00000000000079c5 */ /* 0x000fe20000000000 */
[----:B------:R-:W-:Y:S02]  /*3c40*/  UMOV UR15, 0x40000040 ;  /* 0x40000040000f7882 */ /* 0x000fe40000000000 */
[----:B------:R-:W-:-:S04]  /*3c50*/  USHF.R.U32.HI UR6, URZ, 0x4, UR6 ;  /* 0x000000043f067899 */ /* 0x000fc80008011606 */
[----:B------:R-:W-:-:S04]  /*3c60*/  ULOP3.LUT UR6, UR6, 0x3fff, URZ, 0xc0, !UPT ;  /* 0x00003fff06067892 */ /* 0x000fc8000f8ec03f */
[----:B------:R-:W-:-:S04]  /*3c70*/  ULOP3.LUT UR4, UR6, 0x3000000, URZ, 0xfc, !UPT ;  /* 0x0300000006047892 */ /* 0x000fc8000f8efc3f */
[----:B------:R-:W-:-:S07]  /*3c80*/  UIMAD UR4, UR5, 0x600, UR4 ;  /* 0x00000600050478a4 */ /* 0x000fce000f8e0204 */
[----:B------:R-:W-:Y:S02]  /*3c90*/  UMOV UR14, UR4 ;  /* 0x00000004000e7c82 */ /* 0x000fe40008000000 */
[----:B------:R-:W-:Y:S01]  /*3ca0*/  HGMMA.64x128x16.F32.BF16 R24, R136, gdesc[UR12].tnspB, R24, gsb0 ;  /* 0x41e0000c88187df0 */ /* 0x000fe20008001818 */
[----:B------:R-:W-:Y:S01]  /*3cb0*/  UIADD3 UR14, UR4, 0x80, URZ ;  /* 0x00000080040e7890 */ /* 0x000fe2000fffe03f */
[----:B------:R-:W-:Y:S01]  /*3cc0*/  UMOV UR15, 0x40000040 ;  /* 0x40000040000f7882 */ /* 0x000fe20000000000 */
[----:B------:R-:W-:Y:S02]  /*3cd0*/  WARPGROUP.DEPBAR.LE gsb0, 0x0 ;  /* 0x00008000000079c5 */ /* 0x000fe40000010000 */
[----:B------:R-:W-:-:S07]  /*3ce0*/  WARPGROUP.ARRIVE ;  /* 0x00000000000079c5 */ /* 0x000fce0000000000 */
        /* <DEDUP_REMOVED lines=13> */
[----:B------:R-:W-:Y:S01]  /*3dc0*/  UIADD3 UR4, UR4, 0x280, URZ ;  /* 0x0000028004047890 */ /* 0x000fe2000fffe03f */
[----:B------:R-:W-:Y:S02]  /*3dd0*/  WARPGROUP.DEPBAR.LE gsb0, 0x0 ;  /* 0x00008000000079c5 */ /* 0x000fe40000010000 */
[----:B------:R-:W-:-:S06]  /*3de0*/  WARPGROUP.ARRIVE ;  /* 0x00000000000079c5 */ /* 0x000fcc0000000000 */
[----:B------:R-:W-:Y:S01]  /*3df0*/  HGMMA.64x128x16.F32.BF16 R24, R152, gdesc[UR12].tnspB, R24, gsb0 ;  /* 0x41e0000c98187df0 */ /* 0x000fe20008001818 */
[----:B------:R-:W-:Y:S01]  /*3e00*/  UMOV UR14, UR4 ;  /* 0x00000004000e7c82 */ /* 0x000fe20008000000 */
[----:B------:R-:W-:Y:S01]  /*3e10*/  UMOV UR15, 0x40000040 ;  /* 0x40000040000f7882 */ /* 0x000fe20000000000 */
[----:B------:R-:W-:Y:S02]  /*3e20*/  WARPGROUP.DEPBAR.LE gsb0, 0x0 ;  /* 0x00008000000079c5 */ /* 0x000fe40000010000 */
[----:B------:R-:W-:-:S07]  /*3e30*/  WARPGROUP.ARRIVE ;  /* 0x00000000000079c5 */ /* 0x000fce0000000000 */
[----:B------:R-:W-:Y:S03]  /*3e40*/  HGMMA.64x128x16.F32.BF16 R24, R156, gdesc[UR12].tnspB, R24, gsb0 ;  /* 0x41e0000c9c187df0 */ /* 0x000fe60008001818 */
[----:B------:R-:W-:Y:S02]  /*3e50*/  WARPGROUP.DEPBAR.LE gsb0, 0x0 ;  /* 0x00008000000079c5 */ /* 0x000fe40000010000 */
[----:B------:R-:W-:Y:S05]  /*3e60*/  @!P0 BRA `(.L_x_23) ;  /* 0x0000000000048947 */ /* 0x000fea0003800000 */
[----:B------:R-:W-:Y:S01]  /*3e70*/  BPT.TRAP 0x1 ;  /* 0x000000040000795c */ /* 0x000fe20000300000 */
.L_x_23:
[----:B01----:R-:W-:Y:S01]  /*3e80*/  FMNMX.FTZ R0, R88, R13, !PT ;  /* 0x0000000d58007209 */ /* 0x003fe20007810000 */
[----:B------:R-:W-:Y:S01]  /*3e90*/  UIADD3 UR7, UR7, 0x2a840, URZ ;  /* 0x0002a84007077890 */ /* 0x000fe2000fffe03f */
[----:B------:R-:W-:Y:S02]  /*3ea0*/  FMNMX.FTZ R14, R90, R12, !PT ;  /* 0x0000000c5a0e7209 */ /* 0x000fe40007810000 */
[----:B------:R-:W-:Y:S01]  /*3eb0*/  FMNMX.FTZ R3, R89, R0, !PT ;  /* 0x0000000059037209 */ /* 0x000fe20007810000 */
[----:B------:R-:W-:Y:S01]  /*3ec0*/  UPRMT UR7, UR11, 0x654, UR7 ;  /* 0x000006540b077896 */ /* 0x000fe20008000007 */
[----:B------:R-:W-:Y:S02]  /*3ed0*/  FMNMX.FTZ R5, R91, R14, !PT ;  /* 0x0000000e5b057209 */ /* 0x000fe40007810000 */
[----:B------:R-:W-:Y:S02]  /*3ee0*/  FMNMX.FTZ R0, R92, R3, !PT ;  /* 0x000000035c007209 */ /* 0x000fe40007810000 */
[----:B------:R-:W-:-:S02]  /*3ef0*/  FMNMX.FTZ R14, R94, R5, !PT ;  /* 0x000000055e0e7209 */ /* 0x000fc40007810000 */
[----:B------:R-:W-:Y:S02]  /*3f00*/  FMNMX.FTZ R3, R93, R0, !PT ;  /* 0x000000005d037209 */ /* 0x000fe40007810000 */
[----:B------:R-:W-:Y:S01]  /*3f10*/  FMNMX.FTZ R5, R95, R14, !PT ;  /* 0x0000000e5f057209 */ /* 0x000fe20007810000 */
[----:B------:R-:W-:Y:S01]  /*3f20*/  SYNCS.ARRIVE.TRANS64.RED.A1T0 RZ, [UR7], RZ ;  /* 0x000000ffffff79a7 */ /* 0x000fe20008100407 */
[----:B------:R-:W-:Y:S02]  /*3f30*/  FMNMX.FTZ R0, R96, R3, !PT ;  /* 0x0000000360007209 */ /* 0x000fe40007810000 */
[----:B------:R-:W-:Y:S02]  /*3f40*/  FMNMX.FTZ R14, R98, R5, !PT ;  /* 0x00000005620e7209 */ /* 0x000fe40007810000 */
[----:B------:R-:W-:Y:S02]  /*3f50*/  FMNMX.FTZ R3, R97, R0, !PT ;  /* 0x0000000061037209 */ /* 0x000fe40007810000 */
[----:B------:R-:W-:-:S02]  /*3f60*/  FMNMX.FTZ R5, R99, R14, !PT ;  /* 0x0000000e63057209 */ /* 0x000fc40007810000 */
[----:B------:R-:W-:Y:S02]  /*3f70*/  FMNMX.FTZ R0, R100, R3, !PT ;  /* 0x0000000364007209 */ /* 0x000fe40007810000 */
[----:B------:R-:W-:Y:S02]  /*3f80*/  FMNMX.FTZ R14, R102, R5, !PT ;  /* 0x00000005660e7209 */ /* 0x000fe40007810000 */
        /* <DEDUP_REMOVED lines=33> */
[----:B------:R-:W-:-:S03]  /*41a0*/  FMNMX.FTZ R14, R135, R14, !PT ;  /* 0x0000000e870e7209 */ /* 0x000fc60007810000 */
[----:B------:R-:W0:Y:S04]  /*41b0*/  SHFL.BFLY PT, R0, R9, 0x2, 0x1f ;  /* 0x0c401f0009007f89 */ /* 0x000e2800000e0000 */
[----:B------:R-:W1:Y:S01]  /*41c0*/  SHFL.BFLY PT, R3, R14, 0x2, 0x1f ;  /* 0x0c401f000e037f89 */ /* 0x000e6200000e0000 */
[----:B0-----:R-:W-:Y:S02]  /*41d0*/  FMNMX.FTZ R15, R9, R0, !PT ;  /* 0x00000000090f7209 */ /* 0x001fe40007810000 */
[----:B------:R-:W0:Y:S01]  /*41e0*/  LDC R0, c[0x0][0x988] ;  /* 0x00026200ff007b82 */ /* 0x000e220000000800 */
[----:B-1----:R-:W-:Y:S02]  /*41f0*/  FMNMX.FTZ R21, R14, R3, !PT ;  /* 0x000000030e157209 */ /* 0x002fe40007810000 */
[----:B------:R-:W1:Y:S04]  /*4200*/  SHFL.BFLY PT, R20, R15, 0x1, 0x1f ;  /* 0x0c201f000f147f89 */ /* 0x000e6800000e0000 */
[----:B------:R-:W2:Y:S01]  /*4210*/  SHFL.BFLY PT, R136, R21, 0x1, 0x1f ;  /* 0x0c201f0015887f89 */ /* 0x000ea200000e0000 */
[----:B-1----:R-:W-:-:S02]  /*4220*/  FMNMX.FTZ R3, R15, R20, !PT ;  /* 0x000000140f037209 */ /* 0x002fc40007810000 */
[----:B--2---:R-:W-:-:S03]  /*4230*/  FMNMX.FTZ R5, R21, R136, !PT ;  /* 0x0000008815057209 */ /* 0x004fc60007810000 */
[C---:B0-----:R-:W-:Y:S01]  /*4240*/  FMUL.FTZ R137, R3.reuse, R0 ;  /* 0x0000000003897220 */ /* 0x041fe20000410000 */
[----:B------:R-:W-:-:S03]  /*4250*/  FADD.FTZ R11, -R3, R13 ;  /* 0x0000000d030b7221 */ /* 0x000fc60000010100 */
[-CC-:B------:R-:W-:Y:S01]  /*4260*/  FFMA.FTZ R13, R89, R0.reuse, -R137.reuse ;  /* 0x00000000590d7223 */ /* 0x180fe20000010889 */
[-CC-:B------:R-:W-:Y:S01]  /*4270*/  FFMA.FTZ R89, R101, R0.reuse, -R137.reuse ;  /* 0x0000000065597223 */ /* 0x180fe20000010889 */
[-CC-:B------:R-:W-:Y:S01]  /*4280*/  FFMA.FTZ R101, R113, R0.reuse, -R137.reuse ;  /* 0x0000000071657223 */ /* 0x180fe20000010889 */
[-CC-:B------:R-:W-:Y:S01]  /*4290*/  FFMA.FTZ R113, R125, R0.reuse, -R137.reuse ;  /* 0x000000007d717223 */ /* 0x180fe20000010889 */
[C---:B------:R-:W-:Y:S01]  /*42a0*/  FADD.FTZ R9, -R5.reuse, R12 ;  /* 0x0000000c05097221 */ /* 0x040fe20000010100 */
[-C--:B------:R-:W-:Y:S01]  /*42b0*/  FMUL.FTZ R125, R5, R0.reuse ;  /* 0x00000000057d7220 */ /* 0x080fe20000410000 */
[-C--:B------:R-:W-:Y:S01]  /*42c0*/  FMUL.FTZ R11, R11, R0.reuse ;  /* 0x000000000b0b7220 */ /* 0x080fe20000410000 */
[-CC-:B------:R-:W-:Y:S01]  /*42d0*/  FFMA.FTZ R136, R88, R0.reuse, -R137.reuse ;  /* 0x0000000058887223 */ /* 0x180fe20000010889 */
[-C--:B------:R-:W-:Y:S01]  /*42e0*/  FMUL.FTZ R9, R9, R0.reuse ;  /* 0x0000000009097220 */ /* 0x080fe20000410000 */
[-CC-:B------:R-:W-:Y:S01]  /*42f0*/  FFMA.FTZ R15, R93, R0.reuse, -R137.reuse ;  /* 0x000000005d0f7223 */ /* 0x180fe20000010889 */
[-C--:B------:R-:W-:Y:S01]  /*4300*/  FFMA.FTZ R21, R97, R0.reuse, -R137 ;  /* 0x0000000061157223 */ /* 0x080fe20000010889 */
[-C--:B------:R-:W-:Y:S01]  /*4310*/  FFMA.FTZ R12, R90, R0.reuse, -R125 ;  /* 0x000000005a0c7223 */ /* 0x080fe2000001087d */
[-CC-:B------:R-:W-:Y:S01]  /*4320*/  FFMA.FTZ R93, R105, R0.reuse, -R137.reuse ;  /* 0x00000000695d7223 */ /* 0x180fe20000010889 */
        /* <DEDUP_REMOVED lines=15> */
[-C--:B------:R-:W-:Y:S01]  /*4420*/  FFMA.FTZ R121, R133, R0.reuse, -R137 ;  /* 0x0000000085797223 */ /* 0x080fe20000010889 */
        /* <DEDUP_REMOVED lines=17> */
[----:B------:R-:W0:Y:S01]  /*4540*/  MUFU.EX2 R136, R136 ;  /* 0x0000008800887308 */ /* 0x000e220000000800 */
[-CC-:B------:R-:W-:Y:S01]  /*4550*/  FFMA.FTZ R122, R122, R0.reuse, -R125.reuse ;  /* 0x000000007a7a7223 */ /* 0x180fe2000001087d */
[-CC-:B------:R-:W-:Y:S01]  /*4560*/  FFMA.FTZ R123, R123, R0.reuse, -R125.reuse ;  /* 0x000000007b7b7223 */ /* 0x180fe2000001087d */
[-CC-:B------:R-:W-:Y:S01]  /*4570*/  FFMA.FTZ R126, R126, R0.reuse, -R125.reuse ;  /* 0x000000007e7e7223 */ /* 0x180fe2000001087d */
[-CC-:B------:R-:W-:Y:S01]  /*4580*/  FFMA.FTZ R127, R127, R0.reuse, -R125.reuse ;  /* 0x000000007f7f7223 */ /* 0x180fe2000001087d */
[-CC-:B------:R-:W-:Y:S01]  /*4590*/  FFMA.FTZ R130, R130, R0.reuse, -R125.reuse ;  /* 0x0000000082827223 */ /* 0x180fe2000001087d */
[-CC-:B------:R-:W-:Y:S01]  /*45a0*/  FFMA.FTZ R131, R131, R0.reuse, -R125.reuse ;  /* 0x0000000083837223 */ /* 0x180fe2000001087d */
[-CC-:B------:R-:W-:Y:S01]  /*45b0*/  FFMA.FTZ R134, R134, R0.reuse, -R125.reuse ;  /* 0x0000000086867223 */ /* 0x180fe2000001087d */
[----:B------:R-:W1:Y:S01]  /*45c0*/  MUFU.EX2 R12, R12 ;  /* 0x0000000c000c7308 */ /* 0x000e620000000800 */
[----:B------:R-:W-:-:S07]  /*45d0*/  FFMA.FTZ R125, R135, R0, -R125 ;  /* 0x00000000877d7223 */ /* 0x000fce000001087d */
[----:B------:R-:W2:Y:S01]  /*45e0*/  MUFU.EX2 R13, R13 ;  /* 0x0000000d000d7308 */ /* 0x000ea20000000800 */
[----:B0-----:R-:W-:-:S07]  /*45f0*/  FFMA.FTZ R8, R11, R8, R136 ;  /* 0x000000080b087223 */ /* 0x001fce0000010088 */
[----:B------:R-:W0:Y:S01]  /*4600*/  MUFU.EX2 R137, R137 ;  /* 0x0000008900897308 */ /* 0x000e220000000800 */
[----:B-1----:R-:W-:-:S07]  /*4610*/  FFMA.FTZ R4, R9, R4, R12 ;  /* 0x0000000409047223 */ /* 0x002fce000001000c */
[----:B------:R-:W1:Y:S01]  /*4620*/  MUFU.EX2 R138, R138 ;  /* 0x0000008a008a7308 */ /* 0x000e620000000800 */
[----:B--2---:R-:W-:-:S07]  /*4630*/  FADD.FTZ R91, R13, R8 ;  /* 0x000000080d5b7221 */ /* 0x004fce0000010000 */
[----:B------:R-:W2:Y:S01]  /*4640*/  MUFU.EX2 R139, R139 ;  /* 0x0000008b008b7308 */ /* 0x000ea20000000800 */
[----:B0-----:R-:W-:-:S07]  /*4650*/  FADD.FTZ R4, R137, R4 ;  /* 0x0000000489047221 */ /* 0x001fce0000010000 */
[----:B------:R-:W0:Y:S01]  /*4660*/  MUFU.EX2 R15, R15 ;  /* 0x0000000f000f7308 */ /* 0x000e220000000800 */
[----:B-1----:R-:W-:-:S07]  /*4670*/  FADD.FTZ R8, R138, R91 ;  /* 0x0000005b8a087221 */ /* 0x002fce0000010000 */
        /* <DEDUP_REMOVED lines=81> */
[----:B0-----:R-:W-:Y:S01]  /*4b90*/  FADD.FTZ R4, R159, R4 ;  /* 0x000000049f047221 */ /* 0x001fe20000010000 */
[----:B-1----:R-:W-:-:S03]  /*4ba0*/  FADD.FTZ R8, R121, R8 ;  /* 0x0000000879087221 */ /* 0x002fc60000010000 */
[----:B--2---:R-:W-:Y:S01]  /*4bb0*/  FADD.FTZ R4, R125, R4 ;  /* 0x000000047d047221 */ /* 0x004fe20000010000 */
[----:B------:R-:W-:Y:S06]  /*4bc0*/  @!P0 BRA `(.L_x_24) ;  /* 0x0000000000048947 */ /* 0x000fec0003800000 */
[----:B------:R-:W-:Y:S01]  /*4bd0*/  BPT.TRAP 0x1 ;  /* 0x000000040000795c */ /* 0x000fe20000300000 */
.L_x_24:
[----:B------:R-:W-:Y:S01]  /*4be0*/  UIADD3 UR10, UR10, 0x2a860, URZ ;  /* 0x0002a8600a0a7890 */ /* 0x000fe2000fffe03f */
[C---:B------:R-:W-:Y:S01]  /*4bf0*/  ISETP.GT.AND P1, PT, R10.reuse, RZ, PT ;  /* 0x000000ff0a00720c */ /* 0x040fe20003f24270 */
[----:B------:R-:W-:Y:S01]  /*4c00*/  UMOV UR4, UR39 ;  /* 0x0000002700047c82 */ /* 0x000fe20008000000 */
[----:B------:R-:W-:Y:S01]  /*4c10*/  UMOV UR5, UR38 ;  /* 0x0000002600057c82 */ /* 0x000fe20008000000 */
[----:B------:R-:W-:Y:S01]  /*4c20*/  UPRMT UR10, UR11, 0x654, UR10 ;  /* 0x000006540b0a7896 */ /* 0x000fe2000800000a */
[----:B------:R-:W-:Y:S01]  /*4c30*/  F2FP.BF16.F32.PACK_AB R136, R13, R136 ;  /* 0x000000880d88723e */ /* 0x000fe200000010ff */
[----:B------:R-:W-:Y:S01]  /*4c40*/  VIADD R10, R10, 0xffffffff ;  /* 0xffffffff0a0a7836 */ /* 0x000fe20000000000 */
[----:B------:R-:W-:Y:S01]  /*4c50*/  F2FP.BF16.F32.PACK_AB R137, R137, R12 ;  /* 0x0000000c8989723e */ /* 0x000fe200000010ff */
[----:B------:R-:W-:Y:S01]  /*4c60*/  IMAD.MOV.U32 R13, RZ, RZ, R3 ;  /* 0x000000ffff0d7224 */ /* 0x000fe200078e0003 */
[----:B------:R-:W-:Y:S02]  /*4c70*/  F2FP.BF16.F32.PACK_AB R138, R15, R138 ;  /* 0x0000008a0f8a723e */ /* 0x000fe400000010ff */
[----:B------:R-:W-:-:S02]  /*4c80*/  F2FP.BF16.F32.PACK_AB R139, R95, R139 ;  /* 0x0000008b5f8b723e */ /* 0x000fc400000010ff */
[----:B------:R-:W-:Y:S01]  /*4c90*/  SYNCS.ARRIVE.TRANS64.RED.A1T0 RZ, [UR10], RZ ;  /* 0x000000ffffff79a7 */ /* 0x000fe2000810040a */
[----:B------:R-:W-:Y:S02]  /*4ca0*/  F2FP.BF16.F32.PACK_AB R140, R21, R140 ;  /* 0x0000008c158c723e */ /* 0x000fe400000010ff */
[----:B------:R-:W-:Y:S02]  /*4cb0*/  F2FP.BF16.F32.PACK_AB R141, R99, R141 ;  /* 0x0000008d638d723e */ /* 0x000fe400000010ff */
[----:B------:R-:W-:Y:S02]  /*4cc0*/  F2FP.BF16.F32.PACK_AB R142, R89, R142 ;  /* 0x0000008e598e723e */ /* 0x000fe400000010ff */
[----:B------:R-:W-:Y:S02]  /*4cd0*/  F2FP.BF16.F32.PACK_AB R143, R103, R143 ;  /* 0x0000008f678f723e */ /* 0x000fe400000010ff */
[----:B------:R-:W-:Y:S02]  /*4ce0*/  F2FP.BF16.F32.PACK_AB R144, R93, R144 ;  /* 0x000000905d90723e */ /* 0x000fe400000010ff */
[----:B------:R-:W-:-:S02]  /*4cf0*/  F2FP.BF16.F32.PACK_AB R145, R107, R145 ;  /* 0x000000916b91723e */ /* 0x000fc400000010ff */
        /* <DEDUP_REMOVED lines=14> */
[----:B------:R-:W-:Y:S01]  /*4de0*/  MOV R12, R5 ;  /* 0x00000005000c7202 */ /* 0x000fe20000000f00 */
[----:B------:R-:W-:Y:S06]  /*4df0*/  @P1 BRA `(.L_x_25) ;  /* 0xffffffe000e81947 */ /* 0x000fec000383ffff */
.L_x_14:
[----:B------:R-:W-:Y:S06]  /*4e00*/  BAR.ARV 0x8, 0x180 ;  /* 0x0206000000007b1d */ /* 0x000fec0000002000 */
        /* <DEDUP_REMOVED lines=64> */
[----:B------:R-:W-:Y:S06]  /*5210*/  @!P0 BRA `(.L_x_26) ;  /* 0x0000000000048947 */ /* 0x000fec0003800000 */
[----:B------:R-:W-:Y:S01]  /*5220*/  BPT.TRAP 0x1 ;  /* 0x000000040000795c */ /* 0x000fe20000300000 */
.L_x_26:
[----:B------:R-:W0:Y:S01]  /*5230*/  S2UR UR13, SR_CgaCtaId ;  /* 0x00000000000d79c3 */ /* 0x000e220000008800 */
[----:B------:R-:W-:Y:S01]  /*5240*/  UMOV UR4, 0x400 ;  /* 0x0000040000047882 */ /* 0x000fe20000000000 */
[----:B------:R-:W-:-:S05]  /*5250*/  IMAD.U32 R6, RZ, RZ, UR39 ;  /* 0x00000027ff067e24 */ /* 0x000fca000f8e00ff */
[----:B------:R-:W-:Y:S01]  /*5260*/  SHF.L.U32 R6, R6, 0x1f, RZ ;  /* 0x0000001f06067819 */ /* 0x000fe200000006ff */
[----:B0-----:R-:W-:-:S04]  /*5270*/  ULEA UR4, UR13, UR4, 0x18 ;  /* 0x000000040d047291 */ /* 0x001fc8000f8ec03f */
[----:B------:R-:W-:-:S09]  /*5280*/  ULEA UR10, UR38, UR4, 0x3 ;  /* 0x00000004260a7291 */ /* 0x000fd2000f8e183f */
[----:B------:R0:W1:Y:S01]  /*5290*/  SYNCS.PHASECHK.TRANS64.TRYWAIT P1, [UR10+0x2a850], R6 ;  /* 0x02a85006ff0075a7 */ /* 0x000062000802014a */
[----:B------:R-:W-:Y:S05]  /*52a0*/  @!P0 BRA `(.L_x_27) ;  /* 0x0000000000048947 */ /* 0x000fea0003800000 */
[----:B------:R-:W-:Y:S01]  /*52b0*/  BPT.TRAP 0x1 ;  /* 0x000000040000795c */ /* 0x000fe20000300000 */
.L_x_27:
[----:B-1----:R-:W-:Y:S05]  /*52c0*/  @P1 BRA `(.L_x_28) ;  /* 0x0000000000081947 */ /* 0x002fea0003800000 */
[----:B------:R-:W1:Y:S02]  /*52d0*/  SYNCS.PHASECHK.TRANS64.TRYWAIT P1, [UR10+0x2a850], R6 ;  /* 0x02a85006ff0075a7 */ /* 0x000e64000802014a */
[----:B-1----:R-:W-:Y:S05]  /*52e0*/  @!P1 BRA `(.L_x_29) ;  /* 0x0000005400589947 */ /* 0x002fea0003800000 */
.L_x_28:
[----:B------:R-:W-:Y:S01]  /*52f0*/  UIADD3 UR5, UR4, 0x400, URZ ;  /* 0x0000040004057890 */ /* 0x000fe2000fffe03f */
[----:B------:R-:W-:Y:S01]  /*5300*/  WARPGROUP.ARRIVE ;  /* 0x00000000000079c5 */ /* 0x000fe20000000000 */
[----:B------:R-:W-:Y:S01]  /*5310*/  UMOV UR7, 0x40000040 ;  /* 0x4000004000077882 */ /* 0x000fe20000000000 */
[----:B------:R-:W-:Y:S01]  /*5320*/  UMOV UR15, 0x40000040 ;  /* 0x40000040000f7882 */ /* 0x000fe20000000000 */
[----:B------:R-:W-:Y:S01]  /*5330*/  USHF.R.U32.HI UR5, URZ, 0x4, UR5 ;  /* 0x000000043f057899 */ /* 0x000fe20008011605 */
[----:B-1----:R-:W1:Y:S01]  /*5340*/  SHFL.BFLY PT, R7, R8, 0x2, 0x1f ;  /* 0x0c401f0008077f89 */ /* 0x002e6200000e0000 */
[----:B------:R-:W-:Y:S02]  /*5350*/  IMAD.MOV.U32 R89, RZ, RZ, -0x800000 ;  /* 0xff800000ff597424 */ /* 0x000fe400078e00ff */
[----:B------:R-:W-:Y:S01]  /*5360*/  ULOP3.LUT UR5, UR5, 0x3fff, URZ, 0xc0, !UPT ;  /* 0x00003fff05057892 */ /* 0x000fe2000f8ec03f */
[----:B------:R-:W2:Y:S01]  /*5370*/  SHFL.BFLY PT, R9, R4, 0x2, 0x1f ;  /* 0x0c401f0004097f89 */ /* 0x000ea200000e0000 */
[----:B------:R-:W-:-:S02]  /*5380*/  IMAD.MOV.U32 R88, RZ, RZ, -0x800000 ;  /* 0xff800000ff587424 */ /* 0x000fc400078e00ff */
[----:B------:R-:W-:-:S04]  /*5390*/  ULOP3.LUT UR5, UR5, 0x3000000, URZ, 0xfc, !UPT ;  /* 0x0300000005057892 */ /* 0x000fc8000f8efc3f */
[----:B------:R-:W-:-:S04]  /*53a0*/  UIMAD UR6, UR38, 0x600, UR5 ;  /* 0x00000600260678a4 */ /* 0x000fc8000f8e0205 */
[----:B------:R-:W-:-:S05]  /*53b0*/  UIADD3 UR8, UR6, 0x80, URZ ;  /* 0x0000008006087890 */ /* 0x000fca000fffe03f */
[----:B------:R-:W-:Y:S01]  /*53c0*/  HGMMA.64x128x16.F32.BF16 R24, R136, gdesc[UR4].tnspB, R24, gsb0 ;  /* 0x41e0000488187df0 */ /* 0x000fe20008001818 */
[----:B------:R-:W-:Y:S01]  /*53d0*/  UMOV UR7, 0x40000040 ;  /* 0x4000004000077882 */ /* 0x000fe20000000000 */
[----:B------:R-:W-:Y:S01]  /*53e0*/  UMOV UR14, UR8 ;  /* 0x00000008000e7c82 */ /* 0x000fe20008000000 */
[----:B------:R-:W-:Y:S01]  /*53f0*/  UIADD3 UR8, UR6, 0x100, URZ ;  /* 0x0000010006087890 */ /* 0x000fe2000fffe03f */
[----:B-1----:R-:W-:Y:S01]  /*5400*/  FADD.FTZ R7, R7, R8 ;  /* 0x0000000807077221 */ /* 0x002fe20000010000 */
[----:B--2---:R-:W-:-:S04]  /*5410*/  FADD.FTZ R9, R9, R4 ;  /* 0x0000000409097221 */ /* 0x004fc80000010000 */
[----:B0-----:R-:W0:Y:S01]  /*5420*/  SHFL.BFLY PT, R6, R7, 0x1, 0x1f ;  /* 0x0c201f0007067f89 */ /* 0x001e2200000e0000 */
[----:B------:R-:W-:-:S03]  /*5430*/  IMAD.MOV.U32 R4, RZ, RZ, RZ ;  /* 0x000000ffff047224 */ /* 0x000fc600078e00ff */
[----:B------:R-:W1:Y:S01]  /*5440*/  SHFL.BFLY PT, R10, R9, 0x1, 0x1f ;  /* 0x0c201f00090a7f89 */ /* 0x000e6200000e0000 */
[----:B0-----:R-:W-:Y:S01]  /*5450*/  FADD.FTZ R12, R7, R6 ;  /* 0x00000006070c7221 */ /* 0x001fe20000010000 */
[----:B-1----:R-:W-:-:S04]  /*5460*/  FADD.FTZ R13, R9, R10 ;  /* 0x0000000a090d7221 */ /* 0x002fc80000010000 */
[----:B------:R-:W-:Y:S02]  /*5470*/  FSETP.NE.FTZ.AND P1, PT, R12, RZ, PT ;  /* 0x000000ff0c00720b */ /* 0x000fe40003f35000 */
[----:B------:R-:W-:Y:S02]  /*5480*/  MOV R10, RZ ;  /* 0x000000ff000a7202 */ /* 0x000fe40000000f00 */
[----:B------:R-:W-:-:S09]  /*5490*/  FSETP.NE.FTZ.AND P2, PT, R13, RZ, PT ;  /* 0x000000ff0d00720b */ /* 0x000fd20003f55000 */
[----:B------:R-:W0:Y:S01]  /*54a0*/  @P1 MUFU.LG2 R8, R12 ;  /* 0x0000000c00081308 */ /* 0x000e220000000c00 */
[----:B------:R-:W-:-:S03]  /*54b0*/  @P1 FMUL.FTZ R6, R0, 0.69314718246459960938 ;  /* 0x3f31721800061820 */ /* 0x000fc60000410000 */
[----:B------:R-:W-:-:S04]  /*54c0*/  @P2 FMUL.FTZ R9, R0, 0.69314718246459960938 ;  /* 0x3f31721800092820 */ /* 0x000fc80000410000 */
[----:B------:R-:W1:Y:S08]  /*54d0*/  @P2 MUFU.LG2 R11, R13 ;  /* 0x0000000d000b2308 */ /* 0x000e700000000c00 */
[----:B------:R2:W3:Y:S01]  /*54e0*/  @P1 MUFU.RCP R4, R12 ;  /* 0x0000000c00041308 */ /* 0x0004e20000001000 */
[----:B0-----:R-:W-:-:S04]  /*54f0*/  @P1 FMUL.FTZ R7, R8, 0.69314718246459960938 ;  /* 0x3f31721808071820 */ /* 0x001fc80000410000 */
[----:B------:R-:W-:-:S03]  /*5500*/  @P1 FFMA.FTZ R89, R6, R3, R7 ;  /* 0x0000000306591223 */ /* 0x000fc60000010007 */
[----:B------:R2:W0:Y:S01]  /*5510*/  @P2 MUFU.RCP R10, R13 ;  /* 0x0000000d000a2308 */ /* 0x0004220000001000 */
[----:B-1----:R-:W-:-:S04]  /*5520*/  @P2 FMUL.FTZ R0, R11, 0.69314718246459960938 ;  /* 0x3f3172180b002820 */ /* 0x002fc80000410000 */
[----:B------:R-:W-:Y:S01]  /*5530*/  @P2 FFMA.FTZ R88, R9, R5, R0 ;  /* 0x0000000509582223 */ /* 0x000fe20000010000 */
[----:B------:R-:W-:Y:S02]  /*5540*/  WARPGROUP.DEPBAR.LE gsb0, 0x0 ;  /* 0x00008000000079c5 */ /* 0x000fe40000010000 */
[----:B------:R-:W-:-:S06]  /*5550*/  WARPGROUP.ARRIVE ;  /* 0x00000000000079c5 */ /* 0x000fcc0000000000 */
[----:B------:R-:W-:Y:S01]  /*5560*/  HGMMA.64x128x16.F32.BF16 R24, R140, gdesc[UR12].tnspB, R24, gsb0 ;  /* 0x41e0000c8c187df0 */ /* 0x000fe20008001818 */
[----:B------:R-:W-:Y:S01]  /*5570*/  UMOV UR14, UR8 ;  /* 0x00000008000e7c82 */ /* 0x000fe20008000000 */
[----:B------:R-:W-:Y:S01]  /*5580*/  UMOV UR15, 0x40000040 ;  /* 0x40000040000f7882 */ /* 0x000fe20000000000 */
[----:B------:R-:W-:Y:S01]  /*5590*/  UIADD3 UR8, UR6, 0x180, URZ ;  /* 0x0000018006087890 */ /* 0x000fe2000fffe03f */
[----:B------:R-:W-:Y:S02]  /*55a0*/  WARPGROUP.DEPBAR.LE gsb0, 0x0 ;  /* 0x00008000000079c5 */ /* 0x000fe40000010000 */
[----:B------:R-:W-:-:S06]  /*55b0*/  WARPGROUP.ARRIVE ;  /* 0x00000000000079c5 */ /* 0x000fcc0000000000 */
[----:B------:R-:W-:Y:S01]  /*55c0*/  HGMMA.64x128x16.F32.BF16 R24, R144, gdesc[UR12].tnspB, R24, gsb0 ;  /* 0x41e0000c90187df0 */ /* 0x000fe20008001818 */
[----:B------:R-:W-:Y:S01]  /*55d0*/  UMOV UR14, UR8 ;  /* 0x00000008000e7c82 */ /* 0x000fe20008000000 */
[----:B------:R-:W-:Y:S01]  /*55e0*/  UMOV UR15, 0x40000040 ;  /* 0x40000040000f7882 */ /* 0x000fe20000000000 */
[----:B------:R-:W-:Y:S02]  /*55f0*/  UIADD3 UR8, UR6, 0x200, URZ ;  /* 0x0000020006087890 */ /* 0x000fe4000fffe03f */
        /* <DEDUP_REMOVED lines=10> */
[----:B------:R-:W-:-:S07]  /*56a0*/  WARPGROUP.ARRIVE ;  /* 0x00000000000079c5 */ /* 0x000fce0000000000 */
[----:B------:R-:W-:Y:S03]  /*56b0*/  HGMMA.64x128x16.F32.BF16 R24, R156, gdesc[UR4].tnspB, R24, gsb0 ;  /* 0x41e000049c187df0 */ /* 0x000fe60008001818 */
[----:B------:R-:W-:Y:S02]  /*56c0*/  WARPGROUP.DEPBAR.LE gsb0, 0x0 ;  /* 0x00008000000079c5 */ /* 0x000fe40000010000 */
[----:B0-23--:R-:W-:Y:S05]  /*56d0*/  @!P0 BRA `(.L_x_30) ;  /* 0x0000000000048947 */ /* 0x00dfea0003800000 */
[----:B------:R-:W-:Y:S01]  /*56e0*/  BPT.TRAP 0x1 ;  /* 0x000000040000795c */ /* 0x000fe20000300000 */
.L_x_30:
[----:B------:R-:W0:Y:S01]  /*56f0*/  S2UR UR5, SR_SWINHI ;  /* 0x00000000000579c3 */ /* 0x000e220000002f00 */
        /* <DEDUP_REMOVED lines=23> */
[----:B------:R-:W-:Y:S01]  /*5870*/  UMOV UR6, UR4 ;  /* 0x0000000400067c82 */ /* 0x000fe20008000000 */
[----:B0-----:R-:W-:Y:S01]  /*5880*/  UMOV UR7, UR5 ;  /* 0x0000000500077c82 */ /* 0x001fe20008000000 */
[----:B------:R-:W-:Y:S01]  /*5890*/  FMUL.FTZ R68, R68, R4 ;  /* 0x0000000444447220 */ /* 0x000fe20000410000 */
[----:B------:R-:W-:Y:S01]  /*58a0*/  MOV R37, UR7 ;  /* 0x0000000700257c02 */ /* 0x000fe20008000f00 */
[----:B------:R-:W-:-:S02]  /*58b0*/  IMAD.U32 R36, RZ, RZ, UR6 ;  /* 0x00000006ff247e24 */ /* 0x000fc4000f8e00ff */
        /* <DEDUP_REMOVED lines=8> */
[----:B------:R-:W-:-:S04]  /*5940*/  IMAD.WIDE R4, R165, 0x2, R36 ;  /* 0x00000002a5047825 */ /* 0x000fc800078e0224 */
[-C--:B------:R-:W-:Y:S01]  /*5950*/  FMUL.FTZ R104, R27, R10.reuse ;  /* 0x0000000a1b687220 */ /* 0x080fe20000410000 */
[-C--:B------:R-:W-:Y:S01]  /*5960*/  FMUL.FTZ R105, R38, R10.reuse ;  /* 0x0000000a26697220 */ /* 0x080fe20000410000 */
[----:B------:R-:W-:Y:S01]  /*5970*/  R2UR UR15, R161 ;  /* 0x00000000a10f72ca */ /* 0x000fe200000e0000 */
[----:B------:R-:W-:Y:S01]  /*5980*/  UIADD3 UR5, -UR61, URZ, URZ ;  /* 0x0000003f3d057290 */ /* 0x000fe2000fffe13f */
[C---:B------:R-:W-:Y:S01]  /*5990*/  IADD3 R27, P3, R4.reuse, 0x4000, RZ ;  /* 0x00004000041b7810 */ /* 0x040fe20007f7e0ff */
[----:B------:R-:W-:Y:S01]  /*59a0*/  ULDC UR11, c[0x0][0xc44] ;  /* 0x00031100000b7ab9 */ /* 0x000fe20000000800 */
[----:B------:R-:W-:Y:S01]  /*59b0*/  IADD3 R29, P2, R4, 0x4020, RZ ;  /* 0x00004020041d7810 */ /* 0x000fe20007f5e0ff */
[-C--:B------:R-:W-:Y:S01]  /*59c0*/  FMUL.FTZ R106, R31, R10.reuse ;  /* 0x0000000a1f6a7220 */ /* 0x080fe20000410000 */
[----:B------:R-:W-:Y:S01]  /*59d0*/  LOP3.LUT R0, R27, 0x380, RZ, 0xc0, !PT ;  /* 0x000003801b007812 */ /* 0x000fe200078ec0ff */
[----:B------:R-:W-:Y:S01]  /*59e0*/  ULDC.64 UR8, c[0x0][0xb90] ;  /* 0x0002e40000087ab9 */ /* 0x000fe20000000a00 */
[----:B------:R-:W-:Y:S01]  /*59f0*/  LOP3.LUT R8, R29, 0x380, RZ, 0xc0, !PT ;  /* 0x000003801d087812 */ /* 0x000fe200078ec0ff */
[----:B------:R-:W-:Y:S01]  /*5a00*/  FMUL.FTZ R98, R43, R10 ;  /* 0x0000000a2b627220 */ /* 0x000fe20000410000 */
[----:B------:R-:W-:Y:S01]  /*5a10*/  SHF.R.U64 R0, R0, 0x3, RZ ;  /* 0x0000000300007819 */ /* 0x000fe200000012ff */
[----:B------:R-:W-:Y:S01]  /*5a20*/  IMAD R9, R22, 0x40, R2 ;  /* 0x0000004016097824 */ /* 0x000fe200078e0202 */
[----:B------:R-:W-:Y:S01]  /*5a30*/  IADD3 R31, P1, R4, 0x4040, RZ ;  /* 0x00004040041f7810 */ /* 0x000fe20007f3e0ff */
[----:B------:R-:W-:Y:S01]  /*5a40*/  UIMAD UR11, UR11, UR5, UR15 ;  /* 0x000000050b0b72a4 */ /* 0x000fe2000f8e020f */
[----:B------:R-:W-:Y:S01]  /*5a50*/  LOP3.LUT R38, R0, R27, RZ, 0x3c, !PT ;  /* 0x0000001b00267212 */ /* 0x000fe200078e3cff */
[----:B------:R-:W0:Y:S01]  /*5a60*/  LDC R100, c[0x0][0xc38] ;  /* 0x00030e00ff647b82 */ /* 0x000e220000000800 */
[----:B------:R-:W-:Y:S01]  /*5a70*/  SHF.R.U64 R8, R8, 0x3, RZ ;  /* 0x0000000308087819 */ /* 0x000fe200000012ff */
[----:B------:R-:W-:Y:S01]  /*5a80*/  USHF.R.S32.HI UR12, URZ, 0x1f, UR11 ;  /* 0x0000001f3f0c7899 */ /* 0x000fe2000801140b */
[----:B------:R-:W-:Y:S01]  /*5a90*/  IADD3 R13, P6, R4, 0x20, RZ ;  /* 0x00000020040d7810 */ /* 0x000fe20007fde0ff */
[----:B------:R-:W-:Y:S01]  /*5aa0*/  IMAD.X R43, RZ, RZ, R5, P1 ;  /* 0x000000ffff2b7224 */ /* 0x000fe200008e0605 */
[----:B------:R-:W-:Y:S01]  /*5ab0*/  LOP3.LUT R40, R8, R29, RZ, 0x3c, !PT ;  /* 0x0000001d08287212 */ /* 0x000fe200078e3cff */
[----:B------:R-:W-:Y:S01]  /*5ac0*/  UIMAD UR5, UR12, UR8, URZ ;  /* 0x000000080c0572a4 */ /* 0x000fe2000f8e023f */
[----:B------:R-:W-:Y:S01]  /*5ad0*/  LOP3.LUT R8, R13, 0x380, RZ, 0xc0, !PT ;  /* 0x000003800d087812 */ /* 0x000fe200078ec0ff */
[----:B------:R-:W1:Y:S01]  /*5ae0*/  LDC R0, c[0x0][0xbe8] ;  /* 0x0002fa00ff007b82 */ /* 0x000e620000000800 */
[----:B------:R-:W-:Y:S01]  /*5af0*/  UIMAD.WIDE.U32 UR6, UR11, UR8, URZ ;  /* 0x000000080b0672a5 */ /* 0x000fe2000f8e003f */
[----:B------:R-:W-:Y:S01]  /*5b00*/  IMAD.WIDE R36, R9, 0x2, R36 ;  /* 0x0000000209247825 */ /* 0x000fe200078e0224 */
[----:B------:R-:W-:Y:S01]  /*5b10*/  UIMAD UR5, UR11, UR9, UR5 ;  /* 0x000000090b0572a4 */ /* 0x000fe2000f8e0205 */
[----:B------:R-:W-:-:S02]  /*5b20*/  SHF.R.U64 R8, R8, 0x3, RZ ;  /* 0x0000000308087819 */ /* 0x000fc400000012ff */
[-C--:B------:R-:W-:Y:S01]  /*5b30*/  FMUL.FTZ R108, R35, R10.reuse ;  /* 0x0000000a236c7220 */ /* 0x080fe20000410000 */
[--C-:B------:R-:W-:Y:S01]  /*5b40*/  IMAD.X R15, RZ, RZ, R5.reuse, P6 ;  /* 0x000000ffff0f7224 */ /* 0x100fe200030e0605 */
[----:B------:R-:W-:Y:S01]  /*5b50*/  UIADD3 UR5, UR7, UR5, URZ ;  /* 0x0000000507057290 */ /* 0x000fe2000fffe03f */
[----:B------:R-:W-:Y:S01]  /*5b60*/  LOP3.LUT R14, R8, R13, RZ, 0x3c, !PT ;  /* 0x0000000d080e7212 */ /* 0x000fe200078e3cff */
[----:B------:R-:W-:Y:S01]  /*5b70*/  IMAD.U32 R13, RZ, RZ, UR7 ;  /* 0x00000007ff0d7e24 */ /* 0x000fe2000f8e00ff */
[----:B------:R-:W-:Y:S01]  /*5b80*/  IADD3 R35, P6, R36, 0x1000, RZ ;  /* 0x0000100024237810 */ /* 0x000fe20007fde0ff */
[-C--:B------:R-:W-:Y:S01]  /*5b90*/  FMUL.FTZ R111, R34, R10.reuse ;  /* 0x0000000a226f7220 */ /* 0x080fe20000410000 */
[----:B------:R-:W-:Y:S01]  /*5ba0*/  R2UR UR14, R160 ;  /* 0x00000000a00e72ca */ /* 0x000fe200000e0000 */
[----:B------:R-:W-:Y:S01]  /*5bb0*/  IMAD.U32 R13, RZ, RZ, UR5 ;  /* 0x00000005ff0d7e24 */ /* 0x000fe2000f8e00ff */
[----:B------:R-:W-:Y:S01]  /*5bc0*/  UIADD3 UR5, UR10, 0x2a860, URZ ;  /* 0x0002a8600a057890 */ /* 0x000fe2000fffe03f */
[C---:B------:R-:W-:Y:S01]  /*5bd0*/  IADD3 R45, P0, R4.reuse, 0x4060, RZ ;  /* 0x00004060042d7810 */ /* 0x040fe20007f1e0ff */
[----:B------:R-:W-:Y:S01]  /*5be0*/  IMAD R103, RZ, RZ, -UR15 ;  /* 0x8000000fff677e24 */ /* 0x000fe2000f8e02ff */
[----:B------:R-:W-:Y:S01]  /*5bf0*/  LOP3.LUT R34, R35, 0x380, RZ, 0xc0, !PT ;  /* 0x0000038023227812 */ /* 0x000fe200078ec0ff */
[----:B------:R-:W-:Y:S01]  /*5c00*/  UPRMT UR5, UR13, 0x654, UR5 ;  /* 0x000006540d057896 */ /* 0x000fe20008000005 */
[----:B------:R-:W-:Y:S01]  /*5c10*/  LOP3.LUT R9, R4, 0x380, RZ, 0xc0, !PT ;  /* 0x0000038004097812 */ /* 0x000fe200078ec0ff */
[-C--:B------:R-:W-:Y:S01]  /*5c20*/  FMUL.FTZ R109, R30, R10.reuse ;  /* 0x0000000a1e6d7220 */ /* 0x080fe20000410000 */
[----:B------:R-:W-:Y:S01]  /*5c30*/  LOP3.LUT R44, R45, 0x380, RZ, 0xc0, !PT ;  /* 0x000003802d2c7812 */ /* 0x000fe200078ec0ff */
[-C--:B------:R-:W-:Y:S01]  /*5c40*/  FMUL.FTZ R102, R39, R10.reuse ;  /* 0x0000000a27667220 */ /* 0x080fe20000410000 */
[----:B------:R-:W-:Y:S01]  /*5c50*/  SHF.R.U64 R34, R34, 0x3, RZ ;  /* 0x0000000322227819 */ /* 0x000fe200000012ff */
[--C-:B------:R-:W-:Y:S01]  /*5c60*/  IMAD.X R39, RZ, RZ, R5.reuse, P3 ;  /* 0x000000ffff277224 */ /* 0x100fe200018e0605 */
[----:B-1----:R-:W-:Y:S01]  /*5c70*/  ISETP.NE.AND P1, PT, R0, 0x1, PT ;  /* 0x000000010000780c */ /* 0x002fe20003f25270 */
[----:B0-----:R-:W-:Y:S01]  /*5c80*/  IMAD R103, R100, R103, UR14 ;  /* 0x0000000e64677e24 */ /* 0x001fe2000f8e0267 */
[----:B------:R-:W-:Y:S01]  /*5c90*/  SHF.R.U64 R9, R9, 0x3, RZ ;  /* 0x0000000309097819 */ /* 0x000fe200000012ff */
[----:B------:R-:W-:Y:S01]  /*5ca0*/  SYNCS.ARRIVE.TRANS64.RED.A1T0 RZ, [UR5], RZ ;  /* 0x000000ffffff79a7 */ /* 0x000fe20008100405 */
[----:B------:R-:W-:Y:S01]  /*5cb0*/  SHF.R.U64 R44, R44, 0x3, RZ ;  /* 0x000000032c2c7819 */ /* 0x000fe200000012ff */
[-C--:B------:R-:W-:Y:S01]  /*5cc0*/  FMUL.FTZ R107, R26, R10.reuse ;  /* 0x0000000a1a6b7220 */ /* 0x080fe20000410000 */
[----:B------:R-:W-:Y:S01]  /*5cd0*/  IADD3 R25, P4, R4, 0x60, RZ ;  /* 0x0000006004197810 */ /* 0x000fe20007f9e0ff */
[-C--:B------:R-:W-:Y:S01]  /*5ce0*/  FMUL.FTZ R99, R42, R10.reuse ;  /* 0x0000000a2a637220 */ /* 0x080fe20000410000 */
[----:B------:R-:W-:Y:S01]  /*5cf0*/  IADD3 R21, P5, R4, 0x40, RZ ;  /* 0x0000004004157810 */ /* 0x000fe20007fbe0ff */
[----:B------:R-:W-:Y:S01]  /*5d00*/  FMUL.FTZ R47, R47, R10 ;  /* 0x0000000a2f2f7220 */ /* 0x000fe20000410000 */
[----:B------:R-:W-:Y:S01]  /*5d10*/  LOP3.LUT R34, R34, R35, RZ, 0x3c, !PT ;  /* 0x0000002322227212 */ /* 0x000fe200078e3cff */
[--C-:B------:R-:W-:Y:S01]  /*5d20*/  IMAD.X R11, RZ, RZ, R5.reuse, P4 ;  /* 0x000000ffff0b7224 */ /* 0x100fe200020e0605 */
[----:B------:R-:W-:Y:S01]  /*5d30*/  LOP3.LUT R4, R9, R4, RZ, 0x3c, !PT ;  /* 0x0000000409047212 */ /* 0x000fe200078e3cff */
[----:B------:R-:W0:Y:S01]  /*5d40*/  @P1 LDC R112, c[0x0][0xbec] ;  /* 0x0002fb00ff701b82 */ /* 0x000e220000000800 */
[----:B------:R-:W-:Y:S01]  /*5d50*/  IADD3.X R35, RZ, R37, RZ, P6, !PT ;  /* 0x00000025ff237210 */ /* 0x000fe200037fe4ff */
[-C--:B------:R-:W-:Y:S01]  /*5d60*/  FMUL.FTZ R46, R46, R10.reuse ;  /* 0x0000000a2e2e7220 */ /* 0x080fe20000410000 */
[----:B------:R-:W-:Y:S01]  /*5d70*/  IADD3 R113, P6, R36, 0x7000, RZ ;  /* 0x0000700024717810 */ /* 0x000fe20007fde0ff */
[-C--:B------:R-:W-:Y:S01]  /*5d80*/  FMUL.FTZ R51, R51, R10.reuse ;  /* 0x0000000a33337220 */ /* 0x080fe20000410000 */
[----:B------:R-:W-:Y:S01]  /*5d90*/  LOP3.LUT R44, R44, R45, RZ, 0x3c, !PT ;  /* 0x0000002d2c2c7212 */ /* 0x000fe200078e3cff */
[----:B------:R-:W-:Y:S01]  /*5da0*/  IMAD.X R45, RZ, RZ, R5, P0 ;  /* 0x000000ffff2d7224 */ /* 0x000fe200000e0605 */
[-C--:B------:R-:W-:Y:S01]  /*5db0*/  IADD3.X R41, RZ, R5.reuse, RZ, P2, !PT ;  /* 0x00000005ff297210 */ /* 0x080fe200017fe4ff */
[----:B------:R-:W1:Y:S01]  /*5dc0*/  @P1 LDC R115, c[0x0][0xbf0] ;  /* 0x0002fc00ff731b82 */ /* 0x000e620000000800 */
[-C--:B------:R-:W-:Y:S01]  /*5dd0*/  IADD3.X R9, RZ, R5.reuse, RZ, P5, !PT ;  /* 0x00000005ff097210 */ /* 0x080fe20002ffe4ff */
[----:B------:R-:W-:Y:S01]  /*5de0*/  FMUL.FTZ R50, R50, R10 ;  /* 0x0000000a32327220 */ /* 0x000fe20000410000 */
[----:B------:R-:W-:Y:S01]  /*5df0*/  MOV R110, R4 ;  /* 0x00000004006e7202 */ /* 0x000fe20000000f00 */
[-C--:B------:R-:W-:Y:S01]  /*5e00*/  FMUL.FTZ R55, R55, R10.reuse ;  /* 0x0000000a37377220 */ /* 0x080fe20000410000 */
[-C--:B------:R-:W-:Y:S01]  /*5e10*/  FMUL.FTZ R54, R54, R10.reuse ;  /* 0x0000000a36367220 */ /* 0x080fe20000410000 */
[-C--:B------:R-:W-:Y:S01]  /*5e20*/  FMUL.FTZ R59, R59, R10.reuse ;  /* 0x0000000a3b3b7220 */ /* 0x080fe20000410000 */
[-C--:B------:R-:W-:Y:S01]  /*5e30*/  FMUL.FTZ R58, R58, R10.reuse ;  /* 0x0000000a3a3a7220 */ /* 0x080fe20000410000 */
[----:B------:R-:W2:Y:S01]  /*5e40*/  LDC.64 R100, c[0x0][0xb98] ;  /* 0x0002e600ff647b82 */ /* 0x000ea20000000a00 */
        /* <DEDUP_REMOVED lines=14> */
[----:B------:R-:W-:Y:S01]  /*5f30*/  LOP3.LUT R5, R113, 0x380, RZ, 0xc0, !PT ;  /* 0x0000038071057812 */ /* 0x000fe200078ec0ff */
[----:B------:R-:W-:Y:S01]  /*5f40*/  USHF.R.S32.HI UR10, URZ, 0x1f, UR61 ;  /* 0x0000001f3f0a7899 */ /* 0x000fe2000801143d */
[----:B------:R-:W-:Y:S01]  /*5f50*/  LOP3.LUT R10, R31, 0x380, RZ, 0xc0, !PT ;  /* 0x000003801f0a7812 */ /* 0x000fe200078ec0ff */
[----:B------:R-:W-:Y:S01]  /*5f60*/  IMAD.U32 R12, RZ, RZ, UR6 ;  /* 0x00000006ff0c7e24 */ /* 0x000fe2000f8e00ff */
[----:B------:R-:W-:Y:S01]  /*5f70*/  F2FP.BF16.F32.PACK_AB R6, R6, R7 ;  /* 0x000000070606723e */ /* 0x000fe200000010ff */
[----:B------:R-:W-:Y:S01]  /*5f80*/  ULDC.64 UR6, c[0x0][0xb88] ;  /* 0x0002e20000067ab9 */ /* 0x000fe20000000a00 */
[----:B------:R-:W-:Y:S01]  /*5f90*/  R2UR UR13, R18 ;  /* 0x00000000120d72ca */ /* 0x000fe200000e0000 */
[----:B------:R-:W-:Y:S01]  /*5fa0*/  ULDC UR5, c[0x0][0xa88] ;  /* 0x0002a20000057ab9 */ /* 0x000fe20000000800 */
[----:B------:R-:W-:Y:S01]  /*5fb0*/  F2FP.BF16.F32.PACK_AB R7, R106, R109 ;  /* 0x0000006d6a07723e */ /* 0x000fe200000010ff */
[----:B--2---:R-:W-:Y:S01]  /*5fc0*/  IMAD.WIDE.U32 R12, R100, UR61, R12 ;  /* 0x0000003d640c7c25 */ /* 0x004fe2000f8e000c */
[----:B------:R-:W-:Y:S01]  /*5fd0*/  SHF.R.U64 R18, R5, 0x3, RZ ;  /* 0x0000000305127819 */ /* 0x000fe200000012ff */
[----:B------:R-:W-:Y:S01]  /*5fe0*/  ULDC.64 UR8, c[0x0][0xae8] ;  /* 0x0002ba0000087ab9 */ /* 0x000fe20000000a00 */
[----:B------:R-:W-:-:S02]  /*5ff0*/  LEA R109, R103, R164, 0x7 ;  /* 0x000000a4676d7211 */ /* 0x000fc400078e38ff */
[----:B------:R-:W-:Y:S02]  /*6000*/  SHF.R.U64 R10, R10, 0x3, RZ ;  /* 0x000000030a0a7819 */ /* 0x000fe400000012ff */
[----:B------:R-:W-:Y:S02]  /*6010*/  F2FP.BF16.F32.PACK_AB R4, R20, R97 ;  /* 0x000000611404723e */ /* 0x000fe400000010ff */
[----:B------:R-:W-:Y:S01]  /*6020*/  LOP3.LUT R20, R18, R113, RZ, 0x3c, !PT ;  /* 0x0000007112147212 */ /* 0x000fe200078e3cff */
[----:B0-----:R-:W-:Y:S01]  /*6030*/  @P1 IMAD.HI.U32 R18, R109, R112, RZ ;  /* 0x000000706d121227 */ /* 0x001fe200078e00ff */
[----:B------:R-:W-:Y:S02]  /*6040*/  LOP3.LUT R42, R10, R31, RZ, 0x3c, !PT ;  /* 0x0000001f0a2a7212 */ /* 0x000fe400078e3cff */
[----:B------:R-:W-:Y:S02]  /*6050*/  LOP3.LUT R10, R25, 0x380, RZ, 0xc0, !PT ;  /* 0x00000380190a7812 */ /* 0x000fe400078ec0ff */
[----:B------:R-:W-:Y:S01]  /*6060*/  MOV R97, R44 ;  /* 0x0000002c00617202 */ /* 0x000fe20000000f00 */
[----:B------:R-:W-:Y:S01]  /*6070*/  IMAD.MOV.U32 R45, RZ, RZ, R109 ;  /* 0x000000ffff2d7224 */ /* 0x000fe200078e006d */
[----:B------:R-:W-:-:S02]  /*6080*/  SHF.R.U64 R10, R10, 0x3, RZ ;  /* 0x000000030a0a7819 */ /* 0x000fc400000012ff */
[----:B------:R-:W-:Y:S02]  /*6090*/  IADD3 R29, P0, R36, 0x6000, RZ ;  /* 0x00006000241d7810 */ /* 0x000fe40007f1e0ff */
[----:B-1----:R-:W-:Y:S02]  /*60a0*/  @P1 SHF.R.U32.HI R45, RZ, R115, R18 ;  /* 0x00000073ff2d1219 */ /* 0x002fe40000011612 */
[----:B------:R-:W-:Y:S01]  /*60b0*/  F2FP.BF16.F32.PACK_AB R5, R104, R107 ;  /* 0x0000006b6805723e */ /* 0x000fe200000010ff */
[----:B------:R-:W-:Y:S01]  /*60c0*/  BAR.SYNC.DEFER_BLOCKING 0x1, 0x100 ;  /* 0x0044000000007b1d */ /* 0x000fe20000010000 */
[----:B------:R-:W-:Y:S02]  /*60d0*/  LOP3.LUT R10, R10, R25, RZ, 0x3c, !PT ;  /* 0x000000190a0a7212 */ /* 0x000fe400078e3cff */
[----:B------:R-:W-:Y:S02]  /*60e0*/  LOP3.LUT R28, R29, 0x380, RZ, 0xc0, !PT ;  /* 0x000003801d1c7812 */ /* 0x000fe400078ec0ff */
[----:B------:R-:W-:Y:S01]  /*60f0*/  MOV R18, R38 ;  /* 0x0000002600127202 */ /* 0x000fe20000000f00 */
[----:B------:R-:W-:Y:S01]  /*6100*/  IMAD.MOV R39, RZ, RZ, -R45 ;  /* 0x000000ffff277224 */ /* 0x000fe200078e0a2d */
[----:B------:R-:W-:-:S02]  /*6110*/  SHF.R.U64 R28, R28, 0x3, RZ ;  /* 0x000000031c1c7819 */ /* 0x000fc400000012ff */
[----:B------:R-:W-:Y:S01]  /*6120*/  MOV R107, R10 ;  /* 0x0000000a006b7202 */ /* 0x000fe20000000f00 */
[----:B------:R-:W-:Y:S01]  /*6130*/  IMAD R11, R0, R39, R109 ;  /* 0x00000027000b7224 */ /* 0x000fe200078e026d */
[----:B------:R-:W-:Y:S02]  /*6140*/  LOP3.LUT R8, R21, 0x380, RZ, 0xc0, !PT ;  /* 0x0000038015087812 */ /* 0x000fe400078ec0ff */
[----:B------:R-:W-:Y:S01]  /*6150*/  LOP3.LUT R28, R28, R29, RZ, 0x3c, !PT ;  /* 0x0000001d1c1c7212 */ /* 0x000fe200078e3cff */
[----:B------:R-:W-:Y:S01]  /*6160*/  IMAD.X R29, RZ, RZ, R37, P0 ;  /* 0x000000ffff1d7224 */ /* 0x000fe200000e0625 */
[----:B------:R-:W-:Y:S02]  /*6170*/  IADD3 R25, P3, R36, 0x4000, RZ ;  /* 0x0000400024197810 */ /* 0x000fe40007f7e0ff */
[----:B------:R-:W-:Y:S02]  /*6180*/  SHF.R.S32.HI R39, RZ, 0x1f, R45 ;  /* 0x0000001fff277819 */ /* 0x000fe4000001142d */
[----:B------:R-:W-:-:S02]  /*6190*/  SHF.R.S32.HI R10, RZ, 0x1f, R11 ;  /* 0x0000001fff0a7819 */ /* 0x000fc4000001140b */
[----:B------:R-:W-:Y:S02]  /*61a0*/  IADD3 R12, P0, R45, R12, RZ ;  /* 0x0000000c2d0c7210 */ /* 0x000fe40007f1e0ff */
[----:B------:R-:W-:Y:S01]  /*61b0*/  SHF.R.U64 R8, R8, 0x3, RZ ;  /* 0x0000000308087819 */ /* 0x000fe200000012ff */
[----:B------:R0:W-:Y:S01]  /*61c0*/  STSM.16.M88.4 [R110], R4 ;  /* 0x000000046e007844 */ /* 0x0001e20000000200 */
[----:B------:R-:W-:Y:S01]  /*61d0*/  IADD3 R27, P2, R36, 0x5000, RZ ;  /* 0x00005000241b7810 */ /* 0x000fe20007f5e0ff */
[----:B------:R-:W-:Y:S01]  /*61e0*/  IMAD R10, R10, UR6, RZ ;  /* 0x000000060a0a7c24 */ /* 0x000fe2000f8e02ff */
[----:B------:R-:W-:Y:S02]  /*61f0*/  LOP3.LUT R24, R25, 0x380, RZ, 0xc0, !PT ;  /* 0x0000038019187812 */ /* 0x000fe400078ec0ff */
[----:B------:R-:W-:Y:S02]  /*6200*/  LOP3.LUT R8, R8, R21, RZ, 0x3c, !PT ;  /* 0x0000001508087212 */ /* 0x000fe400078e3cff */
[----:B------:R-:W-:-:S02]  /*6210*/  LOP3.LUT R26, R27, 0x380, RZ, 0xc0, !PT ;  /* 0x000003801b1a7812 */ /* 0x000fc400078ec0ff */
[----:B------:R-:W-:Y:S02]  /*6220*/  MOV R15, R14 ;  /* 0x0000000e000f7202 */ /* 0x000fe40000000f00 */
[----:B------:R-:W-:Y:S02]  /*6230*/  SHF.R.U64 R24, R24, 0x3, RZ ;  /* 0x0000000318187819 */ /* 0x000fe400000012ff */
[----:B------:R-:W-:Y:S01]  /*6240*/  MOV R106, R40 ;  /* 0x00000028006a7202 */ /* 0x000fe20000000f00 */
[----:B------:R-:W-:Y:S01]  /*6250*/  IMAD R40, R103, 0x80, R163 ;  /* 0x0000008067287824 */ /* 0x000fe200078e02a3 */
[----:B------:R-:W-:Y:S01]  /*6260*/  MOV R14, R8 ;  /* 0x00000008000e7202 */ /* 0x000fe20000000f00 */
[----:B0-----:R-:W-:Y:S01]  /*6270*/  IMAD R4, R100, UR10, RZ ;  /* 0x0000000a64047c24 */ /* 0x001fe2000f8e02ff */
[----:B------:R-:W-:Y:S02]  /*6280*/  F2FP.BF16.F32.PACK_AB R5, R108, R111 ;  /* 0x0000006f6c05723e */ /* 0x000fe400000010ff */
[----:B------:R-:W-:Y:S01]  /*6290*/  F2FP.BF16.F32.PACK_AB R6, R93, R94 ;  /* 0x0000005e5d06723e */ /* 0x000fe200000010ff */
[----:B------:R-:W-:Y:S01]  /*62a0*/  IMAD R101, R101, UR61, R4 ;  /* 0x0000003d65657c24 */ /* 0x000fe2000f8e0204 */
[----:B------:R-:W-:-:S02]  /*62b0*/  F2FP.BF16.F32.PACK_AB R4, R95, R96 ;  /* 0x000000605f04723e */ /* 0x000fc400000010ff */
[----:B------:R-:W-:Y:S02]  /*62c0*/  F2FP.BF16.F32.PACK_AB R7, R102, R105 ;  /* 0x000000696607723e */ /* 0x000fe400000010ff */
[----:B------:R-:W-:Y:S01]  /*62d0*/  IADD3.X R13, R39, R13, R101, P0, !PT ;  /* 0x0000000d270d7210 */ /* 0x000fe200007fe465 */
[----:B------:R-:W-:Y:S01]  /*62e0*/  IMAD R39, R11, UR7, R10 ;  /* 0x000000070b277c24 */ /* 0x000fe2000f8e020a */
[----:B------:R-:W-:Y:S01]  /*62f0*/  SHF.R.U64 R26, R26, 0x3, RZ ;  /* 0x000000031a1a7819 */ /* 0x000fe200000012ff */
[----:B------:R0:W-:Y:S01]  /*6300*/  STSM.16.M88.4 [R15], R4 ;  /* 0x000000040f007844 */ /* 0x0001e20000000200 */
[----:B------:R-:W-:Y:S01]  /*6310*/  F2FP.BF16.F32.PACK_AB R8, R3, R92 ;  /* 0x0000005c0308723e */ /* 0x000fe200000010ff */
[----:B------:R-:W-:Y:S01]  /*6320*/  IMAD.WIDE.U32 R12, R11, UR6, R12 ;  /* 0x000000060b0c7c25 */ /* 0x000fe2000f8e000c */
[----:B------:R-:W-:Y:S01]  /*6330*/  LOP3.LUT R24, R24, R25, RZ, 0x3c, !PT ;  /* 0x0000001918187212 */ /* 0x000fe200078e3cff */
[----:B------:R-:W-:Y:S01]  /*6340*/  ULDC.64 UR6, c[0x0][0xb50] ;  /* 0x0002d40000067ab9 */ /* 0x000fe20000000a00 */
[----:B------:R-:W-:Y:S01]  /*6350*/  LOP3.LUT P0, RZ, R23, 0x3, RZ, 0xc0, !PT ;  /* 0x0000000317ff7812 */ /* 0x000fe2000780c0ff */
[----:B------:R-:W-:Y:S01]  /*6360*/  IMAD R3, R0, UR5, RZ ;  /* 0x0000000500037c24 */ /* 0x000fe2000f8e02ff */
[----:B------:R-:W-:Y:S01]  /*6370*/  F2FP.BF16.F32.PACK_AB R9, R98, R99 ;  /* 0x000000636209723e */ /* 0x000fe200000010ff */
[----:B------:R-:W-:Y:S01]  /*6380*/  IMAD.X R25, RZ, RZ, R37, P3 ;  /* 0x000000ffff197224 */ /* 0x000fe200018e0625 */
[----:B------:R-:W-:-:S02]  /*6390*/  F2FP.BF16.F32.PACK_AB R10, R90, R91 ;  /* 0x0000005b5a0a723e */ /* 0x000fc400000010ff */
[----:B------:R-:W-:Y:S02]  /*63a0*/  F2FP.BF16.F32.PACK_AB R11, R47, R46 ;  /* 0x0000002e2f0b723e */ /* 0x000fe400000010ff */
[----:B------:R-:W-:Y:S02]  /*63b0*/  LEA R38, P3, R12, UR6, 0x2 ;  /* 0x000000060c267c11 */ /* 0x000fe4000f8610ff */
[----:B------:R-:W-:Y:S01]  /*63c0*/  LOP3.LUT R26, R26, R27, RZ, 0x3c, !PT ;  /* 0x0000001b1a1a7212 */ /* 0x000fe200078e3cff */
[----:B0-----:R-:W-:Y:S01]  /*63d0*/  IMAD.IADD R5, R13, 0x1, R39 ;  /* 0x000000010d057824 */ /* 0x001fe200078e0227 */
[C---:B------:R-:W-:Y:S01]  /*63e0*/  IADD3 R4, R40.reuse, 0x8, RZ ;  /* 0x0000000828047810 */ /* 0x040fe20007ffe0ff */
[----:B------:R0:W-:Y:S01]  /*63f0*/  STSM.16.M88.4 [R14], R8 ;  /* 0x000000080e007844 */ /* 0x0001e20000000200 */
[----:B------:R-:W-:Y:S02]  /*6400*/  IADD3.X R27, RZ, R37, RZ, P2, !PT ;  /* 0x00000025ff1b7210 */ /* 0x000fe400017fe4ff */
[-C--:B------:R-:W-:Y:S01]  /*6410*/  ISETP.GE.OR P2, PT, R40, R3.reuse, P0 ;  /* 0x000000032800720c */ /* 0x080fe20000746670 */
[----:B------:R-:W-:Y:S01]  /*6420*/  SHFL.IDX PT, R90, R38, RZ, 0x1c1f ;  /* 0x001c1fff265a7589 */ /* 0x000fe200000e0000 */
[----:B------:R-:W-:-:S02]  /*6430*/  ISETP.GE.OR P0, PT, R4, R3, P0 ;  /* 0x000000030400720c */ /* 0x000fc40000706670 */
[----:B------:R-:W-:Y:S02]  /*6440*/  LEA.HI.X R39, R12, UR7, R5, 0x2, P3 ;  /* 0x000000070c277c11 */ /* 0x000fe400098f1405 */
[----:B------:R-:W-:Y:S02]  /*6450*/  F2FP.BF16.F32.PACK_AB R4, R49, R48 ;  /* 0x000000303104723e */ /* 0x000fe400000010ff */
[----:B------:R-:W-:Y:S01]  /*6460*/  F2FP.BF16.F32.PACK_AB R5, R51, R50 ;  /* 0x000000323305723e */ /* 0x000fe200000010ff */
[----:B------:R-:W1:Y:S01]  /*6470*/  SHFL.IDX PT, R91, R39, RZ, 0x1c1f ;  /* 0x001c1fff275b7589 */ /* 0x000e6200000e0000 */
[----:B------:R-:W-:Y:S02]  /*6480*/  F2FP.BF16.F32.PACK_AB R6, R53, R52 ;  /* 0x000000343506723e */ /* 0x000fe400000010ff */
[----:B------:R-:W-:Y:S02]  /*6490*/  F2FP.BF16.F32.PACK_AB R7, R55, R54 ;  /* 0x000000363707723e */ /* 0x000fe400000010ff */
[----:B------:R-:W-:-:S02]  /*64a0*/  F2FP.BF16.F32.PACK_AB R12, R57, R56 ;  /* 0x00000038390c723e */ /* 0x000fc400000010ff */
[----:B------:R-:W-:Y:S01]  /*64b0*/  F2FP.BF16.F32.PACK_AB R13, R59, R58 ;  /* 0x0000003a3b0d723e */ /* 0x000fe200000010ff */
[----:B------:R-:W-:Y:S01]  /*64c0*/  STSM.16.M88.4 [R107], R4 ;  /* 0x000000046b007844 */ /* 0x000fe20000000200 */
[----:B0-----:R-:W-:Y:S01]  /*64d0*/  F2FP.BF16.F32.PACK_AB R14, R61, R60 ;  /* 0x0000003c3d0e723e */ /* 0x001fe200000010ff */
[----:B------:R-:W0:Y:S01]  /*64e0*/  @P1 LDC R59, c[0x0][0xbec] ;  /* 0x0002fb00ff3b1b82 */ /* 0x000e220000000800 */
[----:B------:R-:W-:Y:S01]  /*64f0*/  F2FP.BF16.F32.PACK_AB R15, R63, R62 ;  /* 0x0000003e3f0f723e */ /* 0x000fe200000010ff */
[----:B------:R-:W-:Y:S01]  /*6500*/  SHFL.IDX PT, R56, R38, 0x1, 0x1c1f ;  /* 0x003c1f0026387f89 */ /* 0x000fe200000e0000 */
[----:B------:R-:W-:Y:S02]  /*6510*/  F2FP.BF16.F32.PACK_AB R72, R73, R72 ;  /* 0x000000484948723e */ /* 0x000fe400000010ff */
[----:B------:R-:W-:Y:S01]  /*6520*/  F2FP.BF16.F32.PACK_AB R8, R65, R64 ;  /* 0x000000404108723e */ /* 0x000fe200000010ff */
[----:B------:R2:W-:Y:S01]  /*6530*/  STSM.16.M88.4 [R18], R12 ;  /* 0x0000000c12007844 */ /* 0x0005e20000000200 */
[----:B------:R-:W-:Y:S01]  /*6540*/  F2FP.BF16.F32.PACK_AB R9, R67, R66 ;  /* 0x000000424309723e */ /* 0x000fe200000010ff */
[----:B------:R-:W3:Y:S01]  /*6550*/  @P1 LDC R61, c[0x0][0xbf0] ;  /* 0x0002fc00ff3d1b82 */ /* 0x000ee20000000800 */
[----:B------:R-:W-:Y:S01]  /*6560*/  F2FP.BF16.F32.PACK_AB R10, R69, R68 ;  /* 0x00000044450a723e */ /* 0x000fe200000010ff */
[----:B------:R-:W4:Y:S01]  /*6570*/  SHFL.IDX PT, R57, R39, 0x1, 0x1c1f ;  /* 0x003c1f0027397f89 */ /* 0x000f2200000e0000 */
[----:B------:R-:W-:-:S02]  /*6580*/  F2FP.BF16.F32.PACK_AB R11, R71, R70 ;  /* 0x00000046470b723e */ /* 0x000fc400000010ff */
[----:B------:R-:W-:Y:S02]  /*6590*/  F2FP.BF16.F32.PACK_AB R73, R75, R74 ;  /* 0x0000004a4b49723e */ /* 0x000fe400000010ff */
[----:B------:R-:W-:Y:S01]  /*65a0*/  F2FP.BF16.F32.PACK_AB R80, R81, R80 ;  /* 0x000000505150723e */ /* 0x000fe200000010ff */
[----:B------:R4:W-:Y:S01]  /*65b0*/  STSM.16.M88.4 [R106], R8 ;  /* 0x000000086a007844 */ /* 0x0009e20000000200 */
[----:B------:R-:W-:Y:S02]  /*65c0*/  MOV R104, R42 ;  /* 0x0000002a00687202 */ /* 0x000fe40000000f00 */
[----:B------:R-:W-:Y:S02]  /*65d0*/  F2FP.BF16.F32.PACK_AB R74, R77, R76 ;  /* 0x0000004c4d4a723e */ /* 0x000fe400000010ff */
[----:B------:R-:W-:Y:S02]  /*65e0*/  F2FP.BF16.F32.PACK_AB R75, R79, R78 ;  /* 0x0000004e4f4b723e */ /* 0x000fe400000010ff */
[----:B------:R-:W-:-:S02]  /*65f0*/  F2FP.BF16.F32.PACK_AB R81, R83, R82 ;  /* 0x000000525351723e */ /* 0x000fc400000010ff */
[----:B------:R-:W-:Y:S01]  /*6600*/  F2FP.BF16.F32.PACK_AB R82, R85, R84 ;  /* 0x000000545552723e */ /* 0x000fe200000010ff */
[----:B------:R0:W-:Y:S01]  /*6610*/  STSM.16.M88.4 [R104], R72 ;  /* 0x0000004868007844 */ /* 0x0001e20000000200 */
[----:B------:R-:W-:Y:S02]  /*6620*/  F2FP.BF16.F32.PACK_AB R83, R87, R86 ;  /* 0x000000565753723e */ /* 0x000fe400000010ff */
[C---:B------:R-:W-:Y:S02]  /*6630*/  LOP3.LUT R21, R36.reuse, 0x380, RZ, 0xc0, !PT ;  /* 0x0000038024157812 */ /* 0x040fe400078ec0ff */
[C---:B------:R-:W-:Y:S01]  /*6640*/  IADD3 R33, P5, R36.reuse, 0x2000, RZ ;  /* 0x0000200024217810 */ /* 0x040fe20007fbe0ff */
[----:B------:R0:W-:Y:S01]  /*6650*/  STSM.16.M88.4 [R97], R80 ;  /* 0x0000005061007844 */ /* 0x0001e20000000200 */
[----:B--2---:R-:W-:Y:S01]  /*6660*/  IMAD R18, R17, 0x20, R22 ;  /* 0x0000002011127824 */ /* 0x004fe200078e0216 */
[----:B------:R-:W-:Y:S01]  /*6670*/  SHF.R.U64 R21, R21, 0x3, RZ ;  /* 0x0000000315157819 */ /* 0x000fe200000012ff */
[----:B------:R-:W-:Y:S01]  /*6680*/  BAR.SYNC.DEFER_BLOCKING 0x1, 0x100 ;  /* 0x0044000000007b1d */ /* 0x000fe20000010000 */
[----:B------:R-:W-:Y:S01]  /*6690*/  IADD3 R31, P4, R36, 0x3000, RZ ;  /* 0x00003000241f7810 */ /* 0x000fe20007f9e0ff */
[----:B------:R-:W-:Y:S01]  /*66a0*/  UIMAD UR5, UR12, UR8, URZ ;  /* 0x000000080c0572a4 */ /* 0x000fe2000f8e023f */
[----:B------:R-:W-:Y:S01]  /*66b0*/  LOP3.LUT R36, R21, R36, RZ, 0x3c, !PT ;  /* 0x0000002415247212 */ /* 0x000fe200078e3cff */
[----:B------:R-:W-:Y:S01]  /*66c0*/  IMAD.X R21, RZ, RZ, R37, P6 ;  /* 0x000000ffff157224 */ /* 0x000fe200030e0625 */
[----:B------:R-:W-:Y:S01]  /*66d0*/  UIMAD.WIDE.U32 UR6, UR11, UR8, URZ ;  /* 0x000000080b0672a5 */ /* 0x000fe2000f8e003f */
[----:B------:R-:W-:Y:S01]  /*66e0*/  LOP3.LUT R32, R33, 0x380, RZ, 0xc0, !PT ;  /* 0x0000038021207812 */ /* 0x000fe200078ec0ff */
[----:B------:R-:W-:Y:S01]  /*66f0*/  UIMAD UR5, UR11, UR9, UR5 ;  /* 0x000000090b0572a4 */ /* 0x000fe2000f8e0205 */
[----:B------:R-:W-:-:S02]  /*6700*/  LOP3.LUT R30, R31, 0x380, RZ, 0xc0, !PT ;  /* 0x000003801f1e7812 */ /* 0x000fc400078ec0ff */
[----:B------:R-:W-:Y:S01]  /*6710*/  ULDC.64 UR8, c[0x0][0xaf0] ;  /* 0x0002bc0000087ab9 */ /* 0x000fe20000000a00 */
[----:B-1----:R1:W-:Y:S01]  /*6720*/  @!P2 ST.E desc[UR36][R90.64], R89 ;  /* 0x000000595a00a985 */ /* 0x0023e2000c101924 */
[----:B------:R-:W-:Y:S01]  /*6730*/  UIADD3 UR7, UR7, UR5, URZ ;  /* 0x0000000507077290 */ /* 0x000fe2000fffe03f */
[----:B------:R-:W-:Y:S02]  /*6740*/  SHF.R.U64 R32, R32, 0x3, RZ ;  /* 0x0000000320207819 */ /* 0x000fe400000012ff */
[----:B----4-:R1:W-:Y:S01]  /*6750*/  @!P0 ST.E desc[UR36][R56.64], R88 ;  /* 0x0000005838008985 */ /* 0x0103e2000c101924 */
[----:B------:R-:W-:Y:S01]  /*6760*/  UIMAD UR5, UR10, UR8, URZ ;  /* 0x000000080a0572a4 */ /* 0x000fe2000f8e023f */
[----:B------:R-:W-:Y:S02]  /*6770*/  SHF.R.U64 R30, R30, 0x3, RZ ;  /* 0x000000031e1e7819 */ /* 0x000fe400000012ff */
[----:B------:R2:W5:Y:S01]  /*6780*/  LD.E.128 R44, desc[UR36][R34.64] ;  /* 0x00000024222c7980 */ /* 0x000562000c101d00 */
[----:B------:R-:W-:Y:S01]  /*6790*/  UIMAD.WIDE.U32 UR6, UR61, UR8, UR6 ;  /* 0x000000083d0672a5 */ /* 0x000fe2000f8e0006 */
[----:B------:R-:W-:-:S02]  /*67a0*/  LOP3.LUT R32, R32, R33, RZ, 0x3c, !PT ;  /* 0x0000002120207212 */ /* 0x000fc400078e3cff */
[----:B------:R4:W5:Y:S04]  /*67b0*/  LD.E.128 R52, desc[UR36][R24.64] ;  /* 0x0000002418347980 */ /* 0x000968000c101d00 */
[----:B------:R3:W5:Y:S01]  /*67c0*/  LD.E.128 R8, desc[UR36][R20.64] ;  /* 0x0000002414087980 */ /* 0x000762000c101d00 */
[----:B------:R-:W-:Y:S01]  /*67d0*/  UIMAD UR5, UR61, UR9, UR5 ;  /* 0x000000093d0572a4 */ /* 0x000fe2000f8e0205 */
[----:B--2---:R-:W2:Y:S01]  /*67e0*/  LDC.64 R34, c[0x0][0xae0] ;  /* 0x0002b800ff227b82 */ /* 0x004ea20000000a00 */
[----:B------:R-:W-:Y:S01]  /*67f0*/  LOP3.LUT R30, R30, R31, RZ, 0x3c, !PT ;  /* 0x0000001f1e1e7212 */ /* 0x000fe200078e3cff */
[----:B------:R-:W-:Y:S01]  /*6800*/  IMAD.X R33, RZ, RZ, R37, P5 ;  /* 0x000000ffff217224 */ /* 0x000fe200028e0625 */
[----:B------:R1:W5:Y:S01]  /*6810*/  LD.E.128 R48, desc[UR36][R26.64] ;  /* 0x000000241a307980 */ /* 0x000362000c101d00 */
[----:B----4-:R-:W-:-:S02]  /*6820*/  IMAD R24, R103, 0x80, R18 ;  /* 0x0000008067187824 */ /* 0x010fc400078e0212 */
[----:B------:R-:W-:Y:S01]  /*6830*/  IMAD.X R31, RZ, RZ, R37, P4 ;  /* 0x000000ffff1f7224 */ /* 0x000fe200020e0625 */
[----:B------:R-:W-:Y:S01]  /*6840*/  UIADD3 UR7, UR7, UR5, URZ ;  /* 0x0000000507077290 */ /* 0x000fe2000fffe03f */
[----:B0-----:R-:W-:Y:S01]  /*6850*/  @P1 IMAD.HI.U32 R18, R24, R59, RZ ;  /* 0x0000003b18121227 */ /* 0x001fe200078e00ff */
[----:B---3--:R-:W-:Y:S01]  /*6860*/  MOV R20, R24 ;  /* 0x0000001800147202 */ /* 0x008fe20000000f00 */
[----:B------:R-:W5:Y:S03]  /*6870*/  LD.E.128 R36, desc[UR36][R36.64] ;  /* 0x0000002424247980 */ /* 0x000f66000c101d00 */
[----:B------:R-:W-:Y:S01]  /*6880*/  @P1 SHF.R.U32.HI R20, RZ, R61, R18 ;  /* 0x0000003dff141219 */ /* 0x000fe20000011612 */
[----:B------:R-:W5:Y:S03]  /*6890*/  LD.E.128 R40, desc[UR36][R32.64] ;  /* 0x0000002420287980 */ /* 0x000f66000c101d00 */
[--C-:B------:R-:W-:Y:S01]  /*68a0*/  SHF.R.S32.HI R21, RZ, 0x1f, R20.reuse ;  /* 0x0000001fff157819 */ /* 0x100fe20000011414 */
[----:B------:R-:W-:Y:S01]  /*68b0*/  IMAD.MOV R25, RZ, RZ, -R20 ;  /* 0x000000ffff197224 */ /* 0x000fe200078e0a14 */
[----:B------:R0:W5:Y:S03]  /*68c0*/  LD.E.128 R4, desc[UR36][R30.64] ;  /* 0x000000241e047980 */ /* 0x000166000c101d00 */
[----:B------:R-:W-:Y:S01]  /*68d0*/  IMAD R25, R0, R25, R24 ;  /* 0x0000001900197224 */ /* 0x000fe200078e0218 */
[----:B------:R3:W5:Y:S01]  /*68e0*/  LD.E.128 R12, desc[UR36][R28.64] ;  /* 0x000000241c0c7980 */ /* 0x000762000c101d00 */
[-C--:B--2---:R-:W-:Y:S01]  /*68f0*/  IMAD R21, R21, R34.reuse, RZ ;  /* 0x0000002215157224 */ /* 0x084fe200078e02ff */
[----:B------:R-:W-:Y:S01]  /*6900*/  @!PT LDS RZ, [RZ] ;  /* 0x00000000fffff984 */ /* 0x000fe20000000800 */
[----:B------:R-:W-:Y:S01]  /*6910*/  @!PT LDS RZ, [RZ] ;  /* 0x00000000fffff984 */ /* 0x000fe20000000800 */
[----:B------:R-:W-:Y:S01]  /*6920*/  @!PT LDS RZ, [RZ] ;  /* 0x00000000fffff984 */ /* 0x000fe20000000800 */
[----:B------:R-:W-:Y:S01]  /*6930*/  @!PT LDS RZ, [RZ] ;  /* 0x00000000fffff984 */ /* 0x000fe20000000800 */
[----:B------:R2:W-:Y:S06]  /*6940*/  MEMBAR.ALL.CTA ;  /* 0x0000000000007992 */ /* 0x0005ec0000008000 */
[----:B--2---:R-:W2:Y:S01]  /*6950*/  FENCE.VIEW.ASYNC.S ;  /* 0x00000000000073c6 */ /* 0x004ea20000000000 */
[C---:B-1----:R-:W-:Y:S01]  /*6960*/  IMAD R27, R20.reuse, R35, R21 ;  /* 0x00000023141b7224 */ /* 0x042fe200078e0215 */
[----:B------:R-:W-:Y:S01]  /*6970*/  SHF.R.S32.HI R0, RZ, 0x1f, R25 ;  /* 0x0000001fff007819 */ /* 0x000fe20000011419 */
[----:B------:R-:W-:Y:S01]  /*6980*/  IMAD.WIDE.U32 R20, R20, R34, UR6 ;  /* 0x0000000614147e25 */ /* 0x000fe2000f8e0022 */
[----:B------:R-:W-:-:S03]  /*6990*/  ULDC.64 UR6, c[0x0][0xad8] ;  /* 0x0002b60000067ab9 */ /* 0x000fc60000000a00 */
[----:B------:R-:W-:Y:S02]  /*69a0*/  IMAD.IADD R21, R21, 0x1, R27 ;  /* 0x0000000115157824 */ /* 0x000fe400078e021b */
[----:B------:R-:W-:Y:S02]  /*69b0*/  IMAD R18, R0, UR6, RZ ;  /* 0x0000000600127c24 */ /* 0x000fe4000f8e02ff */
[----:B0-----:R-:W-:Y:S01]  /*69c0*/  IMAD R30, R103, 0x80, R22 ;  /* 0x00000080671e7824 */ /* 0x001fe200078e0216 */
[----:B------:R-:W-:Y:S01]  /*69d0*/  UIADD3 UR4, UR4, 0x2a820, URZ ;  /* 0x0002a82004047890 */ /* 0x000fe2000fffe03f */
[C---:B------:R-:W-:Y:S02]  /*69e0*/  IMAD R27, R25.reuse, UR7, R18 ;  /* 0x00000007191b7c24 */ /* 0x040fe4000f8e0212 */
[----:B------:R-:W-:Y:S01]  /*69f0*/  IMAD.WIDE.U32 R20, R25, UR6, R20 ;  /* 0x0000000619147c25 */ /* 0x000fe2000f8e0014 */
[----:B------:R-:W-:Y:S01]  /*6a00*/  UIADD3 UR38, UR38, 0x1, URZ ;  /* 0x0000000126267890 */ /* 0x000fe2000fffe03f */
[-C--:B------:R-:W-:Y:S01]  /*6a10*/  ISETP.GE.AND P1, PT, R30, R3.reuse, PT ;  /* 0x000000031e00720c */ /* 0x080fe20003f26270 */
[----:B------:R-:W-:Y:S01]  /*6a20*/  ULDC.64 UR6, c[0x0][0xa80] ;  /* 0x0002a00000067ab9 */ /* 0x000fe20000000a00 */
[----:B------:R-:W-:Y:S01]  /*6a30*/  IMAD.IADD R21, R21, 0x1, R27 ;  /* 0x0000000115157824 */ /* 0x000fe200078e021b */
[----:B------:R-:W-:Y:S01]  /*6a40*/  UPRMT UR4, URZ, 0x654, UR4 ;  /* 0x000006543f047896 */ /* 0x000fe20008000004 */
[----:B---3--:R-:W-:Y:S01]  /*6a50*/  LEA R28, P2, R20, UR6, 0x1 ;  /* 0x00000006141c7c11 */ /* 0x008fe2000f8408ff */
[----:B------:R-:W-:Y:S01]  /*6a60*/  ULDC UR5, c[0x0][0xc] ;  /* 0x0000030000057ab9 */ /* 0x000fe20000000800 */
[----:B------:R-:W-:Y:S01]  /*6a70*/  UISETP.NE.AND UP0, UPT, UR38, 0x2, UPT ;  /* 0x000000022600788c */ /* 0x000fe2000bf05270 */
[----:B------:R-:W-:Y:S01]  /*6a80*/  IADD3 R0, R30, 0x20, RZ ;  /* 0x000000201e007810 */ /* 0x000fe20007ffe0ff */
[----:B------:R-:W-:Y:S01]  /*6a90*/  UIADD3 UR13, UR5, UR13, URZ ;  /* 0x0000000d050d7290 */ /* 0x000fe2000fffe03f */
[----:B------:R-:W-:Y:S01]  /*6aa0*/  LEA.HI.X R29, R20, UR7, R21, 0x1, P2 ;  /* 0x00000007141d7c11 */ /* 0x000fe200090f0c15 */
[----:B------:R-:W-:Y:S01]  /*6ab0*/  USEL UR6, URZ, 0x1, UP0 ;  /* 0x000000013f067887 */ /* 0x000fe20008000000 */
[-C--:B------:R-:W-:Y:S01]  /*6ac0*/  ISETP.GE.AND P3, PT, R0, R3.reuse, PT ;  /* 0x000000030000720c */ /* 0x080fe20003f66270 */
[----:B------:R-:W-:Y:S01]  /*6ad0*/  VIADD R0, R30, 0x40 ;  /* 0x000000401e007836 */ /* 0x000fe20000000000 */
[----:B------:R-:W-:Y:S01]  /*6ae0*/  USEL UR38, UR38, URZ, UP0 ;  /* 0x0000003f26267287 */ /* 0x000fe20008000000 */
[----:B--2---:R0:W1:Y:S01]  /*6af0*/  SHFL.IDX PT, R26, R28, RZ, 0x181f ;  /* 0x00181fff1c1a7589 */ /* 0x00406200000e0000 */
[----:B------:R-:W-:Y:S01]  /*6b00*/  ULOP3.LUT UR39, UR39, UR6, URZ, 0x3c, !UPT ;  /* 0x0000000627277292 */ /* 0x000fe2000f8e3c3f */
[----:B------:R-:W-:Y:S01]  /*6b10*/  IMAD.U32 R18, RZ, RZ, UR13 ;  /* 0x0000000dff127e24 */ /* 0x000fe2000f8e00ff */
[----:B------:R-:W-:Y:S01]  /*6b20*/  SYNCS.ARRIVE.TRANS64.RED.A1T0 RZ, [UR4], RZ ;  /* 0x000000ffffff79a7 */ /* 0x000fe20008100404 */
[----:B------:R0:W2:Y:S01]  /*6b30*/  SHFL.IDX PT, R27, R29, RZ, 0x181f ;  /* 0x00181fff1d1b7589 */ /* 0x0000a200000e0000 */
[----:B------:R-:W-:Y:S01]  /*6b40*/  BSSY B0, `(.L_x_31) ;  /* 0x000000b000007945 */ /* 0x000fe20003800000 */
[----:B------:R-:W-:-:S03]  /*6b50*/  ISETP.GE.AND P0, PT, R0, R3, PT ;  /* 0x000000030000720c */ /* 0x000fc60003f06270 */
[----:B------:R-:W-:Y:S10]  /*6b60*/  @P1 BRA `(.L_x_32) ;  /* 0x0000000000201947 */ /* 0x000ff40003800000 */
[----:B------:R-:W-:Y:S02]  /*6b70*/  ULDC UR4, c[0x0][0xac8] ;  /* 0x0002b20000047ab9 */ /* 0x000fe40000000800 */
[----:B------:R-:W-:Y:S02]  /*6b80*/  ISETP.GE.AND P2, PT, R16, UR4, PT ;  /* 0x0000000410007c0c */ /* 0x000fe4000bf46270 */
[----:B------:R-:W-:-:S11]  /*6b90*/  ISETP.GE.AND P1, PT, R2, UR4, PT ;  /* 0x0000000402007c0c */ /* 0x000fd6000bf26270 */
[----:B-1----:R-:W-:Y:S02]  /*6ba0*/  @!P2 LEA R24, P4, R16, R26, 0x1 ;  /* 0x0000001a1018a211 */ /* 0x002fe400078808ff */
[----:B--2---:R-:W-:Y:S02]  /*6bb0*/  @!P1 IMAD.WIDE R20, R2, 0x2, R26 ;  /* 0x0000000202149825 */ /* 0x004fe400078e021a */
[----:B------:R-:W-:-:S03]  /*6bc0*/  @!P2 LEA.HI.X R25, R16, R27, R168, 0x1, P4 ;  /* 0x0000001b1019a211 */ /* 0x000fc600020f0ca8 */
[----:B-----5:R3:W-:Y:S04]  /*6bd0*/  @!P1 ST.E.128 desc[UR36][R20.64], R36 ;  /* 0x0000002414009985 */ /* 0x0207e8000c101d24 */
[----:B------:R3:W-:Y:S02]  /*6be0*/  @!P2 ST.E.128 desc[UR36][R24.64], R52 ;  /* 0x000000341800a985 */ /* 0x0007e4000c101d24 */
.L_x_32:
[----:B------:R-:W-:Y:S05]  /*6bf0*/  BSYNC B0 ;  /* 0x0000000000007941 */ /* 0x000fea0003800000 */
.L_x_31:
[----:B--2---:R2:W4:Y:S01]  /*6c00*/  SHFL.IDX PT, R27, R29, 0x1, 0x181f ;  /* 0x00381f001d1b7f89 */ /* 0x00452200000e0000 */
[----:B------:R-:W-:Y:S03]  /*6c10*/  BSSY B0, `(.L_x_33) ;  /* 0x000000b000007945 */ /* 0x000fe60003800000 */
[----:B-1----:R2:W1:Y:S01]  /*6c20*/  SHFL.IDX PT, R26, R28, 0x1, 0x181f ;  /* 0x00381f001c1a7f89 */ /* 0x00246200000e0000 */
[----:B------:R-:W-:Y:S05]  /*6c30*/  @P3 BRA `(.L_x_34) ;  /* 0x0000000000203947 */ /* 0x000fea0003800000 */
[----:B------:R-:W-:Y:S02]  /*6c40*/  ULDC UR4, c[0x0][0xac8] ;  /* 0x0002b20000047ab9 */ /* 0x000fe40000000800 */
[----:B------:R-:W-:Y:S02]  /*6c50*/  ISETP.GE.AND P3, PT, R16, UR4, PT ;  /* 0x0000000410007c0c */ /* 0x000fe4000bf66270 */
[----:B------:R-:W-:-:S11]  /*6c60*/  ISETP.GE.AND P2, PT, R2, UR4, PT ;  /* 0x0000000402007c0c */ /* 0x000fd6000bf46270 */
[----:B-1-3--:R-:W-:Y:S02]  /*6c70*/  @!P3 LEA R24, P1, R16, R26, 0x1 ;  /* 0x0000001a1018b211 */ /* 0x00afe400078208ff */
[----:B----4-:R-:W-:Y:S02]  /*6c80*/  @!P2 IMAD.WIDE R20, R2, 0x2, R26 ;  /* 0x000000020214a825 */ /* 0x010fe400078e021a */
[----:B------:R-:W-:-:S03]  /*6c90*/  @!P3 LEA.HI.X R25, R16, R27, R168, 0x1, P1 ;  /* 0x0000001b1019b211 */ /* 0x000fc600008f0ca8 */
[----:B-----5:R1:W-:Y:S04]  /*6ca0*/  @!P2 ST.E.128 desc[UR36][R20.64], R44 ;  /* 0x0000002c1400a985 */ /* 0x0203e8000c101d24 */
[----:B------:R1:W-:Y:S02]  /*6cb0*/  @!P3 ST.E.128 desc[UR36][R24.64], R48 ;  /* 0x000000301800b985 */ /* 0x0003e4000c101d24 */
.L_x_34:
[----:B------:R-:W-:Y:S05]  /*6cc0*/  BSYNC B0 ;  /* 0x0000000000007941 */ /* 0x000fea0003800000 */
.L_x_33:
[----:B----4-:R4:W0:Y:S01]  /*6cd0*/  SHFL.IDX PT, R27, R29, 0x2, 0x181f ;  /* 0x00581f001d1b7f89 */ /* 0x01082200000e0000 */
[----:B------:R-:W-:Y:S03]  /*6ce0*/  BSSY B0, `(.L_x_35) ;  /* 0x000000b000007945 */ /* 0x000fe60003800000 */
[----:B-1----:R4:W1:Y:S01]  /*6cf0*/  SHFL.IDX PT, R26, R28, 0x2, 0x181f ;  /* 0x00581f001c1a7f89 */ /* 0x00286200000e0000 */
[----:B------:R-:W-:Y:S05]  /*6d00*/  @P0 BRA `(.L_x_36) ;  /* 0x0000000000200947 */ /* 0x000fea0003800000 */
[----:B------:R-:W-:Y:S02]  /*6d10*/  ULDC UR4, c[0x0][0xac8] ;  /* 0x0002b20000047ab9 */ /* 0x000fe40000000800 */
[----:B------:R-:W-:Y:S02]  /*6d20*/  ISETP.GE.AND P2, PT, R16, UR4, PT ;  /* 0x0000000410007c0c */ /* 0x000fe4000bf46270 */
[----:B------:R-:W-:-:S11]  /*6d30*/  ISETP.GE.AND P1, PT, R2, UR4, PT ;  /* 0x0000000402007c0c */ /* 0x000fd6000bf26270 */
[----:B-1-3--:R-:W-:Y:S02]  /*6d40*/  @!P2 LEA R24, P0, R16, R26, 0x1 ;  /* 0x0000001a1018a211 */ /* 0x00afe400078008ff */
[----:B0-----:R-:W-:Y:S02]  /*6d50*/  @!P1 IMAD.WIDE R20, R2, 0x2, R26 ;  /* 0x0000000202149825 */ /* 0x001fe400078e021a */
[----:B------:R-:W-:-:S03]  /*6d60*/  @!P2 LEA.HI.X R25, R16, R27, R168, 0x1, P0 ;  /* 0x0000001b1019a211 */ /* 0x000fc600000f0ca8 */
[----:B-----5:R0:W-:Y:S04]  /*6d70*/  @!P1 ST.E.128 desc[UR36][R20.64], R40 ;  /* 0x0000002814009985 */ /* 0x0201e8000c101d24 */
[----:B------:R0:W-:Y:S02]  /*6d80*/  @!P2 ST.E.128 desc[UR36][R24.64], R12 ;  /* 0x0000000c1800a985 */ /* 0x0001e4000c101d24 */
.L_x_36:
[----:B------:R-:W-:Y:S05]  /*6d90*/  BSYNC B0 ;  /* 0x0000000000007941 */ /* 0x000fea0003800000 */
.L_x_35:
[----:B------:R-:W-:Y:S01]  /*6da0*/  IADD3 R0, R30, 0x60, RZ ;  /* 0x000000601e007810 */ /* 0x000fe20007ffe0ff */
[----:B0--3--:R0:W3:Y:S01]  /*6db0*/  SHFL.IDX PT, R21, R29, 0x3, 0x181f ;  /* 0x00781f001d157f89 */ /* 0x0090e200000e0000 */
[----:B------:R-:W-:Y:S01]  /*6dc0*/  BSSY B0, `(.L_x_37) ;  /* 0x000000d000007945 */ /* 0x000fe20003800000 */
[----:B------:R-:W-:Y:S01]  /*6dd0*/  VIADD R19, R19, 0x1 ;  /* 0x0000000113137836 */ /* 0x000fe20000000000 */
[----:B------:R-:W-:Y:S01]  /*6de0*/  ISETP.GE.AND P0, PT, R0, R3, PT ;  /* 0x000000030000720c */ /* 0x000fe20003f06270 */
[----:B------:R0:W0:-:S12]  /*6df0*/  SHFL.IDX PT, R20, R28, 0x3, 0x181f ;  /* 0x00781f001c147f89 */ /* 0x00001800000e0000 */
[----:B------:R-:W-:Y:S05]  /*6e00*/  @P0 BRA `(.L_x_38) ;  /* 0x0000000000200947 */ /* 0x000fea0003800000 */
[----:B------:R-:W-:Y:S02]  /*6e10*/  ULDC UR4, c[0x0][0xac8] ;  /* 0x0002b20000047ab9 */ /* 0x000fe40000000800 */
[----:B------:R-:W-:Y:S02]  /*6e20*/  ISETP.GE.AND P2, PT, R16, UR4, PT ;  /* 0x0000000410007c0c */ /* 0x000fe4000bf46270 */
[----:B------:R-:W-:-:S11]  /*6e30*/  ISETP.GE.AND P1, PT, R2, UR4, PT ;  /* 0x0000000402007c0c */ /* 0x000fd6000bf26270 */
[----:B0----5:R-:W-:Y:S02]  /*6e40*/  @!P2 LEA R14, P0, R16, R20, 0x1 ;  /* 0x00000014100ea211 */ /* 0x021fe400078008ff */
[----:B---3--:R-:W-:Y:S02]  /*6e50*/  @!P1 IMAD.WIDE R12, R2, 0x2, R20 ;  /* 0x00000002020c9825 */ /* 0x008fe400078e0214 */
[----:B------:R-:W-:-:S03]  /*6e60*/  @!P2 LEA.HI.X R15, R16, R21, R168, 0x1, P0 ;  /* 0x00000015100fa211 */ /* 0x000fc600000f0ca8 */
[----:B------:R0:W-:Y:S04]  /*6e70*/  @!P1 ST.E.128 desc[UR36][R12.64], R4 ;  /* 0x000000040c009985 */ /* 0x0001e8000c101d24 */
[----:B------:R0:W-:Y:S02]  /*6e80*/  @!P2 ST.E.128 desc[UR36][R14.64], R8 ;  /* 0x000000080e00a985 */ /* 0x0001e4000c101d24 */
.L_x_38:
[----:B------:R-:W-:Y:S05]  /*6e90*/  BSYNC B0 ;  /* 0x0000000000007941 */ /* 0x000fea0003800000 */
.L_x_37:
[----:B------:R-:W1:Y:S01]  /*6ea0*/  LDC R0, c[0x0][0xc34] ;  /* 0x00030d00ff007b82 */ /* 0x000e620000000800 */
[----:B------:R-:W-:-:S13]  /*6eb0*/  R2UR UR4, R18 ;  /* 0x00000000120472ca */ /* 0x000fda00000e0000 */
[----:B-1----:R-:W-:-:S13]  /*6ec0*/  ISETP.LE.AND P0, PT, R0, UR4, PT ;  /* 0x0000000400007c0c */ /* 0x002fda000bf03270 */
[----:B------:R-:W-:Y:S05]  /*6ed0*/  @!P0 BRA `(.L_x_39) ;  /* 0xffffff9c00848947 */ /* 0x000fea000383ffff */
[----:B------:R-:W-:Y:S05]  /*6ee0*/  EXIT ;  /* 0x000000000000794d */ /* 0x000fea0003800000 */
.L_x_5:
[----:B------:R-:W-:-:S08]  /*6ef0*/  NOP ;  /* 0x0000000000007918 */ /* 0x000fd00000000000 */
[----:B0-----:R-:W0:-:S00]  /*6f00*/  USETMAXREG.DEALLOC.CTAPOOL 0x28 ;  /* 0x00000028000079c8 */ /* 0x001e0000080e0500 */
[----:B------:R-:W1:Y:S01]  /*6f10*/  S2UR UR9, SR_CTAID.X ;  /* 0x00000000000979c3 */ /* 0x000e620000002500 */
[----:B0-----:R-:W-:Y:S01]  /*6f20*/  IMAD.MOV.U32 R0, RZ, RZ, 0x1 ;  /* 0x00000001ff007424 */ /* 0x001fe200078e00ff */
[----:B------:R-:W-:Y:S01]  /*6f30*/  MOV R25, 0x1 ;  /* 0x0000000100197802 */ /* 0x000fe20000000f00 */
[----:B------:R-:W-:-:S05]  /*6f40*/  IMAD.MOV.U32 R22, RZ, RZ, RZ ;  /* 0x000000ffff167224 */ /* 0x000fca00078e00ff */
[----:B------:R-:W1:Y:S02]  /*6f50*/  LDC R2, c[0x0][0xc34] ;  /* 0x00030d00ff027b82 */ /* 0x000e640000000800 */
[----:B-1----:R-:W-:-:S13]  /*6f60*/  ISETP.LE.AND P0, PT, R2, UR9, PT ;  /* 0x0000000902007c0c */ /* 0x002fda000bf03270 */
[----:B------:R-:W-:Y:S05]  /*6f70*/  @P0 BRA `(.L_x_40) ;  /* 0x0000003000fc0947 */ /* 0x000fea0003800000 */
[----:B------:R-:W2:Y:S01]  /*6f80*/  LDL R4, [R1+0x4] ;  /* 0x0000040001047983 */ /* 0x000ea20000100800 */
[----:B------:R-:W-:Y:S01]  /*6f90*/  IMAD.SHL.U32 R27, R3, 0x8, RZ ;  /* 0x00000008031b7824 */ /* 0x000fe200078e00ff */
[----:B------:R-:W-:Y:S01]  /*6fa0*/  ULDC.64 UR38, c[0x0][0x2f0] ;  /* 0x0000bc0000267ab9 */ /* 0x000fe20000000a00 */
[----:B------:R-:W-:Y:S01]  /*6fb0*/  ULDC.64 UR4, c[0x0][0x418] ;  /* 0x0001060000047ab9 */ /* 0x000fe20000000a00 */
[----:B------:R-:W-:Y:S01]  /*6fc0*/  ULDC UR7, c[0x0][0x320] ;  /* 0x0000c80000077ab9 */ /* 0x000fe20000000800 */
[----:B------:R-:W-:Y:S01]  /*6fd0*/  UISETP.NE.U32.AND UP0, UPT, UR4, URZ, UPT ;  /* 0x0000003f0400728c */ /* 0x000fe2000bf05070 */
[C---:B------:R-:W-:Y:S01]  /*6fe0*/  LOP3.LUT R0, R27.reuse, 0x1f8, RZ, 0xc0, !PT ;  /* 0x000001f81b007812 */ /* 0x040fe200078ec0ff */
[----:B------:R-:W-:Y:S01]  /*6ff0*/  ULDC UR8, c[0x0][0x2b8] ;  /* 0x0000ae0000087ab9 */ /* 0x000fe20000000800 */
[----:B------:R-:W-:Y:S01]  /*7000*/  LOP3.LUT R37, R27, 0x38, RZ, 0xc0, !PT ;  /* 0x000000381b257812 */ /* 0x000fe200078ec0ff */
[----:B------:R-:W-:Y:S01]  /*7010*/  UISETP.NE.AND.EX UP0, UPT, UR5, URZ, UPT, UP0 ;  /* 0x0000003f0500728c */ /* 0x000fe2000bf05300 */
[----:B------:R-:W-:Y:S01]  /*7020*/  LOP3.LUT R0, R0, 0x38, R3, 0x78, !PT ;  /* 0x0000003800007812 */ /* 0x000fe200078e7803 */
[----:B------:R-:W-:Y:S01]  /*7030*/  ULDC UR4, c[0x0][0x424] ;  /* 0x0001090000047ab9 */ /* 0x000fe20000000800 */
[----:B------:R-:W-:Y:S01]  /*7040*/  LOP3.LUT R16, R16, 0xfffffffe, RZ, 0xc0, !PT ;  /* 0xfffffffe10107812 */ /* 0x000fe200078ec0ff */
[----:B------:R-:W-:Y:S01]  /*7050*/  USEL UR4, UR4, 0x1, UP0 ;  /* 0x0000000104047887 */ /* 0x000fe20008000000 */
[----:B------:R-:W-:Y:S01]  /*7060*/  LOP3.LUT R27, R0, 0x200, R27, 0xf8, !PT ;  /* 0x00000200001b7812 */ /* 0x000fe200078ef81b */
[----:B------:R-:W0:Y:S01]  /*7070*/  S2UR UR6, SR_CgaCtaId ;  /* 0x00000000000679c3 */ /* 0x000e220000008800 */
[C---:B------:R-:W-:Y:S01]  /*7080*/  LOP3.LUT R0, R37.reuse, 0x40, RZ, 0xfc, !PT ;  /* 0x0000004025007812 */ /* 0x040fe200078efcff */
[----:B------:R-:W-:Y:S01]  /*7090*/  UIMAD UR38, UR4, UR38, URZ ;  /* 0x00000026042672a4 */ /* 0x000fe2000f8e023f */
[----:B------:R-:W-:Y:S01]  /*70a0*/  LOP3.LUT R16, R16, 0xfffffff7, RZ, 0xc0, !PT ;  /* 0xfffffff710107812 */ /* 0x000fe200078ec0ff */
[----:B------:R1:W-:Y:S01]  /*70b0*/  STL [R1], RZ ;  /* 0x000000ff01007387 */ /* 0x0003e20000100800 */
[C---:B------:R-:W-:Y:S01]  /*70c0*/  ISETP.GE.AND P0, PT, R0.reuse, UR39, PT ;  /* 0x0000002700007c0c */ /* 0x040fe2000bf06270 */
[----:B------:R-:W-:Y:S01]  /*70d0*/  UIADD3 UR4, UR38, 0x5f, URZ ;  /* 0x0000005f26047890 */ /* 0x000fe2000fffe03f */
[----:B------:R-:W-:Y:S01]  /*70e0*/  ISETP.GE.AND P1, PT, R0, UR7, PT ;  /* 0x0000000700007c0c */ /* 0x000fe2000bf26270 */
[----:B------:R-:W-:Y:S01]  /*70f0*/  IMAD.MOV.U32 R25, RZ, RZ, 0x1 ;  /* 0x00000001ff197424 */ /* 0x000fe200078e00ff */
[----:B------:R-:W-:Y:S01]  /*7100*/  LOP3.LUT R2, R37, 0x80, RZ, 0xfc, !PT ;  /* 0x0000008025027812 */ /* 0x000fe200078efcff */
[----:B------:R-:W-:Y:S01]  /*7110*/  UIMAD.WIDE UR4, UR4, 0x2aaaaaab, URZ ;  /* 0x2aaaaaab040478a5 */ /* 0x000fe2000f8e023f */
[----:B------:R-:W-:Y:S01]  /*7120*/  SHF.R.U32.HI R34, RZ, 0x3, R3 ;  /* 0x00000003ff227819 */ /* 0x000fe20000011603 */
[----:B------:R-:W-:Y:S01]  /*7130*/  IMAD.SHL.U32 R3, R3, 0x10, RZ ;  /* 0x0000001003037824 */ /* 0x000fe200078e00ff */
[----:B------:R-:W-:Y:S01]  /*7140*/  ISETP.GE.AND P2, PT, R2, UR39, PT ;  /* 0x0000002702007c0c */ /* 0x000fe2000bf46270 */
[----:B------:R-:W-:Y:S01]  /*7150*/  USHF.R.U32.HI UR4, URZ, 0x1f, UR5 ;  /* 0x0000001f3f047899 */ /* 0x000fe20008011605 */
[----:B------:R-:W-:Y:S01]  /*7160*/  LOP3.LUT R34, R34, 0xf, RZ, 0xc0, !PT ;  /* 0x0000000f22227812 */ /* 0x000fe200078ec0ff */
[----:B------:R-:W-:Y:S01]  /*7170*/  IMAD.MOV.U32 R22, RZ, RZ, RZ ;  /* 0x000000ffff167224 */ /* 0x000fe200078e00ff */
[----:B------:R-:W-:Y:S01]  /*7180*/  MOV R36, UR9 ;  /* 0x0000000900247c02 */ /* 0x000fe20008000f00 */
[----:B------:R-:W-:Y:S01]  /*7190*/  ULEA.HI.SX32 UR5, UR5, UR4, 0x1c ;  /* 0x0000000405057291 */ /* 0x000fe2000f8fe23f */
[----:B------:R-:W-:Y:S01]  /*71a0*/  @P0 LOP3.LUT R16, R16, 0x8, RZ, 0xfc, !PT ;  /* 0x0000000810100812 */ /* 0x000fe200078efcff */
[----:B------:R-:W-:Y:S01]  /*71b0*/  ULDC UR40, c[0x0][0x448] ;  /* 0x0001120000287ab9 */ /* 0x000fe20000000800 */
[----:B------:R-:W-:Y:S01]  /*71c0*/  ISETP.GE.AND P0, PT, R0, UR8, PT ;  /* 0x0000000800007c0c */ /* 0x000fe2000bf06270 */
[----:B------:R-:W-:Y:S01]  /*71d0*/  UIADD3 UR43, UR5, -0x1, URZ ;  /* 0xffffffff052b7890 */ /* 0x000fe2000fffe03f */
[----:B------:R-:W-:Y:S01]  /*71e0*/  @P1 LOP3.LUT R16, R16, 0x1, RZ, 0xfc, !PT ;  /* 0x0000000110101812 */ /* 0x000fe200078efcff */
[----:B------:R-:W-:Y:S01]  /*71f0*/  ULDC UR4, c[0x0][0x288] ;  /* 0x0000a20000047ab9 */ /* 0x000fe20000000800 */
[----:B------:R-:W-:Y:S01]  /*7200*/  ISETP.GE.AND P1, PT, R2, UR8, PT ;  /* 0x0000000802007c0c */ /* 0x000fe2000bf26270 */
[----:B------:R-:W-:Y:S01]  /*7210*/  ULDC UR44, c[0x0][0xc] ;  /* 0x00000300002c7ab9 */ /* 0x000fe20000000800 */
[----:B------:R-:W-:Y:S01]  /*7220*/  LOP3.LUT R16, R16, 0xfffffdff, RZ, 0xc0, !PT ;  /* 0xfffffdff10107812 */ /* 0x000fe200078ec0ff */
[----:B------:R-:W-:Y:S01]  /*7230*/  UIMAD UR40, UR40, UR4, URZ ;  /* 0x00000004282872a4 */ /* 0x000fe2000f8e023f */
[----:B------:R-:W-:Y:S01]  /*7240*/  LOP3.LUT R26, R34, 0x70, R3, 0xf8, !PT ;  /* 0x00000070221a7812 */ /* 0x000fe200078ef803 */
[----:B------:R-:W-:Y:S01]  /*7250*/  IMAD.U32 R3, RZ, RZ, UR43 ;  /* 0x0000002bff037e24 */ /* 0x000fe2000f8e00ff */
[----:B------:R-:W-:-:S03]  /*7260*/  UIADD3 UR41, UR5, -0x2, URZ ;  /* 0xfffffffe05297890 */ /* 0x000fc6000fffe03f */
[----:B------:R-:W-:Y:S02]  /*7270*/  @P0 LOP3.LUT R16, R16, 0x200, RZ, 0xfc, !PT ;  /* 0x0000020010100812 */ /* 0x000fe400078efcff */
[----:B------:R-:W-:Y:S01]  /*7280*/  ISETP.GE.AND P0, PT, R37, UR39, PT ;  /* 0x0000002725007c0c */ /* 0x000fe2000bf06270 */
[----:B------:R-:W-:Y:S01]  /*7290*/  UMOV UR39, 0x400 ;  /* 0x0000040000277882 */ /* 0x000fe20000000000 */
[----:B------:R-:W-:Y:S01]  /*72a0*/  LOP3.LUT R16, R16, 0xfffffffb, RZ, 0xc0, !PT ;  /* 0xfffffffb10107812 */ /* 0x000fe200078ec0ff */
[----:B0-----:R-:W-:Y:S02]  /*72b0*/  ULEA UR39, UR6, UR39, 0x18 ;  /* 0x0000002706277291 */ /* 0x001fe4000f8ec03f */
[----:B------:R-:W-:Y:S01]  /*72c0*/  UIMAD UR6, UR43, -0x60, UR38 ;  /* 0xffffffa02b0678a4 */ /* 0x000fe2000f8e0226 */
[----:B------:R-:W-:-:S03]  /*72d0*/  @P2 LOP3.LUT R16, R16, 0x4, RZ, 0xfc, !PT ;  /* 0x0000000410102812 */ /* 0x000fc600078efcff */
[----:B------:R-:W-:Y:S02]  /*72e0*/  LEA R0, R27, UR39, 0x1 ;  /* 0x000000271b007c11 */ /* 0x000fe4000f8e08ff */
[----:B------:R-:W-:Y:S02]  /*72f0*/  LOP3.LUT R16, R16, 0xfffffeff, RZ, 0xc0, !PT ;  /* 0xfffffeff10107812 */ /* 0x000fe400078ec0ff */
[----:B------:R-:W-:Y:S02]  /*7300*/  IADD3 R33, -R34, UR6, RZ ;  /* 0x0000000622217c10 */ /* 0x000fe4000fffe1ff */
[----:B------:R-:W-:Y:S02]  /*7310*/  @P1 LOP3.LUT R16, R16, 0x100, RZ, 0xfc, !PT ;  /* 0x0000010010101812 */ /* 0x000fe400078efcff */
[----:B------:R-:W-:Y:S02]  /*7320*/  ISETP.GE.AND P1, PT, R37, UR7, PT ;  /* 0x0000000725007c0c */ /* 0x000fe4000bf26270 */
[----:B------:R-:W-:-:S04]  /*7330*/  LOP3.LUT R16, R16, 0xffffffef, RZ, 0xc0, !PT ;  /* 0xffffffef10107812 */ /* 0x000fc800078ec0ff */
[----:B------:R-:W-:-:S04]  /*7340*/  @P0 LOP3.LUT R16, R16, 0x10, RZ, 0xfc, !PT ;  /* 0x0000001010100812 */ /* 0x000fc800078efcff */
[----:B------:R-:W-:Y:S02]  /*7350*/  LOP3.LUT R16, R16, 0xffffff7f, RZ, 0xc0, !PT ;  /* 0xffffff7f10107812 */ /* 0x000fe400078ec0ff */
[----:B--2---:R-:W-:Y:S01]  /*7360*/  R2UR UR10, R4 ;  /* 0x00000000040a72ca */ /* 0x004fe200000e0000 */
[----:B------:R-:W-:-:S05]  /*7370*/  IMAD R4, R3, 0x60, R26 ;  /* 0x0000006003047824 */ /* 0x000fca00078e021a */
[----:B------:R-:W-:-:S04]  /*7380*/  ISETP.GE.AND P0, PT, R4, UR38, PT ;  /* 0x0000002604007c0c */ /* 0x000fc8000bf06270 */
[----:B------:R-:W-:Y:S02]  /*7390*/  ISETP.LT.U32.AND P2, PT, R26, 0x60, !P0 ;  /* 0x000000601a00780c */ /* 0x000fe40004741070 */
[----:B------:R-:W-:Y:S01]  /*73a0*/  ISETP.GE.AND P0, PT, R37, UR8, PT ;  /* 0x0000000825007c0c */ /* 0x000fe2000bf06270 */
[----:B------:R-:W-:-:S10]  /*73b0*/  ULOP3.LUT UR42, UR10, 0x2, URZ, 0xfc, !UPT ;  /* 0x000000020a2a7892 */ /* 0x000fd4000f8efc3f */
[----:B------:R-:W-:-:S04]  /*73c0*/  @P2 LOP3.LUT R16, R16, 0x80, RZ, 0xfc, !PT ;  /* 0x0000008010102812 */ /* 0x000fc800078efcff */
[----:B------:R-:W-:-:S04]  /*73d0*/  LOP3.LUT R16, R16, 0xfffffbff, RZ, 0xc0, !PT ;  /* 0xfffffbff10107812 */ /* 0x000fc800078ec0ff */
[----:B------:R-:W-:-:S04]  /*73e0*/  LOP3.LUT R16, R16, 0xfffffffd, RZ, 0xc0, !PT ;  /* 0xfffffffd10107812 */ /* 0x000fc800078ec0ff */
[----:B------:R-:W-:-:S04]  /*73f0*/  @P1 LOP3.LUT R16, R16, 0x2, RZ, 0xfc, !PT ;  /* 0x0000000210101812 */ /* 0x000fc800078efcff */
[----:B-1----:R-:W-:-:S07]  /*7400*/  @P0 LOP3.LUT R16, R16, 0x400, RZ, 0xfc, !PT ;  /* 0x0000040010100812 */ /* 0x002fce00078efcff */
.L_x_75:
[----:B0-----:R-:W0:Y:S01]  /*7410*/  LDC R0, c[0x0][0xc38] ;  /* 0x00030e00ff007b82 */ /* 0x001e220000000800 */
[----:B------:R-:W-:Y:S01]  /*7420*/  IMAD.MOV.U32 R24, RZ, RZ, R36 ;  /* 0x000000ffff187224 */ /* 0x000fe200078e0024 */
[----:B------:R-:W-:Y:S05]  /*7430*/  YIELD ;  /* 0x0000000000007946 */ /* 0x000fea0003800000 */
[----:B------:R-:W-:Y:S01]  /*7440*/  ULDC.64 UR4, c[0x0][0xa28] ;  /* 0x00028a0000047ab9 */ /* 0x000fe20000000a00 */
[----:B------:R-:W-:Y:S01]  /*7450*/  IMAD.MOV.U32 R31, RZ, RZ, RZ ;  /* 0x000000ffff1f7224 */ /* 0x000fe200078e00ff */
[----:B0-----:R-:W-:-:S13]  /*7460*/  ISETP.NE.AND P0, PT, R0, 0x1, PT ;  /* 0x000000010000780c */ /* 0x001fda0003f05270 */
[----:B------:R-:W0:Y:S08]  /*7470*/  @P0 LDC R3, c[0x0][0xc3c] ;  /* 0x00030f00ff030b82 */ /* 0x000e300000000800 */
[----:B------:R-:W1:Y:S01]  /*7480*/  @P0 LDC R5, c[0x0][0xc40] ;  /* 0x00031000ff050b82 */ /* 0x000e620000000800 */
[----:B0-----:R-:W-:-:S05]  /*7490*/  @P0 IMAD.HI.U32 R0, R36, R3, RZ ;  /* 0x0000000324000227 */ /* 0x001fca00078e00ff */
[----:B-1----:R-:W-:Y:S02]  /*74a0*/  @P0 SHF.R.U32.HI R24, RZ, R5, R0 ;  /* 0x00000005ff180219 */ /* 0x002fe40000011600 */
[----:B------:R-:W0:Y:S02]  /*74b0*/  LDC R0, c[0x0][0xc44] ;  /* 0x00031100ff007b82 */ /* 0x000e240000000800 */
[----:B------:R-:W-:Y:S02]  /*74c0*/  MOV R23, R24 ;  /* 0x0000001800177202 */ /* 0x000fe40000000f00 */
[----:B0-----:R-:W-:-:S13]  /*74d0*/  ISETP.NE.AND P0, PT, R0, 0x1, PT ;  /* 0x000000010000780c */ /* 0x001fda0003f05270 */
[----:B------:R-:W0:Y:S02]  /*74e0*/  @P0 LDC.64 R2, c[0x0][0xc48] ;  /* 0x00031200ff020b82 */ /* 0x000e240000000a00 */
[----:B0-----:R-:W-:-:S05]  /*74f0*/  @P0 IMAD.HI.U32 R0, R24, R2, RZ ;  /* 0x0000000218000227 */ /* 0x001fca00078e00ff */
[----:B------:R-:W-:Y:S02]  /*7500*/  @P0 SHF.R.U32.HI R23, RZ, R3, R0 ;  /* 0x00000003ff170219 */ /* 0x000fe40000011600 */
[----:B------:R-:W-:-:S04]  /*7510*/  ISETP.NE.U32.AND P0, PT, RZ, UR4, PT ;  /* 0x00000004ff007c0c */ /* 0x000fc8000bf05070 */
[----:B------:R-:W-:-:S13]  /*7520*/  ISETP.NE.AND.EX P0, PT, RZ, UR5, PT, P0 ;  /* 0x00000005ff007c0c */ /* 0x000fda000bf05300 */
[----:B------:R-:W0:Y:S01]  /*7530*/  @P0 LDC.64 R2, c[0x0][0xa28] ;  /* 0x00028a00ff020b82 */ /* 0x000e220000000a00 */
[----:B------:R-:W-:-:S04]  /*7540*/  UIADD3 UR4, UR39, 0x18400, URZ ;  /* 0x0001840027047890 */ /* 0x000fc8000fffe03f */
[----:B------:R-:W-:Y:S01]  /*7550*/  ULOP3.LUT UP0, URZ, UR4, 0x3ff, URZ, 0xc0, !UPT ;  /* 0x000003ff043f7892 */ /* 0x000fe2000f80c03f */
[----:B0-----:R-:W-:-:S05]  /*7560*/  @P0 IMAD.WIDE R2, R23, 0x4, R2 ;  /* 0x0000000417020825 */ /* 0x001fca00078e0202 */
[----:B------:R0:W5:Y:S01]  /*7570*/  @P0 LDG.E R31, desc[UR36][R2.64] ;  /* 0x00000024021f0981 */ /* 0x000162000c1e1900 */
[----:B------:R-:W-:-:S13]  /*7580*/  PLOP3.LUT P0, PT, PT, PT, UP0, 0x80, 0x0 ;  /* 0x000000000000781c */ /* 0x000fda0003f0f008 */
[----:B0-----:R-:W-:Y:S05]  /*7590*/  @!P0 BRA `(.L_x_41) ;  /* 0x0000000000408947 */ /* 0x001fea0003800000 */
[----:B------:R-:W-:Y:S01]  /*75a0*/  MOV R2, 0x0 ;  /* 0x0000000000027802 */ /* 0x000fe20000000f00 */
[----:B------:R-:W-:Y:S01]  /*75b0*/  ULDC.64 UR4, c[0x4][0x90] ;  /* 0x0100240000047ab9 */ /* 0x000fe20000000a00 */
[----:B------:R-:W-:Y:S01]  /*75c0*/  ULDC.64 UR6, c[0x4][0x98] ;  /* 0x0100260000067ab9 */ /* 0x000fe20000000a00 */
[----:B------:R-:W-:Y:S01]  /*75d0*/  IMAD.U32 R4, RZ, RZ, UR4 ;  /* 0x00000004ff047e24 */ /* 0x000fe2000f8e00ff */
[----:B------:R-:W-:Y:S01]  /*75e0*/  MOV R6, UR6 ;  /* 0x0000000600067c02 */ /* 0x000fe20008000f00 */
[----:B------:R-:W-:Y:S01]  /*75f0*/  IMAD.U32 R5, RZ, RZ, UR5 ;  /* 0x00000005ff057e24 */ /* 0x000fe2000f8e00ff */
[----:B------:R-:W0:Y:S01]  /*7600*/  LDC.64 R2, c[0x4][R2] ;  /* 0x0100000002027b82 */ /* 0x000e220000000a00 */
[----:B------:R-:W-:Y:S01]  /*7610*/  ULDC.64 UR4, c[0x4][0x8] ;  /* 0x0100020000047ab9 */ /* 0x000fe20000000a00 */
[----:B------:R-:W-:Y:S01]  /*7620*/  IMAD.U32 R7, RZ, RZ, UR7 ;  /* 0x00000007ff077e24 */ /* 0x000fe2000f8e00ff */
[----:B------:R-:W-:Y:S01]  /*7630*/  MOV R8, 0x70 ;  /* 0x0000007000087802 */ /* 0x000fe20000000f00 */
[----:B------:R-:W-:-:S02]  /*7640*/  IMAD.U32 R10, RZ, RZ, UR4 ;  /* 0x00000004ff0a7e24 */ /* 0x000fc4000f8e00ff */
[----:B------:R-:W-:Y:S02]  /*7650*/  IMAD.U32 R11, RZ, RZ, UR5 ;  /* 0x00000005ff0b7e24 */ /* 0x000fe4000f8e00ff */
[----:B------:R-:W-:Y:S02]  /*7660*/  IMAD.MOV.U32 R12, RZ, RZ, 0x1 ;  /* 0x00000001ff0c7424 */ /* 0x000fe400078e00ff */
[----:B------:R-:W-:-:S07]  /*7670*/  IMAD.MOV.U32 R13, RZ, RZ, RZ ;  /* 0x000000ffff0d7224 */ /* 0x000fce00078e00ff */
[----:B------:R-:W-:-:S07]  /*7680*/  LEPC R20, `(.L_x_41) ;  /* 0x000000001014794e */ /* 0x000fce0000000000 */
[----:B0----5:R-:W-:Y:S05]  /*7690*/  CALL.ABS.NOINC R2 ;  /* 0x0000000002007343 */ /* 0x021fea0003c00000 */
.L_x_41:
[----:B------:R-:W-:-:S04]  /*76a0*/  UIADD3 UR4, UR39, 0x400, URZ ;  /* 0x0000040027047890 */ /* 0x000fc8000fffe03f */
[----:B------:R-:W-:-:S06]  /*76b0*/  ULOP3.LUT UP0, URZ, UR4, 0x3ff, URZ, 0xc0, !UPT ;  /* 0x000003ff043f7892 */ /* 0x000fcc000f80c03f */
[----:B------:R-:W-:-:S13]  /*76c0*/  PLOP3.LUT P0, PT, PT, PT, UP0, 0x80, 0x0 ;  /* 0x000000000000781c */ /* 0x000fda0003f0f008 */
[----:B------:R-:W-:Y:S05]  /*76d0*/  @!P0 BRA `(.L_x_42) ;  /* 0x00000000007c8947 */ /* 0x000fea0003800000 */
[----:B------:R-:W-:Y:S01]  /*76e0*/  MOV R17, 0x0 ;  /* 0x0000000000117802 */ /* 0x000fe20000000f00 */
[----:B------:R-:W-:Y:S01]  /*76f0*/  ULDC.64 UR6, c[0x4][0x90] ;  /* 0x0100240000067ab9 */ /* 0x000fe20000000a00 */
[----:B------:R-:W-:Y:S01]  /*7700*/  ULDC.64 UR8, c[0x4][0x98] ;  /* 0x0100260000087ab9 */ /* 0x000fe20000000a00 */
[----:B------:R-:W-:Y:S01]  /*7710*/  ULDC.64 UR4, c[0x4][0x10] ;  /* 0x0100040000047ab9 */ /* 0x000fe20000000a00 */
[----:B------:R0:W1:Y:S01]  /*7720*/  LDC.64 R2, c[0x4][R17] ;  /* 0x0100000011027b82 */ /* 0x0000620000000a00 */
[----:B------:R-:W-:Y:S01]  /*7730*/  IMAD.U32 R4, RZ, RZ, UR6 ;  /* 0x00000006ff047e24 */ /* 0x000fe2000f8e00ff */
[----:B------:R-:W-:Y:S01]  /*7740*/  MOV R5, UR7 ;  /* 0x0000000700057c02 */ /* 0x000fe20008000f00 */
[----:B------:R-:W-:Y:S01]  /*7750*/  IMAD.U32 R6, RZ, RZ, UR8 ;  /* 0x00000008ff067e24 */ /* 0x000fe2000f8e00ff */
[----:B------:R-:W-:Y:S01]  /*7760*/  MOV R11, UR5 ;  /* 0x00000005000b7c02 */ /* 0x000fe20008000f00 */
[----:B------:R-:W-:Y:S02]  /*7770*/  IMAD.U32 R7, RZ, RZ, UR9 ;  /* 0x00000009ff077e24 */ /* 0x000fe4000f8e00ff */
[----:B------:R-:W-:-:S02]  /*7780*/  IMAD.U32 R10, RZ, RZ, UR4 ;  /* 0x00000004ff0a7e24 */ /* 0x000fc4000f8e00ff */
[----:B------:R-:W-:Y:S02]  /*7790*/  IMAD.MOV.U32 R8, RZ, RZ, 0x70 ;  /* 0x00000070ff087424 */ /* 0x000fe400078e00ff */
[----:B------:R-:W-:Y:S02]  /*77a0*/  IMAD.MOV.U32 R12, RZ, RZ, 0x1 ;  /* 0x00000001ff0c7424 */ /* 0x000fe400078e00ff */
[----:B0-----:R-:W-:-:S07]  /*77b0*/  IMAD.MOV.U32 R13, RZ, RZ, RZ ;  /* 0x000000ffff0d7224 */ /* 0x001fce00078e00ff */
[----:B------:R-:W-:-:S07]  /*77c0*/  LEPC R20, `(.L_x_43) ;  /* 0x000000001014794e */ /* 0x000fce0000000000 */
[----:B-1---5:R-:W-:Y:S05]  /*77d0*/  CALL.ABS.NOINC R2 ;  /* 0x0000000002007343 */ /* 0x022fea0003c00000 */
.L_x_43:
[----:B------:R0:W1:Y:S01]  /*77e0*/  LDC.64 R2, c[0x4][R17] ;  /* 0x0100000011027b82 */ /* 0x0000620000000a00 */
[----:B------:R-:W-:Y:S01]  /*77f0*/  ULDC.64 UR4, c[0x4][0x90] ;  /* 0x0100240000047ab9 */ /* 0x000fe20000000a00 */
[----:B------:R-:W-:Y:S01]  /*7800*/  ULDC.64 UR6, c[0x4][0x98] ;  /* 0x0100260000067ab9 */ /* 0x000fe20000000a00 */
[----:B------:R-:W-:Y:S01]  /*7810*/  MOV R4, UR4 ;  /* 0x0000000400047c02 */ /* 0x000fe20008000f00 */
[----:B------:R-:W-:Y:S01]  /*7820*/  IMAD.U32 R5, RZ, RZ, UR5 ;  /* 0x00000005ff057e24 */ /* 0x000fe2000f8e00ff */
[----:B------:R-:W-:Y:S01]  /*7830*/  ULDC.64 UR4, c[0x4][0x18] ;  /* 0x0100060000047ab9 */ /* 0x000fe20000000a00 */
[----:B------:R-:W-:Y:S01]  /*7840*/  IMAD.U32 R6, RZ, RZ, UR6 ;  /* 0x00000006ff067e24 */ /* 0x000fe2000f8e00ff */
[----:B------:R-:W-:Y:S01]  /*7850*/  MOV R10, UR4 ;  /* 0x00000004000a7c02 */ /* 0x000fe20008000f00 */
[----:B------:R-:W-:Y:S01]  /*7860*/  IMAD.U32 R7, RZ, RZ, UR7 ;  /* 0x00000007ff077e24 */ /* 0x000fe2000f8e00ff */
[----:B------:R-:W-:Y:S01]  /*7870*/  MOV R13, RZ ;  /* 0x000000ff000d7202 */ /* 0x000fe20000000f00 */
[----:B------:R-:W-:-:S02]  /*7880*/  IMAD.U32 R11, RZ, RZ, UR5 ;  /* 0x00000005ff0b7e24 */ /* 0x000fc4000f8e00ff */
[----:B------:R-:W-:Y:S02]  /*7890*/  IMAD.MOV.U32 R8, RZ, RZ, 0x70 ;  /* 0x00000070ff087424 */ /* 0x000fe400078e00ff */
[----:B0-----:R-:W-:-:S07]  /*78a0*/  IMAD.MOV.U32 R12, RZ, RZ, 0x1 ;  /* 0x00000001ff0c7424 */ /* 0x001fce00078e00ff */
[----:B------:R-:W-:-:S07]  /*78b0*/  LEPC R20, `(.L_x_42) ;  /* 0x000000001014794e */ /* 0x000fce0000000000 */
[----:B-1----:R-:W-:Y:S05]  /*78c0*/  CALL.ABS.NOINC R2 ;  /* 0x0000000002007343 */ /* 0x002fea0003c00000 */
.L_x_42:
[----:B------:R-:W-:Y:S01]  /*78d0*/  ULDC.64 UR4, c[0x0][0x9f8] ;  /* 0x00027e0000047ab9 */ /* 0x000fe20000000a00 */
[--C-:B------:R-:W-:Y:S01]  /*78e0*/  IMAD.MOV.U32 R30, RZ, RZ, R23.reuse ;  /* 0x000000ffff1e7224 */ /* 0x100fe200078e0017 */
[----:B------:R-:W-:Y:S01]  /*78f0*/  ISETP.NE.U32.AND P0, PT, RZ, UR4, PT ;  /* 0x00000004ff007c0c */ /* 0x000fe2000bf05070 */
[----:B------:R-:W0:Y:S01]  /*7900*/  LDC R8, c[0x0][0x430] ;  /* 0x00010c00ff087b82 */ /* 0x000e220000000800 */
[----:B------:R-:W-:Y:S01]  /*7910*/  IMAD.MOV R19, RZ, RZ, -R23 ;  /* 0x000000ffff137224 */ /* 0x000fe200078e0a17 */
[----:B------:R-:W-:Y:S01]  /*7920*/  ULDC UR4, c[0x0][0xc44] ;  /* 0x0003110000047ab9 */ /* 0x000fe20000000800 */
[----:B------:R-:W-:-:S13]  /*7930*/  ISETP.NE.AND.EX P0, PT, RZ, UR5, PT, P0 ;  /* 0x00000005ff007c0c */ /* 0x000fda000bf05300 */
[----:B------:R-:W1:Y:S02]  /*7940*/  @P0 LDC.64 R2, c[0x0][0x9f8] ;  /* 0x00027e00ff020b82 */ /* 0x000e640000000a00 */
[----:B-1----:R-:W-:-:S05]  /*7950*/  @P0 IMAD.WIDE R2, R23, 0x4, R2 ;  /* 0x0000000417020825 */ /* 0x002fca00078e0202 */
[----:B------:R1:W5:Y:S01]  /*7960*/  @P0 LDG.E R30, desc[UR36][R2.64] ;  /* 0x00000024021e0981 */ /* 0x000362000c1e1900 */
[----:B------:R-:W-:Y:S01]  /*7970*/  UMOV UR5, 0xffffffff ;  /* 0xffffffff00057882 */ /* 0x000fe20000000000 */
[----:B------:R-:W-:Y:S02]  /*7980*/  IMAD R19, R19, UR4, R24 ;  /* 0x0000000413137c24 */ /* 0x000fe4000f8e0218 */
[----:B0-----:R-:W-:Y:S05]  /*7990*/  BRA.DIV UR5, `(.L_x_44) ;  /* 0x0000002e05c47947 */ /* 0x001fea000b800000 */
.L_x_92:
[----:B------:R-:W-:Y:S01]  /*79a0*/  ISETP.NE.AND P0, PT, R8, 0x1, PT ;  /* 0x000000010800780c */ /* 0x000fe20003f05270 */
[----:B------:R-:W-:Y:S01]  /*79b0*/  IMAD.U32 R0, RZ, RZ, UR43 ;  /* 0x0000002bff007e24 */ /* 0x000fe2000f8e00ff */
[----:B------:R-:W-:Y:S02]  /*79c0*/  LOP3.LUT P1, RZ, R16, 0x80, RZ, 0xc0, !PT ;  /* 0x0000008010ff7812 */ /* 0x000fe4000782c0ff */
[----:B-----5:R-:W-:Y:S01]  /*79d0*/  SHF.R.S32.HI R32, RZ, 0x1f, R30 ;  /* 0x0000001fff207819 */ /* 0x020fe2000001141e */
[----:B------:R-:W-:Y:S01]  /*79e0*/  IMAD R0, R0, 0x60, R26 ;  /* 0x0000006000007824 */ /* 0x000fe200078e021a */
[----:B------:R-:W-:-:S04]  /*79f0*/  LOP3.LUT R16, R16, 0xffffffbf, RZ, 0xc0, !PT ;  /* 0xffffffbf10107812 */ /* 0x000fc800078ec0ff */
[----:B------:R-:W-:-:S03]  /*7a00*/  IADD3 R0, R0, R31, RZ ;  /* 0x0000001f00007210 */ /* 0x000fc60007ffe0ff */
[----:B-1----:R-:W0:Y:S01]  /*7a10*/  @P0 LDC R3, c[0x0][0x434] ;  /* 0x00010d00ff030b82 */ /* 0x002e220000000800 */
[----:B------:R-:W-:Y:S01]  /*7a20*/  @P0 LOP3.LUT R16, R16, 0x40, RZ, 0xfc, !PT ;  /* 0x0000004010100812 */ /* 0x000fe200078efcff */
[----:B------:R-:W-:-:S06]  /*7a30*/  IMAD.MOV.U32 R9, RZ, RZ, R0 ;  /* 0x000000ffff097224 */ /* 0x000fcc00078e0000 */
[----:B------:R-:W1:Y:S08]  /*7a40*/  @P0 LDC R5, c[0x0][0x438] ;  /* 0x00010e00ff050b82 */ /* 0x000e700000000800 */
[----:B------:R-:W2:Y:S01]  /*7a50*/  @P1 LDC.64 R6, c[0x0][0x428] ;  /* 0x00010a00ff061b82 */ /* 0x000ea20000000a00 */
[----:B0-----:R-:W-:-:S05]  /*7a60*/  @P0 IMAD.HI.U32 R2, R0, R3, RZ ;  /* 0x0000000300020227 */ /* 0x001fca00078e00ff */
[----:B-1----:R-:W-:Y:S02]  /*7a70*/  @P0 SHF.R.U32.HI R9, RZ, R5, R2 ;  /* 0x00000005ff090219 */ /* 0x002fe40000011602 */
[----:B------:R-:W0:Y:S02]  /*7a80*/  @P1 LDC.64 R4, c[0x0][0x418] ;  /* 0x00010600ff041b82 */ /* 0x000e240000000a00 */
[----:B------:R-:W-:Y:S01]  /*7a90*/  @P1 SHF.R.S32.HI R3, RZ, 0x1f, R9 ;  /* 0x0000001fff031819 */ /* 0x000fe20000011409 */
[----:B--2---:R-:W-:-:S04]  /*7aa0*/  @P1 IMAD R2, R32, R6, RZ ;  /* 0x0000000620021224 */ /* 0x004fc800078e02ff */
[----:B------:R-:W-:Y:S02]  /*7ab0*/  @P1 IMAD R7, R30, R7, R2 ;  /* 0x000000071e071224 */ /* 0x000fe400078e0202 */
[----:B------:R-:W-:-:S04]  /*7ac0*/  @P1 IMAD.MOV.U32 R2, RZ, RZ, R9 ;  /* 0x000000ffff021224 */ /* 0x000fc800078e0009 */
[----:B------:R-:W-:Y:S01]  /*7ad0*/  @P1 IMAD.WIDE.U32 R2, R30, R6, R2 ;  /* 0x000000061e021225 */ /* 0x000fe200078e0002 */
[----:B------:R-:W-:-:S03]  /*7ae0*/  MOV R6, RZ ;  /* 0x000000ff00067202 */ /* 0x000fc60000000f00 */
[----:B------:R-:W-:Y:S01]  /*7af0*/  @P1 IMAD.IADD R3, R3, 0x1, R7 ;  /* 0x0000000103031824 */ /* 0x000fe200078e0207 */
[----:B0-----:R-:W-:-:S04]  /*7b00*/  @P1 LEA R4, P0, R2, R4, 0x2 ;  /* 0x0000000402041211 */ /* 0x001fc800078010ff */
[----:B------:R-:W-:Y:S01]  /*7b10*/  @P1 LEA.HI.X R5, R2, R5, R3, 0x2, P0 ;  /* 0x0000000502051211 */ /* 0x000fe200000f1403 */
[----:B------:R-:W-:-:S04]  /*7b20*/  IMAD.MOV R3, RZ, RZ, -R9 ;  /* 0x000000ffff037224 */ /* 0x000fc800078e0a09 */
[----:B------:R0:W5:Y:S01]  /*7b30*/  @P1 LDG.E R6, desc[UR36][R4.64] ;  /* 0x0000002404061981 */ /* 0x000162000c1e1900 */
[----:B------:R-:W-:Y:S02]  /*7b40*/  LOP3.LUT R16, R16, 0xffffffdf, RZ, 0xc0, !PT ;  /* 0xffffffdf10107812 */ /* 0x000fe400078ec0ff */
[----:B------:R-:W-:Y:S01]  /*7b50*/  SHF.R.S32.HI R29, RZ, 0x1f, R19 ;  /* 0x0000001fff1d7819 */ /* 0x000fe20000011413 */
[----:B0-----:R-:W-:Y:S02]  /*7b60*/  IMAD R5, R8, R3, R0 ;  /* 0x0000000308057224 */ /* 0x001fe400078e0200 */
[----:B------:R-:W-:-:S05]  /*7b70*/  IMAD.U32 R0, RZ, RZ, UR42 ;  /* 0x0000002aff007e24 */ /* 0x000fca000f8e00ff */
[----:B------:R-:W-:-:S13]  /*7b80*/  ISETP.NE.AND P0, PT, R0, 0x3, PT ;  /* 0x000000030000780c */ /* 0x000fda0003f05270 */
[----:B------:R-:W-:Y:S01]  /*7b90*/  @P0 LOP3.LUT R16, R16, 0x20, RZ, 0xfc, !PT ;  /* 0x0000002010100812 */ /* 0x000fe200078efcff */
[----:B------:R-:W-:Y:S06]  /*7ba0*/  @!P0 BRA `(.L_x_45) ;  /* 0x0000000000048947 */ /* 0x000fec0003800000 */
[----:B------:R-:W-:Y:S01]  /*7bb0*/  BPT.TRAP 0x1 ;  /* 0x000000040000795c */ /* 0x000fe20000300000 */
.L_x_45:
[----:B------:R-:W-:Y:S01]  /*7bc0*/  SHF.R.S32.HI R7, RZ, 0x1f, R5 ;  /* 0x0000001fff077819 */ /* 0x000fe20000011405 */
[----:B------:R-:W-:Y:S01]  /*7bd0*/  ULDC.64 UR4, c[0x0][0x328] ;  /* 0x0000ca0000047ab9 */ /* 0x000fe20000000a00 */
[----:B-----5:R-:W-:Y:S01]  /*7be0*/  SHF.R.S32.HI R4, RZ, 0x1f, R6 ;  /* 0x0000001fff047819 */ /* 0x020fe20000011406 */
[----:B------:R-:W-:Y:S01]  /*7bf0*/  IMAD.WIDE.U32 R2, R5, UR4, RZ ;  /* 0x0000000405027c25 */ /* 0x000fe2000f8e00ff */
[----:B------:R-:W-:Y:S03]  /*7c00*/  BSSY B0, `(.L_x_46) ;  /* 0x0000015000007945 */ /* 0x000fe60003800000 */
[----:B------:R-:W-:-:S04]  /*7c10*/  IMAD R0, R7, UR4, RZ ;  /* 0x0000000407007c24 */ /* 0x000fc8000f8e02ff */
[----:B------:R-:W-:Y:S01]  /*7c20*/  IMAD R9, R5, UR5, R0 ;  /* 0x0000000505097c24 */ /* 0x000fe2000f8e0200 */
[----:B------:R-:W-:-:S03]  /*7c30*/  ULDC.64 UR4, c[0x0][0x338] ;  /* 0x0000ce0000047ab9 */ /* 0x000fc60000000a00 */
[----:B------:R-:W-:Y:S02]  /*7c40*/  IMAD.IADD R3, R3, 0x1, R9 ;  /* 0x0000000103037824 */ /* 0x000fe400078e0209 */
[----:B------:R-:W-:Y:S02]  /*7c50*/  IMAD R9, R4, UR4, RZ ;  /* 0x0000000404097c24 */ /* 0x000fe4000f8e02ff */
[----:B------:R-:W-:-:S04]  /*7c60*/  IMAD.WIDE.U32 R2, R6, UR4, R2 ;  /* 0x0000000406027c25 */ /* 0x000fc8000f8e0002 */
[----:B------:R-:W-:Y:S01]  /*7c70*/  IMAD R9, R6, UR5, R9 ;  /* 0x0000000506097c24 */ /* 0x000fe2000f8e0209 */
[----:B------:R-:W-:Y:S02]  /*7c80*/  ULDC.64 UR4, c[0x0][0x330] ;  /* 0x0000cc0000047ab9 */ /* 0x000fe40000000a00 */
[----:B------:R-:W-:Y:S02]  /*7c90*/  IMAD R0, R29, UR4, RZ ;  /* 0x000000041d007c24 */ /* 0x000fe4000f8e02ff */
[----:B------:R-:W-:Y:S02]  /*7ca0*/  IADD3 R3, R3, R9, RZ ;  /* 0x0000000903037210 */ /* 0x000fe40007ffe0ff */
[C---:B------:R-:W-:Y:S01]  /*7cb0*/  IMAD R9, R19.reuse, UR5, R0 ;  /* 0x0000000513097c24 */ /* 0x040fe2000f8e0200 */
[----:B------:R-:W-:Y:S01]  /*7cc0*/  LEA R0, R22, UR39, 0x3 ;  /* 0x0000002716007c11 */ /* 0x000fe2000f8e18ff */
[----:B------:R-:W-:Y:S01]  /*7cd0*/  IMAD.WIDE.U32 R2, R19, UR4, R2 ;  /* 0x0000000413027c25 */ /* 0x000fe2000f8e0002 */
[----:B------:R-:W-:-:S03]  /*7ce0*/  ULDC.64 UR4, c[0x0][0x318] ;  /* 0x0000c60000047ab9 */ /* 0x000fc60000000a00 */
[----:B------:R-:W-:Y:S01]  /*7cf0*/  IMAD.IADD R3, R3, 0x1, R9 ;  /* 0x0000000103037824 */ /* 0x000fe200078e0209 */
[----:B------:R-:W-:-:S04]  /*7d00*/  LEA R17, P0, R2, UR4, 0x1 ;  /* 0x0000000402117c11 */ /* 0x000fc8000f8008ff */
[----:B------:R-:W-:Y:S02]  /*7d10*/  LEA.HI.X R18, R2, UR5, R3, 0x1, P0 ;  /* 0x0000000502127c11 */ /* 0x000fe400080f0c03 */
[----:B------:R-:W-:-:S06]  /*7d20*/  SHF.L.U32 R3, R25, 0x1f, RZ ;  /* 0x0000001f19037819 */ /* 0x000fcc00000006ff */
[----:B------:R-:W0:Y:S02]  /*7d30*/  SYNCS.PHASECHK.TRANS64.TRYWAIT P0, [R0+URZ+0x2a840], R3 ;  /* 0x02a84003000075a7 */ /* 0x000e24000800017f */
[----:B0-----:R-:W-:Y:S05]  /*7d40*/  @!P0 BRA `(.L_x_47) ;  /* 0x0000002c000c8947 */ /* 0x001fea0003800000 */
.L_x_93:
[----:B------:R-:W-:Y:S05]  /*7d50*/  BSYNC B0 ;  /* 0x0000000000007941 */ /* 0x000fea0003800000 */
.L_x_46:
[----:B------:R-:W-:Y:S01]  /*7d60*/  ULDC.64 UR4, c[0x0][0x300] ;  /* 0x0000c00000047ab9 */ /* 0x000fe20000000a00 */
[C---:B------:R-:W-:Y:S01]  /*7d70*/  LOP3.LUT P4, RZ, R16.reuse, 0x10, RZ, 0xc0, !PT ;  /* 0x0000001010ff7812 */ /* 0x040fe2000788c0ff */
[----:B------:R-:W-:Y:S01]  /*7d80*/  IMAD R2, R7, UR4, RZ ;  /* 0x0000000407027c24 */ /* 0x000fe2000f8e02ff */
[C---:B------:R-:W-:Y:S02]  /*7d90*/  LOP3.LUT P3, RZ, R16.reuse, 0x8, RZ, 0xc0, !PT ;  /* 0x0000000810ff7812 */ /* 0x040fe4000786c0ff */
[----:B------:R-:W-:Y:S01]  /*7da0*/  LOP3.LUT P2, RZ, R16, 0x4, RZ, 0xc0, !PT ;  /* 0x0000000410ff7812 */ /* 0x000fe2000784c0ff */
[C---:B------:R-:W-:Y:S02]  /*7db0*/  IMAD R7, R5.reuse, UR5, R2 ;  /* 0x0000000505077c24 */ /* 0x040fe4000f8e0202 */
[----:B0-----:R-:W-:Y:S01]  /*7dc0*/  IMAD.WIDE.U32 R2, R5, UR4, RZ ;  /* 0x0000000405027c25 */ /* 0x001fe2000f8e00ff */
[----:B------:R-:W-:-:S03]  /*7dd0*/  ULDC.64 UR4, c[0x0][0x310] ;  /* 0x0000c40000047ab9 */ /* 0x000fc60000000a00 */
[----:B------:R-:W-:Y:S02]  /*7de0*/  IMAD.IADD R3, R3, 0x1, R7 ;  /* 0x0000000103037824 */ /* 0x000fe400078e0207 */
[----:B------:R-:W-:Y:S02]  /*7df0*/  IMAD R5, R4, UR4, RZ ;  /* 0x0000000404057c24 */ /* 0x000fe4000f8e02ff */
[----:B------:R-:W-:-:S04]  /*7e00*/  IMAD.WIDE.U32 R2, R6, UR4, R2 ;  /* 0x0000000406027c25 */ /* 0x000fc8000f8e0002 */
[----:B------:R-:W-:Y:S01]  /*7e10*/  IMAD R5, R6, UR5, R5 ;  /* 0x0000000506057c24 */ /* 0x000fe2000f8e0205 */
[----:B------:R-:W-:Y:S02]  /*7e20*/  ULDC.64 UR4, c[0x0][0x308] ;  /* 0x0000c20000047ab9 */ /* 0x000fe40000000a00 */
[----:B------:R-:W-:Y:S02]  /*7e30*/  IMAD R4, R29, UR4, RZ ;  /* 0x000000041d047c24 */ /* 0x000fe4000f8e02ff */
[----:B------:R-:W-:Y:S02]  /*7e40*/  IMAD.IADD R3, R3, 0x1, R5 ;  /* 0x0000000103037824 */ /* 0x000fe400078e0205 */
[C---:B------:R-:W-:Y:S02]  /*7e50*/  IMAD R5, R19.reuse, UR5, R4 ;  /* 0x0000000513057c24 */ /* 0x040fe4000f8e0204 */
[----:B------:R-:W-:Y:S01]  /*7e60*/  IMAD.WIDE.U32 R2, R19, UR4, R2 ;  /* 0x0000000413027c25 */ /* 0x000fe2000f8e0002 */
[----:B------:R-:W-:-:S04]  /*7e70*/  ULDC.64 UR4, c[0x0][0x2e8] ;  /* 0x0000ba0000047ab9 */ /* 0x000fc80000000a00 */
[----:B------:R-:W-:Y:S01]  /*7e80*/  IADD3 R3, R3, R5, RZ ;  /* 0x0000000503037210 */ /* 0x000fe20007ffe0ff */
[----:B------:R-:W-:Y:S01]  /*7e90*/  IMAD R5, R22, 0x4800, R27 ;  /* 0x0000480016057824 */ /* 0x000fe200078e021b */
[----:B------:R-:W-:Y:S01]  /*7ea0*/  LEA R4, P0, R2, UR4, 0x1 ;  /* 0x0000000402047c11 */ /* 0x000fe2000f8008ff */
[----:B------:R-:W-:-:S03]  /*7eb0*/  UMOV UR4, 0xffffffff ;  /* 0xffffffff00047882 */ /* 0x000fc60000000000 */
[----:B------:R-:W-:Y:S01]  /*7ec0*/  LEA.HI.X R6, R2, UR5, R3, 0x1, P0 ;  /* 0x0000000502067c11 */ /* 0x000fe200080f0c03 */
[----:B------:R-:W-:Y:S08]  /*7ed0*/  BRA.DIV UR4, `(.L_x_48) ;  /* 0x0000002a04bc7947 */ /* 0x000ff0000b800000 */
[----:B------:R-:W0:Y:S01]  /*7ee0*/  SHFL.IDX PT, R14, R4, RZ, 0x181f ;  /* 0x00181fff040e7589 */ /* 0x000e2200000e0000 */
[----:B------:R-:W-:-:S03]  /*7ef0*/  ISETP.GE.AND P0, PT, R33, 0x1, PT ;  /* 0x000000012100780c */ /* 0x000fc60003f06270 */
[----:B------:R-:W1:Y:S04]  /*7f00*/  SHFL.IDX PT, R2, R6, RZ, 0x181f ;  /* 0x00181fff06027589 */ /* 0x000e6800000e0000 */
[----:B------:R-:W-:Y:S06]  /*7f10*/  SHFL.IDX PT, R8, R6, 0x1, 0x181f ;  /* 0x00381f0006087f89 */ /* 0x000fec00000e0000 */
[----:B------:R-:W-:-:S02]  /*7f20*/  @P0 LEA R7, R5, UR39, 0x1 ;  /* 0x0000002705070c11 */ /* 0x000fc4000f8e08ff */
[----:B0-----:R-:W-:-:S05]  /*7f30*/  @P0 LEA R14, P1, R37, R14, 0x1 ;  /* 0x0000000e250e0211 */ /* 0x001fca00078208ff */
[----:B-1----:R-:W-:Y:S02]  /*7f40*/  @P0 IMAD.X R3, RZ, RZ, R2, P1 ;  /* 0x000000ffff030224 */ /* 0x002fe400008e0602 */
[----:B------:R-:W-:Y:S02]  /*7f50*/  @P0 IMAD.MOV.U32 R2, RZ, RZ, R14 ;  /* 0x000000ffff020224 */ /* 0x000fe400078e000e */
[----:B------:R-:W0:Y:S04]  /*7f60*/  SHFL.IDX PT, R14, R4, 0x1, 0x181f ;  /* 0x00381f00040e7f89 */ /* 0x000e2800000e0000 */
[----:B------:R-:W-:Y:S04]  /*7f70*/  @P0 LDGSTS.E.BYPASS.LTC128B.128 [R7+0x18400], desc[UR36][R2.64], !P4 ;  /* 0x1840000002070fae */ /* 0x000fe8000e101d64 */
[----:B------:R-:W-:Y:S04]  /*7f80*/  @P0 LDGSTS.E.BYPASS.LTC128B.128 [R7+0x1b400], desc[UR36][R2.64+0x80], !P3 ;  /* 0x1b40008002070fae */ /* 0x000fe8000d901d64 */
[----:B------:R1:W-:Y:S01]  /*7f90*/  @P0 LDGSTS.E.BYPASS.LTC128B.128 [R7+0x1e400], desc[UR36][R2.64+0x100], !P2 ;  /* 0x1e40010002070fae */ /* 0x0003e2000d101d64 */
[----:B------:R-:W-:-:S03]  /*7fa0*/  ISETP.GE.AND P0, PT, R33, 0x11, PT ;  /* 0x000000112100780c */ /* 0x000fc60003f06270 */
[----:B-1----:R-:W-:Y:S10]  /*7fb0*/  SHFL.IDX PT, R7, R6, 0x2, 0x181f ;  /* 0x00581f0006077f89 */ /* 0x002ff400000e0000 */
[----:B0-----:R-:W-:-:S02]  /*7fc0*/  @P0 LEA R14, P1, R37, R14, 0x1 ;  /* 0x0000000e250e0211 */ /* 0x001fc400078208ff */
[----:B------:R-:W-:Y:S02]  /*7fd0*/  @P0 LEA R21, R5, UR39, 0x1 ;  /* 0x0000002705150c11 */ /* 0x000fe4000f8e08ff */
[----:B------:R-:W-:Y:S01]  /*7fe0*/  @P0 MOV R2, R14 ;  /* 0x0000000e00020202 */ /* 0x000fe20000000f00 */
[----:B------:R-:W-:Y:S01]  /*7ff0*/  @P0 IMAD.X R9, RZ, RZ, R8, P1 ;  /* 0x000000ffff090224 */ /* 0x000fe200008e0608 */
[----:B------:R-:W0:Y:S03]  /*8000*/  SHFL.IDX PT, R14, R4, 0x2, 0x181f ;  /* 0x00581f00040e7f89 */ /* 0x000e2600000e0000 */
[----:B------:R-:W-:-:S05]  /*8010*/  @P0 IMAD.MOV.U32 R3, RZ, RZ, R9 ;  /* 0x000000ffff030224 */ /* 0x000fca00078e0009 */
[----:B------:R-:W-:Y:S04]  /*8020*/  @P0 LDGSTS.E.BYPASS.LTC128B.128 [R21+0x18c00], desc[UR36][R2.64], !P4 ;  /* 0x18c0000002150fae */ /* 0x000fe8000e101d64 */
[----:B------:R-:W-:Y:S04]  /*8030*/  @P0 LDGSTS.E.BYPASS.LTC128B.128 [R21+0x1bc00], desc[UR36][R2.64+0x80], !P3 ;  /* 0x1bc0008002150fae */ /* 0x000fe8000d901d64 */
[----:B------:R1:W-:Y:S01]  /*8040*/  @P0 LDGSTS.E.BYPASS.LTC128B.128 [R21+0x1ec00], desc[UR36][R2.64+0x100], !P2 ;  /* 0x1ec0010002150fae */ /* 0x0003e2000d101d64 */
[----:B------:R-:W-:-:S13]  /*8050*/  ISETP.GE.AND P0, PT, R33, 0x21, PT ;  /* 0x000000212100780c */ /* 0x000fda0003f06270 */
[----:B0-----:R-:W-:Y:S02]  /*8060*/  @P0 LEA R14, P1, R37, R14, 0x1 ;  /* 0x0000000e250e0211 */ /* 0x001fe400078208ff */
[----:B------:R-:W-:-:S03]  /*8070*/  @P0 LEA R9, R5, UR39, 0x1 ;  /* 0x0000002705090c11 */ /* 0x000fc6000f8e08ff */
[----:B------:R-:W-:Y:S02]  /*8080*/  @P0 IMAD.X R7, RZ, RZ, R7, P1 ;  /* 0x000000ffff070224 */ /* 0x000fe400008e0607 */
[----:B-1----:R-:W-:Y:S02]  /*8090*/  @P0 IMAD.MOV.U32 R2, RZ, RZ, R14 ;  /* 0x000000ffff020224 */ /* 0x002fe400078e000e */
[----:B------:R-:W0:Y:S01]  /*80a0*/  SHFL.IDX PT, R14, R4, 0x3, 0x181f ;  /* 0x00781f00040e7f89 */ /* 0x000e2200000e0000 */
[----:B------:R-:W-:-:S03]  /*80b0*/  @P0 MOV R3, R7 ;  /* 0x0000000700030202 */ /* 0x000fc60000000f00 */
[----:B------:R-:W1:Y:S04]  /*80c0*/  SHFL.IDX PT, R7, R6, 0x3, 0x181f ;  /* 0x00781f0006077f89 */ /* 0x000e6800000e0000 */
[----:B------:R-:W-:Y:S04]  /*80d0*/  @P0 LDGSTS.E.BYPASS.LTC128B.128 [R9+0x19400], desc[UR36][R2.64], !P4 ;  /* 0x1940000002090fae */ /* 0x000fe8000e101d64 */
[----:B------:R-:W-:Y:S04]  /*80e0*/  @P0 LDGSTS.E.BYPASS.LTC128B.128 [R9+0x1c400], desc[UR36][R2.64+0x80], !P3 ;  /* 0x1c40008002090fae */ /* 0x000fe8000d901d64 */
[----:B------:R2:W-:Y:S01]  /*80f0*/  @P0 LDGSTS.E.BYPASS.LTC128B.128 [R9+0x1f400], desc[UR36][R2.64+0x100], !P2 ;  /* 0x1f40010002090fae */ /* 0x0005e2000d101d64 */
[----:B------:R-:W-:-:S13]  /*8100*/  ISETP.GE.AND P0, PT, R33, 0x31, PT ;  /* 0x000000312100780c */ /* 0x000fda0003f06270 */
[----:B0-----:R-:W-:Y:S02]  /*8110*/  @P0 LEA R14, P1, R37, R14, 0x1 ;  /* 0x0000000e250e0211 */ /* 0x001fe400078208ff */
[----:B------:R-:W-:-:S03]  /*8120*/  @P0 LEA R21, R5, UR39, 0x1 ;  /* 0x0000002705150c11 */ /* 0x000fc6000f8e08ff */
[----:B-1----:R-:W-:Y:S02]  /*8130*/  @P0 IMAD.X R7, RZ, RZ, R7, P1 ;  /* 0x000000ffff070224 */ /* 0x002fe400008e0607 */
[----:B--2---:R-:W-:Y:S02]  /*8140*/  @P0 IMAD.MOV.U32 R2, RZ, RZ, R14 ;  /* 0x000000ffff020224 */ /* 0x004fe400078e000e */
[----:B------:R-:W0:Y:S01]  /*8150*/  SHFL.IDX PT, R14, R4, 0x4, 0x181f ;  /* 0x00981f00040e7f89 */ /* 0x000e2200000e0000 */
[----:B------:R-:W-:-:S03]  /*8160*/  @P0 IMAD.MOV.U32 R3, RZ, RZ, R7 ;  /* 0x000000ffff030224 */ /* 0x000fc600078e0007 */
[----:B------:R-:W1:Y:S04]  /*8170*/  SHFL.IDX PT, R7, R6, 0x4, 0x181f ;  /* 0x00981f0006077f89 */ /* 0x000e6800000e0000 */
[----:B------:R-:W-:Y:S04]  /*8180*/  @P0 LDGSTS.E.BYPASS.LTC128B.128 [R21+0x19c00], desc[UR36][R2.64], !P4 ;  /* 0x19c0000002150fae */ /* 0x000fe8000e101d64 */
[----:B------:R-:W-:Y:S04]  /*8190*/  @P0 LDGSTS.E.BYPASS.LTC128B.128 [R21+0x1cc00], desc[UR36][R2.64+0x80], !P3 ;  /* 0x1cc0008002150fae */ /* 0x000fe8000d901d64 */
[----:B------:R2:W-:Y:S01]  /*81a0*/  @P0 LDGSTS.E.BYPASS.LTC128B.128 [R21+0x1fc00], desc[UR36][R2.64+0x100], !P2 ;  /* 0x1fc0010002150fae */ /* 0x0005e2000d101d64 */
[----:B------:R-:W-:-:S13]  /*81b0*/  ISETP.GE.AND P0, PT, R33, 0x41, PT ;  /* 0x000000412100780c */ /* 0x000fda0003f06270 */
[----:B0-----:R-:W-:Y:S02]  /*81c0*/  @P0 LEA R14, P1, R37, R14, 0x1 ;  /* 0x0000000e250e0211 */ /* 0x001fe400078208ff */
[----:B------:R-:W-:Y:S02]  /*81d0*/  @P0 LEA R9, R5, UR39, 0x1 ;  /* 0x0000002705090c11 */ /* 0x000fe4000f8e08ff */
[----:B-1----:R-:W-:Y:S01]  /*81e0*/  @P0 IADD3.X R7, RZ, R7, RZ, P1, !PT ;  /* 0x00000007ff070210 */ /* 0x002fe20000ffe4ff */
[----:B--2---:R-:W-:Y:S02]  /*81f0*/  @P0 IMAD.MOV.U32 R2, RZ, RZ, R14 ;  /* 0x000000ffff020224 */ /* 0x004fe400078e000e */
[----:B------:R0:W1:Y:S02]  /*8200*/  SHFL.IDX PT, R14, R4, 0x5, 0x181f ;  /* 0x00b81f00040e7f89 */ /* 0x00006400000e0000 */
[----:B------:R-:W-:Y:S02]  /*8210*/  @P0 IMAD.MOV.U32 R3, RZ, RZ, R7 ;  /* 0x000000ffff030224 */ /* 0x000fe400078e0007 */
[----:B------:R0:W2:Y:S04]  /*8220*/  SHFL.IDX PT, R7, R6, 0x5, 0x181f ;  /* 0x00b81f0006077f89 */ /* 0x0000a800000e0000 */
[----:B------:R0:W-:Y:S04]  /*8230*/  @P0 LDGSTS.E.BYPASS.LTC128B.128 [R9+0x1a400], desc[UR36][R2.64], !P4 ;  /* 0x1a40000002090fae */ /* 0x0001e8000e101d64 */
[----:B------:R0:W-:Y:S04]  /*8240*/  @P0 LDGSTS.E.BYPASS.LTC128B.128 [R9+0x1d400], desc[UR36][R2.64+0x80], !P3 ;  /* 0x1d40008002090fae */ /* 0x0001e8000d901d64 */
[----:B------:R0:W-:Y:S02]  /*8250*/  @P0 LDGSTS.E.BYPASS.LTC128B.128 [R9+0x20400], desc[UR36][R2.64+0x100], !P2 ;  /* 0x2040010002090fae */ /* 0x0001e4000d101d64 */
.L_x_107:
[----:B------:R-:W-:-:S13]  /*8260*/  ISETP.GE.AND P0, PT, R33, 0x51, PT ;  /* 0x000000512100780c */ /* 0x000fda0003f06270 */
[----:B01----:R-:W-:Y:S02]  /*8270*/  @P0 LEA R2, P1, R37, R14, 0x1 ;  /* 0x0000000e25020211 */ /* 0x003fe400078208ff */
[----:B------:R-:W-:-:S03]  /*8280*/  @P0 LEA R5, R5, UR39, 0x1 ;  /* 0x0000002705050c11 */ /* 0x000fc6000f8e08ff */
[----:B--2---:R-:W-:-:S05]  /*8290*/  @P0 IMAD.X R3, RZ, RZ, R7, P1 ;  /* 0x000000ffff030224 */ /* 0x004fca00008e0607 */
[----:B------:R-:W-:Y:S01]  /*82a0*/  @!PT LDS RZ, [RZ] ;  /* 0x00000000fffff984 */ /* 0x000fe20000000800 */
[----:B------:R-:W-:Y:S01]  /*82b0*/  @!PT LDS RZ, [RZ] ;  /* 0x00000000fffff984 */ /* 0x000fe20000000800 */
[----:B------:R-:W-:Y:S01]  /*82c0*/  @!PT LDS RZ, [RZ] ;  /* 0x00000000fffff984 */ /* 0x000fe20000000800 */
[----:B------:R0:W-:Y:S04]  /*82d0*/  @P0 LDGSTS.E.BYPASS.LTC128B.128 [R5+0x1ac00], desc[UR36][R2.64], !P4 ;  /* 0x1ac0000002050fae */ /* 0x0001e8000e101d64 */
[----:B------:R0:W-:Y:S04]  /*82e0*/  @P0 LDGSTS.E.BYPASS.LTC128B.128 [R5+0x1dc00], desc[UR36][R2.64+0x80], !P3 ;  /* 0x1dc0008002050fae */ /* 0x0001e8000d901d64 */
[----:B------:R0:W-:Y:S01]  /*82f0*/  @P0 LDGSTS.E.BYPASS.LTC128B.128 [R5+0x20c00], desc[UR36][R2.64+0x100], !P2 ;  /* 0x20c0010002050fae */ /* 0x0001e2000d101d64 */
[----:B------:R-:W-:Y:S01]  /*8300*/  PLOP3.LUT P0, PT, PT, PT, PT, 0x80, 0x0 ;  /* 0x000000000000781c */ /* 0x000fe20003f0f070 */
[----:B------:R-:W-:-:S12]  /*8310*/  NOP ;  /* 0x0000000000007918 */ /* 0x000fd80000000000 */
.L_x_49:
[----:B------:R-:W-:Y:S02]  /*8320*/  PLOP3.LUT P1, PT, P1, P0, PT, 0xa2, 0x0 ;  /* 0x000000000000781c */ /* 0x000fe40000f21472 */
[----:B------:R-:W-:-:S08]  /*8330*/  @P0 R2UR P1, UR4, R0 ;  /* 0x00000000000402ca */ /* 0x000fd00000020000 */
[----:B------:R-:W-:-:S05]  /*8340*/  @P0 PLOP3.LUT P0, PT, P1, PT, PT, 0x80, 0x0 ;  /* 0x000000000000081c */ /* 0x000fca0000f0f070 */
[----:B------:R-:W-:Y:S01]  /*8350*/  @!P1 SYNCS.ARRIVE.TRANS64.RED.A0T1 RZ, [UR4+0x2a830], RZ ;  /* 0x02a830ffffff99a7 */ /* 0x000fe20008200404 */
[----:B------:R-:W-:Y:S07]  /*8360*/  @!P1 ARRIVES.LDGSTSBAR.64.TRANSCNT [UR4+0x2a830] ;  /* 0x02a83000ff0099b0 */ /* 0x000fee0008000a84 */
[----:B------:R-:W-:Y:S05]  /*8370*/  @P0 BRA.U.ANY `(.L_x_49) ;  /* 0xfffffffd00e80947 */ /* 0x000fea000393ffff */
[----:B------:R-:W-:Y:S01]  /*8380*/  NOP ;  /* 0x0000000000007918 */ /* 0x000fe20000000000 */
[----:B------:R-:W-:-:S13]  /*8390*/  LOP3.LUT P2, RZ, R16, 0x20, RZ, 0xc0, !PT ;  /* 0x0000002010ff7812 */ /* 0x000fda000784c0ff */
[----:B------:R-:W-:Y:S05]  /*83a0*/  @!P2 BRA `(.L_x_50) ;  /* 0x000000000004a947 */ /* 0x000fea0003800000 */
[----:B------:R-:W-:Y:S01]  /*83b0*/  BPT.TRAP 0x1 ;  /* 0x000000040000795c */ /* 0x000fe20000300000 */
.L_x_50:
[----:B------:R1:W-:Y:S02]  /*83c0*/  SYNCS.ARRIVE.TRANS64.A1T0 RZ, [R0+URZ+0x2a830], RZ ;  /* 0x02a830ff00ff79a7 */ /* 0x0003e4000810003f */
[----:B------:R-:W-:Y:S05]  /*83d0*/  WARPSYNC.ALL ;  /* 0x0000000000007948 */ /* 0x000fea0003800000 */
[----:B------:R-:W-:-:S04]  /*83e0*/  UIADD3 UR4, UR39, 0xc400, URZ ;  /* 0x0000c40027047890 */ /* 0x000fc8000fffe03f */
[----:B------:R-:W-:Y:S01]  /*83f0*/  ULOP3.LUT UP0, URZ, UR4, 0x3ff, URZ, 0xc0, !UPT ;  /* 0x000003ff043f7892 */ /* 0x000fe2000f80c03f */
[----:B------:R-:W-:Y:S05]  /*8400*/  BAR.SYNC.DEFER_BLOCKING 0x8, 0x180 ;  /* 0x0206000000007b1d */ /* 0x000fea0000010000 */
[----:B------:R-:W-:-:S13]  /*8410*/  PLOP3.LUT P0, PT, PT, PT, UP0, 0x80, 0x0 ;  /* 0x000000000000781c */ /* 0x000fda0003f0f008 */
[----:B------:R-:W-:Y:S05]  /*8420*/  @!P0 BRA `(.L_x_51) ;  /* 0x0000000000408947 */ /* 0x000fea0003800000 */
[----:B0-----:R-:W-:Y:S01]  /*8430*/  MOV R2, 0x0 ;  /* 0x0000000000027802 */ /* 0x001fe20000000f00 */
[----:B------:R-:W-:Y:S01]  /*8440*/  ULDC.64 UR6, c[0x4][0x90] ;  /* 0x0100240000067ab9 */ /* 0x000fe20000000a00 */
[----:B------:R-:W-:Y:S01]  /*8450*/  ULDC.64 UR8, c[0x4][0x98] ;  /* 0x0100260000087ab9 */ /* 0x000fe20000000a00 */
[----:B------:R-:W-:Y:S01]  /*8460*/  ULDC.64 UR4, c[0x4][0x20] ;  /* 0x0100080000047ab9 */ /* 0x000fe20000000a00 */
[----:B------:R-:W-:Y:S01]  /*8470*/  MOV R4, UR6 ;  /* 0x0000000600047c02 */ /* 0x000fe20008000f00 */
[----:B------:R-:W-:Y:S01]  /*8480*/  IMAD.U32 R5, RZ, RZ, UR7 ;  /* 0x00000007ff057e24 */ /* 0x000fe2000f8e00ff */
[----:B------:R-:W0:Y:S01]  /*8490*/  LDC.64 R2, c[0x4][R2] ;  /* 0x0100000002027b82 */ /* 0x000e220000000a00 */
[----:B------:R-:W-:Y:S01]  /*84a0*/  IMAD.U32 R6, RZ, RZ, UR8 ;  /* 0x00000008ff067e24 */ /* 0x000fe2000f8e00ff */
[----:B------:R-:W-:Y:S01]  /*84b0*/  MOV R10, UR4 ;  /* 0x00000004000a7c02 */ /* 0x000fe20008000f00 */
[----:B------:R-:W-:Y:S01]  /*84c0*/  IMAD.U32 R7, RZ, RZ, UR9 ;  /* 0x00000009ff077e24 */ /* 0x000fe2000f8e00ff */
[----:B------:R-:W-:Y:S01]  /*84d0*/  MOV R13, RZ ;  /* 0x000000ff000d7202 */ /* 0x000fe20000000f00 */
[----:B------:R-:W-:-:S02]  /*84e0*/  IMAD.U32 R11, RZ, RZ, UR5 ;  /* 0x00000005ff0b7e24 */ /* 0x000fc4000f8e00ff */
[----:B------:R-:W-:Y:S02]  /*84f0*/  IMAD.MOV.U32 R8, RZ, RZ, 0x70 ;  /* 0x00000070ff087424 */ /* 0x000fe400078e00ff */
[----:B------:R-:W-:-:S07]  /*8500*/  IMAD.MOV.U32 R12, RZ, RZ, 0x1 ;  /* 0x00000001ff0c7424 */ /* 0x000fce00078e00ff */
[----:B------:R-:W-:-:S07]  /*8510*/  LEPC R20, `(.L_x_51) ;  /* 0x000000001014794e */ /* 0x000fce0000000000 */
[----:B01----:R-:W-:Y:S05]  /*8520*/  CALL.ABS.NOINC R2 ;  /* 0x0000000002007343 */ /* 0x003fea0003c00000 */
.L_x_51:
[----:B-1----:R-:W1:Y:S01]  /*8530*/  LDC R0, c[0x0][0x448] ;  /* 0x00011200ff007b82 */ /* 0x002e620000000800 */
[----:B0-----:R-:W-:Y:S01]  /*8540*/  IMAD.MOV R3, RZ, RZ, -R24 ;  /* 0x000000ffff037224 */ /* 0x001fe200078e0a18 */
[----:B------:R-:W-:Y:S01]  /*8550*/  ULDC UR4, c[0x0][0xc38] ;  /* 0x00030e0000047ab9 */ /* 0x000fe20000000800 */
[----:B------:R-:W-:Y:S02]  /*8560*/  SHF.R.S32.HI R6, RZ, 0x1f, R23 ;  /* 0x0000001fff067819 */ /* 0x000fe40000011417 */
[----:B------:R-:W-:Y:S01]  /*8570*/  IMAD R4, R3, UR4, R36 ;  /* 0x0000000403047c24 */ /* 0x000fe2000f8e0224 */
[----:B------:R-:W-:Y:S01]  /*8580*/  ULDC.64 UR4, c[0x0][0x2d8] ;  /* 0x0000b60000047ab9 */ /* 0x000fe20000000a00 */
[----:B------:R-:W-:Y:S02]  /*8590*/  LOP3.LUT P3, RZ, R16, 0x400, RZ, 0xc0, !PT ;  /* 0x0000040010ff7812 */ /* 0x000fe4000786c0ff */
[----:B------:R-:W-:Y:S01]  /*85a0*/  IMAD.SHL.U32 R4, R4, 0x80, RZ ;  /* 0x0000008004047824 */ /* 0x000fe200078e00ff */
[----:B------:R-:W-:-:S02]  /*85b0*/  LOP3.LUT P4, RZ, R16, 0x200, RZ, 0xc0, !PT ;  /* 0x0000020010ff7812 */ /* 0x000fc4000788c0ff */
[----:B------:R-:W-:Y:S02]  /*85c0*/  LOP3.LUT P5, RZ, R16, 0x100, RZ, 0xc0, !PT ;  /* 0x0000010010ff7812 */ /* 0x000fe400078ac0ff */
[----:B------:R-:W-:Y:S02]  /*85d0*/  LOP3.LUT R7, R26, R4, RZ, 0xfc, !PT ;  /* 0x000000041a077212 */ /* 0x000fe400078efcff */
[----:B------:R-:W-:-:S03]  /*85e0*/  LEA R20, R27, UR39, 0x1 ;  /* 0x000000271b147c11 */ /* 0x000fc6000f8e08ff */
[----:B------:R-:W-:Y:S01]  /*85f0*/  IMAD.MOV.U32 R5, RZ, RZ, R7 ;  /* 0x000000ffff057224 */ /* 0x000fe200078e0007 */
[----:B-1----:R-:W-:-:S13]  /*8600*/  ISETP.NE.AND P0, PT, R0, 0x1, PT ;  /* 0x000000010000780c */ /* 0x002fda0003f05270 */
[----:B------:R-:W0:Y:S08]  /*8610*/  @P0 LDC R2, c[0x0][0x44c] ;  /* 0x00011300ff020b82 */ /* 0x000e300000000800 */
[----:B------:R-:W1:Y:S01]  /*8620*/  @P0 LDC R9, c[0x0][0x450] ;  /* 0x00011400ff090b82 */ /* 0x000e620000000800 */
[----:B0-----:R-:W-:-:S05]  /*8630*/  @P0 IMAD.HI.U32 R2, R7, R2, RZ ;  /* 0x0000000207020227 */ /* 0x001fca00078e00ff */
[----:B-1----:R-:W-:Y:S01]  /*8640*/  @P0 SHF.R.U32.HI R5, RZ, R9, R2 ;  /* 0x00000009ff050219 */ /* 0x002fe20000011602 */
[----:B------:R-:W-:-:S04]  /*8650*/  IMAD R2, R29, UR4, RZ ;  /* 0x000000041d027c24 */ /* 0x000fc8000f8e02ff */
[C---:B------:R-:W-:Y:S02]  /*8660*/  IMAD R9, R19.reuse, UR5, R2 ;  /* 0x0000000513097c24 */ /* 0x040fe4000f8e0202 */
[----:B------:R-:W-:Y:S01]  /*8670*/  IMAD.WIDE.U32 R2, R19, UR4, RZ ;  /* 0x0000000413027c25 */ /* 0x000fe2000f8e00ff */
[----:B------:R-:W-:-:S03]  /*8680*/  ULDC.64 UR4, c[0x0][0x2e0] ;  /* 0x0000b80000047ab9 */ /* 0x000fc60000000a00 */
[----:B------:R-:W-:Y:S01]  /*8690*/  IMAD R6, R6, UR4, RZ ;  /* 0x0000000406067c24 */ /* 0x000fe2000f8e02ff */
[----:B------:R-:W-:-:S03]  /*86a0*/  IADD3 R3, R3, R9, RZ ;  /* 0x0000000903037210 */ /* 0x000fc60007ffe0ff */
[C---:B------:R-:W-:Y:S02]  /*86b0*/  IMAD R9, R23.reuse, UR5, R6 ;  /* 0x0000000517097c24 */ /* 0x040fe4000f8e0206 */
[----:B------:R-:W-:Y:S02]  /*86c0*/  IMAD.MOV R6, RZ, RZ, -R5 ;  /* 0x000000ffff067224 */ /* 0x000fe400078e0a05 */
[----:B------:R-:W-:Y:S01]  /*86d0*/  IMAD.WIDE.U32 R2, R23, UR4, R2 ;  /* 0x0000000417027c25 */ /* 0x000fe2000f8e0002 */
[----:B------:R-:W-:-:S03]  /*86e0*/  ULDC.64 UR4, c[0x0][0x2d0] ;  /* 0x0000b40000047ab9 */ /* 0x000fc60000000a00 */
[----:B------:R-:W-:Y:S01]  /*86f0*/  IMAD R7, R0, R6, R7 ;  /* 0x0000000600077224 */ /* 0x000fe200078e0207 */
[----:B------:R-:W-:Y:S01]  /*8700*/  SHF.R.S32.HI R0, RZ, 0x1f, R5 ;  /* 0x0000001fff007819 */ /* 0x000fe20000011405 */
[----:B------:R-:W-:-:S04]  /*8710*/  IMAD.IADD R3, R3, 0x1, R9 ;  /* 0x0000000103037824 */ /* 0x000fc800078e0209 */
[----:B------:R-:W-:Y:S02]  /*8720*/  IMAD R0, R0, UR4, RZ ;  /* 0x0000000400007c24 */ /* 0x000fe4000f8e02ff */
[----:B------:R-:W-:-:S04]  /*8730*/  IMAD.WIDE.U32 R2, R5, UR4, R2 ;  /* 0x0000000405027c25 */ /* 0x000fc8000f8e0002 */
[----:B------:R-:W-:Y:S01]  /*8740*/  IMAD R5, R5, UR5, R0 ;  /* 0x0000000505057c24 */ /* 0x000fe2000f8e0200 */
[----:B------:R-:W-:Y:S01]  /*8750*/  SHF.R.S32.HI R0, RZ, 0x1f, R7 ;  /* 0x0000001fff007819 */ /* 0x000fe20000011407 */
[----:B------:R-:W-:Y:S02]  /*8760*/  ULDC.64 UR4, c[0x0][0x2c8] ;  /* 0x0000b20000047ab9 */ /* 0x000fe40000000a00 */
[----:B------:R-:W-:Y:S02]  /*8770*/  IMAD.IADD R3, R3, 0x1, R5 ;  /* 0x0000000103037824 */ /* 0x000fe400078e0205 */
[----:B------:R-:W-:Y:S02]  /*8780*/  IMAD R0, R0, UR4, RZ ;  /* 0x0000000400007c24 */ /* 0x000fe4000f8e02ff */
[----:B------:R-:W-:-:S04]  /*8790*/  IMAD.WIDE.U32 R2, R7, UR4, R2 ;  /* 0x0000000407027c25 */ /* 0x000fc8000f8e0002 */
[----:B------:R-:W-:Y:S01]  /*87a0*/  IMAD R5, R7, UR5, R0 ;  /* 0x0000000507057c24 */ /* 0x000fe2000f8e0200 */
[----:B------:R-:W-:Y:S02]  /*87b0*/  ULDC.64 UR4, c[0x0][0x280] ;  /* 0x0000a00000047ab9 */ /* 0x000fe40000000a00 */
[----:B------:R-:W-:Y:S01]  /*87c0*/  LEA R0, P0, R2, UR4, 0x1 ;  /* 0x0000000402007c11 */ /* 0x000fe2000f8008ff */
[----:B------:R-:W-:Y:S01]  /*87d0*/  UMOV UR4, 0xffffffff ;  /* 0xffffffff00047882 */ /* 0x000fe20000000000 */
[----:B------:R-:W-:-:S04]  /*87e0*/  IADD3 R5, R3, R5, RZ ;  /* 0x0000000503057210 */ /* 0x000fc80007ffe0ff */
[----:B------:R-:W-:Y:S01]  /*87f0*/  LEA.HI.X R5, R2, UR5, R5, 0x1, P0 ;  /* 0x0000000502057c11 */ /* 0x000fe200080f0c05 */
[----:B------:R-:W-:Y:S06]  /*8800*/  BRA.DIV UR4, `(.L_x_52) ;  /* 0x0000002a046c7947 */ /* 0x000fec000b800000 */
[----:B------:R-:W0:Y:S01]  /*8810*/  SHFL.IDX PT, R14, R0, RZ, 0x181f ;  /* 0x00181fff000e7589 */ /* 0x000e2200000e0000 */
[----:B------:R-:W-:-:S03]  /*8820*/  IMAD.IADD R4, R34, 0x1, R4 ;  /* 0x0000000122047824 */ /* 0x000fc600078e0204 */
[----:B------:R-:W1:Y:S02]  /*8830*/  SHFL.IDX PT, R2, R5, RZ, 0x181f ;  /* 0x00181fff05027589 */ /* 0x000e6400000e0000 */
[C---:B------:R-:W-:Y:S02]  /*8840*/  ISETP.GE.AND P0, PT, R4.reuse, UR40, PT ;  /* 0x0000002804007c0c */ /* 0x040fe4000bf06270 */
[----:B------:R-:W-:Y:S01]  /*8850*/  SHFL.IDX PT, R6, R5, 0x1, 0x181f ;  /* 0x00381f0005067f89 */ /* 0x000fe200000e0000 */
[----:B------:R-:W-:-:S10]  /*8860*/  IADD3 R7, R4, 0x10, RZ ;  /* 0x0000001004077810 */ /* 0x000fd40007ffe0ff */
[----:B0-----:R-:W-:-:S05]  /*8870*/  @!P0 LEA R14, P1, R37, R14, 0x1 ;  /* 0x0000000e250e8211 */ /* 0x001fca00078208ff */
[----:B-1----:R-:W-:Y:S02]  /*8880*/  @!P0 IMAD.X R3, RZ, RZ, R2, P1 ;  /* 0x000000ffff038224 */ /* 0x002fe400008e0602 */
[----:B------:R-:W-:Y:S02]  /*8890*/  @!P0 IMAD.MOV.U32 R2, RZ, RZ, R14 ;  /* 0x000000ffff028224 */ /* 0x000fe400078e000e */
[----:B------:R-:W0:Y:S04]  /*88a0*/  SHFL.IDX PT, R14, R0, 0x1, 0x181f ;  /* 0x00381f00000e7f89 */ /* 0x000e2800000e0000 */
[----:B------:R-:W-:Y:S04]  /*88b0*/  @!P0 LDGSTS.E.BYPASS.LTC128B.128 [R20+0xc400], desc[UR36][R2.64], !P3 ;  /* 0x0c40000002148fae */ /* 0x000fe8000d901d64 */
[----:B------:R-:W-:Y:S04]  /*88c0*/  @!P0 LDGSTS.E.BYPASS.LTC128B.128 [R20+0x10400], desc[UR36][R2.64+0x80], !P4 ;  /* 0x1040008002148fae */ /* 0x000fe8000e101d64 */
[----:B------:R1:W-:Y:S01]  /*88d0*/  @!P0 LDGSTS.E.BYPASS.LTC128B.128 [R20+0x14400], desc[UR36][R2.64+0x100], !P5 ;  /* 0x1440010002148fae */ /* 0x0003e2000e901d64 */
[----:B------:R-:W-:-:S13]  /*88e0*/  ISETP.GE.AND P0, PT, R7, UR40, PT ;  /* 0x0000002807007c0c */ /* 0x000fda000bf06270 */
[----:B0-----:R-:W-:-:S05]  /*88f0*/  @!P0 LEA R14, P1, R37, R14, 0x1 ;  /* 0x0000000e250e8211 */ /* 0x001fca00078208ff */
[----:B------:R-:W-:Y:S02]  /*8900*/  @!P0 IMAD.X R7, RZ, RZ, R6, P1 ;  /* 0x000000ffff078224 */ /* 0x000fe400008e0606 */
[----:B-1----:R-:W-:Y:S01]  /*8910*/  @!P0 IMAD.MOV.U32 R2, RZ, RZ, R14 ;  /* 0x000000ffff028224 */ /* 0x002fe200078e000e */
[----:B------:R-:W-:Y:S01]  /*8920*/  SHFL.IDX PT, R6, R5, 0x2, 0x181f ;  /* 0x00581f0005067f89 */ /* 0x000fe200000e0000 */
[----:B------:R-:W-:Y:S01]  /*8930*/  @!P0 IMAD.MOV.U32 R3, RZ, RZ, R7 ;  /* 0x000000ffff038224 */ /* 0x000fe200078e0007 */
[----:B------:R-:W-:Y:S02]  /*8940*/  IADD3 R7, R4, 0x20, RZ ;  /* 0x0000002004077810 */ /* 0x000fe40007ffe0ff */
        /* <DEDUP_REMOVED lines=52> */
[----:B------:R0:W1:Y:S01]  /*8c90*/  SHFL.IDX PT, R6, R5, 0x7, 0x181f ;  /* 0x00f81f0005067f89 */ /* 0x00006200000e0000 */
[----:B------:R-:W-:-:S03]  /*8ca0*/  @!P0 IMAD.MOV.U32 R3, RZ, RZ, R7 ;  /* 0x000000ffff038224 */ /* 0x000fc600078e0007 */
[----:B------:R0:W2:Y:S04]  /*8cb0*/  SHFL.IDX PT, R14, R0, 0x7, 0x181f ;  /* 0x00f81f00000e7f89 */ /* 0x0000a800000e0000 */
[----:B------:R0:W-:Y:S04]  /*8cc0*/  @!P0 LDGSTS.E.BYPASS.LTC128B.128 [R20+0xf400], desc[UR36][R2.64], !P3 ;  /* 0x0f40000002148fae */ /* 0x0001e8000d901d64 */
[----:B------:R0:W-:Y:S04]  /*8cd0*/  @!P0 LDGSTS.E.BYPASS.LTC128B.128 [R20+0x13400], desc[UR36][R2.64+0x80], !P4 ;  /* 0x1340008002148fae */ /* 0x0001e8000e101d64 */
[----:B------:R0:W-:Y:S02]  /*8ce0*/  @!P0 LDGSTS.E.BYPASS.LTC128B.128 [R20+0x17400], desc[UR36][R2.64+0x100], !P5 ;  /* 0x1740010002148fae */ /* 0x0001e4000e901d64 */
.L_x_124:
[----:B0-----:R-:W3:Y:S01]  /*8cf0*/  LDL R0, [R1] ;  /* 0x0000000001007983 */ /* 0x001ee20000100800 */
[----:B------:R-:W-:-:S04]  /*8d00*/  IADD3 R4, R4, 0x70, RZ ;  /* 0x0000007004047810 */ /* 0x000fc80007ffe0ff */
[----:B------:R-:W-:-:S13]  /*8d10*/  ISETP.GE.AND P0, PT, R4, UR40, PT ;  /* 0x0000002804007c0c */ /* 0x000fda000bf06270 */
[----:B--2---:R-:W-:-:S05]  /*8d20*/  @!P0 LEA R2, P1, R37, R14, 0x1 ;  /* 0x0000000e25028211 */ /* 0x004fca00078208ff */
[----:B-1----:R-:W-:-:S05]  /*8d30*/  @!P0 IMAD.X R3, RZ, RZ, R6, P1 ;  /* 0x000000ffff038224 */ /* 0x002fca00008e0606 */
[----:B------:R-:W-:Y:S01]  /*8d40*/  @!PT LDS RZ, [RZ] ;  /* 0x00000000fffff984 */ /* 0x000fe20000000800 */
[----:B------:R-:W-:Y:S01]  /*8d50*/  @!PT LDS RZ, [RZ] ;  /* 0x00000000fffff984 */ /* 0x000fe20000000800 */
[----:B------:R-:W-:Y:S01]  /*8d60*/  @!PT LDS RZ, [RZ] ;  /* 0x00000000fffff984 */ /* 0x000fe20000000800 */
[----:B------:R0:W-:Y:S04]  /*8d70*/  @!P0 LDGSTS.E.BYPASS.LTC128B.128 [R20+0xfc00], desc[UR36][R2.64], !P3 ;  /* 0x0fc0000002148fae */ /* 0x0001e8000d901d64 */
[----:B------:R0:W-:Y:S04]  /*8d80*/  @!P0 LDGSTS.E.BYPASS.LTC128B.128 [R20+0x13c00], desc[UR36][R2.64+0x80], !P4 ;  /* 0x13c0008002148fae */ /* 0x0001e8000e101d64 */
[----:B------:R0:W-:Y:S01]  /*8d90*/  @!P0 LDGSTS.E.BYPASS.LTC128B.128 [R20+0x17c00], desc[UR36][R2.64+0x100], !P5 ;  /* 0x17c0010002148fae */ /* 0x0001e2000e901d64 */
[----:B------:R-:W-:Y:S01]  /*8da0*/  NOP ;  /* 0x0000000000007918 */ /* 0x000fe20000000000 */
[----:B------:R-:W-:Y:S02]  /*8db0*/  SYNCS.ARRIVE.TRANS64.RED.A0T1 RZ, [UR39+0x2a800], RZ ;  /* 0x02a800ffffff79a7 */ /* 0x000fe40008200427 */
[----:B------:R-:W-:Y:S01]  /*8dc0*/  ARRIVES.LDGSTSBAR.64.TRANSCNT [UR39+0x2a800] ;  /* 0x02a80000ff0079b0 */ /* 0x000fe20008000aa7 */
[----:B---3--:R-:W-:-:S04]  /*8dd0*/  LOP3.LUT R0, R0, 0x1, RZ, 0xc, !PT ;  /* 0x0000000100007812 */ /* 0x008fc800078e0cff */
[----:B------:R-:W-:Y:S01]  /*8de0*/  SHF.L.U32 R0, R0, 0x1f, RZ ;  /* 0x0000001f00007819 */ /* 0x000fe200000006ff */
[----:B------:R-:W-:Y:S01]  /*8df0*/  NOP ;  /* 0x0000000000007918 */ /* 0x000fe20000000000 */
[----:B------:R-:W-:Y:S01]  /*8e00*/  SYNCS.ARRIVE.TRANS64.A1T0 RZ, [UR39+0x2a800], RZ ;  /* 0x02a800ffffff79a7 */ /* 0x000fe20008100027 */
[----:B------:R-:W-:Y:S01]  /*8e10*/  BSSY B0, `(.L_x_53) ;  /* 0x0000003000007945 */ /* 0x000fe20003800000 */
[----:B------:R-:W1:Y:S03]  /*8e20*/  SYNCS.PHASECHK.TRANS64.TRYWAIT P0, [UR39+0x2a820], R0 ;  /* 0x02a82000ff0075a7 */ /* 0x000e660008000167 */
[----:B01----:R-:W-:Y:S05]  /*8e30*/  @!P0 BRA `(.L_x_54) ;  /* 0x0000002c00788947 */ /* 0x003fea0003800000 */
.L_x_125:
[----:B------:R-:W-:Y:S05]  /*8e40*/  BSYNC B0 ;  /* 0x0000000000007941 */ /* 0x000fea0003800000 */
.L_x_53:
[----:B------:R-:W-:Y:S01]  /*8e50*/  UISETP.GE.AND UP0, UPT, UR38, 0x61, UPT ;  /* 0x000000612600788c */ /* 0x000fe2000bf06270 */
[----:B------:R-:W-:-:S05]  /*8e60*/  IMAD.U32 R20, RZ, RZ, UR43 ;  /* 0x0000002bff147e24 */ /* 0x000fca000f8e00ff */
[----:B------:R-:W-:-:S13]  /*8e70*/  PLOP3.LUT P0, PT, PT, PT, UP0, 0x40, 0x0 ;  /* 0x000000000000781c */ /* 0x000fda0003f0e808 */
[----:B------:R-:W-:Y:S05]  /*8e80*/  @P0 BRA `(.L_x_55) ;  /* 0x0000000c00b80947 */ /* 0x000fea0003800000 */
[----:B------:R-:W-:Y:S01]  /*8e90*/  BSSY B0, `(.L_x_55) ;  /* 0x00000ed000007945 */ /* 0x000fe20003800000 */
[----:B------:R-:W-:Y:S01]  /*8ea0*/  IMAD.MOV.U32 R21, RZ, RZ, R25 ;  /* 0x000000ffff157224 */ /* 0x000fe200078e0019 */
[----:B------:R-:W-:Y:S01]  /*8eb0*/  MOV R7, R22 ;  /* 0x0000001600077202 */ /* 0x000fe20000000f00 */
[----:B------:R-:W-:Y:S02]  /*8ec0*/  IMAD.U32 R6, RZ, RZ, UR41 ;  /* 0x00000029ff067e24 */ /* 0x000fe4000f8e00ff */
[----:B------:R-:W-:-:S07]  /*8ed0*/  IMAD.U32 R28, RZ, RZ, UR43 ;  /* 0x0000002bff1c7e24 */ /* 0x000fce000f8e00ff */
.L_x_68:
[----:B0-----:R-:W0:Y:S01]  /*8ee0*/  LDC R0, c[0x0][0x430] ;  /* 0x00010c00ff007b82 */ /* 0x001e220000000800 */
[----:B------:R-:W-:Y:S01]  /*8ef0*/  ISETP.GT.U32.AND P0, PT, R26, 0x5f, PT ;  /* 0x0000005f1a00780c */ /* 0x000fe20003f04070 */
[----:B------:R-:W-:Y:S01]  /*8f00*/  IMAD R3, R6, 0x60, R31 ;  /* 0x0000006006037824 */ /* 0x000fe200078e021f */
[----:B------:R-:W-:Y:S01]  /*8f10*/  LOP3.LUT P2, RZ, R16, 0x20, RZ, 0xc0, !PT ;  /* 0x0000002010ff7812 */ /* 0x000fe2000784c0ff */
[----:B------:R-:W-:Y:S02]  /*8f20*/  ULDC UR4, c[0x0][0x430] ;  /* 0x00010c0000047ab9 */ /* 0x000fe40000000800 */
[----:B------:R-:W-:-:S05]  /*8f30*/  IMAD.IADD R10, R26, 0x1, R3 ;  /* 0x000000011a0a7824 */ /* 0x000fca00078e0203 */
[----:B------:R-:W-:-:S03]  /*8f40*/  MOV R11, R10 ;  /* 0x0000000a000b7202 */ /* 0x000fc60000000f00 */
[----:B------:R-:W1:Y:S01]  /*8f50*/  @!P0 LDC.64 R8, c[0x0][0x428] ;  /* 0x00010a00ff088b82 */ /* 0x000e620000000a00 */
[----:B0-----:R-:W-:-:S13]  /*8f60*/  ISETP.NE.AND P1, PT, R0, 0x1, PT ;  /* 0x000000010000780c */ /* 0x001fda0003f25270 */
[----:B------:R-:W0:Y:S08]  /*8f70*/  @P1 LDC R5, c[0x0][0x434] ;  /* 0x00010d00ff051b82 */ /* 0x000e300000000800 */
[----:B------:R-:W2:Y:S01]  /*8f80*/  @P1 LDC R3, c[0x0][0x438] ;  /* 0x00010e00ff031b82 */ /* 0x000ea20000000800 */
[----:B0-----:R-:W-:-:S07]  /*8f90*/  @P1 IMAD.HI.U32 R0, R10, R5, RZ ;  /* 0x000000050a001227 */ /* 0x001fce00078e00ff */
[----:B------:R-:W0:Y:S01]  /*8fa0*/  @!P0 LDC.64 R4, c[0x0][0x418] ;  /* 0x00010600ff048b82 */ /* 0x000e220000000a00 */
[----:B--2---:R-:W-:Y:S01]  /*8fb0*/  @P1 SHF.R.U32.HI R11, RZ, R3, R0 ;  /* 0x00000003ff0b1219 */ /* 0x004fe20000011600 */
[----:B-1----:R-:W-:-:S03]  /*8fc0*/  @!P0 IMAD R0, R32, R8, RZ ;  /* 0x0000000820008224 */ /* 0x002fc600078e02ff */
[--C-:B------:R-:W-:Y:S01]  /*8fd0*/  @!P0 SHF.R.S32.HI R3, RZ, 0x1f, R11.reuse ;  /* 0x0000001fff038819 */ /* 0x100fe2000001140b */
[----:B------:R-:W-:Y:S02]  /*8fe0*/  @!P0 IMAD.MOV.U32 R2, RZ, RZ, R11 ;  /* 0x000000ffff028224 */ /* 0x000fe400078e000b */
[C---:B------:R-:W-:Y:S02]  /*8ff0*/  @!P0 IMAD R9, R30.reuse, R9, R0 ;  /* 0x000000091e098224 */ /* 0x040fe400078e0200 */
[----:B------:R-:W-:-:S04]  /*9000*/  @!P0 IMAD.WIDE.U32 R2, R30, R8, R2 ;  /* 0x000000081e028225 */ /* 0x000fc800078e0002 */
[----:B------:R-:W-:Y:S01]  /*9010*/  @!P0 IMAD.IADD R0, R9, 0x1, R3 ;  /* 0x0000000109008824 */ /* 0x000fe200078e0203 */
[----:B0-----:R-:W-:-:S04]  /*9020*/  @!P0 LEA R4, P1, R2, R4, 0x2 ;  /* 0x0000000402048211 */ /* 0x001fc800078210ff */
[----:B------:R-:W-:Y:S01]  /*9030*/  @!P0 LEA.HI.X R5, R2, R5, R0, 0x2, P1 ;  /* 0x0000000502058211 */ /* 0x000fe200008f1400 */
[----:B------:R-:W-:Y:S01]  /*9040*/  IMAD.MOV.U32 R0, RZ, RZ, RZ ;  /* 0x000000ffff007224 */ /* 0x000fe200078e00ff */
[----:B------:R-:W-:Y:S01]  /*9050*/  IADD3 R22, R7, 0x1, RZ ;  /* 0x0000000107167810 */ /* 0x000fe20007ffe0ff */
[----:B------:R-:W-:-:S04]  /*9060*/  IMAD.MOV R3, RZ, RZ, -R11 ;  /* 0x000000ffff037224 */ /* 0x000fc800078e0a0b */
[----:B------:R0:W5:Y:S01]  /*9070*/  @!P0 LDG.E R0, desc[UR36][R4.64] ;  /* 0x0000002404008981 */ /* 0x000162000c1e1900 */
[----:B------:R-:W-:Y:S01]  /*9080*/  ISETP.NE.AND P0, PT, R22, 0x2, PT ;  /* 0x000000021600780c */ /* 0x000fe20003f05270 */
[----:B------:R-:W-:-:S03]  /*9090*/  IMAD.MOV.U32 R20, RZ, RZ, R6 ;  /* 0x000000ffff147224 */ /* 0x000fc600078e0006 */
[----:B------:R-:W-:Y:S02]  /*90a0*/  SEL R2, RZ, 0x1, P0 ;  /* 0x00000001ff027807 */ /* 0x000fe40000000000 */
[----:B------:R-:W-:Y:S02]  /*90b0*/  SEL R22, R22, RZ, P0 ;  /* 0x000000ff16167207 */ /* 0x000fe40000000000 */
[----:B------:R-:W-:Y:S01]  /*90c0*/  LOP3.LUT R25, R21, R2, RZ, 0x3c, !PT ;  /* 0x0000000215197212 */ /* 0x000fe200078e3cff */
[----:B0-----:R-:W-:Y:S01]  /*90d0*/  IMAD R4, R3, UR4, R10 ;  /* 0x0000000403047c24 */ /* 0x001fe2000f8e020a */
[----:B------:R-:W-:Y:S06]  /*90e0*/  @!P2 BRA `(.L_x_56) ;  /* 0x000000000004a947 */ /* 0x000fec0003800000 */
[----:B------:R-:W-:Y:S01]  /*90f0*/  BPT.TRAP 0x1 ;  /* 0x000000040000795c */ /* 0x000fe20000300000 */
.L_x_56:
[----:B------:R-:W-:Y:S01]  /*9100*/  LEA R6, R22, UR39, 0x3 ;  /* 0x0000002716067c11 */ /* 0x000fe2000f8e18ff */
[----:B------:R-:W-:Y:S01]  /*9110*/  BSSY B1, `(.L_x_57) ;  /* 0x0000004000017945 */ /* 0x000fe20003800000 */
[----:B------:R-:W-:-:S04]  /*9120*/  SHF.L.U32 R3, R25, 0x1f, RZ ;  /* 0x0000001f19037819 */ /* 0x000fc800000006ff */
[----:B------:R-:W0:Y:S02]  /*9130*/  SYNCS.PHASECHK.TRANS64.TRYWAIT P0, [R6+URZ+0x2a840], R3 ;  /* 0x02a84003060075a7 */ /* 0x000e24000800017f */
[----:B0-----:R-:W-:Y:S05]  /*9140*/  @!P0 BRA `(.L_x_58) ;  /* 0x0000002800cc8947 */ /* 0x001fea0003800000 */
.L_x_126:
[----:B------:R-:W-:Y:S05]  /*9150*/  BSYNC B1 ;  /* 0x0000000000017941 */ /* 0x000fea0003800000 */
.L_x_57:
[----:B------:R-:W-:Y:S01]  /*9160*/  SHF.R.S32.HI R23, RZ, 0x1f, R4 ;  /* 0x0000001fff177819 */ /* 0x000fe20000011404 */
[----:B------:R-:W-:Y:S01]  /*9170*/  ULDC.64 UR4, c[0x0][0x300] ;  /* 0x0000c00000047ab9 */ /* 0x000fe20000000a00 */
[----:B-----5:R-:W-:Y:S01]  /*9180*/  SHF.R.S32.HI R24, RZ, 0x1f, R0 ;  /* 0x0000001fff187819 */ /* 0x020fe20000011400 */
[----:B------:R-:W-:Y:S01]  /*9190*/  IMAD R9, R22, 0x4800, R27 ;  /* 0x0000480016097824 */ /* 0x000fe200078e021b */
[C---:B------:R-:W-:Y:S01]  /*91a0*/  LOP3.LUT P3, RZ, R16.reuse, 0x10, RZ, 0xc0, !PT ;  /* 0x0000001010ff7812 */ /* 0x040fe2000786c0ff */
[----:B0-----:R-:W-:Y:S01]  /*91b0*/  IMAD R3, R23, UR4, RZ ;  /* 0x0000000417037c24 */ /* 0x001fe2000f8e02ff */
[C---:B------:R-:W-:Y:S02]  /*91c0*/  LOP3.LUT P2, RZ, R16.reuse, 0x8, RZ, 0xc0, !PT ;  /* 0x0000000810ff7812 */ /* 0x040fe4000784c0ff */
[----:B------:R-:W-:Y:S01]  /*91d0*/  LOP3.LUT P1, RZ, R16, 0x4, RZ, 0xc0, !PT ;  /* 0x0000000410ff7812 */ /* 0x000fe2000782c0ff */
[C---:B------:R-:W-:Y:S02]  /*91e0*/  IMAD R5, R4.reuse, UR5, R3 ;  /* 0x0000000504057c24 */ /* 0x040fe4000f8e0203 */
[----:B------:R-:W-:Y:S01]  /*91f0*/  IMAD.WIDE.U32 R2, R4, UR4, RZ ;  /* 0x0000000404027c25 */ /* 0x000fe2000f8e00ff */
        /* <DEDUP_REMOVED lines=8> */
[C---:B------:R-:W-:Y:S02]  /*9280*/  IMAD R5, R19.reuse, UR5, R8 ;  /* 0x0000000513057c24 */ /* 0x040fe4000f8e0208 */
[----:B------:R-:W-:Y:S01]  /*9290*/  IMAD.WIDE.U32 R2, R19, UR4, R2 ;  /* 0x0000000413027c25 */ /* 0x000fe2000f8e0002 */
[----:B------:R-:W-:-:S03]  /*92a0*/  ULDC.64 UR4, c[0x0][0x2e8] ;  /* 0x0000ba0000047ab9 */ /* 0x000fc60000000a00 */
[----:B------:R-:W-:Y:S01]  /*92b0*/  IMAD.IADD R3, R5, 0x1, R3 ;  /* 0x0000000105037824 */ /* 0x000fe200078e0203 */
[----:B------:R-:W-:Y:S01]  /*92c0*/  LEA R8, P0, R2, UR4, 0x1 ;  /* 0x0000000402087c11 */ /* 0x000fe2000f8008ff */
[----:B------:R-:W-:-:S03]  /*92d0*/  UMOV UR4, 0xffffffff ;  /* 0xffffffff00047882 */ /* 0x000fc60000000000 */
[----:B------:R-:W-:Y:S01]  /*92e0*/  LEA.HI.X R10, R2, UR5, R3, 0x1, P0 ;  /* 0x00000005020a7c11 */ /* 0x000fe200080f0c03 */
[----:B------:R-:W-:Y:S08]  /*92f0*/  BRA.DIV UR4, `(.L_x_59) ;  /* 0x0000002a04747947 */ /* 0x000ff0000b800000 */
[----:B------:R-:W0:Y:S01]  /*9300*/  SHFL.IDX PT, R14, R8, RZ, 0x181f ;  /* 0x00181fff080e7589 */ /* 0x000e2200000e0000 */
[----:B------:R-:W-:Y:S01]  /*9310*/  IMAD.SHL.U32 R5, R37, 0x2, RZ ;  /* 0x0000000225057824 */ /* 0x000fe200078e00ff */
[----:B------:R-:W-:Y:S02]  /*9320*/  LEA R9, R9, UR39, 0x1 ;  /* 0x0000002709097c11 */ /* 0x000fe4000f8e08ff */
[----:B------:R-:W1:Y:S04]  /*9330*/  SHFL.IDX PT, R3, R10, RZ, 0x181f ;  /* 0x00181fff0a037589 */ /* 0x000e6800000e0000 */
[----:B------:R-:W-:Y:S01]  /*9340*/  SHFL.IDX PT, R35, R10, 0x2, 0x181f ;  /* 0x00581f000a237f89 */ /* 0x000fe200000e0000 */
[----:B0-----:R-:W-:-:S03]  /*9350*/  IADD3 R2, P0, R14, R5, RZ ;  /* 0x000000050e027210 */ /* 0x001fc60007f1e0ff */
[----:B------:R-:W0:Y:S02]  /*9360*/  SHFL.IDX PT, R14, R8, 0x1, 0x181f ;  /* 0x00381f00080e7f89 */ /* 0x000e2400000e0000 */
[----:B-1----:R-:W-:-:S05]  /*9370*/  IMAD.X R3, RZ, RZ, R3, P0 ;  /* 0x000000ffff037224 */ /* 0x002fca00000e0603 */
[----:B------:R-:W-:Y:S04]  /*9380*/  LDGSTS.E.BYPASS.LTC128B.128 [R9+0x18400], desc[UR36][R2.64], !P3 ;  /* 0x1840000002097fae */ /* 0x000fe8000d901d64 */
[----:B------:R-:W-:Y:S04]  /*9390*/  LDGSTS.E.BYPASS.LTC128B.128 [R9+0x1b400], desc[UR36][R2.64+0x80], !P2 ;  /* 0x1b40008002097fae */ /* 0x000fe8000d101d64 */
[----:B------:R1:W-:Y:S04]  /*93a0*/  LDGSTS.E.BYPASS.LTC128B.128 [R9+0x1e400], desc[UR36][R2.64+0x100], !P1 ;  /* 0x1e40010002097fae */ /* 0x0003e8000c901d64 */
[----:B-1----:R-:W1:Y:S01]  /*93b0*/  SHFL.IDX PT, R3, R10, 0x1, 0x181f ;  /* 0x00381f000a037f89 */ /* 0x002e6200000e0000 */
[----:B0-----:R-:W-:-:S03]  /*93c0*/  IADD3 R2, P0, R14, R5, RZ ;  /* 0x000000050e027210 */ /* 0x001fc60007f1e0ff */
[----:B------:R-:W0:Y:S01]  /*93d0*/  SHFL.IDX PT, R14, R8, 0x2, 0x181f ;  /* 0x00581f00080e7f89 */ /* 0x000e2200000e0000 */
[----:B-1----:R-:W-:-:S05]  /*93e0*/  IADD3.X R3, RZ, R3, RZ, P0, !PT ;  /* 0x00000003ff037210 */ /* 0x002fca00007fe4ff */
[----:B------:R-:W-:Y:S04]  /*93f0*/  LDGSTS.E.BYPASS.LTC128B.128 [R9+0x18c00], desc[UR36][R2.64], !P3 ;  /* 0x18c0000002097fae */ /* 0x000fe8000d901d64 */
[----:B------:R-:W-:Y:S04]  /*9400*/  LDGSTS.E.BYPASS.LTC128B.128 [R9+0x1bc00], desc[UR36][R2.64+0x80], !P2 ;  /* 0x1bc0008002097fae */ /* 0x000fe8000d101d64 */
[----:B------:R0:W-:Y:S02]  /*9410*/  LDGSTS.E.BYPASS.LTC128B.128 [R9+0x1ec00], desc[UR36][R2.64+0x100], !P1 ;  /* 0x1ec0010002097fae */ /* 0x0001e4000c901d64 */
[----:B0-----:R-:W-:-:S02]  /*9420*/  IADD3 R2, P0, R14, R5, RZ ;  /* 0x000000050e027210 */ /* 0x001fc40007f1e0ff */
[----:B------:R-:W0:Y:S03]  /*9430*/  SHFL.IDX PT, R14, R8, 0x3, 0x181f ;  /* 0x00781f00080e7f89 */ /* 0x000e2600000e0000 */
[----:B------:R-:W-:Y:S02]  /*9440*/  IMAD.X R3, RZ, RZ, R35, P0 ;  /* 0x000000ffff037224 */ /* 0x000fe400000e0623 */
[----:B------:R-:W1:Y:S04]  /*9450*/  SHFL.IDX PT, R35, R10, 0x3, 0x181f ;  /* 0x00781f000a237f89 */ /* 0x000e6800000e0000 */
[----:B------:R-:W-:Y:S04]  /*9460*/  LDGSTS.E.BYPASS.LTC128B.128 [R9+0x19400], desc[UR36][R2.64], !P3 ;  /* 0x1940000002097fae */ /* 0x000fe8000d901d64 */
[----:B------:R-:W-:Y:S04]  /*9470*/  LDGSTS.E.BYPASS.LTC128B.128 [R9+0x1c400], desc[UR36][R2.64+0x80], !P2 ;  /* 0x1c40008002097fae */ /* 0x000fe8000d101d64 */
[----:B------:R0:W-:Y:S02]  /*9480*/  LDGSTS.E.BYPASS.LTC128B.128 [R9+0x1f400], desc[UR36][R2.64+0x100], !P1 ;  /* 0x1f40010002097fae */ /* 0x0001e4000c901d64 */
[----:B0-----:R-:W-:-:S02]  /*9490*/  IADD3 R2, P0, R14, R5, RZ ;  /* 0x000000050e027210 */ /* 0x001fc40007f1e0ff */
[----:B------:R-:W0:Y:S03]  /*94a0*/  SHFL.IDX PT, R14, R8, 0x4, 0x181f ;  /* 0x00981f00080e7f89 */ /* 0x000e2600000e0000 */
[----:B-1----:R-:W-:Y:S02]  /*94b0*/  IMAD.X R3, RZ, RZ, R35, P0 ;  /* 0x000000ffff037224 */ /* 0x002fe400000e0623 */
[----:B------:R-:W1:Y:S04]  /*94c0*/  SHFL.IDX PT, R35, R10, 0x4, 0x181f ;  /* 0x00981f000a237f89 */ /* 0x000e6800000e0000 */
[----:B------:R-:W-:Y:S04]  /*94d0*/  LDGSTS.E.BYPASS.LTC128B.128 [R9+0x19c00], desc[UR36][R2.64], !P3 ;  /* 0x19c0000002097fae */ /* 0x000fe8000d901d64 */
[----:B------:R-:W-:Y:S04]  /*94e0*/  LDGSTS.E.BYPASS.LTC128B.128 [R9+0x1cc00], desc[UR36][R2.64+0x80], !P2 ;  /* 0x1cc0008002097fae */ /* 0x000fe8000d101d64 */
[----:B------:R0:W-:Y:S02]  /*94f0*/  LDGSTS.E.BYPASS.LTC128B.128 [R9+0x1fc00], desc[UR36][R2.64+0x100], !P1 ;  /* 0x1fc0010002097fae */ /* 0x0001e4000c901d64 */
[----:B0-----:R-:W-:-:S02]  /*9500*/  IADD3 R2, P0, R14, R5, RZ ;  /* 0x000000050e027210 */ /* 0x001fc40007f1e0ff */
[----:B------:R0:W2:Y:S03]  /*9510*/  SHFL.IDX PT, R14, R8, 0x5, 0x181f ;  /* 0x00b81f00080e7f89 */ /* 0x0000a600000e0000 */
[----:B-1----:R-:W-:Y:S02]  /*9520*/  IMAD.X R3, RZ, RZ, R35, P0 ;  /* 0x000000ffff037224 */ /* 0x002fe400000e0623 */
[----:B------:R0:W1:Y:S04]  /*9530*/  SHFL.IDX PT, R35, R10, 0x5, 0x181f ;  /* 0x00b81f000a237f89 */ /* 0x00006800000e0000 */
[----:B------:R0:W-:Y:S04]  /*9540*/  LDGSTS.E.BYPASS.LTC128B.128 [R9+0x1a400], desc[UR36][R2.64], !P3 ;  /* 0x1a40000002097fae */ /* 0x0001e8000d901d64 */
[----:B------:R0:W-:Y:S04]  /*9550*/  LDGSTS.E.BYPASS.LTC128B.128 [R9+0x1d400], desc[UR36][R2.64+0x80], !P2 ;  /* 0x1d40008002097fae */ /* 0x0001e8000d101d64 */
[----:B------:R0:W-:Y:S02]  /*9560*/  LDGSTS.E.BYPASS.LTC128B.128 [R9+0x20400], desc[UR36][R2.64+0x100], !P1 ;  /* 0x2040010002097fae */ /* 0x0001e4000c901d64 */
.L_x_140:
[----:B0-2---:R-:W-:-:S04]  /*9570*/  IADD3 R2, P0, R14, R5, RZ ;  /* 0x000000050e027210 */ /* 0x005fc80007f1e0ff */
[----:B-1----:R-:W-:Y:S02]  /*9580*/  IADD3.X R3, RZ, R35, RZ, P0, !PT ;  /* 0x00000023ff037210 */ /* 0x002fe400007fe4ff */
[----:B------:R-:W-:-:S03]  /*9590*/  PLOP3.LUT P0, PT, PT, PT, PT, 0x80, 0x0 ;  /* 0x000000000000781c */ /* 0x000fc60003f0f070 */
[----:B------:R-:W-:Y:S01]  /*95a0*/  @!PT LDS RZ, [RZ] ;  /* 0x00000000fffff984 */ /* 0x000fe20000000800 */
[----:B------:R-:W-:Y:S01]  /*95b0*/  @!PT LDS RZ, [RZ] ;  /* 0x00000000fffff984 */ /* 0x000fe20000000800 */
[----:B------:R-:W-:Y:S01]  /*95c0*/  @!PT LDS RZ, [RZ] ;  /* 0x00000000fffff984 */ /* 0x000fe20000000800 */
[----:B------:R0:W-:Y:S04]  /*95d0*/  LDGSTS.E.BYPASS.LTC128B.128 [R9+0x1ac00], desc[UR36][R2.64], !P3 ;  /* 0x1ac0000002097fae */ /* 0x0001e8000d901d64 */
[----:B------:R0:W-:Y:S04]  /*95e0*/  LDGSTS.E.BYPASS.LTC128B.128 [R9+0x1dc00], desc[UR36][R2.64+0x80], !P2 ;  /* 0x1dc0008002097fae */ /* 0x0001e8000d101d64 */
[----:B------:R0:W-:Y:S01]  /*95f0*/  LDGSTS.E.BYPASS.LTC128B.128 [R9+0x20c00], desc[UR36][R2.64+0x100], !P1 ;  /* 0x20c0010002097fae */ /* 0x0001e2000c901d64 */
[----:B------:R-:W-:Y:S01]  /*9600*/  NOP ;  /* 0x0000000000007918 */ /* 0x000fe20000000000 */
.L_x_60:
        /* <DEDUP_REMOVED lines=10> */
.L_x_61:
[----:B------:R1:W-:Y:S01]  /*96b0*/  SYNCS.ARRIVE.TRANS64.A1T0 RZ, [R6+URZ+0x2a830], RZ ;  /* 0x02a830ff06ff79a7 */ /* 0x0003e2000810003f */
[----:B------:R-:W-:Y:S05]  /*96c0*/  @!P2 BRA `(.L_x_62) ;  /* 0x000000000004a947 */ /* 0x000fea0003800000 */
[----:B------:R-:W-:Y:S01]  /*96d0*/  BPT.TRAP 0x1 ;  /* 0x000000040000795c */ /* 0x000fe20000300000 */
.L_x_62:
[----:B0-----:R-:W-:Y:S01]  /*96e0*/  SHF.L.U32 R9, R21, 0x1f, RZ ;  /* 0x0000001f15097819 */ /* 0x001fe200000006ff */
[----:B------:R-:W-:Y:S01]  /*96f0*/  IMAD.MOV.U32 R3, RZ, RZ, -0x60 ;  /* 0xffffffa0ff037424 */ /* 0x000fe200078e00ff */
[----:B-1----:R-:W-:Y:S01]  /*9700*/  LEA R6, R7, UR39, 0x3 ;  /* 0x0000002707067c11 */ /* 0x002fe2000f8e18ff */
[----:B------:R-:W-:Y:S02]  /*9710*/  BSSY B1, `(.L_x_63) ;  /* 0x0000004000017945 */ /* 0x000fe40003800000 */
[----:B------:R-:W-:Y:S01]  /*9720*/  IMAD R3, R28, R3, UR38 ;  /* 0x000000261c037e24 */ /* 0x000fe2000f8e0203 */
[----:B------:R-:W0:Y:S02]  /*9730*/  SYNCS.PHASECHK.TRANS64.TRYWAIT P0, [R6+URZ+0x2a860], R9 ;  /* 0x02a86009060075a7 */ /* 0x000e24000800017f */
[----:B0-----:R-:W-:Y:S05]  /*9740*/  @!P0 BRA `(.L_x_64) ;  /* 0x0000002c00188947 */ /* 0x001fea0003800000 */
.L_x_141:
[----:B------:R-:W-:Y:S05]  /*9750*/  BSYNC B1 ;  /* 0x0000000000017941 */ /* 0x000fea0003800000 */
.L_x_63:
[----:B------:R-:W-:Y:S01]  /*9760*/  UMOV UR4, 0xffffffff ;  /* 0xffffffff00047882 */ /* 0x000fe20000000000 */
[C---:B------:R-:W-:Y:S01]  /*9770*/  LOP3.LUT P2, RZ, R16.reuse, 0x2, RZ, 0xc0, !PT ;  /* 0x0000000210ff7812 */ /* 0x040fe2000784c0ff */
[----:B------:R-:W-:Y:S01]  /*9780*/  IMAD R7, R7, 0x3000, R27 ;  /* 0x0000300007077824 */ /* 0x000fe200078e021b */
[----:B------:R-:W-:Y:S01]  /*9790*/  LOP3.LUT P1, RZ, R16, 0x1, RZ, 0xc0, !PT ;  /* 0x0000000110ff7812 */ /* 0x000fe2000782c0ff */
[----:B------:R-:W-:Y:S01]  /*97a0*/  IMAD.IADD R8, R3, 0x1, -R34 ;  /* 0x0000000103087824 */ /* 0x000fe200078e0a22 */
[----:B------:R-:W-:Y:S11]  /*97b0*/  BRA.DIV UR4, `(.L_x_65) ;  /* 0x0000002e04107947 */ /* 0x000ff6000b800000 */
[----:B------:R-:W1:Y:S01]  /*97c0*/  SHFL.IDX PT, R14, R17, RZ, 0x181f ;  /* 0x00181fff110e7589 */ /* 0x000e6200000e0000 */
[----:B------:R-:W-:-:S03]  /*97d0*/  LEA R7, R7, UR39, 0x1 ;  /* 0x0000002707077c11 */ /* 0x000fc6000f8e08ff */
[----:B------:R-:W2:Y:S01]  /*97e0*/  SHFL.IDX PT, R3, R18, RZ, 0x181f ;  /* 0x00181fff12037589 */ /* 0x000ea200000e0000 */
[----:B-1----:R-:W-:-:S03]  /*97f0*/  IADD3 R2, P0, R14, R5, RZ ;  /* 0x000000050e027210 */ /* 0x002fc60007f1e0ff */
[----:B------:R-:W1:Y:S02]  /*9800*/  SHFL.IDX PT, R14, R17, 0x1, 0x181f ;  /* 0x00381f00110e7f89 */ /* 0x000e6400000e0000 */
[----:B--2---:R-:W-:Y:S01]  /*9810*/  IMAD.X R3, RZ, RZ, R3, P0 ;  /* 0x000000ffff037224 */ /* 0x004fe200000e0603 */
[----:B------:R-:W-:-:S13]  /*9820*/  ISETP.LT.OR P0, PT, R8, 0x1, P2 ;  /* 0x000000010800780c */ /* 0x000fda0001701670 */
[----:B------:R-:W-:Y:S01]  /*9830*/  LDGSTS.E.BYPASS.LTC128B.128 [R7+0x400], desc[UR36][R2.64], !P0 ;  /* 0x0040000002077fae */ /* 0x000fe2000c101d64 */
[----:B------:R-:W-:-:S13]  /*9840*/  ISETP.LT.OR P0, PT, R8, 0x1, P1 ;  /* 0x000000010800780c */ /* 0x000fda0000f01670 */
[----:B------:R2:W-:Y:S04]  /*9850*/  LDGSTS.E.BYPASS.LTC128B.128 [R7+0x3400], desc[UR36][R2.64+0x80], !P0 ;  /* 0x0340008002077fae */ /* 0x0005e8000c101d64 */
[----:B--2---:R-:W2:Y:S01]  /*9860*/  SHFL.IDX PT, R3, R18, 0x1, 0x181f ;  /* 0x00381f0012037f89 */ /* 0x004ea200000e0000 */
[----:B-1----:R-:W-:-:S03]  /*9870*/  IADD3 R2, P0, R14, R5, RZ ;  /* 0x000000050e027210 */ /* 0x002fc60007f1e0ff */
[----:B------:R-:W1:Y:S01]  /*9880*/  SHFL.IDX PT, R14, R17, 0x2, 0x181f ;  /* 0x00581f00110e7f89 */ /* 0x000e6200000e0000 */
[----:B--2---:R-:W-:Y:S02]  /*9890*/  IADD3.X R3, RZ, R3, RZ, P0, !PT ;  /* 0x00000003ff037210 */ /* 0x004fe400007fe4ff */
[----:B------:R-:W-:-:S13]  /*98a0*/  ISETP.LT.OR P0, PT, R8, 0x11, P2 ;  /* 0x000000110800780c */ /* 0x000fda0001701670 */
[----:B------:R-:W-:Y:S01]  /*98b0*/  LDGSTS.E.BYPASS.LTC128B.128 [R7+0xc00], desc[UR36][R2.64], !P0 ;  /* 0x00c0000002077fae */ /* 0x000fe2000c101d64 */
[----:B------:R-:W-:-:S13]  /*98c0*/  ISETP.LT.OR P0, PT, R8, 0x11, P1 ;  /* 0x000000110800780c */ /* 0x000fda0000f01670 */
[----:B------:R2:W-:Y:S04]  /*98d0*/  LDGSTS.E.BYPASS.LTC128B.128 [R7+0x3c00], desc[UR36][R2.64+0x80], !P0 ;  /* 0x03c0008002077fae */ /* 0x0005e8000c101d64 */
[----:B--2---:R-:W2:Y:S01]  /*98e0*/  SHFL.IDX PT, R3, R18, 0x2, 0x181f ;  /* 0x00581f0012037f89 */ /* 0x004ea200000e0000 */
        /* <DEDUP_REMOVED lines=17> */
[----:B------:R-:W1:Y:S04]  /*9a00*/  SHFL.IDX PT, R18, R18, 0x5, 0x181f ;  /* 0x00b81f0012127f89 */ /* 0x000e6800000e0000 */
[----:B------:R3:W4:Y:S01]  /*9a10*/  SHFL.IDX PT, R14, R17, 0x5, 0x181f ;  /* 0x00b81f00110e7f89 */ /* 0x00072200000e0000 */
[----:B--2---:R-:W-:Y:S01]  /*9a20*/  IMAD.X R3, RZ, RZ, R3, P0 ;  /* 0x000000ffff037224 */ /* 0x004fe200000e0603 */
[----:B------:R-:W-:-:S13]  /*9a30*/  ISETP.LT.OR P0, PT, R8, 0x41, P2 ;  /* 0x000000410800780c */ /* 0x000fda0001701670 */
[----:B------:R3:W-:Y:S01]  /*9a40*/  LDGSTS.E.BYPASS.LTC128B.128 [R7+0x2400], desc[UR36][R2.64], !P0 ;  /* 0x0240000002077fae */ /* 0x0007e2000c101d64 */
[----:B------:R-:W-:-:S13]  /*9a50*/  ISETP.LT.OR P0, PT, R8, 0x41, P1 ;  /* 0x000000410800780c */ /* 0x000fda0000f01670 */
[----:B-1--4-:R3:W-:Y:S02]  /*9a60*/  LDGSTS.E.BYPASS.LTC128B.128 [R7+0x5400], desc[UR36][R2.64+0x80], !P0 ;  /* 0x0540008002077fae */ /* 0x0127e4000c101d64 */
.L_x_155:
[----:B0--3--:R-:W-:Y:S01]  /*9a70*/  IADD3 R2, P0, R14, R5, RZ ;  /* 0x000000050e027210 */ /* 0x009fe20007f1e0ff */
[----:B------:R-:W-:Y:S02]  /*9a80*/  ULDC.64 UR4, c[0x0][0x328] ;  /* 0x0000ca0000047ab9 */ /* 0x000fe40000000a00 */
[----:B------:R-:W-:Y:S01]  /*9a90*/  IMAD R23, R23, UR4, RZ ;  /* 0x0000000417177c24 */ /* 0x000fe2000f8e02ff */
[----:B------:R-:W-:Y:S02]  /*9aa0*/  IADD3.X R3, RZ, R18, RZ, P0, !PT ;  /* 0x00000012ff037210 */ /* 0x000fe400007fe4ff */
[----:B------:R-:W-:Y:S01]  /*9ab0*/  ISETP.LT.OR P0, PT, R8, 0x51, P2 ;  /* 0x000000510800780c */ /* 0x000fe20001701670 */
[----:B------:R-:W-:-:S12]  /*9ac0*/  IMAD R23, R4, UR5, R23 ;  /* 0x0000000504177c24 */ /* 0x000fd8000f8e0217 */
[----:B------:R-:W-:Y:S01]  /*9ad0*/  @!PT LDS RZ, [RZ] ;  /* 0x00000000fffff984 */ /* 0x000fe20000000800 */
[----:B------:R-:W-:Y:S01]  /*9ae0*/  @!PT LDS RZ, [RZ] ;  /* 0x00000000fffff984 */ /* 0x000fe20000000800 */
[----:B------:R-:W-:Y:S01]  /*9af0*/  @!PT LDS RZ, [RZ] ;  /* 0x00000000fffff984 */ /* 0x000fe20000000800 */
[----:B------:R-:W-:Y:S01]  /*9b00*/  LDGSTS.E.BYPASS.LTC128B.128 [R7+0x2c00], desc[UR36][R2.64], !P0 ;  /* 0x02c0000002077fae */ /* 0x000fe2000c101d64 */
[----:B------:R-:W-:-:S13]  /*9b10*/  ISETP.LT.OR P0, PT, R8, 0x51, P1 ;  /* 0x000000510800780c */ /* 0x000fda0000f01670 */
[----:B------:R0:W-:Y:S01]  /*9b20*/  LDGSTS.E.BYPASS.LTC128B.128 [R7+0x5c00], desc[UR36][R2.64+0x80], !P0 ;  /* 0x05c0008002077fae */ /* 0x0001e2000c101d64 */
[----:B------:R-:W-:Y:S01]  /*9b30*/  PLOP3.LUT P0, PT, PT, PT, PT, 0x80, 0x0 ;  /* 0x000000000000781c */ /* 0x000fe20003f0f070 */
[----:B------:R-:W-:Y:S01]  /*9b40*/  NOP ;  /* 0x0000000000007918 */ /* 0x000fe20000000000 */
[----:B0-----:R-:W-:Y:S01]  /*9b50*/  IMAD.WIDE.U32 R2, R4, UR4, RZ ;  /* 0x0000000404027c25 */ /* 0x001fe2000f8e00ff */
[----:B------:R-:W-:-:S03]  /*9b60*/  ULDC.64 UR4, c[0x0][0x338] ;  /* 0x0000ce0000047ab9 */ /* 0x000fc60000000a00 */
[----:B------:R-:W-:Y:S02]  /*9b70*/  IMAD.IADD R3, R3, 0x1, R23 ;  /* 0x0000000103037824 */ /* 0x000fe400078e0217 */
[----:B------:R-:W-:Y:S02]  /*9b80*/  IMAD R5, R24, UR4, RZ ;  /* 0x0000000418057c24 */ /* 0x000fe4000f8e02ff */
[----:B------:R-:W-:-:S04]  /*9b90*/  IMAD.WIDE.U32 R2, R0, UR4, R2 ;  /* 0x0000000400027c25 */ /* 0x000fc8000f8e0002 */
[----:B------:R-:W-:-:S04]  /*9ba0*/  IMAD R5, R0, UR5, R5 ;  /* 0x0000000500057c24 */ /* 0x000fc8000f8e0205 */
[----:B------:R-:W-:-:S07]  /*9bb0*/  IMAD.IADD R5, R3, 0x1, R5 ;  /* 0x0000000103057824 */ /* 0x000fce00078e0205 */
.L_x_66:
        /* <DEDUP_REMOVED lines=10> */
.L_x_67:
[----:B------:R-:W-:Y:S01]  /*9c60*/  ULDC.64 UR4, c[0x0][0x330] ;  /* 0x0000cc0000047ab9 */ /* 0x000fe20000000a00 */
[----:B------:R-:W-:Y:S01]  /*9c70*/  IMAD.MOV.U32 R3, RZ, RZ, R5 ;  /* 0x000000ffff037224 */ /* 0x000fe200078e0005 */
[----:B------:R0:W-:Y:S01]  /*9c80*/  SYNCS.ARRIVE.TRANS64.A1T0 RZ, [R6+URZ+0x2a850], RZ ;  /* 0x02a850ff06ff79a7 */ /* 0x0001e2000810003f */
[----:B------:R-:W-:Y:S01]  /*9c90*/  IMAD R0, R29, UR4, RZ ;  /* 0x000000041d007c24 */ /* 0x000fe2000f8e02ff */
[----:B------:R-:W-:Y:S01]  /*9ca0*/  MOV R28, R20 ;  /* 0x00000014001c7202 */ /* 0x000fe20000000f00 */
[----:B------:R-:W-:-:S04]  /*9cb0*/  IMAD.WIDE.U32 R2, R19, UR4, R2 ;  /* 0x0000000413027c25 */ /* 0x000fc8000f8e0002 */
[----:B------:R-:W-:Y:S01]  /*9cc0*/  IMAD R5, R19, UR5, R0 ;  /* 0x0000000513057c24 */ /* 0x000fe2000f8e0200 */
[----:B------:R-:W-:Y:S01]  /*9cd0*/  ULDC.64 UR4, c[0x0][0x318] ;  /* 0x0000c60000047ab9 */ /* 0x000fe20000000a00 */
[----:B0-----:R-:W-:Y:S01]  /*9ce0*/  VIADD R6, R20, 0xffffffff ;  /* 0xffffffff14067836 */ /* 0x001fe20000000000 */
[----:B------:R-:W-:Y:S01]  /*9cf0*/  LEA R17, P0, R2, UR4, 0x1 ;  /* 0x0000000402117c11 */ /* 0x000fe2000f8008ff */
[----:B------:R-:W-:Y:S01]  /*9d00*/  IMAD.MOV.U32 R21, RZ, RZ, R25 ;  /* 0x000000ffff157224 */ /* 0x000fe200078e0019 */
[----:B------:R-:W-:Y:S01]  /*9d10*/  IADD3 R3, R5, R3, RZ ;  /* 0x0000000305037210 */ /* 0x000fe20007ffe0ff */
[----:B------:R-:W-:-:S03]  /*9d20*/  IMAD.MOV.U32 R7, RZ, RZ, R22 ;  /* 0x000000ffff077224 */ /* 0x000fc600078e0016 */
[----:B------:R-:W-:Y:S02]  /*9d30*/  LEA.HI.X R18, R2, UR5, R3, 0x1, P0 ;  /* 0x0000000502127c11 */ /* 0x000fe400080f0c03 */
[----:B------:R-:W-:-:S13]  /*9d40*/  ISETP.GT.AND P0, PT, R20, RZ, PT ;  /* 0x000000ff1400720c */ /* 0x000fda0003f04270 */
[----:B------:R-:W-:Y:S05]  /*9d50*/  @P0 BRA `(.L_x_68) ;  /* 0xfffffff000600947 */ /* 0x000fea000383ffff */
[----:B------:R-:W-:Y:S05]  /*9d60*/  BSYNC B0 ;  /* 0x0000000000007941 */ /* 0x000fea0003800000 */
.L_x_55:
[----:B------:R-:W-:-:S13]  /*9d70*/  LOP3.LUT P0, RZ, R16, 0x20, RZ, 0xc0, !PT ;  /* 0x0000002010ff7812 */ /* 0x000fda000780c0ff */
[----:B------:R-:W-:Y:S05]  /*9d80*/  @!P0 BRA `(.L_x_69) ;  /* 0x0000000000048947 */ /* 0x000fea0003800000 */
[----:B------:R-:W-:Y:S01]  /*9d90*/  BPT.TRAP 0x1 ;  /* 0x000000040000795c */ /* 0x000fe20000300000 */
.L_x_69:
[----:B------:R-:W-:Y:S01]  /*9da0*/  LEA R4, R22, UR39, 0x3 ;  /* 0x0000002716047c11 */ /* 0x000fe2000f8e18ff */
[----:B------:R-:W-:Y:S01]  /*9db0*/  IMAD.MOV.U32 R5, RZ, RZ, -0x60 ;  /* 0xffffffa0ff057424 */ /* 0x000fe200078e00ff */
[----:B0-----:R-:W-:Y:S01]  /*9dc0*/  SHF.L.U32 R3, R25, 0x1f, RZ ;  /* 0x0000001f19037819 */ /* 0x001fe200000006ff */
[----:B------:R-:W-:Y:S02]  /*9dd0*/  BSSY B0, `(.L_x_70) ;  /* 0x0000004000007945 */ /* 0x000fe40003800000 */
[----:B------:R-:W-:Y:S01]  /*9de0*/  IMAD R5, R20, R5, UR38 ;  /* 0x0000002614057e24 */ /* 0x000fe2000f8e0205 */
[----:B------:R-:W0:Y:S02]  /*9df0*/  SYNCS.PHASECHK.TRANS64.TRYWAIT P0, [R4+URZ+0x2a860], R3 ;  /* 0x02a86003040075a7 */ /* 0x000e24000800017f */
[----:B0-----:R-:W-:Y:S05]  /*9e00*/  @!P0 BRA `(.L_x_71) ;  /* 0x0000002c00508947 */ /* 0x001fea0003800000 */
.L_x_156:
[----:B------:R-:W-:Y:S05]  /*9e10*/  BSYNC B0 ;  /* 0x0000000000007941 */ /* 0x000fea0003800000 */
.L_x_70:
[----:B------:R-:W-:Y:S01]  /*9e20*/  UMOV UR4, 0xffffffff ;  /* 0xffffffff00047882 */ /* 0x000fe20000000000 */
[----:B------:R-:W-:Y:S01]  /*9e30*/  LOP3.LUT P2, RZ, R16, 0x2, RZ, 0xc0, !PT ;  /* 0x0000000210ff7812 */ /* 0x000fe2000784c0ff */
[----:B------:R-:W-:Y:S01]  /*9e40*/  IMAD R7, R22, 0x3000, R27 ;  /* 0x0000300016077824 */ /* 0x000fe200078e021b */
[----:B------:R-:W-:Y:S01]  /*9e50*/  LOP3.LUT P1, RZ, R16, 0x1, RZ, 0xc0, !PT ;  /* 0x0000000110ff7812 */ /* 0x000fe2000782c0ff */
[----:B------:R-:W-:Y:S01]  /*9e60*/  IMAD.IADD R5, R5, 0x1, -R34 ;  /* 0x0000000105057824 */ /* 0x000fe200078e0a22 */
[----:B------:R-:W-:Y:S11]  /*9e70*/  BRA.DIV UR4, `(.L_x_72) ;  /* 0x0000002e04487947 */ /* 0x000ff6000b800000 */
[----:B------:R-:W1:Y:S01]  /*9e80*/  SHFL.IDX PT, R14, R17, RZ, 0x181f ;  /* 0x00181fff110e7589 */ /* 0x000e6200000e0000 */
[----:B------:R-:W-:-:S03]  /*9e90*/  IMAD.SHL.U32 R6, R37, 0x2, RZ ;  /* 0x0000000225067824 */ /* 0x000fc600078e00ff */
[----:B------:R-:W0:Y:S02]  /*9ea0*/  SHFL.IDX PT, R0, R18, RZ, 0x181f ;  /* 0x00181fff12007589 */ /* 0x000e2400000e0000 */
[----:B-1----:R-:W-:Y:S02]  /*9eb0*/  IADD3 R2, P0, R14, R6, RZ ;  /* 0x000000060e027210 */ /* 0x002fe40007f1e0ff */
[----:B------:R-:W1:Y:S02]  /*9ec0*/  SHFL.IDX PT, R14, R17, 0x1, 0x181f ;  /* 0x00381f00110e7f89 */ /* 0x000e6400000e0000 */
[----:B0-----:R-:W-:Y:S02]  /*9ed0*/  IADD3.X R3, RZ, R0, RZ, P0, !PT ;  /* 0x00000000ff037210 */ /* 0x001fe400007fe4ff */
[----:B------:R-:W-:Y:S02]  /*9ee0*/  ISETP.LT.OR P0, PT, R5, 0x1, P2 ;  /* 0x000000010500780c */ /* 0x000fe40001701670 */
[----:B------:R-:W-:-:S02]  /*9ef0*/  LEA R0, R7, UR39, 0x1 ;  /* 0x0000002707007c11 */ /* 0x000fc4000f8e08ff */
[----:B------:R-:W0:Y:S09]  /*9f00*/  SHFL.IDX PT, R7, R18, 0x1, 0x181f ;  /* 0x00381f0012077f89 */ /* 0x000e3200000e0000 */
[----:B------:R-:W-:Y:S01]  /*9f10*/  LDGSTS.E.BYPASS.LTC128B.128 [R0+0x400], desc[UR36][R2.64], !P0 ;  /* 0x0040000002007fae */ /* 0x000fe2000c101d64 */
[----:B------:R-:W-:-:S13]  /*9f20*/  ISETP.LT.OR P0, PT, R5, 0x1, P1 ;  /* 0x000000010500780c */ /* 0x000fda0000f01670 */
[----:B------:R1:W-:Y:S02]  /*9f30*/  LDGSTS.E.BYPASS.LTC128B.128 [R0+0x3400], desc[UR36][R2.64+0x80], !P0 ;  /* 0x0340008002007fae */ /* 0x0003e4000c101d64 */
[----:B-1----:R-:W-:Y:S02]  /*9f40*/  IADD3 R2, P0, R14, R6, RZ ;  /* 0x000000060e027210 */ /* 0x002fe40007f1e0ff */
[----:B------:R-:W1:Y:S03]  /*9f50*/  SHFL.IDX PT, R14, R17, 0x2, 0x181f ;  /* 0x00581f00110e7f89 */ /* 0x000e6600000e0000 */
[----:B0-----:R-:W-:Y:S01]  /*9f60*/  IMAD.X R3, RZ, RZ, R7, P0 ;  /* 0x000000ffff037224 */ /* 0x001fe200000e0607 */
[----:B------:R-:W-:Y:S01]  /*9f70*/  ISETP.LT.OR P0, PT, R5, 0x11, P2 ;  /* 0x000000110500780c */ /* 0x000fe20001701670 */
[----:B------:R-:W0:-:S12]  /*9f80*/  SHFL.IDX PT, R7, R18, 0x2, 0x181f ;  /* 0x00581f0012077f89 */ /* 0x000e1800000e0000 */
        /* <DEDUP_REMOVED lines=20> */
[----:B------:R1:W2:Y:S02]  /*a0d0*/  SHFL.IDX PT, R14, R17, 0x5, 0x181f ;  /* 0x00b81f00110e7f89 */ /* 0x0002a400000e0000 */
[----:B0-----:R-:W-:Y:S02]  /*a0e0*/  IADD3.X R3, RZ, R7, RZ, P0, !PT ;  /* 0x00000007ff037210 */ /* 0x001fe400007fe4ff */
[----:B------:R-:W-:Y:S01]  /*a0f0*/  ISETP.LT.OR P0, PT, R5, 0x41, P2 ;  /* 0x000000410500780c */ /* 0x000fe20001701670 */
[----:B------:R1:W3:-:S12]  /*a100*/  SHFL.IDX PT, R7, R18, 0x5, 0x181f ;  /* 0x00b81f0012077f89 */ /* 0x0002d800000e0000 */
[----:B------:R1:W-:Y:S01]  /*a110*/  LDGSTS.E.BYPASS.LTC128B.128 [R0+0x2400], desc[UR36][R2.64], !P0 ;  /* 0x0240000002007fae */ /* 0x0003e2000c101d64 */
[----:B------:R-:W-:-:S13]  /*a120*/  ISETP.LT.OR P0, PT, R5, 0x41, P1 ;  /* 0x000000410500780c */ /* 0x000fda0000f01670 */
[----:B--23--:R1:W-:Y:S02]  /*a130*/  LDGSTS.E.BYPASS.LTC128B.128 [R0+0x5400], desc[UR36][R2.64+0x80], !P0 ;  /* 0x0540008002007fae */ /* 0x00c3e4000c101d64 */
.L_x_170:
[----:B01----:R-:W-:-:S05]  /*a140*/  IADD3 R2, P0, R14, R6, RZ ;  /* 0x000000060e027210 */ /* 0x003fca0007f1e0ff */
[----:B------:R-:W-:Y:S01]  /*a150*/  IMAD.X R3, RZ, RZ, R7, P0 ;  /* 0x000000ffff037224 */ /* 0x000fe200000e0607 */
[----:B------:R-:W-:-:S13]  /*a160*/  ISETP.LT.OR P0, PT, R5, 0x51, P2 ;  /* 0x000000510500780c */ /* 0x000fda0001701670 */
[----:B------:R-:W-:Y:S01]  /*a170*/  @!PT LDS RZ, [RZ] ;  /* 0x00000000fffff984 */ /* 0x000fe20000000800 */
[----:B------:R-:W-:Y:S01]  /*a180*/  @!PT LDS RZ, [RZ] ;  /* 0x00000000fffff984 */ /* 0x000fe20000000800 */
[----:B------:R-:W-:Y:S01]  /*a190*/  @!PT LDS RZ, [RZ] ;  /* 0x00000000fffff984 */ /* 0x000fe20000000800 */
[----:B------:R0:W-:Y:S01]  /*a1a0*/  LDGSTS.E.BYPASS.LTC128B.128 [R0+0x2c00], desc[UR36][R2.64], !P0 ;  /* 0x02c0000002007fae */ /* 0x0001e2000c101d64 */
[----:B------:R-:W-:-:S13]  /*a1b0*/  ISETP.LT.OR P0, PT, R5, 0x51, P1 ;  /* 0x000000510500780c */ /* 0x000fda0000f01670 */
[----:B------:R0:W-:Y:S01]  /*a1c0*/  LDGSTS.E.BYPASS.LTC128B.128 [R0+0x5c00], desc[UR36][R2.64+0x80], !P0 ;  /* 0x05c0008002007fae */ /* 0x0001e2000c101d64 */
[----:B------:R-:W-:Y:S01]  /*a1d0*/  PLOP3.LUT P0, PT, PT, PT, PT, 0x80, 0x0 ;  /* 0x000000000000781c */ /* 0x000fe20003f0f070 */
[----:B------:R-:W-:-:S12]  /*a1e0*/  NOP ;  /* 0x0000000000007918 */ /* 0x000fd80000000000 */
.L_x_73:
        /* <DEDUP_REMOVED lines=10> */
.L_x_74:
[----:B0-----:R-:W2:Y:S01]  /*a290*/  LDL.LU R2, [R1] ;  /* 0x0000000001027983 */ /* 0x001ea20000300800 */
[----:B------:R-:W-:Y:S01]  /*a2a0*/  VIADD R22, R22, 0x1 ;  /* 0x0000000116167836 */ /* 0x000fe20000000000 */
[----:B------:R-:W-:Y:S01]  /*a2b0*/  ULDC UR4, c[0x0][0xc34] ;  /* 0x00030d0000047ab9 */ /* 0x000fe20000000800 */
[----:B------:R-:W-:Y:S01]  /*a2c0*/  VIADD R36, R36, UR44 ;  /* 0x0000002c24247c36 */ /* 0x000fe20008000000 */
[----:B------:R0:W-:Y:S02]  /*a2d0*/  SYNCS.ARRIVE.TRANS64.A1T0 RZ, [R4+URZ+0x2a850], RZ ;  /* 0x02a850ff04ff79a7 */ /* 0x0001e4000810003f */
[----:B------:R-:W-:-:S04]  /*a2e0*/  ISETP.NE.AND P0, PT, R22, 0x2, PT ;  /* 0x000000021600780c */ /* 0x000fc80003f05270 */
[----:B------:R-:W-:Y:S02]  /*a2f0*/  SEL R22, R22, RZ, P0 ;  /* 0x000000ff16167207 */ /* 0x000fe40000000000 */
[----:B------:R-:W-:Y:S02]  /*a300*/  SEL R0, RZ, 0x1, P0 ;  /* 0x00000001ff007807 */ /* 0x000fe40000000000 */
[----:B------:R-:W-:Y:S02]  /*a310*/  ISETP.GE.AND P0, PT, R36, UR4, PT ;  /* 0x0000000424007c0c */ /* 0x000fe4000bf06270 */
[----:B------:R-:W-:Y:S02]  /*a320*/  LOP3.LUT R25, R25, R0, RZ, 0x3c, !PT ;  /* 0x0000000019197212 */ /* 0x000fe400078e3cff */
[----:B--2---:R-:W-:-:S05]  /*a330*/  IADD3 R2, R2, 0x1, RZ ;  /* 0x0000000102027810 */ /* 0x004fca0007ffe0ff */
[----:B------:R0:W-:Y:S04]  /*a340*/  STL [R1], R2 ;  /* 0x0000000201007387 */ /* 0x0001e80000100800 */
[----:B------:R-:W-:Y:S05]  /*a350*/  @!P0 BRA `(.L_x_75) ;  /* 0xffffffd0002c8947 */ /* 0x000fea000383ffff */
[----:B------:R-:W-:-:S07]  /*a360*/  LOP3.LUT R0, R2, 0x1, RZ, 0xc, !PT ;  /* 0x0000000102007812 */ /* 0x000fce00078e0cff */
.L_x_40:
[----:B------:R-:W1:Y:S01]  /*a370*/  S2R R3, SR_CgaCtaId ;  /* 0x0000000000037919 */ /* 0x000e620000008800 */
[----:B0-----:R-:W-:Y:S01]  /*a380*/  MOV R2, 0x400 ;  /* 0x0000040000027802 */ /* 0x001fe20000000f00 */
[----:B------:R-:W-:Y:S01]  /*a390*/  BSSY B0, `(.L_x_76) ;  /* 0x0000005000007945 */ /* 0x000fe20003800000 */
[----:B------:R-:W-:Y:S02]  /*a3a0*/  SHF.L.U32 R0, R0, 0x1f, RZ ;  /* 0x0000001f00007819 */ /* 0x000fe400000006ff */
[----:B-1----:R-:W-:-:S04]  /*a3b0*/  LEA R5, R3, R2, 0x18 ;  /* 0x0000000203057211 */ /* 0x002fc800078ec0ff */
[----:B------:R-:W0:Y:S02]  /*a3c0*/  SYNCS.PHASECHK.TRANS64.TRYWAIT P0, [R5+URZ+0x2a820], R0 ;  /* 0x02a82000050075a7 */ /* 0x000e24000800017f */
[----:B0-----:R-:W-:Y:S05]  /*a3d0*/  @!P0 BRA `(.L_x_77) ;  /* 0x0000002c00f88947 */ /* 0x001fea0003800000 */
.L_x_171:
[----:B------:R-:W-:Y:S05]  /*a3e0*/  BSYNC B0 ;  /* 0x0000000000007941 */ /* 0x000fea0003800000 */
.L_x_76:
[----:B------:R-:W-:-:S03]  /*a3f0*/  UMOV UR4, 0xffffffff ;  /* 0xffffffff00047882 */ /* 0x000fc60000000000 */
[----:B------:R-:W-:Y:S05]  /*a400*/  BRA.DIV UR4, `(.L_x_78) ;  /* 0x0000003204007947 */ /* 0x000fea000b800000 */
[----:B0-----:R-:W0:Y:S02]  /*a410*/  S2R R0, SR_TID.X ;  /* 0x0000000000007919 */ /* 0x001e240000002100 */
[----:B0-----:R-:W-:-:S04]  /*a420*/  SHF.R.U32.HI R0, RZ, 0x5, R0 ;  /* 0x00000005ff007819 */ /* 0x001fc80000011600 */
[----:B------:R-:W-:-:S05]  /*a430*/  LOP3.LUT R0, R0, 0x3, RZ, 0xc0, !PT ;  /* 0x0000000300007812 */ /* 0x000fca00078ec0ff */
[----:B------:R0:W1:Y:S02]  /*a440*/  SHFL.IDX PT, R14, R0, RZ, 0x1f ;  /* 0x00001fff000e7589 */ /* 0x00006400000e0000 */
.L_x_174:
[----:B-1----:R-:W-:Y:S01]  /*a450*/  ISETP.NE.AND P0, PT, R14, RZ, PT ;  /* 0x000000ff0e00720c */ /* 0x002fe20003f05270 */
[----:B------:R-:W-:-:S12]  /*a460*/  BSSY B0, `(.L_x_79) ;  /* 0x0000026000007945 */ /* 0x000fd80003800000 */
[----:B------:R-:W-:Y:S05]  /*a470*/  @P0 BRA `(.L_x_80) ;  /* 0x0000000000900947 */ /* 0x000fea0003800000 */
[----:B------:R-:W-:-:S03]  /*a480*/  UMOV UR4, 0xffffffff ;  /* 0xffffffff00047882 */ /* 0x000fc60000000000 */
[----:B------:R-:W-:Y:S05]  /*a490*/  BRA.DIV UR4, `(.L_x_81) ;  /* 0x0000003204107947 */ /* 0x000fea000b800000 */
[----:B------:R-:W-:-:S13]  /*a4a0*/  ELECT P6, URZ, PT ;  /* 0x00000000003f782f */ /* 0x000fda00038c0000 */
.L_x_177:
[----:B------:R-:W-:Y:S05]  /*a4b0*/  @!P6 BRA `(.L_x_80) ;  /* 0x000000000080e947 */ /* 0x000fea0003800000 */
[----:B0-----:R-:W2:Y:S02]  /*a4c0*/  LDL R0, [R1+0x4] ;  /* 0x0000040001007983 */ /* 0x001ea40000100800 */
[----:B--2---:R-:W-:-:S13]  /*a4d0*/  R2UR UR4, R0 ;  /* 0x00000000000472ca */ /* 0x004fda00000e0000 */
[----:B------:R-:W-:-:S06]  /*a4e0*/  ULOP3.LUT UR4, UR4, 0x2, URZ, 0xfc, !UPT ;  /* 0x0000000204047892 */ /* 0x000fcc000f8efc3f */
[----:B------:R-:W-:-:S05]  /*a4f0*/  IMAD.U32 R0, RZ, RZ, UR4 ;  /* 0x00000004ff007e24 */ /* 0x000fca000f8e00ff */
[----:B------:R-:W-:-:S13]  /*a500*/  ISETP.NE.AND P0, PT, R0, 0x3, PT ;  /* 0x000000030000780c */ /* 0x000fda0003f05270 */
[----:B------:R-:W-:Y:S05]  /*a510*/  @!P0 BRA `(.L_x_82) ;  /* 0x0000000000048947 */ /* 0x000fea0003800000 */
[----:B------:R-:W-:Y:S01]  /*a520*/  BPT.TRAP 0x1 ;  /* 0x000000040000795c */ /* 0x000fe20000300000 */
.L_x_82:
[C---:B------:R-:W-:Y:S01]  /*a530*/  IMAD R3, R22.reuse, 0x8, R5 ;  /* 0x0000000816037824 */ /* 0x040fe200078e0205 */
[----:B------:R-:W-:Y:S01]  /*a540*/  SHF.L.U32 R2, R25, 0x1f, RZ ;  /* 0x0000001f19027819 */ /* 0x000fe200000006ff */
[----:B------:R-:W-:-:S03]  /*a550*/  VIADD R22, R22, 0x1 ;  /* 0x0000000116167836 */ /* 0x000fc60000000000 */
[----:B------:R-:W0:Y:S02]  /*a560*/  SYNCS.PHASECHK.TRANS64.TRYWAIT P1, [R3+URZ+0x2a840], R2 ;  /* 0x02a84002030075a7 */ /* 0x000e24000802017f */
[----:B------:R-:W-:-:S04]  /*a570*/  ISETP.NE.AND P2, PT, R22, 0x2, PT ;  /* 0x000000021600780c */ /* 0x000fc80003f45270 */
[----:B------:R-:W-:Y:S01]  /*a580*/  SEL R0, RZ, 0x1, P2 ;  /* 0x00000001ff007807 */ /* 0x000fe20001000000 */
[----:B0-----:R-:W-:Y:S08]  /*a590*/  @!P1 BRA `(.L_x_83) ;  /* 0x0000002c00f09947 */ /* 0x001ff00003800000 */
.L_x_178:
[----:B------:R-:W-:Y:S02]  /*a5a0*/  SEL R22, R22, RZ, P2 ;  /* 0x000000ff16167207 */ /* 0x000fe40001000000 */
[----:B------:R-:W-:Y:S01]  /*a5b0*/  LOP3.LUT R0, R25, R0, RZ, 0x3c, !PT ;  /* 0x0000000019007212 */ /* 0x000fe200078e3cff */
[----:B------:R-:W-:Y:S06]  /*a5c0*/  @!P0 BRA `(.L_x_84) ;  /* 0x0000000000048947 */ /* 0x000fec0003800000 */
[----:B------:R-:W-:Y:S01]  /*a5d0*/  BPT.TRAP 0x1 ;  /* 0x000000040000795c */ /* 0x000fe20000300000 */
.L_x_84:
[----:B------:R-:W-:Y:S02]  /*a5e0*/  LEA R5, R22, R5, 0x3 ;  /* 0x0000000516057211 */ /* 0x000fe400078e18ff */
[----:B------:R-:W-:-:S04]  /*a5f0*/  SHF.L.U32 R0, R0, 0x1f, RZ ;  /* 0x0000001f00007819 */ /* 0x000fc800000006ff */
[----:B------:R-:W1:Y:S02]  /*a600*/  SYNCS.PHASECHK.TRANS64.TRYWAIT P1, [R5+URZ+0x2a840], R0 ;  /* 0x02a84000050075a7 */ /* 0x000e64000802017f */
[----:B-1----:R-:W-:Y:S05]  /*a610*/  @!P1 BRA `(.L_x_85) ;  /* 0x0000002c00e49947 */ /* 0x002fea0003800000 */
.L_x_179:
[----:B------:R-:W-:Y:S05]  /*a620*/  @!P0 BRA `(.L_x_86) ;  /* 0x0000000000048947 */ /* 0x000fea0003800000 */
[----:B------:R-:W-:Y:S01]  /*a630*/  BPT.TRAP 0x1 ;  /* 0x000000040000795c */ /* 0x000fe20000300000 */
.L_x_86:
[----:B------:R-:W2:Y:S02]  /*a640*/  SYNCS.PHASECHK.TRANS64.TRYWAIT P1, [R3+URZ+0x2a860], R2 ;  /* 0x02a86002030075a7 */ /* 0x000ea4000802017f */
[----:B--2---:R-:W-:Y:S05]  /*a650*/  @!P1 BRA `(.L_x_87) ;  /* 0x0000002c00e89947 */ /* 0x004fea0003800000 */
.L_x_180:
[----:B------:R-:W-:Y:S05]  /*a660*/  @!P0 BRA `(.L_x_88) ;  /* 0x0000000000048947 */ /* 0x000fea0003800000 */
[----:B------:R-:W-:Y:S01]  /*a670*/  BPT.TRAP 0x1 ;  /* 0x000000040000795c */ /* 0x000fe20000300000 */
.L_x_88:
[----:B---3--:R3:W4:Y:S02]  /*a680*/  SYNCS.PHASECHK.TRANS64.TRYWAIT P0, [R5+URZ+0x2a860], R0 ;  /* 0x02a86000050075a7 */ /* 0x008724000800017f */
[----:B----4-:R-:W-:Y:S05]  /*a690*/  @!P0 NANOSLEEP.SYNCS 0x989680 ;  /* 0x009896800000895d */ /* 0x010fea0003900000 */
[----:B------:R-:W4:Y:S02]  /*a6a0*/  @!P0 SYNCS.PHASECHK.TRANS64 P0, [R5+URZ+0x2a860], R0 ;  /* 0x02a86000050085a7 */ /* 0x000f24000800007f */
[----:B----4-:R-:W-:Y:S05]  /*a6b0*/  @!P0 BRA `(.L_x_88) ;  /* 0xfffffffc00f08947 */ /* 0x010fea000383ffff */
.L_x_80:
[----:B------:R-:W-:Y:S05]  /*a6c0*/  BSYNC B0 ;  /* 0x0000000000007941 */ /* 0x000fea0003800000 */
.L_x_79:
[----:B------:R-:W-:Y:S05]  /*a6d0*/  EXIT ;  /* 0x000000000000794d */ /* 0x000fea0003800000 */
.L_x_8:
[----:B0-----:R-:W-:-:S04]  /*a6e0*/  IMAD.U32 R3, RZ, RZ, UR41 ;  /* 0x00000029ff037e24 */ /* 0x001fc8000f8e00ff */
[----:B------:R0:W1:Y:S03]  /*a6f0*/  SYNCS.PHASECHK.TRANS64.TRYWAIT P1, [R3+URZ+0x2a800], R0 ;  /* 0x02a80000030075a7 */ /* 0x000066000802017f */
[----:B-1----:R-:W-:Y:S05]  /*a700*/  @!P1 NANOSLEEP.SYNCS 0x989680 ;  /* 0x009896800000995d */ /* 0x002fea0003900000 */
[----:B------:R-:W1:Y:S02]  /*a710*/  @!P1 SYNCS.PHASECHK.TRANS64 P1, [R3+URZ+0x2a800], R0 ;  /* 0x02a80000030095a7 */ /* 0x000e64000802007f */
[----:B-1----:R-:W-:Y:S05]  /*a720*/  @!P1 BRA `(.L_x_8) ;  /* 0xfffffffc00ec9947 */ /* 0x002fea000383ffff */
[----:B------:R-:W-:Y:S05]  /*a730*/  BRA `(.L_x_89) ;  /* 0xffffff6800747947 */ /* 0x000fea000383ffff */
.L_x_12:
[----:B-1----:R1:W2:Y:S02]  /*a740*/  SYNCS.PHASECHK.TRANS64.TRYWAIT P1, [R4+URZ+0x2a830], R3 ;  /* 0x02a83003040075a7 */ /* 0x0022a4000802017f */
[----:B--2---:R-:W-:Y:S05]  /*a750*/  @!P1 NANOSLEEP.SYNCS 0x989680 ;  /* 0x009896800000995d */ /* 0x004fea0003900000 */
[----:B------:R-:W2:Y:S02]  /*a760*/  @!P1 SYNCS.PHASECHK.TRANS64 P1, [R4+URZ+0x2a830], R3 ;  /* 0x02a83003040095a7 */ /* 0x000ea4000802007f */
[----:B--2---:R-:W-:Y:S05]  /*a770*/  @!P1 BRA `(.L_x_12) ;  /* 0xfffffffc00f09947 */ /* 0x004fea000383ffff */
[----:B------:R-:W-:Y:S05]  /*a780*/  BRA `(.L_x_11) ;  /* 0xffffff6800947947 */ /* 0x000fea000383ffff */
.L_x_18:
[----:B-1----:R-:W-:-:S04]  /*a790*/  IMAD.U32 R3, RZ, RZ, UR7 ;  /* 0x00000007ff037e24 */ /* 0x002fc8000f8e00ff */
[----:B------:R1:W2:Y:S03]  /*a7a0*/  SYNCS.PHASECHK.TRANS64.TRYWAIT P1, [R3+URZ+0x2a830], R0 ;  /* 0x02a83000030075a7 */ /* 0x0002a6000802017f */
[----:B--2---:R-:W-:Y:S05]  /*a7b0*/  @!P1 NANOSLEEP.SYNCS 0x989680 ;  /* 0x009896800000995d */ /* 0x004fea0003900000 */
[----:B------:R-:W2:Y:S02]  /*a7c0*/  @!P1 SYNCS.PHASECHK.TRANS64 P1, [R3+URZ+0x2a830], R0 ;  /* 0x02a83000030095a7 */ /* 0x000ea4000802007f */
[----:B--2---:R-:W-:Y:S05]  /*a7d0*/  @!P1 BRA `(.L_x_18) ;  /* 0xfffffffc00ec9947 */ /* 0x004fea000383ffff */
[----:B------:R-:W-:Y:S05]  /*a7e0*/  BRA `(.L_x_17) ;  /* 0xffffff8800bc7947 */ /* 0x000fea000383ffff */
.L_x_22:
[----:B-1----:R-:W-:-:S04]  /*a7f0*/  IMAD.U32 R3, RZ, RZ, UR10 ;  /* 0x0000000aff037e24 */ /* 0x002fc8000f8e00ff */
[----:B------:R1:W2:Y:S03]  /*a800*/  SYNCS.PHASECHK.TRANS64.TRYWAIT P1, [R3+URZ+0x2a850], R0 ;  /* 0x02a85000030075a7 */ /* 0x0002a6000802017f */
[----:B--2---:R-:W-:Y:S05]  /*a810*/  @!P1 NANOSLEEP.SYNCS 0x989680 ;  /* 0x009896800000995d */ /* 0x004fea0003900000 */
[----:B------:R-:W2:Y:S02]  /*a820*/  @!P1 SYNCS.PHASECHK.TRANS64 P1, [R3+URZ+0x2a850], R0 ;  /* 0x02a85000030095a7 */ /* 0x000ea4000802007f */
[----:B--2---:R-:W-:Y:S05]  /*a830*/  @!P1 BRA `(.L_x_22) ;  /* 0xfffffffc00ec9947 */ /* 0x004fea000383ffff */
[----:B------:R-:W-:Y:S05]  /*a840*/  BRA `(.L_x_21) ;  /* 0xffffff9000f47947 */ /* 0x000fea000383ffff */
.L_x_29:
[----:B-1----:R-:W-:-:S04]  /*a850*/  MOV R7, UR10 ;  /* 0x0000000a00077c02 */ /* 0x002fc80008000f00 */
[----:B------:R1:W2:Y:S03]  /*a860*/  SYNCS.PHASECHK.TRANS64.TRYWAIT P1, [R7+URZ+0x2a850], R6 ;  /* 0x02a85006070075a7 */ /* 0x0002a6000802017f */
[----:B--2---:R-:W-:Y:S05]  /*a870*/  @!P1 NANOSLEEP.SYNCS 0x989680 ;  /* 0x009896800000995d */ /* 0x004fea0003900000 */
[----:B------:R-:W2:Y:S02]  /*a880*/  @!P1 SYNCS.PHASECHK.TRANS64 P1, [R7+URZ+0x2a850], R6 ;  /* 0x02a85006070095a7 */ /* 0x000ea4000802007f */
[----:B--2---:R-:W-:Y:S05]  /*a890*/  @!P1 BRA `(.L_x_29) ;  /* 0xfffffffc00ec9947 */ /* 0x004fea000383ffff */
[----:B------:R-:W-:Y:S05]  /*a8a0*/  BRA `(.L_x_28) ;  /* 0xffffffa800907947 */ /* 0x000fea000383ffff */
.L_x_44:
[----:B------:R-:W0:Y:S01]  /*a8b0*/  S2R R17, SR_TID.X ;  /* 0x0000000000117919 */ /* 0x000e220000002100 */
[----:B------:R-:W-:Y:S01]  /*a8c0*/  BSSY B0, `(.L_x_90) ;  /* 0x000000a000007945 */ /* 0x000fe20003800000 */
[----:B------:R-:W-:Y:S01]  /*a8d0*/  IMAD.MOV.U32 R12, RZ, RZ, RZ ;  /* 0x000000ffff0c7224 */ /* 0x000fe200078e00ff */
[----:B------:R-:W-:Y:S01]  /*a8e0*/  MOV R15, 0xffffffff ;  /* 0xffffffff000f7802 */ /* 0x000fe20000000f00 */
[----:B------:R-:W-:Y:S01]  /*a8f0*/  IMAD.MOV.U32 R11, RZ, RZ, 0x1f ;  /* 0x0000001fff0b7424 */ /* 0x000fe200078e00ff */
[----:B0-----:R-:W-:-:S04]  /*a900*/  SHF.R.U32.HI R17, RZ, 0x5, R17 ;  /* 0x00000005ff117819 */ /* 0x001fc80000011611 */
[----:B------:R-:W-:-:S05]  /*a910*/  LOP3.LUT R17, R17, 0x3, RZ, 0xc0, !PT ;  /* 0x0000000311117812 */ /* 0x000fca00078ec0ff */
[----:B------:R-:W-:-:S07]  /*a920*/  IMAD.MOV.U32 R13, RZ, RZ, R17 ;  /* 0x000000ffff0d7224 */ /* 0x000fce00078e0011 */
[----:B-1---5:R-:W-:Y:S05]  /*a930*/  WARPSYNC.COLLECTIVE R15, `(.L_x_91) ;  /* 0x000000000f087348 */ /* 0x022fea0003c00000 */
[----:B------:R0:W2:Y:S02]  /*a940*/  SHFL.IDX P6, R14, R13, R12, R11 ;  /* 0x0000000c0d0e7389 */ /* 0x0000a400000c000b */
[----:B012--5:R-:W-:Y:S01]  /*a950*/  ENDCOLLECTIVE ;  /* 0x000000000000791b */ /* 0x027fe20003800000 */
.L_x_91:
[----:B------:R-:W-:Y:S05]  /*a960*/  BSYNC B0 ;  /* 0x0000000000007941 */ /* 0x000fea0003800000 */
.L_x_90:
[----:B------:R-:W-:Y:S05]  /*a970*/  BRA `(.L_x_92) ;  /* 0xffffffd000087947 */ /* 0x000fea000383ffff */
.L_x_47:
[----:B0-----:R0:W1:Y:S02]  /*a980*/  SYNCS.PHASECHK.TRANS64.TRYWAIT P0, [R0+URZ+0x2a840], R3 ;  /* 0x02a84003000075a7 */ /* 0x001064000800017f */
[----:B-1----:R-:W-:Y:S05]  /*a990*/  @!P0 NANOSLEEP.SYNCS 0x989680 ;  /* 0x009896800000895d */ /* 0x002fea0003900000 */
[----:B------:R-:W1:Y:S02]  /*a9a0*/  @!P0 SYNCS.PHASECHK.TRANS64 P0, [R0+URZ+0x2a840], R3 ;  /* 0x02a84003000085a7 */ /* 0x000e64000800007f */
[----:B-1----:R-:W-:Y:S05]  /*a9b0*/  @!P0 BRA `(.L_x_47) ;  /* 0xfffffffc00f08947 */ /* 0x002fea000383ffff */
[----:B------:R-:W-:Y:S05]  /*a9c0*/  BRA `(.L_x_93) ;  /* 0xffffffd000e07947 */ /* 0x000fea000383ffff */
.L_x_48:
[----:B------:R-:W-:Y:S01]  /*a9d0*/  BSSY B0, `(.L_x_94) ;  /* 0x0000008000007945 */ /* 0x000fe20003800000 */
[----:B------:R-:W-:Y:S01]  /*a9e0*/  IMAD.MOV.U32 R13, RZ, RZ, R6 ;  /* 0x000000ffff0d7224 */ /* 0x000fe200078e0006 */
[----:B------:R-:W-:Y:S01]  /*a9f0*/  MOV R15, 0xffffffff ;  /* 0xffffffff000f7802 */ /* 0x000fe20000000f00 */
[----:B------:R-:W-:Y:S02]  /*aa00*/  IMAD.MOV.U32 R12, RZ, RZ, RZ ;  /* 0x000000ffff0c7224 */ /* 0x000fe400078e00ff */
[----:B------:R-:W-:-:S07]  /*aa10*/  IMAD.MOV.U32 R11, RZ, RZ, 0x181f ;  /* 0x0000181fff0b7424 */ /* 0x000fce00078e00ff */
[----:B------:R-:W-:Y:S05]  /*aa20*/  WARPSYNC.COLLECTIVE R15, `(.L_x_95) ;  /* 0x000000000f087348 */ /* 0x000fea0003c00000 */
[----:B------:R0:W1:Y:S02]  /*aa30*/  SHFL.IDX P6, R14, R13, R12, R11 ;  /* 0x0000000c0d0e7389 */ /* 0x00006400000c000b */
[----:B01----:R-:W-:Y:S01]  /*aa40*/  ENDCOLLECTIVE ;  /* 0x000000000000791b */ /* 0x003fe20003800000 */
.L_x_95:
[----:B------:R-:W-:Y:S05]  /*aa50*/  BSYNC B0 ;  /* 0x0000000000007941 */ /* 0x000fea0003800000 */
.L_x_94:
[----:B------:R-:W-:Y:S01]  /*aa60*/  IMAD.MOV.U32 R13, RZ, RZ, R4 ;  /* 0x000000ffff0d7224 */ /* 0x000fe200078e0004 */
[----:B------:R-:W-:Y:S01]  /*aa70*/  MOV R11, 0x181f ;  /* 0x0000181f000b7802 */ /* 0x000fe20000000f00 */
[----:B------:R-:W-:Y:S01]  /*aa80*/  IMAD.MOV.U32 R12, RZ, RZ, RZ ;  /* 0x000000ffff0c7224 */ /* 0x000fe200078e00ff */
[----:B------:R-:W-:Y:S01]  /*aa90*/  ISETP.GE.AND P0, PT, R33, 0x1, PT ;  /* 0x000000012100780c */ /* 0x000fe20003f06270 */
[----:B------:R-:W-:Y:S02]  /*aaa0*/  IMAD.MOV.U32 R15, RZ, RZ, -0x1 ;  /* 0xffffffffff0f7424 */ /* 0x000fe400078e00ff */
[----:B------:R-:W-:-:S10]  /*aab0*/  IMAD.MOV.U32 R2, RZ, RZ, R14 ;  /* 0x000000ffff027224 */ /* 0x000fd400078e000e */
[----:B------:R-:W-:Y:S05]  /*aac0*/  WARPSYNC.COLLECTIVE R15, `(.L_x_96) ;  /* 0x000000000f087348 */ /* 0x000fea0003c00000 */
[----:B------:R0:W1:Y:S02]  /*aad0*/  SHFL.IDX P6, R14, R13, R12, R11 ;  /* 0x0000000c0d0e7389 */ /* 0x00006400000c000b */
[----:B01----:R-:W-:Y:S01]  /*aae0*/  ENDCOLLECTIVE ;  /* 0x000000000000791b */ /* 0x003fe20003800000 */
.L_x_96:
[----:B------:R-:W-:Y:S02]  /*aaf0*/  @P0 LEA R7, R5, UR39, 0x1 ;  /* 0x0000002705070c11 */ /* 0x000fe4000f8e08ff */
[----:B------:R-:W-:Y:S01]  /*ab00*/  MOV R13, R6 ;  /* 0x00000006000d7202 */ /* 0x000fe20000000f00 */
[----:B------:R-:W-:Y:S01]  /*ab10*/  IMAD.MOV.U32 R12, RZ, RZ, 0x1 ;  /* 0x00000001ff0c7424 */ /* 0x000fe200078e00ff */
[----:B------:R-:W-:-:S05]  /*ab20*/  @P0 LEA R14, P1, R37, R14, 0x1 ;  /* 0x0000000e250e0211 */ /* 0x000fca00078208ff */
[----:B------:R-:W-:Y:S02]  /*ab30*/  @P0 IMAD.X R3, RZ, RZ, R2, P1 ;  /* 0x000000ffff030224 */ /* 0x000fe400008e0602 */
[----:B------:R-:W-:-:S07]  /*ab40*/  @P0 IMAD.MOV.U32 R2, RZ, RZ, R14 ;  /* 0x000000ffff020224 */ /* 0x000fce00078e000e */
[----:B------:R-:W-:Y:S05]  /*ab50*/  WARPSYNC.COLLECTIVE R15, `(.L_x_97) ;  /* 0x000000000f087348 */ /* 0x000fea0003c00000 */
[----:B------:R0:W1:Y:S02]  /*ab60*/  SHFL.IDX P6, R14, R13, R12, R11 ;  /* 0x0000000c0d0e7389 */ /* 0x00006400000c000b */
[----:B01----:R-:W-:Y:S01]  /*ab70*/  ENDCOLLECTIVE ;  /* 0x000000000000791b */ /* 0x003fe20003800000 */
.L_x_97:
[----:B------:R-:W-:Y:S01]  /*ab80*/  @!PT LDS RZ, [RZ] ;  /* 0x00000000fffff984 */ /* 0x000fe20000000800 */
[----:B------:R-:W-:Y:S01]  /*ab90*/  @!PT LDS RZ, [RZ] ;  /* 0x00000000fffff984 */ /* 0x000fe20000000800 */
[----:B------:R-:W-:Y:S01]  /*aba0*/  @!PT LDS RZ, [RZ] ;  /* 0x00000000fffff984 */ /* 0x000fe20000000800 */
[----:B------:R0:W-:Y:S04]  /*abb0*/  @P0 LDGSTS.E.BYPASS.LTC128B.128 [R7+0x18400], desc[UR36][R2.64], !P4 ;  /* 0x1840000002070fae */ /* 0x0001e8000e101d64 */
[----:B------:R0:W-:Y:S04]  /*abc0*/  @P0 LDGSTS.E.BYPASS.LTC128B.128 [R7+0x1b400], desc[UR36][R2.64+0x80], !P3 ;  /* 0x1b40008002070fae */ /* 0x0001e8000d901d64 */
[----:B------:R0:W-:Y:S01]  /*abd0*/  @P0 LDGSTS.E.BYPASS.LTC128B.128 [R7+0x1e400], desc[UR36][R2.64+0x100], !P2 ;  /* 0x1e40010002070fae */ /* 0x0001e2000d101d64 */
[----:B------:R-:W-:Y:S01]  /*abe0*/  ISETP.GE.AND P0, PT, R33, 0x11, PT ;  /* 0x000000112100780c */ /* 0x000fe20003f06270 */
[----:B------:R-:W-:-:S02]  /*abf0*/  IMAD.MOV.U32 R13, RZ, RZ, R4 ;  /* 0x000000ffff0d7224 */ /* 0x000fc400078e0004 */
[----:B------:R-:W-:-:S10]  /*ac00*/  IMAD.MOV.U32 R8, RZ, RZ, R14 ;  /* 0x000000ffff087224 */ /* 0x000fd400078e000e */
[----:B0-----:R-:W-:Y:S05]  /*ac10*/  WARPSYNC.COLLECTIVE R15, `(.L_x_98) ;  /* 0x000000000f087348 */ /* 0x001fea0003c00000 */
[----:B------:R1:W2:Y:S02]  /*ac20*/  SHFL.IDX P6, R14, R13, R12, R11 ;  /* 0x0000000c0d0e7389 */ /* 0x0002a400000c000b */
[----:B012---:R-:W-:Y:S01]  /*ac30*/  ENDCOLLECTIVE ;  /* 0x000000000000791b */ /* 0x007fe20003800000 */
.L_x_98:
[----:B------:R-:W-:Y:S01]  /*ac40*/  @P0 LEA R21, R5, UR39, 0x1 ;  /* 0x0000002705150c11 */ /* 0x000fe2000f8e08ff */
[----:B------:R-:W-:Y:S01]  /*ac50*/  IMAD.MOV.U32 R13, RZ, RZ, R6 ;  /* 0x000000ffff0d7224 */ /* 0x000fe200078e0006 */
[----:B------:R-:W-:Y:S02]  /*ac60*/  MOV R12, 0x2 ;  /* 0x00000002000c7802 */ /* 0x000fe40000000f00 */
[----:B------:R-:W-:-:S04]  /*ac70*/  @P0 LEA R14, P1, R37, R14, 0x1 ;  /* 0x0000000e250e0211 */ /* 0x000fc800078208ff */
[----:B------:R-:W-:Y:S01]  /*ac80*/  @P0 IADD3.X R9, RZ, R8, RZ, P1, !PT ;  /* 0x00000008ff090210 */ /* 0x000fe20000ffe4ff */
[----:B------:R-:W-:-:S08]  /*ac90*/  @P0 IMAD.MOV.U32 R2, RZ, RZ, R14 ;  /* 0x000000ffff020224 */ /* 0x000fd000078e000e */
[----:B------:R-:W-:Y:S05]  /*aca0*/  WARPSYNC.COLLECTIVE R15, `(.L_x_99) ;  /* 0x000000000f087348 */ /* 0x000fea0003c00000 */
[----:B------:R0:W1:Y:S02]  /*acb0*/  SHFL.IDX P6, R14, R13, R12, R11 ;  /* 0x0000000c0d0e7389 */ /* 0x00006400000c000b */
[----:B01----:R-:W-:Y:S01]  /*acc0*/  ENDCOLLECTIVE ;  /* 0x000000000000791b */ /* 0x003fe20003800000 */
.L_x_99:
[----:B------:R-:W-:-:S05]  /*acd0*/  @P0 IMAD.MOV.U32 R3, RZ, RZ, R9 ;  /* 0x000000ffff030224 */ /* 0x000fca00078e0009 */
[----:B------:R-:W-:Y:S01]  /*ace0*/  @!PT LDS RZ, [RZ] ;  /* 0x00000000fffff984 */ /* 0x000fe20000000800 */
[----:B------:R-:W-:Y:S01]  /*acf0*/  @!PT LDS RZ, [RZ] ;  /* 0x00000000fffff984 */ /* 0x000fe20000000800 */
[----:B------:R-:W-:Y:S01]  /*ad00*/  @!PT LDS RZ, [RZ] ;  /* 0x00000000fffff984 */ /* 0x000fe20000000800 */
[----:B------:R0:W-:Y:S04]  /*ad10*/  @P0 LDGSTS.E.BYPASS.LTC128B.128 [R21+0x18c00], desc[UR36][R2.64], !P4 ;  /* 0x18c0000002150fae */ /* 0x0001e8000e101d64 */
[----:B------:R0:W-:Y:S01]  /*ad20*/  @P0 LDGSTS.E.BYPASS.LTC128B.128 [R21+0x1bc00], desc[UR36][R2.64+0x80], !P3 ;  /* 0x1bc0008002150fae */ /* 0x0001e2000d901d64 */
[----:B------:R-:W-:-:S03]  /*ad30*/  IMAD.MOV.U32 R13, RZ, RZ, R4 ;  /* 0x000000ffff0d7224 */ /* 0x000fc600078e0004 */
[----:B------:R0:W-:Y:S01]  /*ad40*/  @P0 LDGSTS.E.BYPASS.LTC128B.128 [R21+0x1ec00], desc[UR36][R2.64+0x100], !P2 ;  /* 0x1ec0010002150fae */ /* 0x0001e2000d101d64 */
[----:B------:R-:W-:Y:S01]  /*ad50*/  ISETP.GE.AND P0, PT, R33, 0x21, PT ;  /* 0x000000212100780c */ /* 0x000fe20003f06270 */
[----:B------:R-:W-:-:S12]  /*ad60*/  IMAD.MOV.U32 R7, RZ, RZ, R14 ;  /* 0x000000ffff077224 */ /* 0x000fd800078e000e */
[----:B0-----:R-:W-:Y:S05]  /*ad70*/  WARPSYNC.COLLECTIVE R15, `(.L_x_100) ;  /* 0x000000000f087348 */ /* 0x001fea0003c00000 */
[----:B------:R1:W2:Y:S02]  /*ad80*/  SHFL.IDX P6, R14, R13, R12, R11 ;  /* 0x0000000c0d0e7389 */ /* 0x0002a400000c000b */
[----:B012---:R-:W-:Y:S01]  /*ad90*/  ENDCOLLECTIVE ;  /* 0x000000000000791b */ /* 0x007fe20003800000 */
.L_x_100:
[----:B------:R-:W-:Y:S01]  /*ada0*/  @P0 LEA R9, R5, UR39, 0x1 ;  /* 0x0000002705090c11 */ /* 0x000fe2000f8e08ff */
[----:B------:R-:W-:Y:S02]  /*adb0*/  IMAD.MOV.U32 R13, RZ, RZ, R6 ;  /* 0x000000ffff0d7224 */ /* 0x000fe400078e0006 */
[----:B------:R-:W-:Y:S01]  /*adc0*/  IMAD.MOV.U32 R12, RZ, RZ, 0x3 ;  /* 0x00000003ff0c7424 */ /* 0x000fe200078e00ff */
[----:B------:R-:W-:-:S04]  /*add0*/  @P0 LEA R14, P1, R37, R14, 0x1 ;  /* 0x0000000e250e0211 */ /* 0x000fc800078208ff */
[----:B------:R-:W-:Y:S01]  /*ade0*/  @P0 MOV R2, R14 ;  /* 0x0000000e00020202 */ /* 0x000fe20000000f00 */
[----:B------:R-:W-:-:S08]  /*adf0*/  @P0 IMAD.X R7, RZ, RZ, R7, P1 ;  /* 0x000000ffff070224 */ /* 0x000fd000008e0607 */
[----:B------:R-:W-:Y:S05]  /*ae00*/  WARPSYNC.COLLECTIVE R15, `(.L_x_101) ;  /* 0x000000000f087348 */ /* 0x000fea0003c00000 */
[----:B------:R0:W1:Y:S02]  /*ae10*/  SHFL.IDX P6, R14, R13, R12, R11 ;  /* 0x0000000c0d0e7389 */ /* 0x00006400000c000b */
[----:B01----:R-:W-:Y:S01]  /*ae20*/  ENDCOLLECTIVE ;  /* 0x000000000000791b */ /* 0x003fe20003800000 */
.L_x_101:
        /* <DEDUP_REMOVED lines=8> */
[----:B------:R-:W-:Y:S02]  /*aeb0*/  ISETP.GE.AND P0, PT, R33, 0x31, PT ;  /* 0x000000312100780c */ /* 0x000fe40003f06270 */
[----:B------:R-:W-:-:S11]  /*aec0*/  MOV R7, R14 ;  /* 0x0000000e00077202 */ /* 0x000fd60000000f00 */
[----:B0-----:R-:W-:Y:S05]  /*aed0*/  WARPSYNC.COLLECTIVE R15, `(.L_x_102) ;  /* 0x000000000f087348 */ /* 0x001fea0003c00000 */
[----:B------:R1:W2:Y:S02]  /*aee0*/  SHFL.IDX P6, R14, R13, R12, R11 ;  /* 0x0000000c0d0e7389 */ /* 0x0002a400000c000b */
[----:B012---:R-:W-:Y:S01]  /*aef0*/  ENDCOLLECTIVE ;  /* 0x000000000000791b */ /* 0x007fe20003800000 */
.L_x_102:
[----:B------:R-:W-:Y:S01]  /*af00*/  @P0 LEA R21, R5, UR39, 0x1 ;  /* 0x0000002705150c11 */ /* 0x000fe2000f8e08ff */
[----:B------:R-:W-:Y:S02]  /*af10*/  IMAD.MOV.U32 R13, RZ, RZ, R6 ;  /* 0x000000ffff0d7224 */ /* 0x000fe400078e0006 */
[----:B------:R-:W-:Y:S01]  /*af20*/  IMAD.MOV.U32 R12, RZ, RZ, 0x4 ;  /* 0x00000004ff0c7424 */ /* 0x000fe200078e00ff */
[----:B------:R-:W-:-:S05]  /*af30*/  @P0 LEA R14, P1, R37, R14, 0x1 ;  /* 0x0000000e250e0211 */ /* 0x000fca00078208ff */
[----:B------:R-:W-:-:S08]  /*af40*/  @P0 IMAD.MOV.U32 R2, RZ, RZ, R14 ;  /* 0x000000ffff020224 */ /* 0x000fd000078e000e */
[----:B------:R-:W-:Y:S05]  /*af50*/  WARPSYNC.COLLECTIVE R15, `(.L_x_103) ;  /* 0x000000000f087348 */ /* 0x000fea0003c00000 */
[----:B------:R0:W1:Y:S02]  /*af60*/  SHFL.IDX P6, R14, R13, R12, R11 ;  /* 0x0000000c0d0e7389 */ /* 0x00006400000c000b */
[----:B01----:R-:W-:Y:S01]  /*af70*/  ENDCOLLECTIVE ;  /* 0x000000000000791b */ /* 0x003fe20003800000 */
.L_x_103:
[----:B------:R-:W-:-:S05]  /*af80*/  @P0 IMAD.X R7, RZ, RZ, R7, P1 ;  /* 0x000000ffff070224 */ /* 0x000fca00008e0607 */
[----:B------:R-:W-:-:S05]  /*af90*/  @P0 MOV R3, R7 ;  /* 0x0000000700030202 */ /* 0x000fca0000000f00 */
[----:B------:R-:W-:Y:S01]  /*afa0*/  @!PT LDS RZ, [RZ] ;  /* 0x00000000fffff984 */ /* 0x000fe20000000800 */
[----:B------:R-:W-:Y:S01]  /*afb0*/  @!PT LDS RZ, [RZ] ;  /* 0x00000000fffff984 */ /* 0x000fe20000000800 */
[----:B------:R-:W-:Y:S01]  /*afc0*/  @!PT LDS RZ, [RZ] ;  /* 0x00000000fffff984 */ /* 0x000fe20000000800 */
[----:B------:R0:W-:Y:S01]  /*afd0*/  @P0 LDGSTS.E.BYPASS.LTC128B.128 [R21+0x19c00], desc[UR36][R2.64], !P4 ;  /* 0x19c0000002150fae */ /* 0x0001e2000e101d64 */
[----:B------:R-:W-:-:S03]  /*afe0*/  MOV R13, R4 ;  /* 0x00000004000d7202 */ /* 0x000fc60000000f00 */
[----:B------:R0:W-:Y:S04]  /*aff0*/  @P0 LDGSTS.E.BYPASS.LTC128B.128 [R21+0x1cc00], desc[UR36][R2.64+0x80], !P3 ;  /* 0x1cc0008002150fae */ /* 0x0001e8000d901d64 */
[----:B------:R0:W-:Y:S01]  /*b000*/  @P0 LDGSTS.E.BYPASS.LTC128B.128 [R21+0x1fc00], desc[UR36][R2.64+0x100], !P2 ;  /* 0x1fc0010002150fae */ /* 0x0001e2000d101d64 */
[----:B------:R-:W-:Y:S01]  /*b010*/  ISETP.GE.AND P0, PT, R33, 0x41, PT ;  /* 0x000000412100780c */ /* 0x000fe20003f06270 */
[----:B------:R-:W-:-:S12]  /*b020*/  IMAD.MOV.U32 R7, RZ, RZ, R14 ;  /* 0x000000ffff077224 */ /* 0x000fd800078e000e */
[----:B0-----:R-:W-:Y:S05]  /*b030*/  WARPSYNC.COLLECTIVE R15, `(.L_x_104) ;  /* 0x000000000f087348 */ /* 0x001fea0003c00000 */
[----:B------:R1:W2:Y:S02]  /*b040*/  SHFL.IDX P6, R14, R13, R12, R11 ;  /* 0x0000000c0d0e7389 */ /* 0x0002a400000c000b */
[----:B012---:R-:W-:Y:S01]  /*b050*/  ENDCOLLECTIVE ;  /* 0x000000000000791b */ /* 0x007fe20003800000 */
.L_x_104:
[----:B------:R-:W-:Y:S02]  /*b060*/  @P0 LEA R9, R5, UR39, 0x1 ;  /* 0x0000002705090c11 */ /* 0x000fe4000f8e08ff */
[----:B------:R-:W-:Y:S01]  /*b070*/  MOV R13, R6 ;  /* 0x00000006000d7202 */ /* 0x000fe20000000f00 */
[----:B------:R-:W-:Y:S01]  /*b080*/  IMAD.MOV.U32 R12, RZ, RZ, 0x5 ;  /* 0x00000005ff0c7424 */ /* 0x000fe200078e00ff */
[----:B------:R-:W-:-:S05]  /*b090*/  @P0 LEA R14, P1, R37, R14, 0x1 ;  /* 0x0000000e250e0211 */ /* 0x000fca00078208ff */
[----:B------:R-:W-:-:S08]  /*b0a0*/  @P0 IMAD.MOV.U32 R2, RZ, RZ, R14 ;  /* 0x000000ffff020224 */ /* 0x000fd000078e000e */
[----:B------:R-:W-:Y:S05]  /*b0b0*/  WARPSYNC.COLLECTIVE R15, `(.L_x_105) ;  /* 0x000000000f087348 */ /* 0x000fea0003c00000 */
[----:B------:R0:W1:Y:S02]  /*b0c0*/  SHFL.IDX P6, R14, R13, R12, R11 ;  /* 0x0000000c0d0e7389 */ /* 0x00006400000c000b */
[----:B01----:R-:W-:Y:S01]  /*b0d0*/  ENDCOLLECTIVE ;  /* 0x000000000000791b */ /* 0x003fe20003800000 */
.L_x_105:
[----:B------:R-:W-:-:S04]  /*b0e0*/  @P0 IMAD.X R7, RZ, RZ, R7, P1 ;  /* 0x000000ffff070224 */ /* 0x000fc800008e0607 */
[----:B------:R-:W-:-:S05]  /*b0f0*/  @P0 IMAD.MOV.U32 R3, RZ, RZ, R7 ;  /* 0x000000ffff030224 */ /* 0x000fca00078e0007 */
[----:B------:R-:W-:Y:S01]  /*b100*/  @!PT LDS RZ, [RZ] ;  /* 0x00000000fffff984 */ /* 0x000fe20000000800 */
[----:B------:R-:W-:Y:S01]  /*b110*/  @!PT LDS RZ, [RZ] ;  /* 0x00000000fffff984 */ /* 0x000fe20000000800 */
[----:B------:R-:W-:Y:S01]  /*b120*/  @!PT LDS RZ, [RZ] ;  /* 0x00000000fffff984 */ /* 0x000fe20000000800 */
[----:B------:R0:W-:Y:S01]  /*b130*/  @P0 LDGSTS.E.BYPASS.LTC128B.128 [R9+0x1a400], desc[UR36][R2.64], !P4 ;  /* 0x1a40000002090fae */ /* 0x0001e2000e101d64 */
[----:B------:R-:W-:-:S03]  /*b140*/  IMAD.MOV.U32 R13, RZ, RZ, R4 ;  /* 0x000000ffff0d7224 */ /* 0x000fc600078e0004 */
[----:B------:R0:W-:Y:S04]  /*b150*/  @P0 LDGSTS.E.BYPASS.LTC128B.128 [R9+0x1d400], desc[UR36][R2.64+0x80], !P3 ;  /* 0x1d40008002090fae */ /* 0x0001e8000d901d64 */
[----:B------:R0:W-:Y:S01]  /*b160*/  @P0 LDGSTS.E.BYPASS.LTC128B.128 [R9+0x20400], desc[UR36][R2.64+0x100], !P2 ;  /* 0x2040010002090fae */ /* 0x0001e2000d101d64 */
[----:B------:R-:W-:-:S07]  /*b170*/  IMAD.MOV.U32 R7, RZ, RZ, R14 ;  /* 0x000000ffff077224 */ /* 0x000fce00078e000e */
[----:B0-----:R-:W-:Y:S05]  /*b180*/  WARPSYNC.COLLECTIVE R15, `(.L_x_106) ;  /* 0x000000000f087348 */ /* 0x001fea0003c00000 */
[----:B------:R1:W2:Y:S02]  /*b190*/  SHFL.IDX P6, R14, R13, R12, R11 ;  /* 0x0000000c0d0e7389 */ /* 0x0002a400000c000b */
[----:B012---:R-:W-:Y:S01]  /*b1a0*/  ENDCOLLECTIVE ;  /* 0x000000000000791b */ /* 0x007fe20003800000 */
.L_x_106:
[----:B------:R-:W-:Y:S05]  /*b1b0*/  BRA `(.L_x_107) ;  /* 0xffffffd000287947 */ /* 0x000fea000383ffff */
.L_x_52:
[----:B------:R-:W-:Y:S01]  /*b1c0*/  MOV R13, R5 ;  /* 0x00000005000d7202 */ /* 0x000fe20000000f00 */
[----:B------:R-:W-:Y:S02]  /*b1d0*/  IMAD.MOV.U32 R12, RZ, RZ, RZ ;  /* 0x000000ffff0c7224 */ /* 0x000fe400078e00ff */
[----:B------:R-:W-:Y:S02]  /*b1e0*/  IMAD.MOV.U32 R11, RZ, RZ, 0x181f ;  /* 0x0000181fff0b7424 */ /* 0x000fe400078e00ff */
[----:B------:R-:W-:Y:S02]  /*b1f0*/  IMAD.MOV.U32 R15, RZ, RZ, -0x1 ;  /* 0xffffffffff0f7424 */ /* 0x000fe400078e00ff */
[----:B------:R-:W-:-:S07]  /*b200*/  IMAD.IADD R4, R34, 0x1, R4 ;  /* 0x0000000122047824 */ /* 0x000fce00078e0204 */
[----:B------:R-:W-:Y:S05]  /*b210*/  WARPSYNC.COLLECTIVE R15, `(.L_x_108) ;  /* 0x000000000f087348 */ /* 0x000fea0003c00000 */
[----:B------:R0:W1:Y:S02]  /*b220*/  SHFL.IDX P6, R14, R13, R12, R11 ;  /* 0x0000000c0d0e7389 */ /* 0x00006400000c000b */
[----:B01----:R-:W-:Y:S01]  /*b230*/  ENDCOLLECTIVE ;  /* 0x000000000000791b */ /* 0x003fe20003800000 */
.L_x_108:
[C---:B------:R-:W-:Y:S01]  /*b240*/  VIADD R6, R4.reuse, 0x10 ;  /* 0x0000001004067836 */ /* 0x040fe20000000000 */
[----:B------:R-:W-:Y:S01]  /*b250*/  ISETP.GE.AND P0, PT, R4, UR40, PT ;  /* 0x0000002804007c0c */ /* 0x000fe2000bf06270 */
[----:B------:R-:W-:Y:S01]  /*b260*/  IMAD.MOV.U32 R13, RZ, RZ, R0 ;  /* 0x000000ffff0d7224 */ /* 0x000fe200078e0000 */
[----:B------:R-:W-:-:S11]  /*b270*/  MOV R2, R14 ;  /* 0x0000000e00027202 */ /* 0x000fd60000000f00 */
[----:B------:R-:W-:Y:S05]  /*b280*/  WARPSYNC.COLLECTIVE R15, `(.L_x_109) ;  /* 0x000000000f087348 */ /* 0x000fea0003c00000 */
[----:B------:R0:W1:Y:S02]  /*b290*/  SHFL.IDX P6, R14, R13, R12, R11 ;  /* 0x0000000c0d0e7389 */ /* 0x00006400000c000b */
[----:B01----:R-:W-:Y:S01]  /*b2a0*/  ENDCOLLECTIVE ;  /* 0x000000000000791b */ /* 0x003fe20003800000 */
.L_x_109:
[----:B------:R-:W-:Y:S02]  /*b2b0*/  IMAD.MOV.U32 R13, RZ, RZ, R5 ;  /* 0x000000ffff0d7224 */ /* 0x000fe400078e0005 */
[----:B------:R-:W-:Y:S01]  /*b2c0*/  IMAD.MOV.U32 R12, RZ, RZ, 0x1 ;  /* 0x00000001ff0c7424 */ /* 0x000fe200078e00ff */
[----:B------:R-:W-:-:S05]  /*b2d0*/  @!P0 LEA R14, P1, R37, R14, 0x1 ;  /* 0x0000000e250e8211 */ /* 0x000fca00078208ff */
[----:B------:R-:W-:Y:S01]  /*b2e0*/  @!P0 IMAD.X R3, RZ, RZ, R2, P1 ;  /* 0x000000ffff038224 */ /* 0x000fe200008e0602 */
[----:B------:R-:W-:-:S07]  /*b2f0*/  @!P0 MOV R2, R14 ;  /* 0x0000000e00028202 */ /* 0x000fce0000000f00 */
[----:B------:R-:W-:Y:S05]  /*b300*/  WARPSYNC.COLLECTIVE R15, `(.L_x_110) ;  /* 0x000000000f087348 */ /* 0x000fea0003c00000 */
[----:B------:R0:W1:Y:S02]  /*b310*/  SHFL.IDX P6, R14, R13, R12, R11 ;  /* 0x0000000c0d0e7389 */ /* 0x00006400000c000b */
[----:B01----:R-:W-:Y:S01]  /*b320*/  ENDCOLLECTIVE ;  /* 0x000000000000791b */ /* 0x003fe20003800000 */
.L_x_110:
[----:B------:R-:W-:Y:S01]  /*b330*/  @!PT LDS RZ, [RZ] ;  /* 0x00000000fffff984 */ /* 0x000fe20000000800 */
[----:B------:R-:W-:Y:S01]  /*b340*/  @!PT LDS RZ, [RZ] ;  /* 0x00000000fffff984 */ /* 0x000fe20000000800 */
[----:B------:R-:W-:Y:S01]  /*b350*/  @!PT LDS RZ, [RZ] ;  /* 0x00000000fffff984 */ /* 0x000fe20000000800 */
[----:B------:R0:W-:Y:S04]  /*b360*/  @!P0 LDGSTS.E.BYPASS.LTC128B.128 [R20+0xc400], desc[UR36][R2.64], !P3 ;  /* 0x0c40000002148fae */ /* 0x0001e8000d901d64 */
[----:B------:R0:W-:Y:S04]  /*b370*/  @!P0 LDGSTS.E.BYPASS.LTC128B.128 [R20+0x10400], desc[UR36][R2.64+0x80], !P4 ;  /* 0x1040008002148fae */ /* 0x0001e8000e101d64 */
[----:B------:R0:W-:Y:S01]  /*b380*/  @!P0 LDGSTS.E.BYPASS.LTC128B.128 [R20+0x14400], desc[UR36][R2.64+0x100], !P5 ;  /* 0x1440010002148fae */ /* 0x0001e2000e901d64 */
[----:B------:R-:W-:Y:S01]  /*b390*/  ISETP.GE.AND P0, PT, R6, UR40, PT ;  /* 0x0000002806007c0c */ /* 0x000fe2000bf06270 */
[----:B------:R-:W-:Y:S01]  /*b3a0*/  IMAD.MOV.U32 R13, RZ, RZ, R0 ;  /* 0x000000ffff0d7224 */ /* 0x000fe200078e0000 */
[----:B------:R-:W-:-:S11]  /*b3b0*/  MOV R6, R14 ;  /* 0x0000000e00067202 */ /* 0x000fd60000000f00 */
[----:B0-----:R-:W-:Y:S05]  /*b3c0*/  WARPSYNC.COLLECTIVE R15, `(.L_x_111) ;  /* 0x000000000f087348 */ /* 0x001fea0003c00000 */
[----:B------:R1:W2:Y:S02]  /*b3d0*/  SHFL.IDX P6, R14, R13, R12, R11 ;  /* 0x0000000c0d0e7389 */ /* 0x0002a400000c000b */
[----:B012---:R-:W-:Y:S01]  /*b3e0*/  ENDCOLLECTIVE ;  /* 0x000000000000791b */ /* 0x007fe20003800000 */
.L_x_111:
[----:B------:R-:W-:Y:S02]  /*b3f0*/  IMAD.MOV.U32 R13, RZ, RZ, R5 ;  /* 0x000000ffff0d7224 */ /* 0x000fe400078e0005 */
[----:B------:R-:W-:Y:S01]  /*b400*/  IMAD.MOV.U32 R12, RZ, RZ, 0x2 ;  /* 0x00000002ff0c7424 */ /* 0x000fe200078e00ff */
[----:B------:R-:W-:-:S05]  /*b410*/  @!P0 LEA R14, P1, R37, R14, 0x1 ;  /* 0x0000000e250e8211 */ /* 0x000fca00078208ff */
[----:B------:R-:W-:-:S08]  /*b420*/  @!P0 IMAD.MOV.U32 R2, RZ, RZ, R14 ;  /* 0x000000ffff028224 */ /* 0x000fd000078e000e */
[----:B------:R-:W-:Y:S05]  /*b430*/  WARPSYNC.COLLECTIVE R15, `(.L_x_112) ;  /* 0x000000000f087348 */ /* 0x000fea0003c00000 */
[----:B------:R0:W1:Y:S02]  /*b440*/  SHFL.IDX P6, R14, R13, R12, R11 ;  /* 0x0000000c0d0e7389 */ /* 0x00006400000c000b */
[----:B01----:R-:W-:Y:S01]  /*b450*/  ENDCOLLECTIVE ;  /* 0x000000000000791b */ /* 0x003fe20003800000 */
.L_x_112:
[----:B------:R-:W-:Y:S02]  /*b460*/  @!P0 IMAD.X R7, RZ, RZ, R6, P1 ;  /* 0x000000ffff078224 */ /* 0x000fe400008e0606 */
[----:B------:R-:W-:-:S03]  /*b470*/  VIADD R6, R4, 0x20 ;  /* 0x0000002004067836 */ /* 0x000fc60000000000 */
[----:B------:R-:W-:-:S05]  /*b480*/  @!P0 MOV R3, R7 ;  /* 0x0000000700038202 */ /* 0x000fca0000000f00 */
[----:B------:R-:W-:Y:S01]  /*b490*/  @!PT LDS RZ, [RZ] ;  /* 0x00000000fffff984 */ /* 0x000fe20000000800 */
[----:B------:R-:W-:Y:S01]  /*b4a0*/  @!PT LDS RZ, [RZ] ;  /* 0x00000000fffff984 */ /* 0x000fe20000000800 */
[----:B------:R-:W-:Y:S01]  /*b4b0*/  @!PT LDS RZ, [RZ] ;  /* 0x00000000fffff984 */ /* 0x000fe20000000800 */
[----:B------:R0:W-:Y:S01]  /*b4c0*/  @!P0 LDGSTS.E.BYPASS.LTC128B.128 [R20+0xcc00], desc[UR36][R2.64], !P3 ;  /* 0x0cc0000002148fae */ /* 0x0001e2000d901d64 */
[----:B------:R-:W-:-:S03]  /*b4d0*/  IMAD.MOV.U32 R13, RZ, RZ, R0 ;  /* 0x000000ffff0d7224 */ /* 0x000fc600078e0000 */
[----:B------:R0:W-:Y:S04]  /*b4e0*/  @!P0 LDGSTS.E.BYPASS.LTC128B.128 [R20+0x10c00], desc[UR36][R2.64+0x80], !P4 ;  /* 0x10c0008002148fae */ /* 0x0001e8000e101d64 */
[----:B------:R0:W-:Y:S01]  /*b4f0*/  @!P0 LDGSTS.E.BYPASS.LTC128B.128 [R20+0x14c00], desc[UR36][R2.64+0x100], !P5 ;  /* 0x14c0010002148fae */ /* 0x0001e2000e901d64 */
[----:B------:R-:W-:Y:S02]  /*b500*/  ISETP.GE.AND P0, PT, R6, UR40, PT ;  /* 0x0000002806007c0c */ /* 0x000fe4000bf06270 */
[----:B------:R-:W-:-:S11]  /*b510*/  MOV R6, R14 ;  /* 0x0000000e00067202 */ /* 0x000fd60000000f00 */
[----:B0-----:R-:W-:Y:S05]  /*b520*/  WARPSYNC.COLLECTIVE R15, `(.L_x_113) ;  /* 0x000000000f087348 */ /* 0x001fea0003c00000 */
[----:B------:R1:W2:Y:S02]  /*b530*/  SHFL.IDX P6, R14, R13, R12, R11 ;  /* 0x0000000c0d0e7389 */ /* 0x0002a400000c000b */
[----:B012---:R-:W-:Y:S01]  /*b540*/  ENDCOLLECTIVE ;  /* 0x000000000000791b */ /* 0x007fe20003800000 */
.L_x_113:
[----:B------:R-:W-:Y:S02]  /*b550*/  IMAD.MOV.U32 R13, RZ, RZ, R5 ;  /* 0x000000ffff0d7224 */ /* 0x000fe400078e0005 */
[----:B------:R-:W-:Y:S01]  /*b560*/  IMAD.MOV.U32 R12, RZ, RZ, 0x3 ;  /* 0x00000003ff0c7424 */ /* 0x000fe200078e00ff */
[----:B------:R-:W-:-:S05]  /*b570*/  @!P0 LEA R14, P1, R37, R14, 0x1 ;  /* 0x0000000e250e8211 */ /* 0x000fca00078208ff */
[----:B------:R-:W-:-:S08]  /*b580*/  @!P0 IMAD.MOV.U32 R2, RZ, RZ, R14 ;  /* 0x000000ffff028224 */ /* 0x000fd000078e000e */
[----:B------:R-:W-:Y:S05]  /*b590*/  WARPSYNC.COLLECTIVE R15, `(.L_x_114) ;  /* 0x000000000f087348 */ /* 0x000fea0003c00000 */
[----:B------:R0:W1:Y:S02]  /*b5a0*/  SHFL.IDX P6, R14, R13, R12, R11 ;  /* 0x0000000c0d0e7389 */ /* 0x00006400000c000b */
[----:B01----:R-:W-:Y:S01]  /*b5b0*/  ENDCOLLECTIVE ;  /* 0x000000000000791b */ /* 0x003fe20003800000 */
.L_x_114:
        /* <DEDUP_REMOVED lines=15> */
.L_x_115:
[----:B------:R-:W-:Y:S02]  /*b6b0*/  IMAD.MOV.U32 R13, RZ, RZ, R5 ;  /* 0x000000ffff0d7224 */ /* 0x000fe400078e0005 */
[----:B------:R-:W-:Y:S01]  /*b6c0*/  IMAD.MOV.U32 R12, RZ, RZ, 0x4 ;  /* 0x00000004ff0c7424 */ /* 0x000fe200078e00ff */
[----:B------:R-:W-:-:S05]  /*b6d0*/  @!P0 LEA R14, P1, R37, R14, 0x1 ;  /* 0x0000000e250e8211 */ /* 0x000fca00078208ff */
[----:B------:R-:W-:-:S08]  /*b6e0*/  @!P0 IMAD.MOV.U32 R2, RZ, RZ, R14 ;  /* 0x000000ffff028224 */ /* 0x000fd000078e000e */
[----:B------:R-:W-:Y:S05]  /*b6f0*/  WARPSYNC.COLLECTIVE R15, `(.L_x_116) ;  /* 0x000000000f087348 */ /* 0x000fea0003c00000 */
[----:B------:R0:W1:Y:S02]  /*b700*/  SHFL.IDX P6, R14, R13, R12, R11 ;  /* 0x0000000c0d0e7389 */ /* 0x00006400000c000b */
[----:B01----:R-:W-:Y:S01]  /*b710*/  ENDCOLLECTIVE ;  /* 0x000000000000791b */ /* 0x003fe20003800000 */
.L_x_116:
        /* <DEDUP_REMOVED lines=15> */
.L_x_117:
[----:B------:R-:W-:Y:S02]  /*b810*/  IMAD.MOV.U32 R13, RZ, RZ, R5 ;  /* 0x000000ffff0d7224 */ /* 0x000fe400078e0005 */
[----:B------:R-:W-:Y:S01]  /*b820*/  IMAD.MOV.U32 R12, RZ, RZ, 0x5 ;  /* 0x00000005ff0c7424 */ /* 0x000fe200078e00ff */
[----:B------:R-:W-:-:S05]  /*b830*/  @!P0 LEA R14, P1, R37, R14, 0x1 ;  /* 0x0000000e250e8211 */ /* 0x000fca00078208ff */
[----:B------:R-:W-:-:S08]  /*b840*/  @!P0 IMAD.MOV.U32 R2, RZ, RZ, R14 ;  /* 0x000000ffff028224 */ /* 0x000fd000078e000e */
[----:B------:R-:W-:Y:S05]  /*b850*/  WARPSYNC.COLLECTIVE R15, `(.L_x_118) ;  /* 0x000000000f087348 */ /* 0x000fea0003c00000 */
[----:B------:R0:W1:Y:S02]  /*b860*/  SHFL.IDX P6, R14, R13, R12, R11 ;  /* 0x0000000c0d0e7389 */ /* 0x00006400000c000b */
[----:B01----:R-:W-:Y:S01]  /*b870*/  ENDCOLLECTIVE ;  /* 0x000000000000791b */ /* 0x003fe20003800000 */
.L_x_118:
        /* <DEDUP_REMOVED lines=15> */
.L_x_119:
[----:B------:R-:W-:Y:S02]  /*b970*/  IMAD.MOV.U32 R13, RZ, RZ, R5 ;  /* 0x000000ffff0d7224 */ /* 0x000fe400078e0005 */
[----:B------:R-:W-:Y:S01]  /*b980*/  IMAD.MOV.U32 R12, RZ, RZ, 0x6 ;  /* 0x00000006ff0c7424 */ /* 0x000fe200078e00ff */
[----:B------:R-:W-:-:S05]  /*b990*/  @!P0 LEA R14, P1, R37, R14, 0x1 ;  /* 0x0000000e250e8211 */ /* 0x000fca00078208ff */
[----:B------:R-:W-:-:S08]  /*b9a0*/  @!P0 IMAD.MOV.U32 R2, RZ, RZ, R14 ;  /* 0x000000ffff028224 */ /* 0x000fd000078e000e */
[----:B------:R-:W-:Y:S05]  /*b9b0*/  WARPSYNC.COLLECTIVE R15, `(.L_x_120) ;  /* 0x000000000f087348 */ /* 0x000fea0003c00000 */
[----:B------:R0:W1:Y:S02]  /*b9c0*/  SHFL.IDX P6, R14, R13, R12, R11 ;  /* 0x0000000c0d0e7389 */ /* 0x00006400000c000b */
[----:B01----:R-:W-:Y:S01]  /*b9d0*/  ENDCOLLECTIVE ;  /* 0x000000000000791b */ /* 0x003fe20003800000 */
.L_x_120:
        /* <DEDUP_REMOVED lines=15> */
.L_x_121:
[----:B------:R-:W-:Y:S02]  /*bad0*/  IMAD.MOV.U32 R13, RZ, RZ, R5 ;  /* 0x000000ffff0d7224 */ /* 0x000fe400078e0005 */
[----:B------:R-:W-:Y:S01]  /*bae0*/  IMAD.MOV.U32 R12, RZ, RZ, 0x7 ;  /* 0x00000007ff0c7424 */ /* 0x000fe200078e00ff */
[----:B------:R-:W-:-:S05]  /*baf0*/  @!P0 LEA R14, P1, R37, R14, 0x1 ;  /* 0x0000000e250e8211 */ /* 0x000fca00078208ff */
[----:B------:R-:W-:-:S08]  /*bb00*/  @!P0 IMAD.MOV.U32 R2, RZ, RZ, R14 ;  /* 0x000000ffff028224 */ /* 0x000fd000078e000e */
[----:B------:R-:W-:Y:S05]  /*bb10*/  WARPSYNC.COLLECTIVE R15, `(.L_x_122) ;  /* 0x000000000f087348 */ /* 0x000fea0003c00000 */
[----:B------:R0:W1:Y:S02]  /*bb20*/  SHFL.IDX P6, R14, R13, R12, R11 ;  /* 0x0000000c0d0e7389 */ /* 0x00006400000c000b */
[----:B01----:R-:W-:Y:S01]  /*bb30*/  ENDCOLLECTIVE ;  /* 0x000000000000791b */ /* 0x003fe20003800000 */
.L_x_122:
[----:B------:R-:W-:-:S05]  /*bb40*/  @!P0 IMAD.X R7, RZ, RZ, R6, P1 ;  /* 0x000000ffff078224 */ /* 0x000fca00008e0606 */
[----:B------:R-:W-:-:S05]  /*bb50*/  @!P0 MOV R3, R7 ;  /* 0x0000000700038202 */ /* 0x000fca0000000f00 */
[----:B------:R-:W-:Y:S01]  /*bb60*/  @!PT LDS RZ, [RZ] ;  /* 0x00000000fffff984 */ /* 0x000fe20000000800 */
[----:B------:R-:W-:Y:S01]  /*bb70*/  @!PT LDS RZ, [RZ] ;  /* 0x00000000fffff984 */ /* 0x000fe20000000800 */
[----:B------:R-:W-:Y:S01]  /*bb80*/  @!PT LDS RZ, [RZ] ;  /* 0x00000000fffff984 */ /* 0x000fe20000000800 */
[----:B------:R0:W-:Y:S01]  /*bb90*/  @!P0 LDGSTS.E.BYPASS.LTC128B.128 [R20+0xf400], desc[UR36][R2.64], !P3 ;  /* 0x0f40000002148fae */ /* 0x0001e2000d901d64 */
[----:B------:R-:W-:-:S03]  /*bba0*/  MOV R13, R0 ;  /* 0x00000000000d7202 */ /* 0x000fc60000000f00 */
[----:B------:R0:W-:Y:S04]  /*bbb0*/  @!P0 LDGSTS.E.BYPASS.LTC128B.128 [R20+0x13400], desc[UR36][R2.64+0x80], !P4 ;  /* 0x1340008002148fae */ /* 0x0001e8000e101d64 */
[----:B------:R0:W-:Y:S01]  /*bbc0*/  @!P0 LDGSTS.E.BYPASS.LTC128B.128 [R20+0x17400], desc[UR36][R2.64+0x100], !P5 ;  /* 0x1740010002148fae */ /* 0x0001e2000e901d64 */
[----:B------:R-:W-:-:S07]  /*bbd0*/  IMAD.MOV.U32 R6, RZ, RZ, R14 ;  /* 0x000000ffff067224 */ /* 0x000fce00078e000e */
[----:B0-----:R-:W-:Y:S05]  /*bbe0*/  WARPSYNC.COLLECTIVE R15, `(.L_x_123) ;  /* 0x000000000f087348 */ /* 0x001fea0003c00000 */
[----:B------:R1:W2:Y:S02]  /*bbf0*/  SHFL.IDX P6, R14, R13, R12, R11 ;  /* 0x0000000c0d0e7389 */ /* 0x0002a400000c000b */
[----:B012---:R-:W-:Y:S01]  /*bc00*/  ENDCOLLECTIVE ;  /* 0x000000000000791b */ /* 0x007fe20003800000 */
.L_x_123:
[----:B------:R-:W-:Y:S05]  /*bc10*/  BRA `(.L_x_124) ;  /* 0xffffffd000347947 */ /* 0x000fea000383ffff */
.L_x_54:
[----:B0-----:R-:W-:-:S04]  /*bc20*/  IMAD.U32 R3, RZ, RZ, UR39 ;  /* 0x00000027ff037e24 */ /* 0x001fc8000f8e00ff */
[----:B------:R0:W1:Y:S03]  /*bc30*/  SYNCS.PHASECHK.TRANS64.TRYWAIT P0, [R3+URZ+0x2a820], R0 ;  /* 0x02a82000030075a7 */ /* 0x000066000800017f */
[----:B-1----:R-:W-:Y:S05]  /*bc40*/  @!P0 NANOSLEEP.SYNCS 0x989680 ;  /* 0x009896800000895d */ /* 0x002fea0003900000 */
[----:B------:R-:W1:Y:S02]  /*bc50*/  @!P0 SYNCS.PHASECHK.TRANS64 P0, [R3+URZ+0x2a820], R0 ;  /* 0x02a82000030085a7 */ /* 0x000e64000800007f */
[----:B-1----:R-:W-:Y:S05]  /*bc60*/  @!P0 BRA `(.L_x_54) ;  /* 0xfffffffc00ec8947 */ /* 0x002fea000383ffff */
[----:B------:R-:W-:Y:S05]  /*bc70*/  BRA `(.L_x_125) ;  /* 0xffffffd000707947 */ /* 0x000fea000383ffff */
.L_x_58:
[----:B0-----:R0:W1:Y:S02]  /*bc80*/  SYNCS.PHASECHK.TRANS64.TRYWAIT P0, [R6+URZ+0x2a840], R3 ;  /* 0x02a84003060075a7 */ /* 0x001064000800017f */
[----:B-1----:R-:W-:Y:S05]  /*bc90*/  @!P0 NANOSLEEP.SYNCS 0x989680 ;  /* 0x009896800000895d */ /* 0x002fea0003900000 */
[----:B------:R-:W1:Y:S02]  /*bca0*/  @!P0 SYNCS.PHASECHK.TRANS64 P0, [R6+URZ+0x2a840], R3 ;  /* 0x02a84003060085a7 */ /* 0x000e64000800007f */
[----:B-1----:R-:W-:Y:S05]  /*bcb0*/  @!P0 BRA `(.L_x_58) ;  /* 0xfffffffc00f08947 */ /* 0x002fea000383ffff */
[----:B------:R-:W-:Y:S05]  /*bcc0*/  BRA `(.L_x_126) ;  /* 0xffffffd400207947 */ /* 0x000fea000383ffff */
.L_x_59:
[----:B------:R-:W-:Y:S01]  /*bcd0*/  BSSY B1, `(.L_x_127) ;  /* 0x0000008000017945 */ /* 0x000fe20003800000 */
[----:B------:R-:W-:Y:S01]  /*bce0*/  IMAD.MOV.U32 R13, RZ, RZ, R10 ;  /* 0x000000ffff0d7224 */ /* 0x000fe200078e000a */
[----:B------:R-:W-:Y:S01]  /*bcf0*/  MOV R11, 0x181f ;  /* 0x0000181f000b7802 */ /* 0x000fe20000000f00 */
[----:B------:R-:W-:Y:S02]  /*bd00*/  IMAD.MOV.U32 R12, RZ, RZ, RZ ;  /* 0x000000ffff0c7224 */ /* 0x000fe400078e00ff */
[----:B------:R-:W-:-:S07]  /*bd10*/  IMAD.MOV.U32 R15, RZ, RZ, -0x1 ;  /* 0xffffffffff0f7424 */ /* 0x000fce00078e00ff */
[----:B------:R-:W-:Y:S05]  /*bd20*/  WARPSYNC.COLLECTIVE R15, `(.L_x_128) ;  /* 0x000000000f087348 */ /* 0x000fea0003c00000 */
[----:B------:R0:W1:Y:S02]  /*bd30*/  SHFL.IDX P6, R14, R13, R12, R11 ;  /* 0x0000000c0d0e7389 */ /* 0x00006400000c000b */
[----:B01----:R-:W-:Y:S01]  /*bd40*/  ENDCOLLECTIVE ;  /* 0x000000000000791b */ /* 0x003fe20003800000 */
.L_x_128:
[----:B------:R-:W-:Y:S05]  /*bd50*/  BSYNC B1 ;  /* 0x0000000000017941 */ /* 0x000fea0003800000 */
.L_x_127:
[----:B------:R-:W-:Y:S01]  /*bd60*/  IMAD.MOV.U32 R13, RZ, RZ, R8 ;  /* 0x000000ffff0d7224 */ /* 0x000fe200078e0008 */
[----:B------:R-:W-:Y:S01]  /*bd70*/  MOV R12, RZ ;  /* 0x000000ff000c7202 */ /* 0x000fe20000000f00 */
[----:B------:R-:W-:Y:S01]  /*bd80*/  IMAD.MOV.U32 R11, RZ, RZ, 0x181f ;  /* 0x0000181fff0b7424 */ /* 0x000fe200078e00ff */
[----:B------:R-:W-:Y:S01]  /*bd90*/  LEA R9, R9, UR39, 0x1 ;  /* 0x0000002709097c11 */ /* 0x000fe2000f8e08ff */
[----:B------:R-:W-:Y:S02]  /*bda0*/  IMAD.MOV.U32 R15, RZ, RZ, -0x1 ;  /* 0xffffffffff0f7424 */ /* 0x000fe400078e00ff */
[----:B------:R-:W-:Y:S02]  /*bdb0*/  IMAD.MOV.U32 R3, RZ, RZ, R14 ;  /* 0x000000ffff037224 */ /* 0x000fe400078e000e */
[----:B------:R-:W-:-:S07]  /*bdc0*/  IMAD.SHL.U32 R5, R37, 0x2, RZ ;  /* 0x0000000225057824 */ /* 0x000fce00078e00ff */
[----:B------:R-:W-:Y:S05]  /*bdd0*/  WARPSYNC.COLLECTIVE R15, `(.L_x_129) ;  /* 0x000000000f087348 */ /* 0x000fea0003c00000 */
[----:B------:R0:W1:Y:S02]  /*bde0*/  SHFL.IDX P6, R14, R13, R12, R11 ;  /* 0x0000000c0d0e7389 */ /* 0x00006400000c000b */
[----:B01----:R-:W-:Y:S01]  /*bdf0*/  ENDCOLLECTIVE ;  /* 0x000000000000791b */ /* 0x003fe20003800000 */
.L_x_129:
[----:B------:R-:W-:Y:S02]  /*be00*/  IMAD.MOV.U32 R13, RZ, RZ, R10 ;  /* 0x000000ffff0d7224 */ /* 0x000fe400078e000a */
[----:B------:R-:W-:Y:S01]  /*be10*/  IMAD.MOV.U32 R12, RZ, RZ, 0x1 ;  /* 0x00000001ff0c7424 */ /* 0x000fe200078e00ff */
[----:B------:R-:W-:-:S13]  /*be20*/  IADD3 R2, P0, R14, R5, RZ ;  /* 0x000000050e027210 */ /* 0x000fda0007f1e0ff */
[----:B------:R-:W-:Y:S05]  /*be30*/  WARPSYNC.COLLECTIVE R15, `(.L_x_130) ;  /* 0x000000000f087348 */ /* 0x000fea0003c00000 */
[----:B------:R0:W1:Y:S02]  /*be40*/  SHFL.IDX P6, R14, R13, R12, R11 ;  /* 0x0000000c0d0e7389 */ /* 0x00006400000c000b */
[----:B01----:R-:W-:Y:S01]  /*be50*/  ENDCOLLECTIVE ;  /* 0x000000000000791b */ /* 0x003fe20003800000 */
.L_x_130:
[----:B------:R-:W-:-:S05]  /*be60*/  IADD3.X R3, RZ, R3, RZ, P0, !PT ;  /* 0x00000003ff037210 */ /* 0x000fca00007fe4ff */
[----:B------:R-:W-:Y:S01]  /*be70*/  @!PT LDS RZ, [RZ] ;  /* 0x00000000fffff984 */ /* 0x000fe20000000800 */
[----:B------:R-:W-:Y:S01]  /*be80*/  @!PT LDS RZ, [RZ] ;  /* 0x00000000fffff984 */ /* 0x000fe20000000800 */
[----:B------:R-:W-:Y:S01]  /*be90*/  @!PT LDS RZ, [RZ] ;  /* 0x00000000fffff984 */ /* 0x000fe20000000800 */
[----:B------:R-:W-:Y:S04]  /*bea0*/  LDGSTS.E.BYPASS.LTC128B.128 [R9+0x18400], desc[UR36][R2.64], !P3 ;  /* 0x1840000002097fae */ /* 0x000fe8000d901d64 */
[----:B------:R-:W-:Y:S01]  /*beb0*/  LDGSTS.E.BYPASS.LTC128B.128 [R9+0x1b400], desc[UR36][R2.64+0x80], !P2 ;  /* 0x1b40008002097fae */ /* 0x000fe2000d101d64 */
[----:B------:R-:W-:-:S03]  /*bec0*/  MOV R13, R8 ;  /* 0x00000008000d7202 */ /* 0x000fc60000000f00 */
[----:B------:R0:W-:Y:S02]  /*bed0*/  LDGSTS.E.BYPASS.LTC128B.128 [R9+0x1e400], desc[UR36][R2.64+0x100], !P1 ;  /* 0x1e40010002097fae */ /* 0x0001e4000c901d64 */
[----:B0-----:R-:W-:-:S07]  /*bee0*/  IMAD.MOV.U32 R3, RZ, RZ, R14 ;  /* 0x000000ffff037224 */ /* 0x001fce00078e000e */
[----:B------:R-:W-:Y:S05]  /*bef0*/  WARPSYNC.COLLECTIVE R15, `(.L_x_131) ;  /* 0x000000000f087348 */ /* 0x000fea0003c00000 */
[----:B------:R0:W1:Y:S02]  /*bf00*/  SHFL.IDX P6, R14, R13, R12, R11 ;  /* 0x0000000c0d0e7389 */ /* 0x00006400000c000b */
[----:B01----:R-:W-:Y:S01]  /*bf10*/  ENDCOLLECTIVE ;  /* 0x000000000000791b */ /* 0x003fe20003800000 */
.L_x_131:
[----:B------:R-:W-:Y:S02]  /*bf20*/  IMAD.MOV.U32 R13, RZ, RZ, R10 ;  /* 0x000000ffff0d7224 */ /* 0x000fe400078e000a */
[----:B------:R-:W-:Y:S01]  /*bf30*/  IMAD.MOV.U32 R12, RZ, RZ, 0x2 ;  /* 0x00000002ff0c7424 */ /* 0x000fe200078e00ff */
[----:B------:R-:W-:-:S13]  /*bf40*/  IADD3 R2, P0, R14, R5, RZ ;  /* 0x000000050e027210 */ /* 0x000fda0007f1e0ff */
[----:B------:R-:W-:Y:S05]  /*bf50*/  WARPSYNC.COLLECTIVE R15, `(.L_x_132) ;  /* 0x000000000f087348 */ /* 0x000fea0003c00000 */
[----:B------:R0:W1:Y:S02]  /*bf60*/  SHFL.IDX P6, R14, R13, R12, R11 ;  /* 0x0000000c0d0e7389 */ /* 0x00006400000c000b */
[----:B01----:R-:W-:Y:S01]  /*bf70*/  ENDCOLLECTIVE ;  /* 0x000000000000791b */ /* 0x003fe20003800000 */
.L_x_132:
[----:B------:R-:W-:-:S05]  /*bf80*/  IMAD.X R3, RZ, RZ, R3, P0 ;  /* 0x000000ffff037224 */ /* 0x000fca00000e0603 */
[----:B------:R-:W-:Y:S01]  /*bf90*/  @!PT LDS RZ, [RZ] ;  /* 0x00000000fffff984 */ /* 0x000fe20000000800 */
[----:B------:R-:W-:Y:S01]  /*bfa0*/  @!PT LDS RZ, [RZ] ;  /* 0x00000000fffff984 */ /* 0x000fe20000000800 */
[----:B------:R-:W-:Y:S01]  /*bfb0*/  @!PT LDS RZ, [RZ] ;  /* 0x00000000fffff984 */ /* 0x000fe20000000800 */
[----:B------:R0:W-:Y:S04]  /*bfc0*/  LDGSTS.E.BYPASS.LTC128B.128 [R9+0x18c00], desc[UR36][R2.64], !P3 ;  /* 0x18c0000002097fae */ /* 0x0001e8000d901d64 */
[----:B------:R0:W-:Y:S01]  /*bfd0*/  LDGSTS.E.BYPASS.LTC128B.128 [R9+0x1bc00], desc[UR36][R2.64+0x80], !P2 ;  /* 0x1bc0008002097fae */ /* 0x0001e2000d101d64 */
[----:B------:R-:W-:-:S03]  /*bfe0*/  IMAD.MOV.U32 R13, RZ, RZ, R8 ;  /* 0x000000ffff0d7224 */ /* 0x000fc600078e0008 */
[----:B------:R0:W-:Y:S01]  /*bff0*/  LDGSTS.E.BYPASS.LTC128B.128 [R9+0x1ec00], desc[UR36][R2.64+0x100], !P1 ;  /* 0x1ec0010002097fae */ /* 0x0001e2000c901d64 */
[----:B------:R-:W-:-:S07]  /*c000*/  MOV R35, R14 ;  /* 0x0000000e00237202 */ /* 0x000fce0000000f00 */
[----:B0-----:R-:W-:Y:S05]  /*c010*/  WARPSYNC.COLLECTIVE R15, `(.L_x_133) ;  /* 0x000000000f087348 */ /* 0x001fea0003c00000 */
[----:B------:R1:W2:Y:S02]  /*c020*/  SHFL.IDX P6, R14, R13, R12, R11 ;  /* 0x0000000c0d0e7389 */ /* 0x0002a400000c000b */
[----:B012---:R-:W-:Y:S01]  /*c030*/  ENDCOLLECTIVE ;  /* 0x000000000000791b */ /* 0x007fe20003800000 */
.L_x_133:
[----:B------:R-:W-:Y:S01]  /*c040*/  IMAD.MOV.U32 R13, RZ, RZ, R10 ;  /* 0x000000ffff0d7224 */ /* 0x000fe200078e000a */
[----:B------:R-:W-:Y:S02]  /*c050*/  MOV R12, 0x3 ;  /* 0x00000003000c7802 */ /* 0x000fe40000000f00 */
[----:B------:R-:W-:-:S13]  /*c060*/  IADD3 R2, P0, R14, R5, RZ ;  /* 0x000000050e027210 */ /* 0x000fda0007f1e0ff */
[----:B------:R-:W-:Y:S05]  /*c070*/  WARPSYNC.COLLECTIVE R15, `(.L_x_134) ;  /* 0x000000000f087348 */ /* 0x000fea0003c00000 */
[----:B------:R0:W1:Y:S02]  /*c080*/  SHFL.IDX P6, R14, R13, R12, R11 ;  /* 0x0000000c0d0e7389 */ /* 0x00006400000c000b */
[----:B01----:R-:W-:Y:S01]  /*c090*/  ENDCOLLECTIVE ;  /* 0x000000000000791b */ /* 0x003fe20003800000 */
.L_x_134:
        /* <DEDUP_REMOVED lines=8> */
[----:B------:R-:W-:-:S07]  /*c120*/  IMAD.MOV.U32 R35, RZ, RZ, R14 ;  /* 0x000000ffff237224 */ /* 0x000fce00078e000e */
[----:B0-----:R-:W-:Y:S05]  /*c130*/  WARPSYNC.COLLECTIVE R15, `(.L_x_135) ;  /* 0x000000000f087348 */ /* 0x001fea0003c00000 */
[----:B------:R1:W2:Y:S02]  /*c140*/  SHFL.IDX P6, R14, R13, R12, R11 ;  /* 0x0000000c0d0e7389 */ /* 0x0002a400000c000b */
[----:B012---:R-:W-:Y:S01]  /*c150*/  ENDCOLLECTIVE ;  /* 0x000000000000791b */ /* 0x007fe20003800000 */
.L_x_135:
[----:B------:R-:W-:Y:S01]  /*c160*/  MOV R13, R10 ;  /* 0x0000000a000d7202 */ /* 0x000fe20000000f00 */
[----:B------:R-:W-:Y:S01]  /*c170*/  IMAD.MOV.U32 R12, RZ, RZ, 0x4 ;  /* 0x00000004ff0c7424 */ /* 0x000fe200078e00ff */
[----:B------:R-:W-:-:S13]  /*c180*/  IADD3 R2, P0, R14, R5, RZ ;  /* 0x000000050e027210 */ /* 0x000fda0007f1e0ff */
[----:B------:R-:W-:Y:S05]  /*c190*/  WARPSYNC.COLLECTIVE R15, `(.L_x_136) ;  /* 0x000000000f087348 */ /* 0x000fea0003c00000 */
[----:B------:R0:W1:Y:S02]  /*c1a0*/  SHFL.IDX P6, R14, R13, R12, R11 ;  /* 0x0000000c0d0e7389 */ /* 0x00006400000c000b */
[----:B01----:R-:W-:Y:S01]  /*c1b0*/  ENDCOLLECTIVE ;  /* 0x000000000000791b */ /* 0x003fe20003800000 */
.L_x_136:
        /* <DEDUP_REMOVED lines=12> */
.L_x_137:
[----:B------:R-:W-:Y:S02]  /*c280*/  IMAD.MOV.U32 R13, RZ, RZ, R10 ;  /* 0x000000ffff0d7224 */ /* 0x000fe400078e000a */
[----:B------:R-:W-:Y:S01]  /*c290*/  IMAD.MOV.U32 R12, RZ, RZ, 0x5 ;  /* 0x00000005ff0c7424 */ /* 0x000fe200078e00ff */
[----:B------:R-:W-:-:S13]  /*c2a0*/  IADD3 R2, P0, R14, R5, RZ ;  /* 0x000000050e027210 */ /* 0x000fda0007f1e0ff */
[----:B------:R-:W-:Y:S05]  /*c2b0*/  WARPSYNC.COLLECTIVE R15, `(.L_x_138) ;  /* 0x000000000f087348 */ /* 0x000fea0003c00000 */
[----:B------:R0:W1:Y:S02]  /*c2c0*/  SHFL.IDX P6, R14, R13, R12, R11 ;  /* 0x0000000c0d0e7389 */ /* 0x00006400000c000b */
[----:B01----:R-:W-:Y:S01]  /*c2d0*/  ENDCOLLECTIVE ;  /* 0x000000000000791b */ /* 0x003fe20003800000 */
.L_x_138:
[----:B------:R-:W-:-:S05]  /*c2e0*/  IADD3.X R3, RZ, R35, RZ, P0, !PT ;  /* 0x00000023ff037210 */ /* 0x000fca00007fe4ff */
[----:B------:R-:W-:Y:S01]  /*c2f0*/  @!PT LDS RZ, [RZ] ;  /* 0x00000000fffff984 */ /* 0x000fe20000000800 */
[----:B------:R-:W-:Y:S01]  /*c300*/  @!PT LDS RZ, [RZ] ;  /* 0x00000000fffff984 */ /* 0x000fe20000000800 */
[----:B------:R-:W-:Y:S01]  /*c310*/  @!PT LDS RZ, [RZ] ;  /* 0x00000000fffff984 */ /* 0x000fe20000000800 */
[----:B------:R0:W-:Y:S04]  /*c320*/  LDGSTS.E.BYPASS.LTC128B.128 [R9+0x1a400], desc[UR36][R2.64], !P3 ;  /* 0x1a40000002097fae */ /* 0x0001e8000d901d64 */
[----:B------:R0:W-:Y:S01]  /*c330*/  LDGSTS.E.BYPASS.LTC128B.128 [R9+0x1d400], desc[UR36][R2.64+0x80], !P2 ;  /* 0x1d40008002097fae */ /* 0x0001e2000d101d64 */
[----:B------:R-:W-:-:S03]  /*c340*/  MOV R13, R8 ;  /* 0x00000008000d7202 */ /* 0x000fc60000000f00 */
[----:B------:R0:W-:Y:S01]  /*c350*/  LDGSTS.E.BYPASS.LTC128B.128 [R9+0x20400], desc[UR36][R2.64+0x100], !P1 ;  /* 0x2040010002097fae */ /* 0x0001e2000c901d64 */
[----:B------:R-:W-:-:S07]  /*c360*/  IMAD.MOV.U32 R35, RZ, RZ, R14 ;  /* 0x000000ffff237224 */ /* 0x000fce00078e000e */
[----:B0-----:R-:W-:Y:S05]  /*c370*/  WARPSYNC.COLLECTIVE R15, `(.L_x_139) ;  /* 0x000000000f087348 */ /* 0x001fea0003c00000 */
[----:B------:R1:W2:Y:S02]  /*c380*/  SHFL.IDX P6, R14, R13, R12, R11 ;  /* 0x0000000c0d0e7389 */ /* 0x0002a400000c000b */
[----:B012---:R-:W-:Y:S01]  /*c390*/  ENDCOLLECTIVE ;  /* 0x000000000000791b */ /* 0x007fe20003800000 */
.L_x_139:
[----:B------:R-:W-:Y:S05]  /*c3a0*/  BRA `(.L_x_140) ;  /* 0xffffffd000707947 */ /* 0x000fea000383ffff */
.L_x_64:
[----:B0-----:R0:W1:Y:S02]  /*c3b0*/  SYNCS.PHASECHK.TRANS64.TRYWAIT P0, [R6+URZ+0x2a860], R9 ;  /* 0x02a86009060075a7 */ /* 0x001064000800017f */
[----:B-1----:R-:W-:Y:S05]  /*c3c0*/  @!P0 NANOSLEEP.SYNCS 0x989680 ;  /* 0x009896800000895d */ /* 0x002fea0003900000 */
[----:B------:R-:W1:Y:S02]  /*c3d0*/  @!P0 SYNCS.PHASECHK.TRANS64 P0, [R6+URZ+0x2a860], R9 ;  /* 0x02a86009060085a7 */ /* 0x000e64000800007f */
[----:B-1----:R-:W-:Y:S05]  /*c3e0*/  @!P0 BRA `(.L_x_64) ;  /* 0xfffffffc00f08947 */ /* 0x002fea000383ffff */
[----:B------:R-:W-:Y:S05]  /*c3f0*/  BRA `(.L_x_141) ;  /* 0xffffffd000d47947 */ /* 0x000fea000383ffff */
.L_x_65:
[----:B------:R-:W-:Y:S01]  /*c400*/  BSSY B1, `(.L_x_142) ;  /* 0x0000008000017945 */ /* 0x000fe20003800000 */
[----:B------:R-:W-:Y:S01]  /*c410*/  IMAD.MOV.U32 R13, RZ, RZ, R18 ;  /* 0x000000ffff0d7224 */ /* 0x000fe200078e0012 */
[----:B------:R-:W-:Y:S01]  /*c420*/  MOV R15, 0xffffffff ;  /* 0xffffffff000f7802 */ /* 0x000fe20000000f00 */
[----:B------:R-:W-:Y:S02]  /*c430*/  IMAD.MOV.U32 R12, RZ, RZ, RZ ;  /* 0x000000ffff0c7224 */ /* 0x000fe400078e00ff */
[----:B------:R-:W-:-:S07]  /*c440*/  IMAD.MOV.U32 R11, RZ, RZ, 0x181f ;  /* 0x0000181fff0b7424 */ /* 0x000fce00078e00ff */
[----:B0-----:R-:W-:Y:S05]  /*c450*/  WARPSYNC.COLLECTIVE R15, `(.L_x_143) ;  /* 0x000000000f087348 */ /* 0x001fea0003c00000 */
[----:B------:R1:W2:Y:S02]  /*c460*/  SHFL.IDX P6, R14, R13, R12, R11 ;  /* 0x0000000c0d0e7389 */ /* 0x0002a400000c000b */
[----:B012---:R-:W-:Y:S01]  /*c470*/  ENDCOLLECTIVE ;  /* 0x000000000000791b */ /* 0x007fe20003800000 */
.L_x_143:
[----:B------:R-:W-:Y:S05]  /*c480*/  BSYNC B1 ;  /* 0x0000000000017941 */ /* 0x000fea0003800000 */
.L_x_142:
[----:B------:R-:W-:Y:S01]  /*c490*/  IMAD.MOV.U32 R13, RZ, RZ, R17 ;  /* 0x000000ffff0d7224 */ /* 0x000fe200078e0011 */
[----:B------:R-:W-:Y:S01]  /*c4a0*/  MOV R11, 0x181f ;  /* 0x0000181f000b7802 */ /* 0x000fe20000000f00 */
[----:B------:R-:W-:Y:S01]  /*c4b0*/  IMAD.MOV.U32 R12, RZ, RZ, RZ ;  /* 0x000000ffff0c7224 */ /* 0x000fe200078e00ff */
[----:B------:R-:W-:Y:S01]  /*c4c0*/  LEA R7, R7, UR39, 0x1 ;  /* 0x0000002707077c11 */ /* 0x000fe2000f8e08ff */
[----:B------:R-:W-:Y:S02]  /*c4d0*/  IMAD.MOV.U32 R15, RZ, RZ, -0x1 ;  /* 0xffffffffff0f7424 */ /* 0x000fe400078e00ff */
[----:B------:R-:W-:-:S07]  /*c4e0*/  IMAD.MOV.U32 R3, RZ, RZ, R14 ;  /* 0x000000ffff037224 */ /* 0x000fce00078e000e */
[----:B------:R-:W-:Y:S05]  /*c4f0*/  WARPSYNC.COLLECTIVE R15, `(.L_x_144) ;  /* 0x000000000f087348 */ /* 0x000fea0003c00000 */
[----:B------:R0:W1:Y:S02]  /*c500*/  SHFL.IDX P6, R14, R13, R12, R11 ;  /* 0x0000000c0d0e7389 */ /* 0x00006400000c000b */
[----:B01----:R-:W-:Y:S01]  /*c510*/  ENDCOLLECTIVE ;  /* 0x000000000000791b */ /* 0x003fe20003800000 */
.L_x_144:
[----:B------:R-:W-:Y:S01]  /*c520*/  IMAD.MOV.U32 R13, RZ, RZ, R18 ;  /* 0x000000ffff0d7224 */ /* 0x000fe200078e0012 */
[----:B------:R-:W-:Y:S02]  /*c530*/  MOV R12, 0x1 ;  /* 0x00000001000c7802 */ /* 0x000fe40000000f00 */
[----:B------:R-:W-:-:S13]  /*c540*/  IADD3 R2, P0, R14, R5, RZ ;  /* 0x000000050e027210 */ /* 0x000fda0007f1e0ff */
[----:B------:R-:W-:Y:S05]  /*c550*/  WARPSYNC.COLLECTIVE R15, `(.L_x_145) ;  /* 0x000000000f087348 */ /* 0x000fea0003c00000 */
[----:B------:R0:W1:Y:S02]  /*c560*/  SHFL.IDX P6, R14, R13, R12, R11 ;  /* 0x0000000c0d0e7389 */ /* 0x00006400000c000b */
[----:B01----:R-:W-:Y:S01]  /*c570*/  ENDCOLLECTIVE ;  /* 0x000000000000791b */ /* 0x003fe20003800000 */
.L_x_145:
[----:B------:R-:W-:Y:S01]  /*c580*/  IMAD.X R3, RZ, RZ, R3, P0 ;  /* 0x000000ffff037224 */ /* 0x000fe200000e0603 */
[----:B------:R-:W-:Y:S01]  /*c590*/  ISETP.LT.OR P0, PT, R8, 0x1, P2 ;  /* 0x000000010800780c */ /* 0x000fe20001701670 */
[----:B------:R-:W-:-:S12]  /*c5a0*/  IMAD.MOV.U32 R13, RZ, RZ, R17 ;  /* 0x000000ffff0d7224 */ /* 0x000fd800078e0011 */
[----:B------:R-:W-:Y:S01]  /*c5b0*/  @!PT LDS RZ, [RZ] ;  /* 0x00000000fffff984 */ /* 0x000fe20000000800 */
[----:B------:R-:W-:Y:S01]  /*c5c0*/  @!PT LDS RZ, [RZ] ;  /* 0x00000000fffff984 */ /* 0x000fe20000000800 */
[----:B------:R-:W-:Y:S01]  /*c5d0*/  @!PT LDS RZ, [RZ] ;  /* 0x00000000fffff984 */ /* 0x000fe20000000800 */
[----:B------:R-:W-:Y:S01]  /*c5e0*/  LDGSTS.E.BYPASS.LTC128B.128 [R7+0x400], desc[UR36][R2.64], !P0 ;  /* 0x0040000002077fae */ /* 0x000fe2000c101d64 */
[----:B------:R-:W-:-:S13]  /*c5f0*/  ISETP.LT.OR P0, PT, R8, 0x1, P1 ;  /* 0x000000010800780c */ /* 0x000fda0000f01670 */
[----:B------:R0:W-:Y:S02]  /*c600*/  LDGSTS.E.BYPASS.LTC128B.128 [R7+0x3400], desc[UR36][R2.64+0x80], !P0 ;  /* 0x0340008002077fae */ /* 0x0001e4000c101d64 */
[----:B0-----:R-:W-:-:S07]  /*c610*/  IMAD.MOV.U32 R3, RZ, RZ, R14 ;  /* 0x000000ffff037224 */ /* 0x001fce00078e000e */
[----:B------:R-:W-:Y:S05]  /*c620*/  WARPSYNC.COLLECTIVE R15, `(.L_x_146) ;  /* 0x000000000f087348 */ /* 0x000fea0003c00000 */
[----:B------:R0:W1:Y:S02]  /*c630*/  SHFL.IDX P6, R14, R13, R12, R11 ;  /* 0x0000000c0d0e7389 */ /* 0x00006400000c000b */
[----:B01----:R-:W-:Y:S01]  /*c640*/  ENDCOLLECTIVE ;  /* 0x000000000000791b */ /* 0x003fe20003800000 */
.L_x_146:
[----:B------:R-:W-:Y:S01]  /*c650*/  MOV R13, R18 ;  /* 0x00000012000d7202 */ /* 0x000fe20000000f00 */
[----:B------:R-:W-:Y:S01]  /*c660*/  IMAD.MOV.U32 R12, RZ, RZ, 0x2 ;  /* 0x00000002ff0c7424 */ /* 0x000fe200078e00ff */
[----:B------:R-:W-:-:S13]  /*c670*/  IADD3 R2, P0, R14, R5, RZ ;  /* 0x000000050e027210 */ /* 0x000fda0007f1e0ff */
[----:B------:R-:W-:Y:S05]  /*c680*/  WARPSYNC.COLLECTIVE R15, `(.L_x_147) ;  /* 0x000000000f087348 */ /* 0x000fea0003c00000 */
[----:B------:R0:W1:Y:S02]  /*c690*/  SHFL.IDX P6, R14, R13, R12, R11 ;  /* 0x0000000c0d0e7389 */ /* 0x00006400000c000b */
[----:B01----:R-:W-:Y:S01]  /*c6a0*/  ENDCOLLECTIVE ;  /* 0x000000000000791b */ /* 0x003fe20003800000 */
.L_x_147:
        /* <DEDUP_REMOVED lines=13> */
.L_x_148:
[----:B------:R-:W-:Y:S02]  /*c780*/  IMAD.MOV.U32 R13, RZ, RZ, R18 ;  /* 0x000000ffff0d7224 */ /* 0x000fe400078e0012 */
[----:B------:R-:W-:Y:S01]  /*c790*/  IMAD.MOV.U32 R12, RZ, RZ, 0x3 ;  /* 0x00000003ff0c7424 */ /* 0x000fe200078e00ff */
[----:B------:R-:W-:-:S13]  /*c7a0*/  IADD3 R2, P0, R14, R5, RZ ;  /* 0x000000050e027210 */ /* 0x000fda0007f1e0ff */
[----:B------:R-:W-:Y:S05]  /*c7b0*/  WARPSYNC.COLLECTIVE R15, `(.L_x_149) ;  /* 0x000000000f087348 */ /* 0x000fea0003c00000 */
[----:B------:R0:W1:Y:S02]  /*c7c0*/  SHFL.IDX P6, R14, R13, R12, R11 ;  /* 0x0000000c0d0e7389 */ /* 0x00006400000c000b */
[----:B01----:R-:W-:Y:S01]  /*c7d0*/  ENDCOLLECTIVE ;  /* 0x000000000000791b */ /* 0x003fe20003800000 */
.L_x_149:
[----:B------:R-:W-:Y:S02]  /*c7e0*/  IADD3.X R3, RZ, R3, RZ, P0, !PT ;  /* 0x00000003ff037210 */ /* 0x000fe400007fe4ff */
[----:B------:R-:W-:Y:S02]  /*c7f0*/  ISETP.LT.OR P0, PT, R8, 0x21, P2 ;  /* 0x000000210800780c */ /* 0x000fe40001701670 */
[----:B------:R-:W-:-:S11]  /*c800*/  MOV R13, R17 ;  /* 0x00000011000d7202 */ /* 0x000fd60000000f00 */
        /* <DEDUP_REMOVED lines=10> */
.L_x_150:
[----:B------:R-:W-:Y:S02]  /*c8b0*/  IMAD.MOV.U32 R13, RZ, RZ, R18 ;  /* 0x000000ffff0d7224 */ /* 0x000fe400078e0012 */
[----:B------:R-:W-:Y:S01]  /*c8c0*/  IMAD.MOV.U32 R12, RZ, RZ, 0x4 ;  /* 0x00000004ff0c7424 */ /* 0x000fe200078e00ff */
[----:B------:R-:W-:-:S13]  /*c8d0*/  IADD3 R2, P0, R14, R5, RZ ;  /* 0x000000050e027210 */ /* 0x000fda0007f1e0ff */
[----:B------:R-:W-:Y:S05]  /*c8e0*/  WARPSYNC.COLLECTIVE R15, `(.L_x_151) ;  /* 0x000000000f087348 */ /* 0x000fea0003c00000 */
[----:B------:R0:W1:Y:S02]  /*c8f0*/  SHFL.IDX P6, R14, R13, R12, R11 ;  /* 0x0000000c0d0e7389 */ /* 0x00006400000c000b */
[----:B01----:R-:W-:Y:S01]  /*c900*/  ENDCOLLECTIVE ;  /* 0x000000000000791b */ /* 0x003fe20003800000 */
.L_x_151:
        /* <DEDUP_REMOVED lines=9> */
[----:B0-----:R-:W-:-:S07]  /*c9a0*/  MOV R3, R14 ;  /* 0x0000000e00037202 */ /* 0x001fce0000000f00 */
[----:B------:R-:W-:Y:S05]  /*c9b0*/  WARPSYNC.COLLECTIVE R15, `(.L_x_152) ;  /* 0x000000000f087348 */ /* 0x000fea0003c00000 */
[----:B------:R0:W1:Y:S02]  /*c9c0*/  SHFL.IDX P6, R14, R13, R12, R11 ;  /* 0x0000000c0d0e7389 */ /* 0x00006400000c000b */
[----:B01----:R-:W-:Y:S01]  /*c9d0*/  ENDCOLLECTIVE ;  /* 0x000000000000791b */ /* 0x003fe20003800000 */
.L_x_152:
[----:B------:R-:W-:Y:S01]  /*c9e0*/  IMAD.MOV.U32 R13, RZ, RZ, R18 ;  /* 0x000000ffff0d7224 */ /* 0x000fe200078e0012 */
[----:B------:R-:W-:Y:S02]  /*c9f0*/  MOV R12, 0x5 ;  /* 0x00000005000c7802 */ /* 0x000fe40000000f00 */
[----:B------:R-:W-:-:S13]  /*ca00*/  IADD3 R2, P0, R14, R5, RZ ;  /* 0x000000050e027210 */ /* 0x000fda0007f1e0ff */
[----:B------:R-:W-:Y:S05]  /*ca10*/  WARPSYNC.COLLECTIVE R15, `(.L_x_153) ;  /* 0x000000000f087348 */ /* 0x000fea0003c00000 */
[----:B------:R0:W1:Y:S02]  /*ca20*/  SHFL.IDX P6, R14, R13, R12, R11 ;  /* 0x0000000c0d0e7389 */ /* 0x00006400000c000b */
[----:B01----:R-:W-:Y:S01]  /*ca30*/  ENDCOLLECTIVE ;  /* 0x000000000000791b */ /* 0x003fe20003800000 */
.L_x_153:
[----:B------:R-:W-:Y:S01]  /*ca40*/  IMAD.X R3, RZ, RZ, R3, P0 ;  /* 0x000000ffff037224 */ /* 0x000fe200000e0603 */
[----:B------:R-:W-:Y:S01]  /*ca50*/  ISETP.LT.OR P0, PT, R8, 0x41, P2 ;  /* 0x000000410800780c */ /* 0x000fe20001701670 */
[----:B------:R-:W-:-:S12]  /*ca60*/  IMAD.MOV.U32 R13, RZ, RZ, R17 ;  /* 0x000000ffff0d7224 */ /* 0x000fd800078e0011 */
[----:B------:R-:W-:Y:S01]  /*ca70*/  @!PT LDS RZ, [RZ] ;  /* 0x00000000fffff984 */ /* 0x000fe20000000800 */
[----:B------:R-:W-:Y:S01]  /*ca80*/  @!PT LDS RZ, [RZ] ;  /* 0x00000000fffff984 */ /* 0x000fe20000000800 */
[----:B------:R-:W-:Y:S01]  /*ca90*/  @!PT LDS RZ, [RZ] ;  /* 0x00000000fffff984 */ /* 0x000fe20000000800 */
[----:B------:R0:W-:Y:S01]  /*caa0*/  LDGSTS.E.BYPASS.LTC128B.128 [R7+0x2400], desc[UR36][R2.64], !P0 ;  /* 0x0240000002077fae */ /* 0x0001e2000c101d64 */
[----:B------:R-:W-:Y:S01]  /*cab0*/  ISETP.LT.OR P0, PT, R8, 0x41, P1 ;  /* 0x000000410800780c */ /* 0x000fe20000f01670 */
[----:B------:R-:W-:-:S12]  /*cac0*/  IMAD.MOV.U32 R18, RZ, RZ, R14 ;  /* 0x000000ffff127224 */ /* 0x000fd800078e000e */
[----:B0-----:R-:W-:Y:S05]  /*cad0*/  WARPSYNC.COLLECTIVE R15, `(.L_x_154) ;  /* 0x000000000f087348 */ /* 0x001fea0003c00000 */
[----:B------:R1:W2:Y:S02]  /*cae0*/  SHFL.IDX P6, R14, R13, R12, R11 ;  /* 0x0000000c0d0e7389 */ /* 0x0002a400000c000b */
[----:B012---:R-:W-:Y:S01]  /*caf0*/  ENDCOLLECTIVE ;  /* 0x000000000000791b */ /* 0x007fe20003800000 */
.L_x_154:
[----:B------:R-:W-:Y:S01]  /*cb00*/  @!PT LDS RZ, [RZ] ;  /* 0x00000000fffff984 */ /* 0x000fe20000000800 */
[----:B------:R-:W-:Y:S01]  /*cb10*/  @!PT LDS RZ, [RZ] ;  /* 0x00000000fffff984 */ /* 0x000fe20000000800 */
[----:B------:R-:W-:Y:S01]  /*cb20*/  @!PT LDS RZ, [RZ] ;  /* 0x00000000fffff984 */ /* 0x000fe20000000800 */
[----:B------:R0:W-:Y:S01]  /*cb30*/  LDGSTS.E.BYPASS.LTC128B.128 [R7+0x5400], desc[UR36][R2.64+0x80], !P0 ;  /* 0x0540008002077fae */ /* 0x0001e2000c101d64 */
[----:B------:R-:W-:Y:S05]  /*cb40*/  BRA `(.L_x_155) ;  /* 0xffffffcc00c87947 */ /* 0x000fea000383ffff */
.L_x_71:
[----:B0-----:R0:W1:Y:S02]  /*cb50*/  SYNCS.PHASECHK.TRANS64.TRYWAIT P0, [R4+URZ+0x2a860], R3 ;  /* 0x02a86003040075a7 */ /* 0x001064000800017f */
[----:B-1----:R-:W-:Y:S05]  /*cb60*/  @!P0 NANOSLEEP.SYNCS 0x989680 ;  /* 0x009896800000895d */ /* 0x002fea0003900000 */
[----:B------:R-:W1:Y:S02]  /*cb70*/  @!P0 SYNCS.PHASECHK.TRANS64 P0, [R4+URZ+0x2a860], R3 ;  /* 0x02a86003040085a7 */ /* 0x000e64000800007f */
[----:B-1----:R-:W-:Y:S05]  /*cb80*/  @!P0 BRA `(.L_x_71) ;  /* 0xfffffffc00f08947 */ /* 0x002fea000383ffff */
[----:B------:R-:W-:Y:S05]  /*cb90*/  BRA `(.L_x_156) ;  /* 0xffffffd0009c7947 */ /* 0x000fea000383ffff */
.L_x_72:
[----:B------:R-:W-:Y:S01]  /*cba0*/  BSSY B0, `(.L_x_157) ;  /* 0x0000008000007945 */ /* 0x000fe20003800000 */
[----:B------:R-:W-:Y:S01]  /*cbb0*/  IMAD.MOV.U32 R13, RZ, RZ, R18 ;  /* 0x000000ffff0d7224 */ /* 0x000fe200078e0012 */
[----:B------:R-:W-:Y:S01]  /*cbc0*/  MOV R12, RZ ;  /* 0x000000ff000c7202 */ /* 0x000fe20000000f00 */
[----:B------:R-:W-:Y:S02]  /*cbd0*/  IMAD.MOV.U32 R11, RZ, RZ, 0x181f ;  /* 0x0000181fff0b7424 */ /* 0x000fe400078e00ff */
[----:B------:R-:W-:-:S07]  /*cbe0*/  IMAD.MOV.U32 R15, RZ, RZ, -0x1 ;  /* 0xffffffffff0f7424 */ /* 0x000fce00078e00ff */
[----:B0-----:R-:W-:Y:S05]  /*cbf0*/  WARPSYNC.COLLECTIVE R15, `(.L_x_158) ;  /* 0x000000000f087348 */ /* 0x001fea0003c00000 */
[----:B------:R1:W2:Y:S02]  /*cc00*/  SHFL.IDX P6, R14, R13, R12, R11 ;  /* 0x0000000c0d0e7389 */ /* 0x0002a400000c000b */
[----:B012---:R-:W-:Y:S01]  /*cc10*/  ENDCOLLECTIVE ;  /* 0x000000000000791b */ /* 0x007fe20003800000 */
.L_x_158:
[----:B------:R-:W-:Y:S05]  /*cc20*/  BSYNC B0 ;  /* 0x0000000000007941 */ /* 0x000fea0003800000 */
.L_x_157:
[----:B------:R-:W-:Y:S01]  /*cc30*/  MOV R13, R17 ;  /* 0x00000011000d7202 */ /* 0x000fe20000000f00 */
[----:B------:R-:W-:Y:S01]  /*cc40*/  IMAD.MOV.U32 R12, RZ, RZ, RZ ;  /* 0x000000ffff0c7224 */ /* 0x000fe200078e00ff */
[----:B------:R-:W-:Y:S01]  /*cc50*/  SHF.L.U32 R6, R37, 0x1, RZ ;  /* 0x0000000125067819 */ /* 0x000fe200000006ff */
[----:B------:R-:W-:Y:S02]  /*cc60*/  IMAD.MOV.U32 R11, RZ, RZ, 0x181f ;  /* 0x0000181fff0b7424 */ /* 0x000fe400078e00ff */
[----:B------:R-:W-:Y:S02]  /*cc70*/  IMAD.MOV.U32 R15, RZ, RZ, -0x1 ;  /* 0xffffffffff0f7424 */ /* 0x000fe400078e00ff */
[----:B------:R-:W-:-:S07]  /*cc80*/  IMAD.MOV.U32 R0, RZ, RZ, R14 ;  /* 0x000000ffff007224 */ /* 0x000fce00078e000e */
[----:B------:R-:W-:Y:S05]  /*cc90*/  WARPSYNC.COLLECTIVE R15, `(.L_x_159) ;  /* 0x000000000f087348 */ /* 0x000fea0003c00000 */
[----:B------:R0:W1:Y:S02]  /*cca0*/  SHFL.IDX P6, R14, R13, R12, R11 ;  /* 0x0000000c0d0e7389 */ /* 0x00006400000c000b */
[----:B01----:R-:W-:Y:S01]  /*ccb0*/  ENDCOLLECTIVE ;  /* 0x000000000000791b */ /* 0x003fe20003800000 */
.L_x_159:
[----:B------:R-:W-:Y:S02]  /*ccc0*/  IMAD.MOV.U32 R13, RZ, RZ, R18 ;  /* 0x000000ffff0d7224 */ /* 0x000fe400078e0012 */
[----:B------:R-:W-:Y:S01]  /*ccd0*/  IMAD.MOV.U32 R12, RZ, RZ, 0x1 ;  /* 0x00000001ff0c7424 */ /* 0x000fe200078e00ff */
[----:B------:R-:W-:-:S13]  /*cce0*/  IADD3 R2, P0, R14, R6, RZ ;  /* 0x000000060e027210 */ /* 0x000fda0007f1e0ff */
[----:B------:R-:W-:Y:S05]  /*ccf0*/  WARPSYNC.COLLECTIVE R15, `(.L_x_160) ;  /* 0x000000000f087348 */ /* 0x000fea0003c00000 */
[----:B------:R0:W1:Y:S02]  /*cd00*/  SHFL.IDX P6, R14, R13, R12, R11 ;  /* 0x0000000c0d0e7389 */ /* 0x00006400000c000b */
[----:B01----:R-:W-:Y:S01]  /*cd10*/  ENDCOLLECTIVE ;  /* 0x000000000000791b */ /* 0x003fe20003800000 */
.L_x_160:
[----:B------:R-:W-:Y:S01]  /*cd20*/  IMAD.X R3, RZ, RZ, R0, P0 ;  /* 0x000000ffff037224 */ /* 0x000fe200000e0600 */
[----:B------:R-:W-:Y:S02]  /*cd30*/  ISETP.LT.OR P0, PT, R5, 0x1, P2 ;  /* 0x000000010500780c */ /* 0x000fe40001701670 */
[----:B------:R-:W-:Y:S01]  /*cd40*/  LEA R0, R7, UR39, 0x1 ;  /* 0x0000002707007c11 */ /* 0x000fe2000f8e08ff */
[----:B------:R-:W-:-:S10]  /*cd50*/  IMAD.MOV.U32 R13, RZ, RZ, R17 ;  /* 0x000000ffff0d7224 */ /* 0x000fd400078e0011 */
[----:B------:R-:W-:Y:S01]  /*cd60*/  @!PT LDS RZ, [RZ] ;  /* 0x00000000fffff984 */ /* 0x000fe20000000800 */
[----:B------:R-:W-:Y:S01]  /*cd70*/  @!PT LDS RZ, [RZ] ;  /* 0x00000000fffff984 */ /* 0x000fe20000000800 */
[----:B------:R-:W-:Y:S01]  /*cd80*/  @!PT LDS RZ, [RZ] ;  /* 0x00000000fffff984 */ /* 0x000fe20000000800 */
[----:B------:R0:W-:Y:S01]  /*cd90*/  LDGSTS.E.BYPASS.LTC128B.128 [R0+0x400], desc[UR36][R2.64], !P0 ;  /* 0x0040000002007fae */ /* 0x0001e2000c101d64 */
[----:B------:R-:W-:Y:S02]  /*cda0*/  ISETP.LT.OR P0, PT, R5, 0x1, P1 ;  /* 0x000000010500780c */ /* 0x000fe40000f01670 */
[----:B------:R-:W-:-:S11]  /*cdb0*/  MOV R7, R14 ;  /* 0x0000000e00077202 */ /* 0x000fd60000000f00 */
[----:B0-----:R-:W-:Y:S05]  /*cdc0*/  WARPSYNC.COLLECTIVE R15, `(.L_x_161) ;  /* 0x000000000f087348 */ /* 0x001fea0003c00000 */
[----:B------:R1:W2:Y:S02]  /*cdd0*/  SHFL.IDX P6, R14, R13, R12, R11 ;  /* 0x0000000c0d0e7389 */ /* 0x0002a400000c000b */
[----:B012---:R-:W-:Y:S01]  /*cde0*/  ENDCOLLECTIVE ;  /* 0x000000000000791b */ /* 0x007fe20003800000 */
.L_x_161:
[----:B------:R-:W-:Y:S01]  /*cdf0*/  @!PT LDS RZ, [RZ] ;  /* 0x00000000fffff984 */ /* 0x000fe20000000800 */
[----:B------:R-:W-:Y:S01]  /*ce00*/  @!PT LDS RZ, [RZ] ;  /* 0x00000000fffff984 */ /* 0x000fe20000000800 */
[----:B------:R-:W-:Y:S01]  /*ce10*/  @!PT LDS RZ, [RZ] ;  /* 0x00000000fffff984 */ /* 0x000fe20000000800 */
[----:B------:R0:W-:Y:S01]  /*ce20*/  LDGSTS.E.BYPASS.LTC128B.128 [R0+0x3400], desc[UR36][R2.64+0x80], !P0 ;  /* 0x0340008002007fae */ /* 0x0001e2000c101d64 */
[----:B------:R-:W-:Y:S01]  /*ce30*/  IMAD.MOV.U32 R13, RZ, RZ, R18 ;  /* 0x000000ffff0d7224 */ /* 0x000fe200078e0012 */
[----:B------:R-:W-:Y:S02]  /*ce40*/  MOV R12, 0x2 ;  /* 0x00000002000c7802 */ /* 0x000fe40000000f00 */
[----:B0-----:R-:W-:-:S13]  /*ce50*/  IADD3 R2, P0, R14, R6, RZ ;  /* 0x000000060e027210 */ /* 0x001fda0007f1e0ff */
[----:B------:R-:W-:Y:S05]  /*ce60*/  WARPSYNC.COLLECTIVE R15, `(.L_x_162) ;  /* 0x000000000f087348 */ /* 0x000fea0003c00000 */
[----:B------:R0:W1:Y:S02]  /*ce70*/  SHFL.IDX P6, R14, R13, R12, R11 ;  /* 0x0000000c0d0e7389 */ /* 0x00006400000c000b */
[----:B01----:R-:W-:Y:S01]  /*ce80*/  ENDCOLLECTIVE ;  /* 0x000000000000791b */ /* 0x003fe20003800000 */
.L_x_162:
        /* <DEDUP_REMOVED lines=12> */
.L_x_163:
[----:B------:R-:W-:Y:S01]  /*cf50*/  @!PT LDS RZ, [RZ] ;  /* 0x00000000fffff984 */ /* 0x000fe20000000800 */
[----:B------:R-:W-:Y:S01]  /*cf60*/  @!PT LDS RZ, [RZ] ;  /* 0x00000000fffff984 */ /* 0x000fe20000000800 */
[----:B------:R-:W-:Y:S01]  /*cf70*/  @!PT LDS RZ, [RZ] ;  /* 0x00000000fffff984 */ /* 0x000fe20000000800 */
[----:B------:R0:W-:Y:S01]  /*cf80*/  LDGSTS.E.BYPASS.LTC128B.128 [R0+0x3c00], desc[UR36][R2.64+0x80], !P0 ;  /* 0x03c0008002007fae */ /* 0x0001e2000c101d64 */
[----:B------:R-:W-:Y:S01]  /*cf90*/  MOV R13, R18 ;  /* 0x00000012000d7202 */ /* 0x000fe20000000f00 */
[----:B------:R-:W-:Y:S01]  /*cfa0*/  IMAD.MOV.U32 R12, RZ, RZ, 0x3 ;  /* 0x00000003ff0c7424 */ /* 0x000fe200078e00ff */
[----:B0-----:R-:W-:-:S13]  /*cfb0*/  IADD3 R2, P0, R14, R6, RZ ;  /* 0x000000060e027210 */ /* 0x001fda0007f1e0ff */
[----:B------:R-:W-:Y:S05]  /*cfc0*/  WARPSYNC.COLLECTIVE R15, `(.L_x_164) ;  /* 0x000000000f087348 */ /* 0x000fea0003c00000 */
[----:B------:R0:W1:Y:S02]  /*cfd0*/  SHFL.IDX P6, R14, R13, R12, R11 ;  /* 0x0000000c0d0e7389 */ /* 0x00006400000c000b */
[----:B01----:R-:W-:Y:S01]  /*cfe0*/  ENDCOLLECTIVE ;  /* 0x000000000000791b */ /* 0x003fe20003800000 */
.L_x_164:
        /* <DEDUP_REMOVED lines=12> */
.L_x_165:
[----:B------:R-:W-:Y:S01]  /*d0b0*/  @!PT LDS RZ, [RZ] ;  /* 0x00000000fffff984 */ /* 0x000fe20000000800 */
[----:B------:R-:W-:Y:S01]  /*d0c0*/  @!PT LDS RZ, [RZ] ;  /* 0x00000000fffff984 */ /* 0x000fe20000000800 */
[----:B------:R-:W-:Y:S01]  /*d0d0*/  @!PT LDS RZ, [RZ] ;  /* 0x00000000fffff984 */ /* 0x000fe20000000800 */
[----:B------:R0:W-:Y:S01]  /*d0e0*/  LDGSTS.E.BYPASS.LTC128B.128 [R0+0x4400], desc[UR36][R2.64+0x80], !P0 ;  /* 0x0440008002007fae */ /* 0x0001e2000c101d64 */
[----:B------:R-:W-:Y:S02]  /*d0f0*/  IMAD.MOV.U32 R13, RZ, RZ, R18 ;  /* 0x000000ffff0d7224 */ /* 0x000fe400078e0012 */
[----:B------:R-:W-:Y:S01]  /*d100*/  IMAD.MOV.U32 R12, RZ, RZ, 0x4 ;  /* 0x00000004ff0c7424 */ /* 0x000fe200078e00ff */
[----:B0-----:R-:W-:-:S13]  /*d110*/  IADD3 R2, P0, R14, R6, RZ ;  /* 0x000000060e027210 */ /* 0x001fda0007f1e0ff */
[----:B------:R-:W-:Y:S05]  /*d120*/  WARPSYNC.COLLECTIVE R15, `(.L_x_166) ;  /* 0x000000000f087348 */ /* 0x000fea0003c00000 */
[----:B------:R0:W1:Y:S02]  /*d130*/  SHFL.IDX P6, R14, R13, R12, R11 ;  /* 0x0000000c0d0e7389 */ /* 0x00006400000c000b */
[----:B01----:R-:W-:Y:S01]  /*d140*/  ENDCOLLECTIVE ;  /* 0x000000000000791b */ /* 0x003fe20003800000 */
.L_x_166:
[----:B------:R-:W-:Y:S02]  /*d150*/  IADD3.X R3, RZ, R7, RZ, P0, !PT ;  /* 0x00000007ff037210 */ /* 0x000fe400007fe4ff */
[----:B------:R-:W-:Y:S02]  /*d160*/  ISETP.LT.OR P0, PT, R5, 0x31, P2 ;  /* 0x000000310500780c */ /* 0x000fe40001701670 */
[----:B------:R-:W-:-:S11]  /*d170*/  MOV R13, R17 ;  /* 0x00000011000d7202 */ /* 0x000fd60000000f00 */
        /* <DEDUP_REMOVED lines=9> */
.L_x_167:
        /* <DEDUP_REMOVED lines=10> */
.L_x_168:
[----:B------:R-:W-:Y:S01]  /*d2b0*/  IMAD.X R3, RZ, RZ, R7, P0 ;  /* 0x000000ffff037224 */ /* 0x000fe200000e0607 */
[----:B------:R-:W-:Y:S01]  /*d2c0*/  ISETP.LT.OR P0, PT, R5, 0x41, P2 ;  /* 0x000000410500780c */ /* 0x000fe20001701670 */
[----:B------:R-:W-:-:S12]  /*d2d0*/  IMAD.MOV.U32 R13, RZ, RZ, R17 ;  /* 0x000000ffff0d7224 */ /* 0x000fd800078e0011 */
        /* <DEDUP_REMOVED lines=9> */
.L_x_169:
[----:B------:R-:W-:Y:S01]  /*d370*/  @!PT LDS RZ, [RZ] ;  /* 0x00000000fffff984 */ /* 0x000fe20000000800 */
[----:B------:R-:W-:Y:S01]  /*d380*/  @!PT LDS RZ, [RZ] ;  /* 0x00000000fffff984 */ /* 0x000fe20000000800 */
[----:B------:R-:W-:Y:S01]  /*d390*/  @!PT LDS RZ, [RZ] ;  /* 0x00000000fffff984 */ /* 0x000fe20000000800 */
[----:B------:R0:W-:Y:S01]  /*d3a0*/  LDGSTS.E.BYPASS.LTC128B.128 [R0+0x5400], desc[UR36][R2.64+0x80], !P0 ;  /* 0x0540008002007fae */ /* 0x0001e2000c101d64 */
[----:B------:R-:W-:Y:S05]  /*d3b0*/  BRA `(.L_x_170) ;  /* 0xffffffcc00607947 */ /* 0x000fea000383ffff */
.L_x_77:
[----:B0-----:R0:W1:Y:S02]  /*d3c0*/  SYNCS.PHASECHK.TRANS64.TRYWAIT P0, [R5+URZ+0x2a820], R0 ;  /* 0x02a82000050075a7 */ /* 0x001064000800017f */
[----:B-1----:R-:W-:Y:S05]  /*d3d0*/  @!P0 NANOSLEEP.SYNCS 0x989680 ;  /* 0x009896800000895d */ /* 0x002fea0003900000 */
[----:B------:R-:W1:Y:S02]  /*d3e0*/  @!P0 SYNCS.PHASECHK.TRANS64 P0, [R5+URZ+0x2a820], R0 ;  /* 0x02a82000050085a7 */ /* 0x000e64000800007f */
[----:B-1----:R-:W-:Y:S05]  /*d3f0*/  @!P0 BRA `(.L_x_77) ;  /* 0xfffffffc00f08947 */ /* 0x002fea000383ffff */
[----:B------:R-:W-:Y:S05]  /*d400*/  BRA `(.L_x_171) ;  /* 0xffffffcc00f47947 */ /* 0x000fea000383ffff */
.L_x_78:
[----:B------:R-:W1:Y:S01]  /*d410*/  S2R R2, SR_TID.X ;  /* 0x0000000000027919 */ /* 0x000e620000002100 */
[----:B------:R-:W-:Y:S01]  /*d420*/  BSSY B0, `(.L_x_172) ;  /* 0x000000a000007945 */ /* 0x000fe20003800000 */
[----:B------:R-:W-:Y:S01]  /*d430*/  IMAD.MOV.U32 R12, RZ, RZ, RZ ;  /* 0x000000ffff0c7224 */ /* 0x000fe200078e00ff */
[----:B------:R-:W-:Y:S01]  /*d440*/  MOV R11, 0x1f ;  /* 0x0000001f000b7802 */ /* 0x000fe20000000f00 */
[----:B------:R-:W-:Y:S01]  /*d450*/  IMAD.MOV.U32 R15, RZ, RZ, -0x1 ;  /* 0xffffffffff0f7424 */ /* 0x000fe200078e00ff */
[----:B-1----:R-:W-:-:S04]  /*d460*/  SHF.R.U32.HI R2, RZ, 0x5, R2 ;  /* 0x00000005ff027819 */ /* 0x002fc80000011602 */
[----:B------:R-:W-:-:S05]  /*d470*/  LOP3.LUT R2, R2, 0x3, RZ, 0xc0, !PT ;  /* 0x0000000302027812 */ /* 0x000fca00078ec0ff */
[----:B------:R-:W-:-:S07]  /*d480*/  IMAD.MOV.U32 R13, RZ, RZ, R2 ;  /* 0x000000ffff0d7224 */ /* 0x000fce00078e0002 */
[----:B0-----:R-:W-:Y:S05]  /*d490*/  WARPSYNC.COLLECTIVE R15, `(.L_x_173) ;  /* 0x000000000f087348 */ /* 0x001fea0003c00000 */
[----:B------:R1:W2:Y:S02]  /*d4a0*/  SHFL.IDX P6, R14, R13, R12, R11 ;  /* 0x0000000c0d0e7389 */ /* 0x0002a400000c000b */
[----:B012---:R-:W-:Y:S01]  /*d4b0*/  ENDCOLLECTIVE ;  /* 0x000000000000791b */ /* 0x007fe20003800000 */
.L_x_173:
[----:B------:R-:W-:Y:S05]  /*d4c0*/  BSYNC B0 ;  /* 0x0000000000007941 */ /* 0x000fea0003800000 */
.L_x_172:
[----:B------:R-:W-:Y:S05]  /*d4d0*/  BRA `(.L_x_174) ;  /* 0xffffffcc00dc7947 */ /* 0x000fea000383ffff */
.L_x_81:
[----:B------:R-:W-:Y:S01]  /*d4e0*/  BSSY B1, `(.L_x_175) ;  /* 0x0000006000017945 */ /* 0x000fe20003800000 */
[----:B------:R-:W-:-:S07]  /*d4f0*/  IMAD.MOV.U32 R15, RZ, RZ, -0x1 ;  /* 0xffffffffff0f7424 */ /* 0x000fce00078e00ff */
[----:B0-----:R-:W-:Y:S05]  /*d500*/  WARPSYNC.COLLECTIVE R15, `(.L_x_176) ;  /* 0x000000000f0c7348 */ /* 0x001fea0003c00000 */
[----:B------:R-:W-:Y:S02]  /*d510*/  ELECT P6, UR62, PT ;  /* 0x00000000003e782f */ /* 0x000fe400038c0000 */
[----:B------:R-:W-:Y:S01]  /*d520*/  MOV R14, UR62 ;  /* 0x0000003e000e7c02 */ /* 0x000fe20008000f00 */
[----:B0-----:R-:W-:Y:S10]  /*d530*/  ENDCOLLECTIVE ;  /* 0x000000000000791b */ /* 0x001ff40003800000 */
.L_x_176:
[----:B------:R-:W-:Y:S05]  /*d540*/  BSYNC B1 ;  /* 0x0000000000017941 */ /* 0x000fea0003800000 */
.L_x_175:
[----:B------:R-:W-:Y:S05]  /*d550*/  BRA `(.L_x_177) ;  /* 0xffffffcc00d47947 */ /* 0x000fea000383ffff */
.L_x_83:
[----:B0-----:R0:W1:Y:S02]  /*d560*/  SYNCS.PHASECHK.TRANS64.TRYWAIT P1, [R3+URZ+0x2a840], R2 ;  /* 0x02a84002030075a7 */ /* 0x001064000802017f */
[----:B-1----:R-:W-:Y:S05]  /*d570*/  @!P1 NANOSLEEP.SYNCS 0x989680 ;  /* 0x009896800000995d */ /* 0x002fea0003900000 */
[----:B------:R-:W1:Y:S02]  /*d580*/  @!P1 SYNCS.PHASECHK.TRANS64 P1, [R3+URZ+0x2a840], R2 ;  /* 0x02a84002030095a7 */ /* 0x000e64000802007f */
[----:B-1----:R-:W-:Y:S05]  /*d590*/  @!P1 BRA `(.L_x_83) ;  /* 0xfffffffc00f09947 */ /* 0x002fea000383ffff */
[----:B------:R-:W-:Y:S05]  /*d5a0*/  BRA `(.L_x_178) ;  /* 0xffffffcc00fc7947 */ /* 0x000fea000383ffff */
.L_x_85:
[----:B-1----:R1:W2:Y:S02]  /*d5b0*/  SYNCS.PHASECHK.TRANS64.TRYWAIT P1, [R5+URZ+0x2a840], R0 ;  /* 0x02a84000050075a7 */ /* 0x0022a4000802017f */
[----:B--2---:R-:W-:Y:S05]  /*d5c0*/  @!P1 NANOSLEEP.SYNCS 0x989680 ;  /* 0x009896800000995d */ /* 0x004fea0003900000 */
[----:B------:R-:W2:Y:S02]  /*d5d0*/  @!P1 SYNCS.PHASECHK.TRANS64 P1, [R5+URZ+0x2a840], R0 ;  /* 0x02a84000050095a7 */ /* 0x000ea4000802007f */
[----:B--2---:R-:W-:Y:S05]  /*d5e0*/  @!P1 BRA `(.L_x_85) ;  /* 0xfffffffc00f09947 */ /* 0x004fea000383ffff */
[----:B------:R-:W-:Y:S05]  /*d5f0*/  BRA `(.L_x_179) ;  /* 0xffffffd000087947 */ /* 0x000fea000383ffff */
.L_x_87:
[----:B--2---:R2:W3:Y:S02]  /*d600*/  SYNCS.PHASECHK.TRANS64.TRYWAIT P1, [R3+URZ+0x2a860], R2 ;  /* 0x02a86002030075a7 */ /* 0x0044e4000802017f */
[----:B---3--:R-:W-:Y:S05]  /*d610*/  @!P1 NANOSLEEP.SYNCS 0x989680 ;  /* 0x009896800000995d */ /* 0x008fea0003900000 */
[----:B------:R-:W3:Y:S02]  /*d620*/  @!P1 SYNCS.PHASECHK.TRANS64 P1, [R3+URZ+0x2a860], R2 ;  /* 0x02a86002030095a7 */ /* 0x000ee4000802007f */
[----:B---3--:R-:W-:Y:S05]  /*d630*/  @!P1 BRA `(.L_x_87) ;  /* 0xfffffffc00f09947 */ /* 0x008fea000383ffff */
[----:B------:R-:W-:Y:S05]  /*d640*/  BRA `(.L_x_180) ;  /* 0xffffffd000047947 */ /* 0x000fea000383ffff */
.L_x_181:
[----:B------:R-:W-:-:S00]  /*d650*/  BRA `(.L_x_181) ;  /* 0xfffffffc00fc7947 */ /* 0x000fc0000383ffff */
[----:B------:R-:W-:-:S00]  /*d660*/  NOP ;  /* 0x0000000000007918 */ /* 0x000fc00000000000 */
        /* <DEDUP_REMOVED lines=9> */
.L_x_3226:


//--------------------- .text._ZN7cutlass13device_kernelIN5flash11enable_sm90INS1_16FlashAttnFwdSm90INS1_25CollectiveMainloopFwdSm90ILi2EN4cute5tupleIJNS5_1CILi1EEES8_S8_EEENS6_IJNS7_ILi128EEENS7_ILi96EEENS7_ILi192EEEEEELi128ENS_10bfloat16_tEfNS_4arch4Sm90ELb0ELb0ELb0ELb1ELb1ELb0ELb0ELb1ELb1ELb1ELb0ELb0EEENS1_21CollectiveEpilogueFwdINS6_IJSA_SA_SB_EEES9_SE_SG_Li256ELb1ELb1ELb0ELb0EEENS1_36VarlenDynamicPersistentTileSchedulerILi128ELi96ELi256ELi128ELb0ELb1ELb1ELb0ELb1ELb1EEEEEEEEEvNT_6ParamsE --------------------------
	.section	.text._ZN7cutlass13device_kernelIN5flash11enable_sm90INS1_16FlashAttnFwdSm90INS1_25CollectiveMainloopFwdSm90ILi2EN4cute5tupleIJNS5_1CILi1EEES8_S8_EEENS6_IJNS7_ILi128EEENS7_ILi96EEENS7_ILi192EEEEEELi128ENS_10bfloat16_tEfNS_4arch4Sm90ELb0ELb0ELb0ELb1ELb1ELb0ELb0ELb1ELb1ELb1ELb0ELb0EEENS1_21CollectiveEpilogueFwdINS6_IJSA_SA_SB_EEES9_SE_SG_Li256ELb1ELb1ELb0ELb0EEENS1_36VarlenDynamicPersistentTileSchedulerILi128ELi96ELi256ELi128ELb0ELb1ELb1ELb0ELb1ELb1EEEEEEEEEvNT_6ParamsE,"ax",@progbits
	.align	128
.text._ZN7cutlass13device_kernelIN5flash11enable_sm90INS1_16FlashAttnFwdSm90INS1_25CollectiveMainloopFwdSm90ILi2EN4cute5tupleIJNS5_1CILi1EEES8_S8_EEENS6_IJNS7_ILi128EEENS7_ILi96EEENS7_ILi192EEEEEELi128ENS_10bfloat16_tEfNS_4arch4Sm90ELb0ELb0ELb0ELb1ELb1ELb0ELb0ELb1ELb1ELb1ELb0ELb0EEENS1_21CollectiveEpilogueFwdINS6_IJSA_SA_SB_EEES9_SE_SG_Li256ELb1ELb1ELb0ELb0EEENS1_36VarlenDynamicPersistentTileSchedulerILi128ELi96ELi256ELi128ELb0ELb1ELb1ELb0ELb1ELb1EEEEEEEEEvNT_6ParamsE:
        .type           _ZN7cutlass13device_kernelIN5flash11enable_sm90INS1_16FlashAttnFwdSm90INS1_25CollectiveMainloopFwdSm90ILi2EN4cute5tupleIJNS5_1CILi1EEES8_S8_EEENS6_IJNS7_ILi128EEENS7_ILi96EEENS7_ILi192EEEEEELi128ENS_10bfloat16_tEfNS_4arch4Sm90ELb0ELb0ELb0ELb1ELb1ELb0ELb0ELb1ELb1ELb1ELb0ELb0EEENS1_21CollectiveEpilogueFwdINS6_IJSA_SA_SB_EEES9_SE_SG_Li256ELb1ELb1ELb0ELb0EEENS1_36VarlenDynamicPersistentTileSchedulerILi128ELi96ELi256ELi128ELb0ELb1ELb1ELb0ELb1ELb1EEEEEEEEEvNT_6ParamsE,@function
        .size           _ZN7cutlass13device_kernelIN5flash11enable_sm90INS1_16FlashAttnFwdSm90INS1_25CollectiveMainloopFwdSm90ILi2EN4cute5tupleIJNS5_1CILi1EEES8_S8_EEENS6_IJNS7_ILi128EEENS7_ILi96EEENS7_ILi192EEEEEELi128ENS_10bfloat16_tEfNS_4arch4Sm90ELb0ELb0ELb0ELb1ELb1ELb0ELb0ELb1ELb1ELb1ELb0ELb0EEENS1_21CollectiveEpilogueFwdINS6_IJSA_SA_SB_EEES9_SE_SG_Li256ELb1ELb1ELb0ELb0EEENS1_36VarlenDynamicPersistentTileSchedulerILi128ELi96ELi256ELi128ELb0ELb1ELb1ELb0ELb1ELb1EEEEEEEEEvNT_6ParamsE,(.L_x_3227 - _ZN7cutlass13device_kernelIN5flash11enable_sm90INS1_16FlashAttnFwdSm90INS1_25CollectiveMainloopFwdSm90ILi2EN4cute5tupleIJNS5_1CILi1EEES8_S8_EEENS6_IJNS7_ILi128EEENS7_ILi96EEENS7_ILi192EEEEEELi128ENS_10bfloat16_tEfNS_4arch4Sm90ELb0ELb0ELb0ELb1ELb1ELb0ELb0ELb1ELb1ELb1ELb0ELb0EEENS1_21CollectiveEpilogueFwdINS6_IJSA_SA_SB_EEES9_SE_SG_Li256ELb1ELb1ELb0ELb0EEENS1_36VarlenDynamicPersistentTileSchedulerILi128ELi96ELi256ELi128ELb0ELb1ELb1ELb0ELb1ELb1EEEEEEEEEvNT_6ParamsE)
        .other          _ZN7cutlass13device_kernelIN5flash11enable_sm90INS1_16FlashAttnFwdSm90INS1_25CollectiveMainloopFwdSm90ILi2EN4cute5tupleIJNS5_1CILi1EEES8_S8_EEENS6_IJNS7_ILi128EEENS7_ILi96EEENS7_ILi192EEEEEELi128ENS_10bfloat16_tEfNS_4arch4Sm90ELb0ELb0ELb0ELb1ELb1ELb0ELb0ELb1ELb1ELb1ELb0ELb0EEENS1_21CollectiveEpilogueFwdINS6_IJSA_SA_SB_EEES9_SE_SG_Li256ELb1ELb1ELb0ELb0EEENS1_36VarlenDynamicPersistentTileSchedulerILi128ELi96ELi256ELi128ELb0ELb1ELb1ELb0ELb1ELb1EEEEEEEEEvNT_6ParamsE,@"STO_CUDA_ENTRY STV_DEFAULT"
_ZN7cutlass13device_kernelIN5flash11enable_sm90INS1_16FlashAttnFwdSm90INS1_25CollectiveMainloopFwdSm90ILi2EN4cute5tupleIJNS5_1CILi1EEES8_S8_EEENS6_IJNS7_ILi128EEENS7_ILi96EEENS7_ILi192EEEEEELi128ENS_10bfloat16_tEfNS_4arch4Sm90ELb0ELb0ELb0ELb1ELb1ELb0ELb0ELb1ELb1ELb1ELb0ELb0EEENS1_21CollectiveEpilogueFwdINS6_IJSA_SA_SB_EEES9_SE_SG_Li256ELb1ELb1ELb0ELb0EEENS1_36VarlenDynamicPersistentTileSchedulerILi128ELi96ELi256ELi128ELb0ELb1ELb1ELb0ELb1ELb1EEEEEEEEEvNT_6ParamsE:
        /* <DEDUP_REMOVED lines=45> */
.L_x_182:
        /* <DEDUP_REMOVED lines=22> */
.L_x_183:
        /* <DEDUP_REMOVED lines=18> */
.L_x_184:
        /* <DEDUP_REMOVED lines=22> */
.L_x_185:
        /* <DEDUP_REMOVED lines=22> */
.L_x_186:
[----:B------:R-:W-:Y:S01]  /*0810*/  ISETP.NE.AND P0, PT, R2, RZ, PT ;  /* 0x000000ff0200720c */ /* 0x000fe20003f05270 */
[----:B------:R-:W-:Y:S01]  /*0820*/  IMAD.MOV.U32 R2, RZ, RZ, 0x1 ;  /* 0x00000001ff027424 */ /* 0x000fe200078e00ff */
[----:B------:R-:W-:Y:S01]  /*0830*/  NOP ;  /* 0x0000000000007918 */ /* 0x000fe20000000000 */
[----:B------:R-:W-:-:S03]  /*0840*/  ULDC.64 UR56, c[0x0][0x208] ;  /* 0x0000820000387ab9 */ /* 0x000fc60000000a00 */
[----:B------:R-:W-:-:S05]  /*0850*/  SEL R2, R2, 0x2, !P0 ;  /* 0x0000000202027807 */ /* 0x000fca0004000000 */
[----:B------:R0:W-:Y:S02]  /*0860*/  STL [R1+0x4], R2 ;  /* 0x0000040201007387 */ /* 0x0001e40000100800 */
[----:B01234-:R-:W-:Y:S06]  /*0870*/  BAR.SYNC.DEFER_BLOCKING 0x0 ;  /* 0x0000000000007b1d */ /* 0x01ffec0000010000 */
[----:B------:R-:W-:Y:S05]  /*0880*/  @!P0 BRA `(.L_x_187) ;  /* 0x0000007400488947 */ /* 0x000fea0003800000 */
.L_x_188:
[----:B------:R-:W-:-:S08]  /*0890*/  NOP ;  /* 0x0000000000007918 */ /* 0x000fd00000000000 */
[----:B------:R-:W0:Y:S02]  /*08a0*/  USETMAXREG.TRY_ALLOC.CTAPOOL UP0, 0xe8 ;  /* 0x000000e8000079c8 */ /* 0x000e240008000600 */
[----:B0-----:R-:W-:-:S13]  /*08b0*/  PLOP3.LUT P0, PT, PT, PT, UP0, 0x80, 0x0 ;  /* 0x000000000000781c */ /* 0x001fda0003f0f008 */
[----:B------:R-:W-:Y:S05]  /*08c0*/  @!P0 BRA `(.L_x_188) ;  /* 0xfffffffc00f08947 */ /* 0x000fea000383ffff */
[----:B------:R-:W0:Y:S08]  /*08d0*/  S2UR UR5, SR_CgaCtaId ;  /* 0x00000000000579c3 */ /* 0x000e300000008800 */
[----:B------:R-:W-:Y:S06]  /*08e0*/  BAR.ARV 0x8, 0x180 ;  /* 0x0206000000007b1d */ /* 0x000fec0000002000 */
[----:B------:R-:W-:-:S02]  /*08f0*/  UMOV UR4, 0x400 ;  /* 0x0000040000047882 */ /* 0x000fc40000000000 */
[----:B------:R-:W-:Y:S01]  /*0900*/  BAR.SYNC.DEFER_BLOCKING 0x5, 0x180 ;  /* 0x0146000000007b1d */ /* 0x000fe20000010000 */
[----:B0-----:R-:W-:-:S09]  /*0910*/  ULEA UR4, UR5, UR4, 0x18 ;  /* 0x0000000405047291 */ /* 0x001fd2000f8ec03f */
[----:B------:R-:W0:Y:S01]  /*0920*/  LDS.128 R44, [UR4+0x2a8d0] ;  /* 0x02a8d004ff2c7984 */ /* 0x000e220008000c00 */
[----:B------:R-:W-:Y:S01]  /*0930*/  ULDC UR4, c[0x0][0xc3c] ;  /* 0x00030f0000047ab9 */ /* 0x000fe20000000800 */
[----:B------:R-:W-:Y:S06]  /*0940*/  BAR.ARV 0x4, 0x180 ;  /* 0x0106000000007b1d */ /* 0x000fec0000002000 */
[----:B0-----:R-:W-:-:S13]  /*0950*/  ISETP.GE.AND P0, PT, R47, UR4, PT ;  /* 0x000000042f007c0c */ /* 0x001fda000bf06270 */
[----:B------:R-:W-:Y:S05]  /*0960*/  @P0 EXIT ;  /* 0x000000000000094d */ /* 0x000fea0003800000 */
[----:B------:R-:W2:Y:S01]  /*0970*/  LDL.LU R10, [R1+0x4] ;  /* 0x00000400010a7983 */ /* 0x000ea20000300800 */
[----:B------:R-:W0:Y:S02]  /*0980*/  S2R R0, SR_TID.X ;  /* 0x0000000000007919 */ /* 0x000e240000002100 */
[----:B0-----:R-:W-:-:S05]  /*0990*/  VIADD R171, R0, 0xffffff80 ;  /* 0xffffff8000ab7836 */ /* 0x001fca0000000000 */
[----:B------:R-:W-:-:S04]  /*09a0*/  SHF.R.S32.HI R0, RZ, 0x1f, R171 ;  /* 0x0000001fff007819 */ /* 0x000fc800000114ab */
[----:B------:R-:W-:-:S04]  /*09b0*/  LEA.HI R3, R0, R171, RZ, 0x7 ;  /* 0x000000ab00037211 */ /* 0x000fc800078f38ff */
[----:B------:R-:W-:Y:S02]  /*09c0*/  LOP3.LUT R2, R3, 0xffffff80, RZ, 0xc0, !PT ;  /* 0xffffff8003027812 */ /* 0x000fe400078ec0ff */
[----:B------:R-:W-:-:S03]  /*09d0*/  LEA.HI R4, R0, R171, RZ, 0x5 ;  /* 0x000000ab00047211 */ /* 0x000fc600078f28ff */
[----:B------:R-:W-:Y:S01]  /*09e0*/  IMAD.IADD R163, R171, 0x1, -R2 ;  /* 0x00000001aba37824 */ /* 0x000fe200078e0a02 */
[----:B------:R-:W-:Y:S01]  /*09f0*/  LEA.HI R2, R0, R171, RZ, 0x4 ;  /* 0x000000ab00027211 */ /* 0x000fe200078f20ff */
[----:B------:R-:W-:-:S03]  /*0a00*/  IMAD.SHL.U32 R6, R4, 0x20, RZ ;  /* 0x0000002004067824 */ /* 0x000fc600078e00ff */
[----:B------:R-:W-:Y:S02]  /*0a10*/  SHF.R.S32.HI R5, RZ, 0x4, R2 ;  /* 0x00000004ff057819 */ /* 0x000fe40000011402 */
[----:B------:R-:W-:Y:S02]  /*0a20*/  SHF.R.S32.HI R8, RZ, 0x1f, R163 ;  /* 0x0000001fff087819 */ /* 0x000fe400000114a3 */
[C---:B------:R-:W-:Y:S02]  /*0a30*/  LOP3.LUT R4, R2.reuse, 0x3fffff0, RZ, 0xc0, !PT ;  /* 0x03fffff002047812 */ /* 0x040fe400078ec0ff */
[----:B------:R-:W-:Y:S02]  /*0a40*/  LEA.HI R2, R2, R5, RZ, 0x1 ;  /* 0x0000000502027211 */ /* 0x000fe400078f08ff */
[----:B------:R-:W-:Y:S02]  /*0a50*/  LEA.HI R9, R8, R163, RZ, 0x2 ;  /* 0x000000a308097211 */ /* 0x000fe400078f10ff */
[----:B------:R-:W-:-:S02]  /*0a60*/  LOP3.LUT R7, R6, 0xfffffc00, RZ, 0xc0, !PT ;  /* 0xfffffc0006077812 */ /* 0x000fc400078ec0ff */
[----:B------:R-:W-:Y:S02]  /*0a70*/  IADD3 R4, R171, -R4, RZ ;  /* 0x80000004ab047210 */ /* 0x000fe40007ffe0ff */
[----:B------:R-:W-:Y:S02]  /*0a80*/  LOP3.LUT R2, R2, 0x1ffffffe, RZ, 0xc0, !PT ;  /* 0x1ffffffe02027812 */ /* 0x000fe400078ec0ff */
[----:B------:R-:W-:Y:S01]  /*0a90*/  SHF.R.S32.HI R6, RZ, 0x2, R9 ;  /* 0x00000002ff067819 */ /* 0x000fe20000011409 */
[----:B------:R-:W-:Y:S01]  /*0aa0*/  IMAD R7, R4, 0x40, R7 ;  /* 0x0000004004077824 */ /* 0x000fe200078e0207 */
[----:B------:R-:W-:Y:S02]  /*0ab0*/  SHF.R.S32.HI R11, RZ, 0x1f, R9 ;  /* 0x0000001fff0b7819 */ /* 0x000fe40000011409 */
[----:B------:R-:W-:Y:S01]  /*0ac0*/  LEA.HI R4, R0, R171, RZ, 0x2 ;  /* 0x000000ab00047211 */ /* 0x000fe200078f10ff */
[----:B------:R-:W-:Y:S01]  /*0ad0*/  IMAD.IADD R2, R5, 0x1, -R2 ;  /* 0x0000000105027824 */ /* 0x000fe200078e0a02 */
[----:B------:R-:W-:-:S02]  /*0ae0*/  LEA.HI R11, R11, R6, RZ, 0x3 ;  /* 0x000000060b0b7211 */ /* 0x000fc400078f18ff */
[----:B------:R-:W-:Y:S02]  /*0af0*/  SHF.R.S32.HI R164, RZ, 0x7, R3 ;  /* 0x00000007ffa47819 */ /* 0x000fe40000011403 */
[----:B------:R-:W-:Y:S02]  /*0b00*/  LEA.HI R0, R0, R171, RZ, 0x3 ;  /* 0x000000ab00007211 */ /* 0x000fe400078f18ff */
[----:B------:R-:W-:Y:S01]  /*0b10*/  LOP3.LUT R4, R4, 0xfffffffc, RZ, 0xc0, !PT ;  /* 0xfffffffc04047812 */ /* 0x000fe200078ec0ff */
[----:B------:R-:W-:Y:S01]  /*0b20*/  IMAD R168, R2, 0x8, R7 ;  /* 0x0000000802a87824 */ /* 0x000fe200078e0207 */
[----:B------:R-:W-:Y:S02]  /*0b30*/  LOP3.LUT R11, R11, 0xfffffff8, RZ, 0xc0, !PT ;  /* 0xfffffff80b0b7812 */ /* 0x000fe400078ec0ff */
[----:B------:R-:W-:Y:S02]  /*0b40*/  LEA.HI R8, R8, R163, RZ, 0x5 ;  /* 0x000000a308087211 */ /* 0x000fe400078f28ff */
[----:B------:R-:W-:-:S02]  /*0b50*/  LEA.HI R3, R3, R164, RZ, 0x1 ;  /* 0x000000a403037211 */ /* 0x000fc400078f08ff */
[----:B------:R-:W-:Y:S02]  /*0b60*/  LOP3.LUT R2, R0, 0xfffffff8, RZ, 0xc0, !PT ;  /* 0xfffffff800027812 */ /* 0x000fe400078ec0ff */
[----:B------:R-:W-:Y:S01]  /*0b70*/  IADD3 R4, R171, -R4, RZ ;  /* 0x80000004ab047210 */ /* 0x000fe20007ffe0ff */
[----:B------:R-:W-:Y:S01]  /*0b80*/  IMAD.IADD R11, R6, 0x1, -R11 ;  /* 0x00000001060b7824 */ /* 0x000fe200078e0a0b */
[----:B------:R-:W-:Y:S02]  /*0b90*/  SHF.R.S32.HI R8, RZ, 0x5, R8 ;  /* 0x00000005ff087819 */ /* 0x000fe40000011408 */
[----:B------:R-:W-:Y:S01]  /*0ba0*/  LOP3.LUT R3, R3, 0x3fffffe, RZ, 0xc0, !PT ;  /* 0x03fffffe03037812 */ /* 0x000fe200078ec0ff */
[----:B------:R-:W-:Y:S01]  /*0bb0*/  IMAD.IADD R19, R171, 0x1, -R2 ;  /* 0x00000001ab137824 */ /* 0x000fe200078e0a02 */
[----:B------:R-:W-:Y:S01]  /*0bc0*/  LEA.HI R5, R4, R4, RZ, 0x1 ;  /* 0x0000000404057211 */ /* 0x000fe200078f08ff */
[----:B------:R-:W-:Y:S01]  /*0bd0*/  IMAD R8, R8, 0x10, R11 ;  /* 0x0000001008087824 */ /* 0x000fe200078e020b */
[----:B------:R-:W-:Y:S01]  /*0be0*/  LOP3.LUT R6, R9, 0x7ffffffc, RZ, 0xc0, !PT ;  /* 0x7ffffffc09067812 */ /* 0x000fe200078ec0ff */
[----:B------:R-:W-:Y:S01]  /*0bf0*/  IMAD.IADD R3, R164, 0x1, -R3 ;  /* 0x00000001a4037824 */ /* 0x000fe200078e0a03 */
[----:B------:R-:W-:Y:S01]  /*0c00*/  LOP3.LUT R5, R5, 0x1ffffffe, RZ, 0xc0, !PT ;  /* 0x1ffffffe05057812 */ /* 0x000fe200078ec0ff */
[----:B------:R-:W-:-:S02]  /*0c10*/  IMAD.SHL.U32 R2, R19, 0x8, RZ ;  /* 0x0000000813027824 */ /* 0x000fc400078e00ff */
[----:B------:R-:W-:Y:S01]  /*0c20*/  IMAD.MOV.U32 R167, RZ, RZ, -0x2 ;  /* 0xfffffffeffa77424 */ /* 0x000fe200078e00ff */
[----:B------:R-:W-:Y:S01]  /*0c30*/  LEA R165, R3, R8, 0x6 ;  /* 0x0000000803a57211 */ /* 0x000fe200078e30ff */
[----:B------:R-:W-:Y:S02]  /*0c40*/  VIADD R17, R2, 0x40 ;  /* 0x0000004002117836 */ /* 0x000fe40000000000 */
[----:B------:R-:W-:Y:S02]  /*0c50*/  IMAD.IADD R6, R163, 0x1, -R6 ;  /* 0x00000001a3067824 */ /* 0x000fe400078e0a06 */
[----:B------:R-:W-:Y:S01]  /*0c60*/  IMAD.IADD R166, R4, 0x1, -R5 ;  /* 0x0000000104a67824 */ /* 0x000fe200078e0a05 */
[----:B------:R-:W-:Y:S01]  /*0c70*/  SHF.R.S32.HI R161, RZ, 0x3, R0 ;  /* 0x00000003ffa17819 */ /* 0x000fe20000011400 */
[----:B------:R-:W-:Y:S01]  /*0c80*/  IMAD R167, R6, R167, 0x60 ;  /* 0x0000006006a77424 */ /* 0x000fe200078e02a7 */
[----:B------:R-:W-:Y:S01]  /*0c90*/  SHF.R.S32.HI R170, RZ, 0x1f, R2 ;  /* 0x0000001fffaa7819 */ /* 0x000fe20000011402 */
[----:B------:R-:W-:Y:S01]  /*0ca0*/  IMAD.MOV.U32 R162, RZ, RZ, RZ ;  /* 0x000000ffffa27224 */ /* 0x000fe200078e00ff */
[----:B------:R-:W-:Y:S01]  /*0cb0*/  SHF.R.S32.HI R169, RZ, 0x1f, R17 ;  /* 0x0000001fffa97819 */ /* 0x000fe20000011411 */
[----:B------:R-:W-:Y:S01]  /*0cc0*/  IMAD R166, R166, 0x8, R165 ;  /* 0x00000008a6a67824 */ /* 0x000fe200078e02a5 */
[----:B------:R-:W-:Y:S01]  /*0cd0*/  UMOV UR36, URZ ;  /* 0x0000003f00247c82 */ /* 0x000fe20008000000 */
[----:B------:R-:W-:Y:S01]  /*0ce0*/  UMOV UR37, URZ ;  /* 0x0000003f00257c82 */ /* 0x000fe20008000000 */
[----:B--2---:R-:W-:-:S07]  /*0cf0*/  LOP3.LUT R16, R10, 0x1, RZ, 0xfc, !PT ;  /* 0x000000010a107812 */ /* 0x004fce00078efcff */
.L_x_234:
[----:B0--34-:R-:W0:Y:S01]  /*0d00*/  LDC.64 R4, c[0x0][0xc88] ;  /* 0x00032200ff047b82 */ /* 0x019e220000000a00 */
[----:B------:R-:W-:Y:S01]  /*0d10*/  ULDC.64 UR4, c[0x0][0xa28] ;  /* 0x00028a0000047ab9 */ /* 0x000fe20000000a00 */
[----:B------:R-:W-:Y:S01]  /*0d20*/  IMAD.MOV.U32 R3, RZ, RZ, RZ ;  /* 0x000000ffff037224 */ /* 0x000fe200078e00ff */
[----:B------:R-:W-:Y:S01]  /*0d30*/  ULDC.64 UR6, c[0x0][0xa20] ;  /* 0x0002880000067ab9 */ /* 0x000fe20000000a00 */
[----:B0-----:R-:W-:-:S05]  /*0d40*/  IMAD.WIDE R4, R47, 0x4, R4 ;  /* 0x000000042f047825 */ /* 0x001fca00078e0204 */
[----:B--2---:R-:W2:Y:S01]  /*0d50*/  LDG.E R18, desc[UR56][R4.64] ;  /* 0x0000003804127981 */ /* 0x004ea2000c1e1900 */
[----:B------:R-:W-:-:S04]  /*0d60*/  ISETP.NE.U32.AND P0, PT, RZ, UR4, PT ;  /* 0x00000004ff007c0c */ /* 0x000fc8000bf05070 */
[----:B------:R-:W-:Y:S02]  /*0d70*/  ISETP.NE.AND.EX P0, PT, RZ, UR5, PT, P0 ;  /* 0x00000005ff007c0c */ /* 0x000fe4000bf05300 */
[----:B--2---:R-:W-:-:S11]  /*0d80*/  SHF.R.S32.HI R160, RZ, 0x1f, R18 ;  /* 0x0000001fffa07819 */ /* 0x004fd60000011412 */
[----:B------:R-:W-:-:S04]  /*0d90*/  @P0 LEA R6, P1, R18, UR4, 0x2 ;  /* 0x0000000412060c11 */ /* 0x000fc8000f8210ff */
[----:B------:R-:W-:Y:S01]  /*0da0*/  @P0 LEA.HI.X R7, R18, UR5, R160, 0x2, P1 ;  /* 0x0000000512070c11 */ /* 0x000fe200088f14a0 */
[----:B------:R-:W-:-:S04]  /*0db0*/  ULDC.64 UR4, c[0x0][0x418] ;  /* 0x0001060000047ab9 */ /* 0x000fc80000000a00 */
[----:B------:R0:W5:Y:S01]  /*0dc0*/  @P0 LDG.E R3, desc[UR56][R6.64] ;  /* 0x0000003806030981 */ /* 0x000162000c1e1900 */
[----:B------:R-:W-:Y:S01]  /*0dd0*/  ISETP.NE.U32.AND P0, PT, RZ, UR6, PT ;  /* 0x00000006ff007c0c */ /* 0x000fe2000bf05070 */
[----:B------:R-:W-:-:S03]  /*0de0*/  UISETP.NE.U32.AND UP0, UPT, UR4, URZ, UPT ;  /* 0x0000003f0400728c */ /* 0x000fc6000bf05070 */
[----:B------:R-:W-:Y:S01]  /*0df0*/  ISETP.NE.AND.EX P0, PT, RZ, UR7, PT, P0 ;  /* 0x00000007ff007c0c */ /* 0x000fe2000bf05300 */
[----:B------:R-:W-:Y:S01]  /*0e00*/  UISETP.NE.AND.EX UP0, UPT, UR5, URZ, UPT, UP0 ;  /* 0x0000003f0500728c */ /* 0x000fe2000bf05300 */
[----:B------:R-:W-:Y:S02]  /*0e10*/  ULDC UR4, c[0x0][0x424] ;  /* 0x0001090000047ab9 */ /* 0x000fe40000000800 */
[----:B------:R-:W-:Y:S01]  /*0e20*/  ULDC UR5, c[0x0][0x2f0] ;  /* 0x0000bc0000057ab9 */ /* 0x000fe20000000800 */
[----:B------:R-:W-:-:S04]  /*0e30*/  USEL UR4, UR4, 0x1, UP0 ;  /* 0x0000000104047887 */ /* 0x000fc80008000000 */
[----:B------:R-:W-:-:S04]  /*0e40*/  UIMAD UR4, UR4, UR5, URZ ;  /* 0x00000005040472a4 */ /* 0x000fc8000f8e023f */
[C---:B------:R-:W-:Y:S02]  /*0e50*/  @P0 LEA R4, P1, R18.reuse, UR6, 0x2 ;  /* 0x0000000612040c11 */ /* 0x040fe4000f8210ff */
[----:B------:R-:W-:Y:S02]  /*0e60*/  MOV R72, UR4 ;  /* 0x0000000400487c02 */ /* 0x000fe40008000f00 */
[----:B------:R-:W-:-:S05]  /*0e70*/  @P0 LEA.HI.X R5, R18, UR7, R160, 0x2, P1 ;  /* 0x0000000712050c11 */ /* 0x000fca00088f14a0 */
[----:B------:R0:W5:Y:S01]  /*0e80*/  @P0 LDG.E R72, desc[UR56][R4.64] ;  /* 0x0000003804480981 */ /* 0x000162000c1e1900 */
[----:B------:R-:W-:Y:S05]  /*0e90*/  @P0 BRA `(.L_x_189) ;  /* 0x0000000000240947 */ /* 0x000fea0003800000 */
[----:B------:R-:W-:Y:S02]  /*0ea0*/  ULDC.64 UR4, c[0x0][0xa08] ;  /* 0x0002820000047ab9 */ /* 0x000fe40000000a00 */
[----:B------:R-:W-:-:S04]  /*0eb0*/  ISETP.NE.U32.AND P0, PT, RZ, UR4, PT ;  /* 0x00000004ff007c0c */ /* 0x000fc8000bf05070 */
[----:B------:R-:W-:-:S13]  /*0ec0*/  ISETP.NE.AND.EX P0, PT, RZ, UR5, PT, P0 ;  /* 0x00000005ff007c0c */ /* 0x000fda000bf05300 */
[----:B------:R-:W-:Y:S05]  /*0ed0*/  @!P0 BRA `(.L_x_189) ;  /* 0x0000000000148947 */ /* 0x000fea0003800000 */
[----:B0-----:R-:W0:Y:S02]  /*0ee0*/  LDC.64 R4, c[0x0][0xa08] ;  /* 0x00028200ff047b82 */ /* 0x001e240000000a00 */
[----:B0-----:R-:W-:-:S05]  /*0ef0*/  IMAD.WIDE R4, R18, 0x4, R4 ;  /* 0x0000000412047825 */ /* 0x001fca00078e0204 */
[----:B-----5:R-:W2:Y:S04]  /*0f00*/  LDG.E R72, desc[UR56][R4.64] ;  /* 0x0000003804487981 */ /* 0x020ea8000c1e1900 */
[----:B------:R-:W2:Y:S02]  /*0f10*/  LDG.E R7, desc[UR56][R4.64+0x4] ;  /* 0x0000043804077981 */ /* 0x000ea4000c1e1900 */
[----:B--2---:R-:W-:-:S07]  /*0f20*/  IMAD.IADD R72, R7, 0x1, -R72 ;  /* 0x0000000107487824 */ /* 0x004fce00078e0a48 */
.L_x_189:
[----:B-----5:R-:W-:Y:S01]  /*0f30*/  IMAD.IADD R72, R72, 0x1, -R3 ;  /* 0x0000000148487824 */ /* 0x020fe200078e0a03 */
[----:B------:R-:W-:Y:S01]  /*0f40*/  PLOP3.LUT P0, PT, PT, PT, PT, 0x80, 0x0 ;  /* 0x000000000000781c */ /* 0x000fe20003f0f070 */
[----:B------:R-:W-:Y:S01]  /*0f50*/  IMAD.MOV.U32 R23, RZ, RZ, R45 ;  /* 0x000000ffff177224 */ /* 0x000fe200078e002d */
[----:B------:R-:W-:Y:S01]  /*0f60*/  CS2R R20, SRZ ;  /* 0x0000000000147805 */ /* 0x000fe2000001ff00 */
[C---:B------:R-:W-:Y:S01]  /*0f70*/  VIADD R0, R72.reuse, 0x5f ;  /* 0x0000005f48007836 */ /* 0x040fe20000000000 */
[----:B------:R-:W-:Y:S01]  /*0f80*/  ISETP.GE.AND P1, PT, R72, 0x1, PT ;  /* 0x000000014800780c */ /* 0x000fe20003f26270 */
[----:B------:R-:W-:Y:S01]  /*0f90*/  IMAD.MOV.U32 R22, RZ, RZ, R46 ;  /* 0x000000ffff167224 */ /* 0x000fe200078e002e */
[----:B------:R-:W-:Y:S01]  /*0fa0*/  CS2R R86, SRZ ;  /* 0x0000000000567805 */ /* 0x000fe2000001ff00 */
[----:B------:R-:W-:Y:S01]  /*0fb0*/  IMAD.HI R0, R0, 0x2aaaaaab, RZ ;  /* 0x2aaaaaab00007827 */ /* 0x000fe200078e02ff */
[----:B------:R-:W-:Y:S02]  /*0fc0*/  CS2R R84, SRZ ;  /* 0x0000000000547805 */ /* 0x000fe4000001ff00 */
[----:B------:R-:W-:-:S02]  /*0fd0*/  CS2R R82, SRZ ;  /* 0x0000000000527805 */ /* 0x000fc4000001ff00 */
[----:B------:R-:W-:Y:S02]  /*0fe0*/  CS2R R80, SRZ ;  /* 0x0000000000507805 */ /* 0x000fe4000001ff00 */
[----:B------:R-:W-:Y:S02]  /*0ff0*/  CS2R R78, SRZ ;  /* 0x00000000004e7805 */ /* 0x000fe4000001ff00 */
[----:B------:R-:W-:Y:S02]  /*1000*/  SHF.R.U32.HI R3, RZ, 0x1f, R0 ;  /* 0x0000001fff037819 */ /* 0x000fe40000011600 */
[----:B------:R-:W-:Y:S02]  /*1010*/  CS2R R76, SRZ ;  /* 0x00000000004c7805 */ /* 0x000fe4000001ff00 */
[----:B------:R-:W-:Y:S02]  /*1020*/  CS2R R74, SRZ ;  /* 0x00000000004a7805 */ /* 0x000fe4000001ff00 */
[----:B------:R-:W-:-:S02]  /*1030*/  MOV R73, RZ ;  /* 0x000000ff00497202 */ /* 0x000fc40000000f00 */
[----:B------:R-:W-:Y:S02]  /*1040*/  CS2R R36, SRZ ;  /* 0x0000000000247805 */ /* 0x000fe4000001ff00 */
[----:B------:R-:W-:Y:S02]  /*1050*/  LEA.HI.SX32 R88, R0, R3, 0x1c ;  /* 0x0000000300587211 */ /* 0x000fe400078fe2ff */
[----:B------:R-:W-:Y:S01]  /*1060*/  CS2R R34, SRZ ;  /* 0x0000000000227805 */ /* 0x000fe2000001ff00 */
[----:B------:R-:W-:Y:S01]  /*1070*/  IMAD.MOV.U32 R70, RZ, RZ, RZ ;  /* 0x000000ffff467224 */ /* 0x000fe200078e00ff */
[----:B------:R-:W-:Y:S02]  /*1080*/  CS2R R68, SRZ ;  /* 0x0000000000447805 */ /* 0x000fe4000001ff00 */
[----:B------:R-:W-:Y:S01]  /*1090*/  CS2R R32, SRZ ;  /* 0x0000000000207805 */ /* 0x000fe2000001ff00 */
[----:B------:R-:W-:Y:S01]  /*10a0*/  IMAD.MOV.U32 R66, RZ, RZ, RZ ;  /* 0x000000ffff427224 */ /* 0x000fe200078e00ff */
[----:B------:R-:W-:Y:S01]  /*10b0*/  CS2R R62, SRZ ;  /* 0x00000000003e7805 */ /* 0x000fe2000001ff00 */
[----:B------:R-:W-:Y:S01]  /*10c0*/  IMAD.MOV.U32 R3, RZ, RZ, RZ ;  /* 0x000000ffff037224 */ /* 0x000fe200078e00ff */
        /* <DEDUP_REMOVED lines=8> */
[----:B------:R-:W-:Y:S01]  /*1150*/  CS2R R42, SRZ ;  /* 0x00000000002a7805 */ /* 0x000fe2000001ff00 */
[----:B------:R-:W-:Y:S01]  /*1160*/  IMAD.MOV.U32 R89, RZ, RZ, RZ ;  /* 0x000000ffff597224 */ /* 0x000fe200078e00ff */
[----:B------:R-:W-:Y:S02]  /*1170*/  CS2R R90, SRZ ;  /* 0x00000000005a7805 */ /* 0x000fe4000001ff00 */
[----:B------:R-:W-:Y:S02]  /*1180*/  CS2R R38, SRZ ;  /* 0x0000000000267805 */ /* 0x000fe4000001ff00 */
[----:B------:R-:W-:Y:S02]  /*1190*/  CS2R R92, SRZ ;  /* 0x00000000005c7805 */ /* 0x000fe4000001ff00 */
[----:B------:R-:W-:-:S02]  /*11a0*/  CS2R R64, SRZ ;  /* 0x0000000000407805 */ /* 0x000fc4000001ff00 */
[----:B------:R-:W-:Y:S02]  /*11b0*/  CS2R R94, SRZ ;  /* 0x00000000005e7805 */ /* 0x000fe4000001ff00 */
[----:B0-----:R-:W-:Y:S01]  /*11c0*/  CS2R R6, SRZ ;  /* 0x0000000000067805 */ /* 0x001fe2000001ff00 */
[----:B------:R-:W-:Y:S01]  /*11d0*/  IMAD.MOV.U32 R30, RZ, RZ, RZ ;  /* 0x000000ffff1e7224 */ /* 0x000fe200078e00ff */
[----:B------:R-:W-:Y:S01]  /*11e0*/  MOV R8, RZ ;  /* 0x000000ff00087202 */ /* 0x000fe20000000f00 */
[----:B------:R-:W-:Y:S02]  /*11f0*/  IMAD.MOV.U32 R97, RZ, RZ, RZ ;  /* 0x000000ffff617224 */ /* 0x000fe400078e00ff */
[----:B------:R-:W-:Y:S02]  /*1200*/  IMAD.MOV.U32 R10, RZ, RZ, RZ ;  /* 0x000000ffff0a7224 */ /* 0x000fe400078e00ff */
[----:B------:R-:W-:Y:S01]  /*1210*/  IMAD.MOV.U32 R99, RZ, RZ, RZ ;  /* 0x000000ffff637224 */ /* 0x000fe200078e00ff */
[----:B------:R-:W-:Y:S06]  /*1220*/  @!P1 BRA `(.L_x_190) ;  /* 0x0000004800f49947 */ /* 0x000fec0003800000 */
[----:B------:R-:W0:Y:S01]  /*1230*/  SHFL.IDX PT, R0, R164, RZ, 0x1f ;  /* 0x00001fffa4007589 */ /* 0x000e2200000e0000 */
[----:B------:R-:W1:Y:S01]  /*1240*/  S2UR UR39, SR_CgaCtaId ;  /* 0x00000000002779c3 */ /* 0x000e620000008800 */
[----:B------:R-:W-:Y:S01]  /*1250*/  UMOV UR6, 0x400 ;  /* 0x0000040000067882 */ /* 0x000fe20000000000 */
[----:B0-----:R-:W-:Y:S01]  /*1260*/  R2UR UR4, R0 ;  /* 0x00000000000472ca */ /* 0x001fe200000e0000 */
[----:B-1----:R-:W-:-:S04]  /*1270*/  ULEA UR38, UR39, UR6, 0x18 ;  /* 0x0000000627267291 */ /* 0x002fc8000f8ec03f */
[----:B------:R-:W-:-:S04]  /*1280*/  UIADD3 UR6, UR38, 0xc400, URZ ;  /* 0x0000c40026067890 */ /* 0x000fc8000fffe03f */
[----:B------:R-:W-:-:S04]  /*1290*/  ULOP3.LUT UP0, URZ, UR6, 0x1bf, URZ, 0xc0, !UPT ;  /* 0x000001bf063f7892 */ /* 0x000fc8000f80c03f */
[----:B------:R-:W-:Y:S02]  /*12a0*/  ULEA.HI UR5, UR4, UR4, URZ, 0x1 ;  /* 0x0000000404057291 */ /* 0x000fe4000f8f083f */
[----:B------:R-:W-:Y:S02]  /*12b0*/  PLOP3.LUT P0, PT, PT, PT, UP0, 0x80, 0x0 ;  /* 0x000000000000781c */ /* 0x000fe40003f0f008 */
[----:B------:R-:W-:-:S04]  /*12c0*/  ULOP3.LUT UR5, UR5, 0x1e, URZ, 0xc0, !UPT ;  /* 0x0000001e05057892 */ /* 0x000fc8000f8ec03f */
[----:B------:R-:W-:-:S04]  /*12d0*/  UIADD3 UR5, UR4, -UR5, URZ ;  /* 0x8000000504057290 */ /* 0x000fc8000fffe03f */
[----:B------:R-:W-:-:S04]  /*12e0*/  ULEA UR5, UR5, UR6, 0xd ;  /* 0x0000000605057291 */ /* 0x000fc8000f8e683f */
[----:B------:R-:W-:-:S04]  /*12f0*/  USHF.R.U32.HI UR5, URZ, 0x4, UR5 ;  /* 0x000000043f057899 */ /* 0x000fc80008011605 */
[----:B------:R-:W-:Y:S01]  /*1300*/  ULOP3.LUT UR52, UR5, 0x3fff, URZ, 0xc0, !UPT ;  /* 0x00003fff05347892 */ /* 0x000fe2000f8ec03f */
[----:B------:R-:W-:Y:S11]  /*1310*/  @!P0 BRA `(.L_x_191) ;  /* 0x0000000000408947 */ /* 0x000ff60003800000 */
        /* <DEDUP_REMOVED lines=16> */
.L_x_191:
[----:B------:R-:W-:Y:S02]  /*1420*/  LEA.HI R0, R162, R162, RZ, 0x1 ;  /* 0x000000a2a2007211 */ /* 0x000fe400078f08ff */
[----:B------:R-:W-:Y:S02]  /*1430*/  ISETP.NE.AND P0, PT, R16, 0x3, PT ;  /* 0x000000031000780c */ /* 0x000fe40003f05270 */
[----:B------:R-:W-:-:S05]  /*1440*/  LOP3.LUT R3, R0, 0xfffffffe, RZ, 0xc0, !PT ;  /* 0xfffffffe00037812 */ /* 0x000fca00078ec0ff */
[----:B------:R-:W-:-:S05]  /*1450*/  IMAD.IADD R0, R162, 0x1, -R3 ;  /* 0x00000001a2007824 */ /* 0x000fca00078e0a03 */
[----:B------:R-:W-:-:S04]  /*1460*/  SHF.L.U32 R0, R0, 0x1f, RZ ;  /* 0x0000001f00007819 */ /* 0x000fc800000006ff */
[----:B------:R-:W0:Y:S02]  /*1470*/  SYNCS.PHASECHK.TRANS64.TRYWAIT P1, [UR38+0x2a800], R0 ;  /* 0x02a80000ff0075a7 */ /* 0x000e240008020166 */
[----:B0-----:R-:W-:Y:S05]  /*1480*/  @!P1 BRA `(.L_x_192) ;  /* 0x000000bc003c9947 */ /* 0x001fea0003800000 */
.L_x_321:
[----:B------:R-:W-:Y:S05]  /*1490*/  @!P0 BRA `(.L_x_193) ;  /* 0x0000000000048947 */ /* 0x000fea0003800000 */
[----:B------:R-:W-:Y:S01]  /*14a0*/  BPT.TRAP 0x1 ;  /* 0x000000040000795c */ /* 0x000fe20000300000 */
.L_x_193:
[----:B------:R-:W-:Y:S02]  /*14b0*/  IMAD.U32 R4, RZ, RZ, UR37 ;  /* 0x00000025ff047e24 */ /* 0x000fe4000f8e00ff */
[----:B0-----:R-:W-:-:S03]  /*14c0*/  IMAD.U32 R3, RZ, RZ, UR36 ;  /* 0x00000024ff037e24 */ /* 0x001fc6000f8e00ff */
[----:B------:R-:W-:Y:S02]  /*14d0*/  LEA R4, R4, UR38, 0x3 ;  /* 0x0000002604047c11 */ /* 0x000fe4000f8e18ff */
[----:B------:R-:W-:-:S04]  /*14e0*/  SHF.L.U32 R3, R3, 0x1f, RZ ;  /* 0x0000001f03037819 */ /* 0x000fc800000006ff */
[----:B------:R0:W1:Y:S01]  /*14f0*/  SYNCS.PHASECHK.TRANS64.TRYWAIT P1, [R4+URZ+0x2a830], R3 ;  /* 0x02a83003040075a7 */ /* 0x000062000802017f */
[----:B------:R-:W-:Y:S05]  /*1500*/  @!P0 BRA `(.L_x_194) ;  /* 0x0000000000048947 */ /* 0x000fea0003800000 */
[----:B------:R-:W-:Y:S01]  /*1510*/  BPT.TRAP 0x1 ;  /* 0x000000040000795c */ /* 0x000fe20000300000 */
.L_x_194:
[----:B------:R-:W-:Y:S01]  /*1520*/  IMAD.MOV.U32 R87, RZ, RZ, RZ ;  /* 0x000000ffff577224 */ /* 0x000fe200078e00ff */
[----:B-1----:R-:W-:Y:S06]  /*1530*/  @P1 BRA `(.L_x_195) ;  /* 0x0000000000081947 */ /* 0x002fec0003800000 */
[----:B------:R-:W1:Y:S02]  /*1540*/  SYNCS.PHASECHK.TRANS64.TRYWAIT P1, [R4+URZ+0x2a830], R3 ;  /* 0x02a83003040075a7 */ /* 0x000e64000802017f */
[----:B-1----:R-:W-:Y:S05]  /*1550*/  @!P1 BRA `(.L_x_196) ;  /* 0x000000bc00209947 */ /* 0x002fea0003800000 */
.L_x_195:
        /* <DEDUP_REMOVED lines=8> */
[----:B------:R-:W-:Y:S01]  /*15e0*/  UMOV UR5, 0x40000040 ;  /* 0x4000004000057882 */ /* 0x000fe20000000000 */
[----:B------:R-:W-:Y:S02]  /*15f0*/  UMOV UR7, 0x40000040 ;  /* 0x4000004000077882 */ /* 0x000fe40000000000 */
[----:B------:R-:W-:Y:S02]  /*1600*/  ULOP3.LUT UR38, UR4, 0x10000, URZ, 0xfc, !UPT ;  /* 0x0001000004267892 */ /* 0x000fe4000f8efc3f */
[----:B------:R-:W-:Y:S02]  /*1610*/  UIADD3 UR4, UR52, 0x2, URZ ;  /* 0x0000000234047890 */ /* 0x000fe4000fffe03f */
[----:B------:R-:W-:Y:S02]  /*1620*/  UIMAD UR54, UR37, 0x900, UR38 ;  /* 0x00000900253678a4 */ /* 0x000fe4000f8e0226 */
[----:B------:R-:W-:-:S02]  /*1630*/  UIADD3 UR8, UR52, 0x4, URZ ;  /* 0x0000000434087890 */ /* 0x000fc4000fffe03f */
[----:B------:R-:W-:Y:S02]  /*1640*/  UIADD3 UR6, UR54, 0x2, URZ ;  /* 0x0000000236067890 */ /* 0x000fe4000fffe03f */
[----:B------:R-:W-:Y:S01]  /*1650*/  UIADD3 UR10, UR54, 0x4, URZ ;  /* 0x00000004360a7890 */ /* 0x000fe2000fffe03f */
[----:B------:R-:W-:Y:S02]  /*1660*/  UMOV UR9, 0x40000040 ;  /* 0x4000004000097882 */ /* 0x000fe40000000000 */
        /* <DEDUP_REMOVED lines=74> */
.L_x_197:
[----:B01----:R-:W-:Y:S01]  /*1b10*/  IMAD.IADD R3, R167, 0x1, R72 ;  /* 0x00000001a7037824 */ /* 0x003fe200078e0248 */
[----:B------:R-:W-:Y:S01]  /*1b20*/  ULDC UR6, c[0x0][0x988] ;  /* 0x0002620000067ab9 */ /* 0x000fe20000000800 */
[----:B------:R-:W-:Y:S01]  /*1b30*/  P2R R14, PR, RZ, 0x1 ;  /* 0x00000001ff0e7803 */ /* 0x000fe20000000000 */
[----:B------:R-:W-:Y:S02]  /*1b40*/  IMAD.MOV.U32 R86, RZ, RZ, R87 ;  /* 0x000000ffff567224 */ /* 0x000fe400078e0057 */
        /* <DEDUP_REMOVED lines=44> */
[----:B------:R-:W-:Y:S01]  /*1e10*/  FSEL R79, R44, -INF , P2 ;  /* 0xff8000002c4f7808 */ /* 0x000fe20001000000 */
[----:B------:R-:W-:Y:S01]  /*1e20*/  IMAD.MOV.U32 R44, RZ, RZ, R87 ;  /* 0x000000ffff2c7224 */ /* 0x000fe200078e0057 */
[----:B------:R-:W-:Y:S02]  /*1e30*/  FMNMX.FTZ R0, R77, R0, !PT ;  /* 0x000000004d007209 */ /* 0x000fe40007810000 */
[----:B------:R-:W-:Y:S02]  /*1e40*/  FSEL R21, R38, -INF , P6 ;  /* 0xff80000026157808 */ /* 0x000fe40003000000 */
        /* <DEDUP_REMOVED lines=59> */
[----:B------:R-:W-:Y:S02]  /*2200*/  FMNMX.FTZ R0, R101, R0, !PT ;  /* 0x0000000065007209 */ /* 0x000fe40007810000 */
[----:B------:R-:W-:Y:S02]  /*2210*/  FSEL R63, R63, -INF , P5 ;  /* 0xff8000003f3f7808 */ /* 0x000fe40002800000 */
[----:B------:R-:W-:-:S02]  /*2220*/  FMNMX.FTZ R8, R69, R0, !PT ;  /* 0x0000000045087209 */ /* 0x000fc40007810000 */
[----:B------:R-:W-:Y:S02]  /*2230*/  MOV R0, UR6 ;  /* 0x0000000600007c02 */ /* 0x000fe40008000f00 */
[----:B------:R-:W-:Y:S01]  /*2240*/  FSEL R67, R67, -INF , P3 ;  /* 0xff80000043437808 */ /* 0x000fe20001800000 */
[----:B------:R-:W0:Y:S01]  /*2250*/  SHFL.BFLY PT, R3, R8, 0x2, 0x1f ;  /* 0x0c401f0008037f89 */ /* 0x000e2200000e0000 */
[----:B------:R-:W-:Y:S02]  /*2260*/  FSEL R71, R71, -INF , P1 ;  /* 0xff80000047477808 */ /* 0x000fe40000800000 */
[----:B------:R-:W-:-:S13]  /*2270*/  R2UR UR6, R4 ;  /* 0x00000000040672ca */ /* 0x000fda00000e0000 */
[----:B------:R-:W-:-:S04]  /*2280*/  UIADD3 UR6, UR6, 0x2a840, URZ ;  /* 0x0002a84006067890 */ /* 0x000fc8000fffe03f */
[----:B------:R-:W-:Y:S01]  /*2290*/  UPRMT UR6, UR39, 0x654, UR6 ;  /* 0x0000065427067896 */ /* 0x000fe20008000006 */
[----:B0-----:R-:W-:-:S05]  /*22a0*/  FMNMX.FTZ R10, R8, R3, !PT ;  /* 0x00000003080a7209 */ /* 0x001fca0007810000 */
[----:B------:R-:W0:Y:S03]  /*22b0*/  SHFL.BFLY PT, R3, R10, 0x1, 0x1f ;  /* 0x0c201f000a037f89 */ /* 0x000e2600000e0000 */
[----:B------:R-:W-:Y:S01]  /*22c0*/  SYNCS.ARRIVE.TRANS64.RED.A1T0 RZ, [UR6], RZ ;  /* 0x000000ffffff79a7 */ /* 0x000fe20008100406 */
        /* <DEDUP_REMOVED lines=70> */
[----:B------:R-:W-:Y:S02]  /*2730*/  FMNMX.FTZ R6, R71, R6, !PT ;  /* 0x0000000647067209 */ /* 0x000fe40007810000 */
[----:B--2---:R-:W-:-:S03]  /*2740*/  MOV R77, R87 ;  /* 0x00000057004d7202 */ /* 0x004fc60000000f00 */
[----:B------:R-:W2:Y:S02]  /*2750*/  SHFL.BFLY PT, R5, R6, 0x2, 0x1f ;  /* 0x0c401f0006057f89 */ /* 0x000ea400000e0000 */
[----:B------:R3:W-:Y:S08]  /*2760*/  MUFU.EX2 R146, R81 ;  /* 0x0000005100927308 */ /* 0x0007f00000000800 */
[----:B------:R-:W-:Y:S01]  /*2770*/  MUFU.EX2 R83, R83 ;  /* 0x0000005300537308 */ /* 0x000fe20000000800 */
[----:B---3--:R-:W-:-:S07]  /*2780*/  IMAD.MOV.U32 R81, RZ, RZ, R87 ;  /* 0x000000ffff517224 */ /* 0x008fce00078e0057 */
[----:B------:R3:W-:Y:S01]  /*2790*/  MUFU.EX2 R148, R85 ;  /* 0x0000005500947308 */ /* 0x0007e20000000800 */
[----:B--2---:R-:W-:-:S07]  /*27a0*/  FMNMX.FTZ R8, R6, R5, !PT ;  /* 0x0000000506087209 */ /* 0x004fce0007810000 */
[----:B------:R-:W-:Y:S01]  /*27b0*/  MUFU.EX2 R89, R89 ;  /* 0x0000005900597308 */ /* 0x000fe20000000800 */
[----:B---3--:R-:W-:Y:S01]  /*27c0*/  IMAD.MOV.U32 R85, RZ, RZ, R87 ;  /* 0x000000ffff557224 */ /* 0x008fe200078e0057 */
[----:B------:R-:W2:Y:S06]  /*27d0*/  SHFL.BFLY PT, R5, R8, 0x1, 0x1f ;  /* 0x0c201f0008057f89 */ /* 0x000eac00000e0000 */
[----:B------:R-:W-:Y:S08]  /*27e0*/  MUFU.EX2 R150, R91 ;  /* 0x0000005b00967308 */ /* 0x000ff00000000800 */
[----:B------:R-:W-:Y:S08]  /*27f0*/  MUFU.EX2 R93, R93 ;  /* 0x0000005d005d7308 */ /* 0x000ff00000000800 */
[----:B------:R-:W-:Y:S01]  /*2800*/  MUFU.EX2 R152, R95 ;  /* 0x0000005f00987308 */ /* 0x000fe20000000800 */
[----:B--2---:R-:W-:-:S04]  /*2810*/  FMNMX.FTZ R5, R8, R5, !PT ;  /* 0x0000000508057209 */ /* 0x004fc80007810000 */
[C---:B------:R-:W-:Y:S01]  /*2820*/  FSETP.NEU.FTZ.AND P1, PT, R5.reuse, -INF , PT ;  /* 0xff8000000500780b */ /* 0x040fe20003f3d000 */
[-C--:B------:R-:W-:Y:S02]  /*2830*/  FMUL.FTZ R6, R5, R0.reuse ;  /* 0x0000000005067220 */ /* 0x080fe40000410000 */
[----:B------:R-:W-:Y:S03]  /*2840*/  MUFU.EX2 R97, R97 ;  /* 0x0000006100617308 */ /* 0x000fe60000000800 */
[----:B------:R-:W-:Y:S02]  /*2850*/  FSEL R6, R6, RZ, P1 ;  /* 0x000000ff06067208 */ /* 0x000fe40000800000 */
[----:B------:R-:W-:Y:S01]  /*2860*/  ISETP.GE.AND P1, PT, R72, 0x61, PT ;  /* 0x000000614800780c */ /* 0x000fe20003f26270 */
[----:B------:R-:W-:Y:S02]  /*2870*/  IMAD.MOV.U32 R72, RZ, RZ, R87 ;  /* 0x000000ffff487224 */ /* 0x000fe400078e0057 */
        /* <DEDUP_REMOVED lines=43> */
[----:B0-----:R-:W-:Y:S02]  /*2b30*/  FADD.FTZ R31, R73, R32 ;  /* 0x00000020491f7221 */ /* 0x001fe40000010000 */
        /* <DEDUP_REMOVED lines=12> */
[----:B------:R-:W-:Y:S01]  /*2c00*/  IMAD.MOV.U32 R75, RZ, RZ, R87 ;  /* 0x000000ffff4b7224 */ /* 0x000fe200078e0057 */
[----:B0-----:R-:W-:Y:S01]  /*2c10*/  MOV R35, R87 ;  /* 0x0000005700237202 */ /* 0x001fe20000000f00 */
[----:B------:R-:W-:-:S02]  /*2c20*/  FADD.FTZ R31, R79, R34 ;  /* 0x000000224f1f7221 */ /* 0x000fc40000010000 */
[----:B------:R0:W2:Y:S01]  /*2c30*/  MUFU.EX2 R20, R39 ;  /* 0x0000002700147308 */ /* 0x0000a20000000800 */
[----:B---3--:R-:W-:Y:S01]  /*2c40*/  FADD.FTZ R32, R14, R27 ;  /* 0x0000001b0e207221 */ /* 0x008fe20000010000 */
[C---:B------:R-:W-:Y:S01]  /*2c50*/  FADD.FTZ R34, R146.reuse, R31 ;  /* 0x0000001f92227221 */ /* 0x040fe20000010000 */
[----:B------:R-:W-:Y:S01]  /*2c60*/  F2FP.BF16.F32.PACK_AB R146, R146, R79 ;  /* 0x0000004f9292723e */ /* 0x000fe200000010ff */
[----:B------:R-:W-:Y:S01]  /*2c70*/  IMAD.MOV.U32 R79, RZ, RZ, R87 ;  /* 0x000000ffff4f7224 */ /* 0x000fe200078e0057 */
[----:B------:R-:W-:Y:S01]  /*2c80*/  F2FP.BF16.F32.PACK_AB R141, R14, R13 ;  /* 0x0000000d0e8d723e */ /* 0x000fe200000010ff */
[----:B------:R-:W-:Y:S02]  /*2c90*/  FADD.FTZ R31, R83, R34 ;  /* 0x00000022531f7221 */ /* 0x000fe40000010000 */
[----:B------:R-:W3:Y:S01]  /*2ca0*/  MUFU.EX2 R41, R41 ;  /* 0x0000002900297308 */ /* 0x000ee20000000800 */
[----:B-1----:R-:W-:Y:S01]  /*2cb0*/  FADD.FTZ R27, R21, R32 ;  /* 0x00000020151b7221 */ /* 0x002fe20000010000 */
[C---:B------:R-:W-:Y:S01]  /*2cc0*/  FADD.FTZ R34, R148.reuse, R31 ;  /* 0x0000001f94227221 */ /* 0x040fe20000010000 */
[----:B------:R-:W-:Y:S01]  /*2cd0*/  F2FP.BF16.F32.PACK_AB R148, R148, R83 ;  /* 0x000000539494723e */ /* 0x000fe200000010ff */
[----:B0-----:R-:W-:Y:S01]  /*2ce0*/  IMAD.MOV.U32 R39, RZ, RZ, R87 ;  /* 0x000000ffff277224 */ /* 0x001fe200078e0057 */
[----:B------:R-:W-:Y:S01]  /*2cf0*/  MOV R83, R87 ;  /* 0x0000005700537202 */ /* 0x000fe20000000f00 */
[----:B------:R-:W-:-:S02]  /*2d00*/  FADD.FTZ R31, R89, R34 ;  /* 0x00000022591f7221 */ /* 0x000fc40000010000 */
[----:B------:R0:W1:Y:S01]  /*2d10*/  MUFU.EX2 R24, R43 ;  /* 0x0000002b00187308 */ /* 0x0000620000000800 */
[----:B--2---:R-:W-:Y:S01]  /*2d20*/  FADD.FTZ R32, R20, R27 ;  /* 0x0000001b14207221 */ /* 0x004fe20000010000 */
[C---:B------:R-:W-:Y:S01]  /*2d30*/  FADD.FTZ R36, R150.reuse, R31 ;  /* 0x0000001f96247221 */ /* 0x040fe20000010000 */
[----:B------:R-:W-:Y:S02]  /*2d40*/  F2FP.BF16.F32.PACK_AB R150, R150, R89 ;  /* 0x000000599696723e */ /* 0x000fe400000010ff */
[----:B------:R-:W-:Y:S01]  /*2d50*/  F2FP.BF16.F32.PACK_AB R143, R20, R21 ;  /* 0x00000015148f723e */ /* 0x000fe200000010ff */
[----:B------:R-:W-:Y:S02]  /*2d60*/  FADD.FTZ R31, R93, R36 ;  /* 0x000000245d1f7221 */ /* 0x000fe40000010000 */
[----:B------:R-:W2:Y:S01]  /*2d70*/  MUFU.EX2 R45, R45 ;  /* 0x0000002d002d7308 */ /* 0x000ea20000000800 */
[----:B---3--:R-:W-:Y:S01]  /*2d80*/  FADD.FTZ R27, R41, R32 ;  /* 0x00000020291b7221 */ /* 0x008fe20000010000 */
[----:B0-----:R-:W-:-:S06]  /*2d90*/  IMAD.MOV.U32 R43, RZ, RZ, R87 ;  /* 0x000000ffff2b7224 */ /* 0x001fcc00078e0057 */
[----:B------:R0:W3:Y:S01]  /*2da0*/  MUFU.EX2 R26, R47 ;  /* 0x0000002f001a7308 */ /* 0x0000e20000000800 */
[C---:B-1----:R-:W-:Y:S01]  /*2db0*/  FADD.FTZ R32, R24.reuse, R27 ;  /* 0x0000001b18207221 */ /* 0x042fe20000010000 */
[----:B------:R-:W-:Y:S01]  /*2dc0*/  F2FP.BF16.F32.PACK_AB R145, R24, R41 ;  /* 0x000000291891723e */ /* 0x000fe200000010ff */
[----:B------:R-:W-:Y:S01]  /*2dd0*/  IMAD.MOV.U32 R24, RZ, RZ, R87 ;  /* 0x000000ffff187224 */ /* 0x000fe200078e0057 */
[----:B------:R-:W-:-:S04]  /*2de0*/  MOV R41, R87 ;  /* 0x0000005700297202 */ /* 0x000fc80000000f00 */
[----:B------:R-:W1:Y:S01]  /*2df0*/  MUFU.EX2 R49, R49 ;  /* 0x0000003100317308 */ /* 0x000e620000000800 */
[----:B--2---:R-:W-:Y:S01]  /*2e00*/  FADD.FTZ R27, R45, R32 ;  /* 0x000000202d1b7221 */ /* 0x004fe20000010000 */
[----:B0-----:R-:W-:-:S06]  /*2e10*/  MOV R47, R87 ;  /* 0x00000057002f7202 */ /* 0x001fcc0000000f00 */
[----:B------:R0:W2:Y:S01]  /*2e20*/  MUFU.EX2 R28, R51 ;  /* 0x00000033001c7308 */ /* 0x0000a20000000800 */
[C---:B---3--:R-:W-:Y:S01]  /*2e30*/  FADD.FTZ R34, R26.reuse, R27 ;  /* 0x0000001b1a227221 */ /* 0x048fe20000010000 */
[----:B------:R-:W-:Y:S01]  /*2e40*/  F2FP.BF16.F32.PACK_AB R147, R26, R45 ;  /* 0x0000002d1a93723e */ /* 0x000fe200000010ff */
[--C-:B------:R-:W-:Y:S02]  /*2e50*/  IMAD.MOV.U32 R45, RZ, RZ, R87.reuse ;  /* 0x000000ffff2d7224 */ /* 0x100fe400078e0057 */
[----:B------:R-:W-:-:S03]  /*2e60*/  IMAD.MOV.U32 R26, RZ, RZ, R87 ;  /* 0x000000ffff1a7224 */ /* 0x000fc600078e0057 */
        /* <DEDUP_REMOVED lines=19> */
[----:B------:R-:W-:Y:S01]  /*2fa0*/  F2FP.BF16.F32.PACK_AB R151, R30, R53 ;  /* 0x000000351e97723e */ /* 0x000fe200000010ff */
[----:B------:R-:W-:Y:S01]  /*2fb0*/  IMAD.MOV.U32 R30, RZ, RZ, R87 ;  /* 0x000000ffff1e7224 */ /* 0x000fe200078e0057 */
[----:B------:R-:W-:-:S04]  /*2fc0*/  MOV R53, R87 ;  /* 0x0000005700357202 */ /* 0x000fc80000000f00 */
[----:B------:R1:W3:Y:S01]  /*2fd0*/  MUFU.EX2 R4, R59 ;  /* 0x0000003b00047308 */ /* 0x0002e20000000800 */
[----:B--2---:R-:W-:-:S07]  /*2fe0*/  FADD.FTZ R27, R57, R6 ;  /* 0x00000006391b7221 */ /* 0x004fce0000010000 */
[----:B------:R2:W4:Y:S01]  /*2ff0*/  MUFU.EX2 R156, R65 ;  /* 0x00000041009c7308 */ /* 0x0005220000000800 */
[----:B0-----:R-:W-:Y:S01]  /*3000*/  FADD.FTZ R29, R99, R36 ;  /* 0x00000024631d7221 */ /* 0x001fe20000010000 */
[----:B-1----:R-:W-:-:S06]  /*3010*/  MOV R59, R87 ;  /* 0x00000057003b7202 */ /* 0x002fcc0000000f00 */
[----:B------:R-:W0:Y:S01]  /*3020*/  MUFU.EX2 R11, R11 ;  /* 0x0000000b000b7308 */ /* 0x000e220000000800 */
[C---:B---3--:R-:W-:Y:S01]  /*3030*/  FADD.FTZ R6, R4.reuse, R27 ;  /* 0x0000001b04067221 */ /* 0x048fe20000010000 */
[----:B------:R-:W-:Y:S01]  /*3040*/  F2FP.BF16.F32.PACK_AB R153, R4, R57 ;  /* 0x000000390499723e */ /* 0x000fe200000010ff */
[----:B------:R-:W-:Y:S01]  /*3050*/  IMAD.MOV.U32 R57, RZ, RZ, R87 ;  /* 0x000000ffff397224 */ /* 0x000fe200078e0057 */
[----:B--2---:R-:W-:-:S04]  /*3060*/  MOV R65, R87 ;  /* 0x0000005700417202 */ /* 0x004fc80000000f00 */
[----:B------:R-:W1:Y:S01]  /*3070*/  MUFU.EX2 R101, R101 ;  /* 0x0000006500657308 */ /* 0x000e620000000800 */
[C---:B----4-:R-:W-:Y:S01]  /*3080*/  FADD.FTZ R36, R156.reuse, R29 ;  /* 0x0000001d9c247221 */ /* 0x050fe20000010000 */
[----:B------:R-:W-:-:S06]  /*3090*/  F2FP.BF16.F32.PACK_AB R156, R156, R99 ;  /* 0x000000639c9c723e */ /* 0x000fcc00000010ff */
[----:B------:R2:W3:Y:S01]  /*30a0*/  MUFU.EX2 R32, R63 ;  /* 0x0000003f00207308 */ /* 0x0004e20000000800 */
[----:B0-----:R-:W-:-:S07]  /*30b0*/  FADD.FTZ R27, R11, R6 ;  /* 0x000000060b1b7221 */ /* 0x001fce0000010000 */
[----:B------:R-:W0:Y:S01]  /*30c0*/  MUFU.EX2 R15, R15 ;  /* 0x0000000f000f7308 */ /* 0x000e220000000800 */
[----:B-1----:R-:W-:Y:S01]  /*30d0*/  FADD.FTZ R29, R101, R36 ;  /* 0x00000024651d7221 */ /* 0x002fe20000010000 */
[----:B--2---:R-:W-:-:S06]  /*30e0*/  IMAD.MOV.U32 R63, RZ, RZ, R87 ;  /* 0x000000ffff3f7224 */ /* 0x004fcc00078e0057 */
[----:B------:R1:W2:Y:S01]  /*30f0*/  MUFU.EX2 R34, R67 ;  /* 0x0000004300227308 */ /* 0x0002a20000000800 */
[C---:B---3--:R-:W-:Y:S01]  /*3100*/  FADD.FTZ R38, R32.reuse, R27 ;  /* 0x0000001b20267221 */ /* 0x048fe20000010000 */
[----:B------:R-:W-:Y:S01]  /*3110*/  F2FP.BF16.F32.PACK_AB R155, R32, R11 ;  /* 0x0000000b209b723e */ /* 0x000fe200000010ff */
[--C-:B------:R-:W-:Y:S02]  /*3120*/  IMAD.MOV.U32 R32, RZ, RZ, R87.reuse ;  /* 0x000000ffff207224 */ /* 0x100fe400078e0057 */
[----:B------:R-:W-:-:S03]  /*3130*/  IMAD.MOV.U32 R27, RZ, RZ, R87 ;  /* 0x000000ffff1b7224 */ /* 0x000fc600078e0057 */
[----:B------:R-:W3:Y:S01]  /*3140*/  MUFU.EX2 R25, R25 ;  /* 0x0000001900197308 */ /* 0x000ee20000000800 */
[----:B0-----:R-:W-:Y:S01]  /*3150*/  FADD.FTZ R7, R15, R38 ;  /* 0x000000260f077221 */ /* 0x001fe20000010000 */
[--C-:B-1----:R-:W-:Y:S02]  /*3160*/  IMAD.MOV.U32 R67, RZ, RZ, R87.reuse ;  /* 0x000000ffff437224 */ /* 0x102fe400078e0057 */
[----:B------:R-:W-:-:S04]  /*3170*/  IMAD.MOV.U32 R38, RZ, RZ, R87 ;  /* 0x000000ffff267224 */ /* 0x000fc800078e0057 */
[----:B------:R-:W0:Y:S01]  /*3180*/  MUFU.EX2 R12, R12 ;  /* 0x0000000c000c7308 */ /* 0x000e220000000800 */
[C---:B--2---:R-:W-:Y:S01]  /*3190*/  FADD.FTZ R8, R34.reuse, R7 ;  /* 0x0000000722087221 */ /* 0x044fe20000010000 */
[----:B------:R-:W-:Y:S01]  /*31a0*/  F2FP.BF16.F32.PACK_AB R157, R34, R15 ;  /* 0x0000000f229d723e */ /* 0x000fe200000010ff */
[----:B------:R-:W-:-:S05]  /*31b0*/  IMAD.MOV.U32 R34, RZ, RZ, R87 ;  /* 0x000000ffff227224 */ /* 0x000fca00078e0057 */
[----:B------:R1:W2:Y:S01]  /*31c0*/  MUFU.EX2 R36, R71 ;  /* 0x0000004700247308 */ /* 0x0002a20000000800 */
[----:B---3--:R-:W-:Y:S01]  /*31d0*/  FADD.FTZ R7, R25, R8 ;  /* 0x0000000819077221 */ /* 0x008fe20000010000 */
[C---:B0-----:R-:W-:Y:S01]  /*31e0*/  FADD.FTZ R6, R12.reuse, R29 ;  /* 0x0000001d0c067221 */ /* 0x041fe20000010000 */
[----:B------:R-:W-:Y:S02]  /*31f0*/  F2FP.BF16.F32.PACK_AB R158, R12, R101 ;  /* 0x000000650c9e723e */ /* 0x000fe400000010ff */
[-C--:B-1----:R-:W-:Y:S02]  /*3200*/  MOV R71, R87.reuse ;  /* 0x0000005700477202 */ /* 0x082fe40000000f00 */
[----:B------:R-:W-:Y:S01]  /*3210*/  MOV R29, R87 ;  /* 0x00000057001d7202 */ /* 0x000fe20000000f00 */
[C---:B--2---:R-:W-:Y:S01]  /*3220*/  FADD.FTZ R4, R36.reuse, R7 ;  /* 0x0000000724047221 */ /* 0x044fe20000010000 */
[----:B------:R-:W-:Y:S01]  /*3230*/  F2FP.BF16.F32.PACK_AB R159, R36, R25 ;  /* 0x00000019249f723e */ /* 0x000fe200000010ff */
[----:B------:R-:W-:-:S02]  /*3240*/  IMAD.MOV.U32 R7, RZ, RZ, 0x3f800000 ;  /* 0x3f800000ff077424 */ /* 0x000fc400078e00ff */
[--C-:B------:R-:W-:Y:S02]  /*3250*/  IMAD.MOV.U32 R36, RZ, RZ, R87.reuse ;  /* 0x000000ffff247224 */ /* 0x100fe400078e0057 */
[----:B------:R-:W-:Y:S01]  /*3260*/  IMAD.MOV.U32 R25, RZ, RZ, R87 ;  /* 0x000000ffff197224 */ /* 0x000fe200078e0057 */
[----:B------:R-:W-:Y:S06]  /*3270*/  @!P1 BRA `(.L_x_198) ;  /* 0x0000001c00749947 */ /* 0x000fec0003800000 */
[----:B------:R-:W-:Y:S01]  /*3280*/  IADD3 R8, R88, -0x2, RZ ;  /* 0xfffffffe58087810 */ /* 0x000fe20007ffe0ff */
[----:B------:R-:W-:Y:S01]  /*3290*/  IMAD.MOV.U32 R10, RZ, RZ, R5 ;  /* 0x000000ffff0a7224 */ /* 0x000fe200078e0005 */
[----:B------:R-:W-:Y:S01]  /*32a0*/  CS2R R86, SRZ ;  /* 0x0000000000567805 */ /* 0x000fe2000001ff00 */
[----:B------:R-:W-:Y:S01]  /*32b0*/  IMAD.MOV.U32 R11, RZ, RZ, R3 ;  /* 0x000000ffff0b7224 */ /* 0x000fe200078e0003 */
[----:B------:R-:W-:Y:S01]  /*32c0*/  CS2R R82, SRZ ;  /* 0x0000000000527805 */ /* 0x000fe2000001ff00 */
[----:B------:R-:W-:Y:S01]  /*32d0*/  IMAD.MOV.U32 R7, RZ, RZ, 0x3f800000 ;  /* 0x3f800000ff077424 */ /* 0x000fe200078e00ff */
        /* <DEDUP_REMOVED lines=32> */
.L_x_209:
[----:B------:R-:W-:-:S04]  /*34e0*/  UISETP.NE.AND UP0, UPT, UR60, 0x1, UPT ;  /* 0x000000013c00788c */ /* 0x000fc8000bf05270 */
[----:B------:R-:W-:-:S04]  /*34f0*/  USEL UR36, URZ, 0x1, UP0 ;  /* 0x000000013f247887 */ /* 0x000fc80008000000 */
[----:B------:R-:W-:Y:S01]  /*3500*/  ULOP3.LUT UR36, UR61, UR36, URZ, 0x3c, !UPT ;  /* 0x000000243d247292 */ /* 0x000fe2000f8e3c3f */
[----:B------:R-:W-:Y:S11]  /*3510*/  @!P0 BRA `(.L_x_199) ;  /* 0x0000000000048947 */ /* 0x000ff60003800000 */
[----:B------:R-:W-:Y:S01]  /*3520*/  BPT.TRAP 0x1 ;  /* 0x000000040000795c */ /* 0x000fe20000300000 */
.L_x_199:
        /* <DEDUP_REMOVED lines=12> */
.L_x_200:
[----:B-1----:R-:W-:Y:S05]  /*35f0*/  @P1 BRA `(.L_x_201) ;  /* 0x0000000000081947 */ /* 0x002fea0003800000 */
[----:B------:R-:W1:Y:S02]  /*3600*/  SYNCS.PHASECHK.TRANS64.TRYWAIT P1, [UR59+0x2a830], R0 ;  /* 0x02a83000ff0075a7 */ /* 0x000e64000802017b */
[----:B-1----:R-:W-:Y:S05]  /*3610*/  @!P1 BRA `(.L_x_202) ;  /* 0x0000009c00049947 */ /* 0x002fea0003800000 */
.L_x_201:
[----:B------:R-:W-:Y:S01]  /*3620*/  UIMAD UR54, UR37, 0x900, UR38 ;  /* 0x00000900253678a4 */ /* 0x000fe2000f8e0226 */
[----:B------:R-:W-:Y:S01]  /*3630*/  WARPGROUP.ARRIVE ;  /* 0x00000000000079c5 */ /* 0x000fe20000000000 */
[----:B------:R-:W-:Y:S01]  /*3640*/  UMOV UR55, 0x40000040 ;  /* 0x4000004000377882 */ /* 0x000fe20000000000 */
[----:B------:R-:W-:Y:S01]  /*3650*/  UMOV UR7, 0x40000040 ;  /* 0x4000004000077882 */ /* 0x000fe20000000000 */
[----:B------:R-:W-:Y:S01]  /*3660*/  UIADD3 UR6, UR54, 0x2, URZ ;  /* 0x0000000236067890 */ /* 0x000fe2000fffe03f */
[-C--:B------:R-:W-:Y:S01]  /*3670*/  FMUL.FTZ R24, R24, R9.reuse ;  /* 0x0000000918187220 */ /* 0x080fe20000410000 */
[----:B------:R-:W-:Y:S01]  /*3680*/  UIADD3 UR10, UR54, 0x4, URZ ;  /* 0x00000004360a7890 */ /* 0x000fe2000fffe03f */
[-C--:B------:R-:W-:Y:S01]  /*3690*/  FMUL.FTZ R25, R25, R9.reuse ;  /* 0x0000000919197220 */ /* 0x080fe20000410000 */
[----:B------:R-:W-:Y:S01]  /*36a0*/  UMOV UR11, 0x40000040 ;  /* 0x40000040000b7882 */ /* 0x000fe20000000000 */
[----:B------:R-:W-:Y:S01]  /*36b0*/  HGMMA.64x96x16.F32.BF16 R88, gdesc[UR52], RZ, !UPT, gsb0 ;  /* 0x01600000345879f0 */ /* 0x000fe2000c0018ff */
        /* <DEDUP_REMOVED lines=116> */
.L_x_203:
[----:B------:R-:W-:Y:S01]  /*3e00*/  ULEA UR6, UR60, UR39, 0x3 ;  /* 0x000000273c067291 */ /* 0x000fe2000f8e183f */
[----:B01----:R-:W-:-:S05]  /*3e10*/  IMAD.U32 R0, RZ, RZ, UR61 ;  /* 0x0000003dff007e24 */ /* 0x003fca000f8e00ff */
[----:B------:R-:W-:-:S04]  /*3e20*/  SHF.L.U32 R0, R0, 0x1f, RZ ;  /* 0x0000001f00007819 */ /* 0x000fc800000006ff */
[----:B------:R0:W1:Y:S01]  /*3e30*/  SYNCS.PHASECHK.TRANS64.TRYWAIT P1, [UR6+0x2a850], R0 ;  /* 0x02a85000ff0075a7 */ /* 0x0000620008020146 */
[----:B------:R-:W-:Y:S05]  /*3e40*/  @!P0 BRA `(.L_x_204) ;  /* 0x0000000000048947 */ /* 0x000fea0003800000 */
[----:B------:R-:W-:Y:S01]  /*3e50*/  BPT.TRAP 0x1 ;  /* 0x000000040000795c */ /* 0x000fe20000300000 */
.L_x_204:
[----:B-1----:R-:W-:Y:S05]  /*3e60*/  @P1 BRA `(.L_x_205) ;  /* 0x0000000000081947 */ /* 0x002fea0003800000 */
[----:B------:R-:W1:Y:S02]  /*3e70*/  SYNCS.PHASECHK.TRANS64.TRYWAIT P1, [UR6+0x2a850], R0 ;  /* 0x02a85000ff0075a7 */ /* 0x000e640008020146 */
[----:B-1----:R-:W-:Y:S05]  /*3e80*/  @!P1 BRA `(.L_x_206) ;  /* 0x0000009400009947 */ /* 0x002fea0003800000 */
.L_x_205:
[----:B------:R-:W-:Y:S01]  /*3e90*/  UIADD3 UR39, UR39, 0x400, URZ ;  /* 0x0000040027277890 */ /* 0x000fe2000fffe03f */
[----:B------:R-:W-:Y:S01]  /*3ea0*/  WARPGROUP.ARRIVE ;  /* 0x00000000000079c5 */ /* 0x000fe20000000000 */
[----:B------:R-:W-:Y:S01]  /*3eb0*/  UMOV UR11, 0x40000040 ;  /* 0x40000040000b7882 */ /* 0x000fe20000000000 */
[----:B------:R-:W-:Y:S01]  /*3ec0*/  UMOV UR15, 0x40000040 ;  /* 0x40000040000f7882 */ /* 0x000fe20000000000 */
[----:B------:R-:W-:-:S04]  /*3ed0*/  USHF.R.U32.HI UR39, URZ, 0x4, UR39 ;  /* 0x000000043f277899 */ /* 0x000fc80008011627 */
[----:B------:R-:W-:-:S04]  /*3ee0*/  ULOP3.LUT UR39, UR39, 0x3fff, URZ, 0xc0, !UPT ;  /* 0x00003fff27277892 */ /* 0x000fc8000f8ec03f */
[----:B------:R-:W-:-:S04]  /*3ef0*/  ULOP3.LUT UR10, UR39, 0x3000000, URZ, 0xfc, !UPT ;  /* 0x03000000270a7892 */ /* 0x000fc8000f8efc3f */
[----:B------:R-:W-:-:S04]  /*3f00*/  UIMAD UR10, UR60, 0x600, UR10 ;  /* 0x000006003c0a78a4 */ /* 0x000fc8000f8e020a */
[----:B------:R-:W-:-:S05]  /*3f10*/  UIADD3 UR14, UR10, 0x80, URZ ;  /* 0x000000800a0e7890 */ /* 0x000fca000fffe03f */
[----:B------:R-:W-:Y:S01]  /*3f20*/  HGMMA.64x128x16.F32.BF16 R24, R136, gdesc[UR8].tnspB, R24, gsb0 ;  /* 0x41e0000888187df0 */ /* 0x000fe20008001818 */
[----:B------:R-:W-:Y:S02]  /*3f30*/  UMOV UR11, 0x40000040 ;  /* 0x40000040000b7882 */ /* 0x000fe40000000000 */
        /* <DEDUP_REMOVED lines=18> */
[----:B------:R-:W-:Y:S03]  /*4060*/  HGMMA.64x128x16.F32.BF16 R24, R152, gdesc[UR12].tnspB, R24, gsb0 ;  /* 0x41e0000c98187df0 */ /* 0x000fe60008001818 */
[----:B------:R-:W-:Y:S02]  /*4070*/  WARPGROUP.DEPBAR.LE gsb0, 0x0 ;  /* 0x00008000000079c5 */ /* 0x000fe40000010000 */
[----:B------:R-:W-:-:S07]  /*4080*/  WARPGROUP.ARRIVE ;  /* 0x00000000000079c5 */ /* 0x000fce0000000000 */
[----:B------:R-:W-:Y:S03]  /*4090*/  HGMMA.64x128x16.F32.BF16 R24, R156, gdesc[UR8].tnspB, R24, gsb0 ;  /* 0x41e000089c187df0 */ /* 0x000fe60008001818 */
[----:B------:R-:W-:Y:S02]  /*40a0*/  WARPGROUP.DEPBAR.LE gsb0, 0x0 ;  /* 0x00008000000079c5 */ /* 0x000fe40000010000 */
[----:B------:R-:W-:Y:S05]  /*40b0*/  @!P0 BRA `(.L_x_207) ;  /* 0x0000000000048947 */ /* 0x000fea0003800000 */
[----:B------:R-:W-:Y:S01]  /*40c0*/  BPT.TRAP 0x1 ;  /* 0x000000040000795c */ /* 0x000fe20000300000 */
.L_x_207:
        /* <DEDUP_REMOVED lines=65> */
[C---:B------:R-:W-:Y:S01]  /*44e0*/  FADD.FTZ R7, -R5.reuse, R10 ;  /* 0x0000000a05077221 */ /* 0x040fe20000010100 */
[-C--:B------:R-:W-:Y:S01]  /*44f0*/  FMUL.FTZ R121, R5, R0.reuse ;  /* 0x0000000005797220 */ /* 0x080fe20000410000 */
[-C--:B------:R-:W-:Y:S01]  /*4500*/  FMUL.FTZ R9, R9, R0.reuse ;  /* 0x0000000009097220 */ /* 0x080fe20000410000 */
[-C--:B------:R-:W-:Y:S01]  /*4510*/  FFMA.FTZ R136, R88, R0.reuse, -R137 ;  /* 0x0000000058887223 */ /* 0x080fe20000010889 */
[-C--:B------:R-:W-:Y:S01]  /*4520*/  FMUL.FTZ R7, R7, R0.reuse ;  /* 0x0000000007077220 */ /* 0x080fe20000410000 */
        /* <DEDUP_REMOVED lines=45> */
[--C-:B------:R-:W-:Y:S01]  /*4800*/  FFMA.FTZ R134, R134, R0, -R121.reuse ;  /* 0x0000000086867223 */ /* 0x100fe20000010879 */
[----:B------:R-:W1:Y:S01]  /*4810*/  MUFU.EX2 R10, R10 ;  /* 0x0000000a000a7308 */ /* 0x000e620000000800 */
[----:B0-----:R-:W-:Y:S01]  /*4820*/  FFMA.FTZ R6, R9, R6, R136 ;  /* 0x0000000609067223 */ /* 0x001fe20000010088 */
[----:B------:R-:W-:-:S06]  /*4830*/  FFMA.FTZ R121, R135, R0, -R121 ;  /* 0x0000000087797223 */ /* 0x000fcc0000010879 */
[----:B------:R-:W0:Y:S08]  /*4840*/  MUFU.EX2 R11, R11 ;  /* 0x0000000b000b7308 */ /* 0x000e300000000800 */
[----:B------:R-:W2:Y:S01]  /*4850*/  MUFU.EX2 R137, R137 ;  /* 0x0000008900897308 */ /* 0x000ea20000000800 */
[----:B-1----:R-:W-:-:S07]  /*4860*/  FFMA.FTZ R4, R7, R4, R10 ;  /* 0x0000000407047223 */ /* 0x002fce000001000a */
[----:B------:R-:W1:Y:S01]  /*4870*/  MUFU.EX2 R138, R138 ;  /* 0x0000008a008a7308 */ /* 0x000e620000000800 */
[----:B0-----:R-:W-:-:S07]  /*4880*/  FADD.FTZ R91, R11, R6 ;  /* 0x000000060b5b7221 */ /* 0x001fce0000010000 */
[----:B------:R-:W0:Y:S01]  /*4890*/  MUFU.EX2 R139, R139 ;  /* 0x0000008b008b7308 */ /* 0x000e220000000800 */
[----:B--2---:R-:W-:-:S07]  /*48a0*/  FADD.FTZ R4, R137, R4 ;  /* 0x0000000489047221 */ /* 0x004fce0000010000 */
[----:B------:R-:W2:Y:S01]  /*48b0*/  MUFU.EX2 R13, R13 ;  /* 0x0000000d000d7308 */ /* 0x000ea20000000800 */
[----:B-1----:R-:W-:-:S07]  /*48c0*/  FADD.FTZ R6, R138, R91 ;  /* 0x0000005b8a067221 */ /* 0x002fce0000010000 */
        /* <DEDUP_REMOVED lines=81> */
[----:B--2---:R-:W-:Y:S01]  /*4de0*/  FADD.FTZ R4, R159, R4 ;  /* 0x000000049f047221 */ /* 0x004fe20000010000 */
[----:B-1----:R-:W-:-:S03]  /*4df0*/  FADD.FTZ R6, R117, R6 ;  /* 0x0000000675067221 */ /* 0x002fc60000010000 */
[----:B0-----:R-:W-:Y:S01]  /*4e00*/  FADD.FTZ R4, R121, R4 ;  /* 0x0000000479047221 */ /* 0x001fe20000010000 */
[----:B------:R-:W-:Y:S06]  /*4e10*/  @!P0 BRA `(.L_x_208) ;  /* 0x0000000000048947 */ /* 0x000fec0003800000 */
[----:B------:R-:W-:Y:S01]  /*4e20*/  BPT.TRAP 0x1 ;  /* 0x000000040000795c */ /* 0x000fe20000300000 */
.L_x_208:
[----:B------:R-:W-:Y:S01]  /*4e30*/  UIADD3 UR6, UR6, 0x2a860, URZ ;  /* 0x0002a86006067890 */ /* 0x000fe2000fffe03f */
[----:B------:R-:W-:Y:S01]  /*4e40*/  ISETP.GT.AND P1, PT, R8, RZ, PT ;  /* 0x000000ff0800720c */ /* 0x000fe20003f24270 */
[----:B------:R-:W-:Y:S01]  /*4e50*/  UMOV UR61, UR36 ;  /* 0x00000024003d7c82 */ /* 0x000fe20008000000 */
[----:B------:R-:W-:Y:S01]  /*4e60*/  UMOV UR60, UR37 ;  /* 0x00000025003c7c82 */ /* 0x000fe20008000000 */
[----:B------:R-:W-:Y:S01]  /*4e70*/  UPRMT UR6, UR58, 0x654, UR6 ;  /* 0x000006543a067896 */ /* 0x000fe20008000006 */
[----:B------:R-:W-:Y:S01]  /*4e80*/  F2FP.BF16.F32.PACK_AB R136, R11, R136 ;  /* 0x000000880b88723e */ /* 0x000fe200000010ff */
[----:B------:R-:W-:Y:S01]  /*4e90*/  IMAD.MOV.U32 R11, RZ, RZ, R3 ;  /* 0x000000ffff0b7224 */ /* 0x000fe200078e0003 */
        /* <DEDUP_REMOVED lines=24> */
[----:B------:R-:W-:Y:S02]  /*5020*/  IADD3 R8, R8, -0x1, RZ ;  /* 0xffffffff08087810 */ /* 0x000fe40007ffe0ff */
[----:B------:R-:W-:Y:S01]  /*5030*/  F2FP.BF16.F32.PACK_AB R159, R121, R159 ;  /* 0x0000009f799f723e */ /* 0x000fe200000010ff */
[----:B------:R-:W-:Y:S06]  /*5040*/  @P1 BRA `(.L_x_209) ;  /* 0xffffffe400241947 */ /* 0x000fec000383ffff */
.L_x_198:
        /* <DEDUP_REMOVED lines=67> */
.L_x_210:
        /* <DEDUP_REMOVED lines=9> */
.L_x_211:
[----:B-1----:R-:W-:Y:S05]  /*5510*/  @P1 BRA `(.L_x_212) ;  /* 0x0000000000081947 */ /* 0x002fea0003800000 */
[----:B------:R-:W1:Y:S02]  /*5520*/  SYNCS.PHASECHK.TRANS64.TRYWAIT P1, [UR5+0x2a850], R7 ;  /* 0x02a85007ff0075a7 */ /* 0x000e640008020145 */
[----:B-1----:R-:W-:Y:S05]  /*5530*/  @!P1 BRA `(.L_x_213) ;  /* 0x0000007c006c9947 */ /* 0x002fea0003800000 */
.L_x_212:
[----:B------:R-:W-:Y:S01]  /*5540*/  UIADD3 UR4, UR4, 0x400, URZ ;  /* 0x0000040004047890 */ /* 0x000fe2000fffe03f */
[----:B------:R-:W-:Y:S01]  /*5550*/  WARPGROUP.ARRIVE ;  /* 0x00000000000079c5 */ /* 0x000fe20000000000 */
[----:B------:R-:W-:Y:S01]  /*5560*/  UMOV UR11, 0x40000040 ;  /* 0x40000040000b7882 */ /* 0x000fe20000000000 */
[----:B01----:R-:W0:Y:S01]  /*5570*/  SHFL.BFLY PT, R7, R6, 0x2, 0x1f ;  /* 0x0c401f0006077f89 */ /* 0x003e2200000e0000 */
[----:B------:R-:W-:Y:S01]  /*5580*/  USHF.R.U32.HI UR4, URZ, 0x4, UR4 ;  /* 0x000000043f047899 */ /* 0x000fe20008011604 */
[----:B------:R-:W-:Y:S01]  /*5590*/  IMAD.MOV.U32 R11, RZ, RZ, RZ ;  /* 0x000000ffff0b7224 */ /* 0x000fe200078e00ff */
[----:B------:R-:W-:Y:S01]  /*55a0*/  MOV R20, 0xff800000 ;  /* 0xff80000000147802 */ /* 0x000fe20000000f00 */
[----:B------:R-:W1:Y:S01]  /*55b0*/  SHFL.BFLY PT, R9, R4, 0x2, 0x1f ;  /* 0x0c401f0004097f89 */ /* 0x000e6200000e0000 */
[----:B------:R-:W-:Y:S01]  /*55c0*/  ULOP3.LUT UR4, UR4, 0x3fff, URZ, 0xc0, !UPT ;  /* 0x00003fff04047892 */ /* 0x000fe2000f8ec03f */
[----:B------:R-:W-:-:S03]  /*55d0*/  IMAD.MOV.U32 R21, RZ, RZ, -0x800000 ;  /* 0xff800000ff157424 */ /* 0x000fc600078e00ff */
[----:B------:R-:W-:-:S04]  /*55e0*/  ULOP3.LUT UR4, UR4, 0x3000000, URZ, 0xfc, !UPT ;  /* 0x0300000004047892 */ /* 0x000fc8000f8efc3f */
[----:B------:R-:W-:-:S04]  /*55f0*/  UIMAD UR4, UR37, 0x600, UR4 ;  /* 0x00000600250478a4 */ /* 0x000fc8000f8e0204 */
[----:B------:R-:W-:-:S03]  /*5600*/  UIADD3 UR6, UR4, 0x80, URZ ;  /* 0x0000008004067890 */ /* 0x000fc6000fffe03f */
[----:B------:R-:W-:Y:S02]  /*5610*/  UMOV UR10, UR4 ;  /* 0x00000004000a7c82 */ /* 0x000fe40008000000 */
[----:B------:R-:W-:Y:S01]  /*5620*/  HGMMA.64x128x16.F32.BF16 R24, R136, gdesc[UR8].tnspB, R24, gsb0 ;  /* 0x41e0000888187df0 */ /* 0x000fe20008001818 */
[----:B------:R-:W-:Y:S01]  /*5630*/  UMOV UR11, 0x40000040 ;  /* 0x40000040000b7882 */ /* 0x000fe20000000000 */
[----:B------:R-:W-:Y:S01]  /*5640*/  UMOV UR10, UR6 ;  /* 0x00000006000a7c82 */ /* 0x000fe20008000000 */
[----:B------:R-:W-:Y:S01]  /*5650*/  UIADD3 UR6, UR4, 0x100, URZ ;  /* 0x0000010004067890 */ /* 0x000fe2000fffe03f */
[----:B0-----:R-:W-:Y:S01]  /*5660*/  FADD.FTZ R7, R7, R6 ;  /* 0x0000000607077221 */ /* 0x001fe20000010000 */
[----:B-1----:R-:W-:Y:S01]  /*5670*/  FADD.FTZ R9, R9, R4 ;  /* 0x0000000409097221 */ /* 0x002fe20000010000 */
[----:B------:R-:W-:-:S03]  /*5680*/  IMAD.MOV.U32 R4, RZ, RZ, RZ ;  /* 0x000000ffff047224 */ /* 0x000fc600078e00ff */
[----:B------:R-:W0:Y:S04]  /*5690*/  SHFL.BFLY PT, R8, R7, 0x1, 0x1f ;  /* 0x0c201f0007087f89 */ /* 0x000e2800000e0000 */
[----:B------:R-:W1:Y:S01]  /*56a0*/  SHFL.BFLY PT, R10, R9, 0x1, 0x1f ;  /* 0x0c201f00090a7f89 */ /* 0x000e6200000e0000 */
[----:B0-----:R-:W-:Y:S01]  /*56b0*/  FADD.FTZ R12, R7, R8 ;  /* 0x00000008070c7221 */ /* 0x001fe20000010000 */
[----:B-1----:R-:W-:-:S04]  /*56c0*/  FADD.FTZ R13, R9, R10 ;  /* 0x0000000a090d7221 */ /* 0x002fc80000010000 */
[----:B------:R-:W-:Y:S02]  /*56d0*/  FSETP.NE.FTZ.AND P1, PT, R12, RZ, PT ;  /* 0x000000ff0c00720b */ /* 0x000fe40003f35000 */
[----:B------:R-:W-:-:S11]  /*56e0*/  FSETP.NE.FTZ.AND P2, PT, R13, RZ, PT ;  /* 0x000000ff0d00720b */ /* 0x000fd60003f55000 */
[----:B------:R-:W0:Y:S01]  /*56f0*/  @P1 MUFU.LG2 R8, R12 ;  /* 0x0000000c00081308 */ /* 0x000e220000000c00 */
[C---:B------:R-:W-:Y:S01]  /*5700*/  @P1 FMUL.FTZ R6, R0.reuse, 0.69314718246459960938 ;  /* 0x3f31721800061820 */ /* 0x040fe20000410000 */
[----:B------:R-:W-:-:S06]  /*5710*/  @P2 FMUL.FTZ R9, R0, 0.69314718246459960938 ;  /* 0x3f31721800092820 */ /* 0x000fcc0000410000 */
        /* <DEDUP_REMOVED lines=27> */
[----:B------:R-:W-:Y:S01]  /*58d0*/  HGMMA.64x128x16.F32.BF16 R24, R152, gdesc[UR8].tnspB, R24, gsb0 ;  /* 0x41e0000898187df0 */ /* 0x000fe20008001818 */
[----:B------:R-:W-:Y:S01]  /*58e0*/  UMOV UR10, UR4 ;  /* 0x00000004000a7c82 */ /* 0x000fe20008000000 */
[----:B------:R-:W-:Y:S01]  /*58f0*/  UMOV UR11, 0x40000040 ;  /* 0x40000040000b7882 */ /* 0x000fe20000000000 */
[----:B------:R-:W-:Y:S02]  /*5900*/  WARPGROUP.DEPBAR.LE gsb0, 0x0 ;  /* 0x00008000000079c5 */ /* 0x000fe40000010000 */
[----:B------:R-:W-:-:S07]  /*5910*/  WARPGROUP.ARRIVE ;  /* 0x00000000000079c5 */ /* 0x000fce0000000000 */
[----:B------:R-:W-:Y:S03]  /*5920*/  HGMMA.64x128x16.F32.BF16 R24, R156, gdesc[UR8].tnspB, R24, gsb0 ;  /* 0x41e000089c187df0 */ /* 0x000fe60008001818 */
[----:B------:R-:W-:Y:S02]  /*5930*/  WARPGROUP.DEPBAR.LE gsb0, 0x0 ;  /* 0x00008000000079c5 */ /* 0x000fe40000010000 */
[----:B0-23--:R-:W-:Y:S05]  /*5940*/  @!P0 BRA `(.L_x_214) ;  /* 0x0000000000048947 */ /* 0x00dfea0003800000 */
[----:B------:R-:W-:Y:S01]  /*5950*/  BPT.TRAP 0x1 ;  /* 0x000000040000795c */ /* 0x000fe20000300000 */
.L_x_214:
[----:B------:R-:W-:Y:S01]  /*5960*/  UIADD3 UR4, UR5, 0x2a860, URZ ;  /* 0x0002a86005047890 */ /* 0x000fe2000fffe03f */
[-C--:B------:R-:W-:Y:S01]  /*5970*/  FMUL.FTZ R94, R32, R4.reuse ;  /* 0x00000004205e7220 */ /* 0x080fe20000410000 */
[----:B------:R-:W-:Y:S01]  /*5980*/  UIADD3 UR37, UR37, 0x1, URZ ;  /* 0x0000000125257890 */ /* 0x000fe2000fffe03f */
[-C--:B------:R-:W-:Y:S01]  /*5990*/  FMUL.FTZ R3, R64, R4.reuse ;  /* 0x0000000440037220 */ /* 0x080fe20000410000 */
[----:B------:R-:W-:Y:S01]  /*59a0*/  UPRMT UR4, UR7, 0x654, UR4 ;  /* 0x0000065407047896 */ /* 0x000fe20008000004 */
[-C--:B------:R-:W-:Y:S01]  /*59b0*/  FMUL.FTZ R32, R65, R4.reuse ;  /* 0x0000000441207220 */ /* 0x080fe20000410000 */
[----:B------:R-:W-:Y:S01]  /*59c0*/  UISETP.NE.AND UP0, UPT, UR37, 0x2, UPT ;  /* 0x000000022500788c */ /* 0x000fe2000bf05270 */
[-C--:B------:R-:W-:Y:S01]  /*59d0*/  FMUL.FTZ R93, R33, R4.reuse ;  /* 0x00000004215d7220 */ /* 0x080fe20000410000 */
[-C--:B------:R-:W-:Y:S01]  /*59e0*/  FMUL.FTZ R92, R36, R4.reuse ;  /* 0x00000004245c7220 */ /* 0x080fe20000410000 */
[-C--:B------:R-:W-:Y:S01]  /*59f0*/  FMUL.FTZ R91, R37, R4.reuse ;  /* 0x00000004255b7220 */ /* 0x080fe20000410000 */
[-C--:B------:R-:W-:Y:S01]  /*5a00*/  FMUL.FTZ R90, R40, R4.reuse ;  /* 0x00000004285a7220 */ /* 0x080fe20000410000 */
[-C--:B------:R-:W-:Y:S01]  /*5a10*/  FMUL.FTZ R89, R41, R4.reuse ;  /* 0x0000000429597220 */ /* 0x080fe20000410000 */
[-C--:B------:R-:W-:Y:S01]  /*5a20*/  FMUL.FTZ R65, R34, R11.reuse ;  /* 0x0000000b22417220 */ /* 0x080fe20000410000 */
[----:B------:R-:W-:Y:S01]  /*5a30*/  SYNCS.ARRIVE.TRANS64.RED.A1T0 RZ, [UR4], RZ ;  /* 0x000000ffffff79a7 */ /* 0x000fe20008100404 */
[-C--:B------:R-:W-:Y:S01]  /*5a40*/  FMUL.FTZ R64, R35, R11.reuse ;  /* 0x0000000b23407220 */ /* 0x080fe20000410000 */
[----:B------:R-:W-:Y:S01]  /*5a50*/  USEL UR4, URZ, 0x1, UP0 ;  /* 0x000000013f047887 */ /* 0x000fe20008000000 */
        /* <DEDUP_REMOVED lines=50> */
[----:B------:R-:W-:Y:S01]  /*5d80*/  PLOP3.LUT P0, PT, PT, PT, PT, 0x8, 0x0 ;  /* 0x000000000000781c */ /* 0x000fe20003f0e170 */
[-C--:B------:R-:W-:Y:S01]  /*5d90*/  FMUL.FTZ R82, R82, R11.reuse ;  /* 0x0000000b52527220 */ /* 0x080fe20000410000 */
[-C--:B------:R-:W-:Y:S01]  /*5da0*/  FMUL.FTZ R83, R83, R11.reuse ;  /* 0x0000000b53537220 */ /* 0x080fe20000410000 */
[-C--:B------:R-:W-:Y:S01]  /*5db0*/  FMUL.FTZ R86, R86, R11.reuse ;  /* 0x0000000b56567220 */ /* 0x080fe20000410000 */
[----:B------:R-:W-:Y:S01]  /*5dc0*/  FMUL.FTZ R87, R87, R11 ;  /* 0x0000000b57577220 */ /* 0x000fe20000410000 */
[----:B------:R-:W-:Y:S01]  /*5dd0*/  VIADD R162, R162, 0x1 ;  /* 0x00000001a2a27836 */ /* 0x000fe20000000000 */
[----:B------:R-:W-:-:S02]  /*5de0*/  USEL UR37, UR37, URZ, UP0 ;  /* 0x0000003f25257287 */ /* 0x000fc40008000000 */
[----:B------:R-:W-:-:S12]  /*5df0*/  ULOP3.LUT UR36, UR36, UR4, URZ, 0x3c, !UPT ;  /* 0x0000000424247292 */ /* 0x000fd8000f8e3c3f */
.L_x_190:
[----:B------:R-:W0:Y:S01]  /*5e00*/  S2R R5, SR_CgaCtaId ;  /* 0x0000000000057919 */ /* 0x000e220000008800 */
[----:B------:R-:W-:Y:S01]  /*5e10*/  MOV R0, 0x400 ;  /* 0x0000040000007802 */ /* 0x000fe20000000f00 */
[----:B------:R-:W-:Y:S01]  /*5e20*/  BSSY B0, `(.L_x_215) ;  /* 0x00001f4000007945 */ /* 0x000fe20003800000 */
[----:B------:R-:W-:Y:S02]  /*5e30*/  BAR.SYNC.DEFER_BLOCKING 0x5, 0x180 ;  /* 0x0146000000007b1d */ /* 0x000fe40000010000 */
[----:B0-----:R-:W-:-:S05]  /*5e40*/  LEA R0, R5, R0, 0x18 ;  /* 0x0000000005007211 */ /* 0x001fca00078ec0ff */
[----:B------:R0:W1:Y:S01]  /*5e50*/  LDS.128 R44, [R0+0x2a8d0] ;  /* 0x02a8d000002c7984 */ /* 0x0000620000000c00 */
[----:B------:R-:W-:Y:S06]  /*5e60*/  BAR.ARV 0x4, 0x180 ;  /* 0x0106000000007b1d */ /* 0x000fec0000002000 */
[----:B------:R-:W-:Y:S05]  /*5e70*/  @P0 BRA `(.L_x_216) ;  /* 0x0000001400080947 */ /* 0x000fea0003800000 */
[----:B------:R-:W2:Y:S01]  /*5e80*/  S2R R5, SR_SWINHI ;  /* 0x0000000000057919 */ /* 0x000ea20000002f00 */
[----:B------:R-:W-:Y:S01]  /*5e90*/  F2FP.BF16.F32.PACK_AB R6, R6, R95 ;  /* 0x0000005f0606723e */ /* 0x000fe200000010ff */
[----:B------:R-:W-:Y:S01]  /*5ea0*/  ULDC.64 UR4, c[0x0][0xc08] ;  /* 0x0003020000047ab9 */ /* 0x000fe20000000a00 */
        /* <DEDUP_REMOVED lines=9> */
[----:B------:R-:W-:Y:S02]  /*5f40*/  MOV R28, R0 ;  /* 0x00000000001c7202 */ /* 0x000fe40000000f00 */
[----:B--2---:R-:W-:-:S03]  /*5f50*/  MOV R29, R5 ;  /* 0x00000005001d7202 */ /* 0x004fc60000000f00 */
[----:B------:R-:W-:-:S03]  /*5f60*/  IMAD.WIDE R4, R168, 0x2, R28 ;  /* 0x00000002a8047825 */ /* 0x000fc600078e021c */
[C---:B------:R-:W-:Y:S02]  /*5f70*/  LOP3.LUT R9, R4.reuse, 0x380, RZ, 0xc0, !PT ;  /* 0x0000038004097812 */ /* 0x040fe400078ec0ff */
[C---:B------:R-:W-:Y:S02]  /*5f80*/  IADD3 R67, P6, R4.reuse, 0x20, RZ ;  /* 0x0000002004437810 */ /* 0x040fe40007fde0ff */
[C---:B------:R-:W-:Y:S02]  /*5f90*/  IADD3 R101, P4, R4.reuse, 0x60, RZ ;  /* 0x0000006004657810 */ /* 0x040fe40007f9e0ff */
[----:B------:R-:W-:Y:S01]  /*5fa0*/  SHF.R.U64 R9, R9, 0x3, RZ ;  /* 0x0000000309097819 */ /* 0x000fe200000012ff */
[--C-:B------:R-:W-:Y:S01]  /*5fb0*/  IMAD.X R27, RZ, RZ, R5.reuse, P6 ;  /* 0x000000ffff1b7224 */ /* 0x100fe200030e0605 */
[----:B------:R-:W-:Y:S01]  /*5fc0*/  LOP3.LUT R12, R67, 0x380, RZ, 0xc0, !PT ;  /* 0x00000380430c7812 */ /* 0x000fe200078ec0ff */
[----:B------:R-:W-:Y:S01]  /*5fd0*/  IMAD.X R13, RZ, RZ, R5, P4 ;  /* 0x000000ffff0d7224 */ /* 0x000fe200020e0605 */
[----:B-1----:R-:W-:Y:S01]  /*5fe0*/  LOP3.LUT R44, R101, 0x380, RZ, 0xc0, !PT ;  /* 0x00000380652c7812 */ /* 0x002fe200078ec0ff */
[----:B------:R-:W-:Y:S01]  /*5ff0*/  BAR.SYNC.DEFER_BLOCKING 0x1, 0x100 ;  /* 0x0044000000007b1d */ /* 0x000fe20000010000 */
[----:B------:R-:W-:-:S02]  /*6000*/  IADD3 R71, P5, R4, 0x40, RZ ;  /* 0x0000004004477810 */ /* 0x000fc40007fbe0ff */
[C---:B------:R-:W-:Y:S02]  /*6010*/  IADD3 R103, P3, R4.reuse, 0x4000, RZ ;  /* 0x0000400004677810 */ /* 0x040fe40007f7e0ff */
[C---:B------:R-:W-:Y:S01]  /*6020*/  IADD3 R105, P2, R4.reuse, 0x4020, RZ ;  /* 0x0000402004697810 */ /* 0x040fe20007f5e0ff */
[--C-:B------:R-:W-:Y:S01]  /*6030*/  IMAD.X R25, RZ, RZ, R5.reuse, P5 ;  /* 0x000000ffff197224 */ /* 0x100fe200028e0605 */
[C---:B------:R-:W-:Y:S02]  /*6040*/  IADD3 R107, P1, R4.reuse, 0x4040, RZ ;  /* 0x00004040046b7810 */ /* 0x040fe40007f3e0ff */
[----:B------:R-:W-:Y:S01]  /*6050*/  IADD3 R88, P0, R4, 0x4060, RZ ;  /* 0x0000406004587810 */ /* 0x000fe20007f1e0ff */
[--C-:B------:R-:W-:Y:S01]  /*6060*/  IMAD.X R11, RZ, RZ, R5.reuse, P2 ;  /* 0x000000ffff0b7224 */ /* 0x100fe200010e0605 */
[----:B------:R-:W-:Y:S01]  /*6070*/  LOP3.LUT R4, R9, R4, RZ, 0x3c, !PT ;  /* 0x0000000409047212 */ /* 0x000fe200078e3cff */
[--C-:B------:R-:W-:Y:S01]  /*6080*/  IMAD.X R9, RZ, RZ, R5.reuse, P1 ;  /* 0x000000ffff097224 */ /* 0x100fe200008e0605 */
[----:B------:R-:W-:Y:S01]  /*6090*/  SHF.R.U64 R12, R12, 0x3, RZ ;  /* 0x000000030c0c7819 */ /* 0x000fe200000012ff */
[----:B------:R-:W-:Y:S01]  /*60a0*/  IMAD.X R31, RZ, RZ, R5, P0 ;  /* 0x000000ffff1f7224 */ /* 0x000fe200000e0605 */
[----:B------:R-:W-:-:S02]  /*60b0*/  SHF.R.U64 R44, R44, 0x3, RZ ;  /* 0x000000032c2c7819 */ /* 0x000fc400000012ff */
[-C--:B------:R-:W-:Y:S02]  /*60c0*/  IADD3.X R15, RZ, R5.reuse, RZ, P3, !PT ;  /* 0x00000005ff0f7210 */ /* 0x080fe40001ffe4ff */
[----:B------:R-:W-:Y:S02]  /*60d0*/  MOV R96, R4 ;  /* 0x0000000400607202 */ /* 0x000fe40000000f00 */
[----:B------:R-:W-:Y:S02]  /*60e0*/  LOP3.LUT R26, R12, R67, RZ, 0x3c, !PT ;  /* 0x000000430c1a7212 */ /* 0x000fe400078e3cff */
[----:B------:R-:W-:Y:S02]  /*60f0*/  F2FP.BF16.F32.PACK_AB R5, R8, R97 ;  /* 0x000000610805723e */ /* 0x000fe400000010ff */
[----:B------:R-:W-:Y:S02]  /*6100*/  LOP3.LUT R12, R44, R101, RZ, 0x3c, !PT ;  /* 0x000000652c0c7212 */ /* 0x000fe400078e3cff */
[----:B------:R-:W-:-:S02]  /*6110*/  LOP3.LUT R8, R105, 0x380, RZ, 0xc0, !PT ;  /* 0x0000038069087812 */ /* 0x000fc400078ec0ff */
[----:B------:R-:W-:Y:S02]  /*6120*/  LOP3.LUT R44, R107, 0x380, RZ, 0xc0, !PT ;  /* 0x000003806b2c7812 */ /* 0x000fe400078ec0ff */
[----:B------:R-:W-:Y:S02]  /*6130*/  LOP3.LUT R14, R71, 0x380, RZ, 0xc0, !PT ;  /* 0x00000380470e7812 */ /* 0x000fe400078ec0ff */
[----:B------:R-:W-:Y:S02]  /*6140*/  F2FP.BF16.F32.PACK_AB R4, R10, R99 ;  /* 0x000000630a04723e */ /* 0x000fe400000010ff */
[----:B------:R-:W-:Y:S02]  /*6150*/  LOP3.LUT R72, R103, 0x380, RZ, 0xc0, !PT ;  /* 0x0000038067487812 */ /* 0x000fe400078ec0ff */
[----:B------:R-:W-:Y:S01]  /*6160*/  LOP3.LUT R67, R88, 0x380, RZ, 0xc0, !PT ;  /* 0x0000038058437812 */ /* 0x000fe200078ec0ff */
[----:B------:R1:W-:Y:S01]  /*6170*/  STSM.16.M88.4 [R96], R4 ;  /* 0x0000000460007844 */ /* 0x0003e20000000200 */
[----:B------:R-:W-:-:S02]  /*6180*/  SHF.R.U64 R8, R8, 0x3, RZ ;  /* 0x0000000308087819 */ /* 0x000fc400000012ff */
[----:B------:R-:W-:Y:S02]  /*6190*/  SHF.R.U64 R44, R44, 0x3, RZ ;  /* 0x000000032c2c7819 */ /* 0x000fe400000012ff */
[----:B------:R-:W-:Y:S02]  /*61a0*/  SHF.R.U64 R14, R14, 0x3, RZ ;  /* 0x000000030e0e7819 */ /* 0x000fe400000012ff */
[----:B------:R-:W-:Y:S02]  /*61b0*/  SHF.R.U64 R72, R72, 0x3, RZ ;  /* 0x0000000348487819 */ /* 0x000fe400000012ff */
[----:B------:R-:W-:Y:S02]  /*61c0*/  SHF.R.U64 R67, R67, 0x3, RZ ;  /* 0x0000000343437819 */ /* 0x000fe400000012ff */
[----:B------:R-:W-:Y:S02]  /*61d0*/  LOP3.LUT R10, R8, R105, RZ, 0x3c, !PT ;  /* 0x00000069080a7212 */ /* 0x000fe400078e3cff */
[----:B------:R-:W-:-:S02]  /*61e0*/  LOP3.LUT R8, R44, R107, RZ, 0x3c, !PT ;  /* 0x0000006b2c087212 */ /* 0x000fc400078e3cff */
[----:B------:R-:W-:Y:S02]  /*61f0*/  LOP3.LUT R24, R14, R71, RZ, 0x3c, !PT ;  /* 0x000000470e187212 */ /* 0x000fe400078e3cff */
[----:B-1----:R-:W-:Y:S02]  /*6200*/  F2FP.BF16.F32.PACK_AB R5, R43, R42 ;  /* 0x0000002a2b05723e */ /* 0x002fe400000010ff */
[----:B------:R-:W1:Y:S01]  /*6210*/  LDC.64 R42, c[0x0][0xc00] ;  /* 0x00030000ff2a7b82 */ /* 0x000e620000000a00 */
[----:B------:R-:W-:Y:S02]  /*6220*/  LOP3.LUT R14, R72, R103, RZ, 0x3c, !PT ;  /* 0x00000067480e7212 */ /* 0x000fe400078e3cff */
[----:B------:R-:W-:Y:S02]  /*6230*/  LOP3.LUT R30, R67, R88, RZ, 0x3c, !PT ;  /* 0x00000058431e7212 */ /* 0x000fe400078e3cff */
[----:B------:R-:W-:Y:S02]  /*6240*/  MOV R67, R10 ;  /* 0x0000000a00437202 */ /* 0x000fe40000000f00 */
[----:B------:R-:W-:-:S02]  /*6250*/  MOV R44, R8 ;  /* 0x00000008002c7202 */ /* 0x000fc40000000f00 */
[----:B------:R-:W-:Y:S02]  /*6260*/  MOV R95, R26 ;  /* 0x0000001a005f7202 */ /* 0x000fe40000000f00 */
[----:B------:R-:W-:Y:S02]  /*6270*/  F2FP.BF16.F32.PACK_AB R8, R93, R94 ;  /* 0x0000005e5d08723e */ /* 0x000fe400000010ff */
[----:B------:R-:W-:Y:S02]  /*6280*/  F2FP.BF16.F32.PACK_AB R9, R64, R65 ;  /* 0x000000414009723e */ /* 0x000fe400000010ff */
[----:B------:R-:W-:Y:S02]  /*6290*/  F2FP.BF16.F32.PACK_AB R10, R91, R92 ;  /* 0x0000005c5b0a723e */ /* 0x000fe400000010ff */
[----:B------:R-:W-:Y:S02]  /*62a0*/  F2FP.BF16.F32.PACK_AB R11, R39, R38 ;  /* 0x00000026270b723e */ /* 0x000fe400000010ff */
[----:B------:R-:W-:-:S02]  /*62b0*/  MOV R88, R24 ;  /* 0x0000001800587202 */ /* 0x000fc40000000f00 */
[----:B------:R-:W-:Y:S01]  /*62c0*/  MOV R72, R12 ;  /* 0x0000000c00487202 */ /* 0x000fe20000000f00 */
[----:B------:R-:W-:Y:S01]  /*62d0*/  STSM.16.M88.4 [R95], R8 ;  /* 0x000000085f007844 */ /* 0x000fe20000000200 */
[----:B------:R-:W-:Y:S02]  /*62e0*/  MOV R71, R14 ;  /* 0x0000000e00477202 */ /* 0x000fe40000000f00 */
[----:B------:R-:W-:Y:S02]  /*62f0*/  F2FP.BF16.F32.PACK_AB R4, R89, R90 ;  /* 0x0000005a5904723e */ /* 0x000fe400000010ff */
[----:B------:R-:W-:Y:S02]  /*6300*/  F2FP.BF16.F32.PACK_AB R6, R40, R41 ;  /* 0x000000292806723e */ /* 0x000fe400000010ff */
[----:B------:R-:W-:Y:S02]  /*6310*/  F2FP.BF16.F32.PACK_AB R7, R34, R37 ;  /* 0x000000252207723e */ /* 0x000fe400000010ff */
[----:B------:R-:W-:-:S02]  /*6320*/  F2FP.BF16.F32.PACK_AB R12, R49, R48 ;  /* 0x00000030310c723e */ /* 0x000fc400000010ff */
[----:B------:R-:W-:Y:S01]  /*6330*/  F2FP.BF16.F32.PACK_AB R13, R51, R50 ;  /* 0x00000032330d723e */ /* 0x000fe200000010ff */
[----:B------:R2:W-:Y:S01]  /*6340*/  STSM.16.M88.4 [R88], R4 ;  /* 0x0000000458007844 */ /* 0x0005e20000000200 */
[----:B------:R-:W-:Y:S02]  /*6350*/  F2FP.BF16.F32.PACK_AB R14, R53, R52 ;  /* 0x00000034350e723e */ /* 0x000fe400000010ff */
[----:B------:R-:W-:Y:S02]  /*6360*/  F2FP.BF16.F32.PACK_AB R15, R55, R54 ;  /* 0x00000036370f723e */ /* 0x000fe400000010ff */
[----:B------:R-:W-:Y:S01]  /*6370*/  F2FP.BF16.F32.PACK_AB R24, R57, R56 ;  /* 0x000000383918723e */ /* 0x000fe200000010ff */
[----:B------:R-:W3:Y:S01]  /*6380*/  LDC R54, c[0x0][0xbe8] ;  /* 0x0002fa00ff367b82 */ /* 0x000ee20000000800 */
[----:B------:R-:W-:Y:S01]  /*6390*/  F2FP.BF16.F32.PACK_AB R25, R59, R58 ;  /* 0x0000003a3b19723e */ /* 0x000fe200000010ff */
[----:B------:R4:W-:Y:S01]  /*63a0*/  STSM.16.M88.4 [R72], R12 ;  /* 0x0000000c48007844 */ /* 0x0009e20000000200 */
[----:B------:R-:W-:-:S02]  /*63b0*/  F2FP.BF16.F32.PACK_AB R26, R61, R60 ;  /* 0x0000003c3d1a723e */ /* 0x000fc400000010ff */
[----:B------:R-:W-:Y:S02]  /*63c0*/  F2FP.BF16.F32.PACK_AB R27, R63, R62 ;  /* 0x0000003e3f1b723e */ /* 0x000fe400000010ff */
[----:B------:R-:W-:Y:S02]  /*63d0*/  F2FP.BF16.F32.PACK_AB R34, R69, R68 ;  /* 0x000000444522723e */ /* 0x000fe400000010ff */
[----:B------:R-:W-:Y:S01]  /*63e0*/  F2FP.BF16.F32.PACK_AB R37, R75, R74 ;  /* 0x0000004a4b25723e */ /* 0x000fe200000010ff */
[----:B------:R4:W-:Y:S01]  /*63f0*/  STSM.16.M88.4 [R71], R24 ;  /* 0x0000001847007844 */ /* 0x0009e20000000200 */
[----:B------:R-:W-:Y:S01]  /*6400*/  F2FP.BF16.F32.PACK_AB R38, R77, R76 ;  /* 0x0000004c4d26723e */ /* 0x000fe200000010ff */
[----:B--2---:R-:W-:Y:S01]  /*6410*/  IMAD.SHL.U32 R5, R18, 0x4, RZ ;  /* 0x0000000412057824 */ /* 0x004fe200078e00ff */
[----:B------:R-:W-:Y:S01]  /*6420*/  F2FP.BF16.F32.PACK_AB R39, R79, R78 ;  /* 0x0000004e4f27723e */ /* 0x000fe200000010ff */
[----:B------:R4:W-:Y:S01]  /*6430*/  STSM.16.M88.4 [R67], R32 ;  /* 0x0000002043007844 */ /* 0x0009e20000000200 */
[----:B------:R-:W-:-:S02]  /*6440*/  MOV R30, R30 ;  /* 0x0000001e001e7202 */ /* 0x000fc40000000f00 */
[----:B------:R-:W-:Y:S01]  /*6450*/  ISETP.NE.U32.AND P2, PT, RZ, UR4, PT ;  /* 0x00000004ff007c0c */ /* 0x000fe2000bf45070 */
[----:B------:R4:W-:Y:S01]  /*6460*/  STSM.16.M88.4 [R44], R36 ;  /* 0x000000242c007844 */ /* 0x0009e20000000200 */
[----:B-1----:R-:W-:Y:S02]  /*6470*/  ISETP.NE.U32.AND P0, PT, R42, RZ, PT ;  /* 0x000000ff2a00720c */ /* 0x002fe40003f05070 */
[----:B------:R-:W-:Y:S01]  /*6480*/  SHF.L.U64.HI R10, R18, 0x2, R160 ;  /* 0x00000002120a7819 */ /* 0x000fe200000102a0 */
[----:B------:R4:W-:Y:S01]  /*6490*/  STSM.16.M88.4 [R30], R80 ;  /* 0x000000501e007844 */ /* 0x0009e20000000200 */
[----:B------:R-:W-:Y:S01]  /*64a0*/  BAR.SYNC.DEFER_BLOCKING 0x1, 0x100 ;  /* 0x0044000000007b1d */ /* 0x000fe20000010000 */
[----:B------:R-:W-:Y:S02]  /*64b0*/  ISETP.NE.AND.EX P2, PT, RZ, UR5, PT, P2 ;  /* 0x00000005ff007c0c */ /* 0x000fe4000bf45320 */
[----:B------:R-:W-:Y:S02]  /*64c0*/  ISETP.NE.AND.EX P0, PT, R43, RZ, PT, P0 ;  /* 0x000000ff2b00720c */ /* 0x000fe40003f05300 */
[----:B------:R-:W-:-:S02]  /*64d0*/  IADD3 R6, P1, R5, R42, RZ ;  /* 0x0000002a05067210 */ /* 0x000fc40007f3e0ff */
[----:B------:R-:W-:-:S03]  /*64e0*/  MOV R48, RZ ;  /* 0x000000ff00307202 */ /* 0x000fc60000000f00 */
[----:B------:R-:W-:-:S04]  /*64f0*/  IMAD.X R7, R10, 0x1, R43, P1 ;  /* 0x000000010a077824 */ /* 0x000fc800008e062b */
[----:B------:R-:W-:Y:S01]  /*6500*/  @P2 IADD3 R4, P3, R5, UR4, RZ ;  /* 0x0000000405042c10 */ /* 0x000fe2000ff7e0ff */
[----:B------:R-:W-:Y:S02]  /*6510*/  ULDC UR4, c[0x0][0xa88] ;  /* 0x0002a20000047ab9 */ /* 0x000fe40000000800 */
[----:B------:R-:W-:Y:S01]  /*6520*/  IMAD.U32 R3, RZ, RZ, UR4 ;  /* 0x00000004ff037e24 */ /* 0x000fe2000f8e00ff */
[----:B------:R-:W-:Y:S01]  /*6530*/  @P2 IADD3.X R5, R10, UR5, RZ, P3, !PT ;  /* 0x000000050a052c10 */ /* 0x000fe20009ffe4ff */
[----:B------:R4:W5:Y:S01]  /*6540*/  @P0 LDG.E R48, desc[UR56][R6.64] ;  /* 0x0000003806300981 */ /* 0x000962000c1e1900 */
[----:B---3--:R-:W-:-:S03]  /*6550*/  ISETP.NE.AND P1, PT, R54, 0x1, PT ;  /* 0x000000013600780c */ /* 0x008fc60003f25270 */
[----:B------:R4:W5:Y:S10]  /*6560*/  @P2 LDG.E R3, desc[UR56][R4.64] ;  /* 0x0000003804032981 */ /* 0x000974000c1e1900 */
[----:B------:R-:W1:Y:S08]  /*6570*/  @P1 LDC R8, c[0x0][0xbec] ;  /* 0x0002fb00ff081b82 */ /* 0x000e700000000800 */
[----:B------:R-:W2:Y:S01]  /*6580*/  @P1 LDC R9, c[0x0][0xbf0] ;  /* 0x0002fc00ff091b82 */ /* 0x000ea20000000800 */
[----:B----4-:R-:W-:Y:S05]  /*6590*/  @P2 BRA `(.L_x_217) ;  /* 0x0000000000102947 */ /* 0x010fea0003800000 */
[----:B------:R-:W-:Y:S05]  /*65a0*/  @!P0 BRA `(.L_x_217) ;  /* 0x00000000000c8947 */ /* 0x000fea0003800000 */
[----:B------:R-:W3:Y:S04]  /*65b0*/  LDG.E R4, desc[UR56][R6.64] ;  /* 0x0000003806047981 */ /* 0x000ee8000c1e1900 */
[----:B-----5:R-:W3:Y:S02]  /*65c0*/  LDG.E R3, desc[UR56][R6.64+0x4] ;  /* 0x0000043806037981 */ /* 0x020ee4000c1e1900 */
[----:B---3--:R-:W-:-:S07]  /*65d0*/  IMAD.IADD R3, R3, 0x1, -R4 ;  /* 0x0000000103037824 */ /* 0x008fce00078e0a04 */
.L_x_217:
[----:B------:R-:W-:Y:S01]  /*65e0*/  SHF.R.S32.HI R44, RZ, 0x1f, R22 ;  /* 0x0000001fff2c7819 */ /* 0x000fe20000011416 */
[----:B------:R-:W-:Y:S01]  /*65f0*/  IMAD R13, R23, 0x80, R166 ;  /* 0x00000080170d7824 */ /* 0x000fe200078e02a6 */
[----:B------:R-:W-:Y:S01]  /*6600*/  ULDC.64 UR4, c[0x0][0xb90] ;  /* 0x0002e40000047ab9 */ /* 0x000fe20000000a00 */
[----:B-----5:R-:W-:Y:S01]  /*6610*/  SHF.R.S32.HI R49, RZ, 0x1f, R48 ;  /* 0x0000001fff317819 */ /* 0x020fe20000011430 */
[----:B------:R-:W-:Y:S01]  /*6620*/  IMAD R56, R3, R54, RZ ;  /* 0x0000003603387224 */ /* 0x000fe200078e02ff */
[----:B------:R-:W-:Y:S01]  /*6630*/  SEL R160, R160, RZ, !P0 ;  /* 0x000000ffa0a07207 */ /* 0x000fe20004000000 */
[----:B------:R-:W-:Y:S01]  /*6640*/  IMAD R5, R44, UR4, RZ ;  /* 0x000000042c057c24 */ /* 0x000fe2000f8e02ff */
[----:B------:R-:W-:Y:S01]  /*6650*/  SEL R55, R18, RZ, !P0 ;  /* 0x000000ff12377207 */ /* 0x000fe20004000000 */
[----:B-1----:R-:W-:-:S04]  /*6660*/  @P1 IMAD.HI.U32 R6, R13, R8, RZ ;  /* 0x000000080d061227 */ /* 0x002fc800078e00ff */
[C---:B------:R-:W-:Y:S02]  /*6670*/  IMAD R11, R22.reuse, UR5, R5 ;  /* 0x00000005160b7c24 */ /* 0x040fe4000f8e0205 */
[----:B------:R-:W-:Y:S01]  /*6680*/  IMAD.MOV.U32 R7, RZ, RZ, R13 ;  /* 0x000000ffff077224 */ /* 0x000fe200078e000d */
[----:B--2---:R-:W-:Y:S01]  /*6690*/  @P1 SHF.R.U32.HI R7, RZ, R9, R6 ;  /* 0x00000009ff071219 */ /* 0x004fe20000011606 */
[----:B------:R-:W-:Y:S01]  /*66a0*/  IMAD.WIDE.U32 R4, R22, UR4, R48 ;  /* 0x0000000416047c25 */ /* 0x000fe2000f8e0030 */
[----:B------:R-:W-:-:S03]  /*66b0*/  ULDC.64 UR4, c[0x0][0xb98] ;  /* 0x0002e60000047ab9 */ /* 0x000fc60000000a00 */
[----:B------:R-:W-:Y:S01]  /*66c0*/  IMAD R9, R161, 0x40, R2 ;  /* 0x00000040a1097824 */ /* 0x000fe200078e0202 */
[----:B------:R-:W-:Y:S01]  /*66d0*/  IADD3 R5, R5, R11, RZ ;  /* 0x0000000b05057210 */ /* 0x000fe20007ffe0ff */
[----:B------:R-:W-:Y:S02]  /*66e0*/  IMAD.MOV R11, RZ, RZ, -R7 ;  /* 0x000000ffff0b7224 */ /* 0x000fe400078e0a07 */
[----:B------:R-:W-:-:S04]  /*66f0*/  IMAD.WIDE R28, R9, 0x2, R28 ;  /* 0x00000002091c7825 */ /* 0x000fc800078e021c */
[----:B------:R-:W-:Y:S01]  /*6700*/  IMAD R6, R160, UR4, RZ ;  /* 0x00000004a0067c24 */ /* 0x000fe2000f8e02ff */
[C---:B------:R-:W-:Y:S01]  /*6710*/  IADD3 R15, P0, R28.reuse, 0x1000, RZ ;  /* 0x000010001c0f7810 */ /* 0x040fe20007f1e0ff */
[----:B------:R-:W-:Y:S01]  /*6720*/  IMAD.WIDE.U32 R4, R55, UR4, R4 ;  /* 0x0000000437047c25 */ /* 0x000fe2000f8e0004 */
[----:B------:R-:W-:Y:S02]  /*6730*/  IADD3 R41, P6, R28, 0x4000, RZ ;  /* 0x000040001c297810 */ /* 0x000fe40007fde0ff */
[----:B------:R-:W-:Y:S01]  /*6740*/  LOP3.LUT R12, R15, 0x380, RZ, 0xc0, !PT ;  /* 0x000003800f0c7812 */ /* 0x000fe200078ec0ff */
[----:B------:R-:W-:Y:S01]  /*6750*/  IMAD R9, R54, R11, R13 ;  /* 0x0000000b36097224 */ /* 0x000fe200078e020d */
[----:B------:R-:W-:Y:S01]  /*6760*/  SHF.R.S32.HI R11, RZ, 0x1f, R7 ;  /* 0x0000001fff0b7819 */ /* 0x000fe20000011407 */
[----:B------:R-:W-:Y:S01]  /*6770*/  IMAD R8, R55, UR5, R6 ;  /* 0x0000000537087c24 */ /* 0x000fe2000f8e0206 */
[----:B------:R-:W-:Y:S01]  /*6780*/  IADD3 R4, P2, R7, R4, RZ ;  /* 0x0000000407047210 */ /* 0x000fe20007f5e0ff */
[----:B------:R-:W-:Y:S01]  /*6790*/  ULDC.64 UR4, c[0x0][0xb88] ;  /* 0x0002e20000047ab9 */ /* 0x000fe20000000a00 */
[----:B------:R-:W-:-:S02]  /*67a0*/  IADD3 R13, P3, R28, 0x2000, RZ ;  /* 0x000020001c0d7810 */ /* 0x000fc40007f7e0ff */
[----:B------:R-:W-:Y:S02]  /*67b0*/  SHF.R.S32.HI R6, RZ, 0x1f, R9 ;  /* 0x0000001fff067819 */ /* 0x000fe40000011409 */
[----:B------:R-:W-:Y:S02]  /*67c0*/  IADD3.X R5, R11, R5, R8, P2, !PT ;  /* 0x000000050b057210 */ /* 0x000fe400017fe408 */
[----:B------:R-:W-:Y:S01]  /*67d0*/  LOP3.LUT R7, R13, 0x380, RZ, 0xc0, !PT ;  /* 0x000003800d077812 */ /* 0x000fe200078ec0ff */
[----:B------:R-:W-:Y:S01]  /*67e0*/  IMAD R8, R6, UR4, RZ ;  /* 0x0000000406087c24 */ /* 0x000fe2000f8e02ff */
[----:B------:R-:W-:Y:S01]  /*67f0*/  SHF.R.U64 R12, R12, 0x3, RZ ;  /* 0x000000030c0c7819 */ /* 0x000fe200000012ff */
[----:B------:R-:W-:Y:S01]  /*6800*/  IMAD.WIDE.U32 R4, R9, UR4, R4 ;  /* 0x0000000409047c25 */ /* 0x000fe2000f8e0004 */
[----:B------:R-:W-:Y:S02]  /*6810*/  SHF.R.U64 R6, R7, 0x3, RZ ;  /* 0x0000000307067819 */ /* 0x000fe400000012ff */
[----:B------:R-:W-:Y:S01]  /*6820*/  LOP3.LUT R12, R12, R15, RZ, 0x3c, !PT ;  /* 0x0000000f0c0c7212 */ /* 0x000fe200078e3cff */
[----:B------:R-:W-:Y:S01]  /*6830*/  IMAD R7, R9, UR5, R8 ;  /* 0x0000000509077c24 */ /* 0x000fe2000f8e0208 */
[----:B------:R-:W-:Y:S01]  /*6840*/  ULDC.64 UR4, c[0x0][0xb50] ;  /* 0x0002d40000047ab9 */ /* 0x000fe20000000a00 */
[----:B------:R-:W-:Y:S01]  /*6850*/  IADD3 R9, P2, R28, 0x3000, RZ ;  /* 0x000030001c097810 */ /* 0x000fe20007f5e0ff */
[----:B------:R-:W-:Y:S01]  /*6860*/  IMAD R15, R23, 0x80, R165 ;  /* 0x00000080170f7824 */ /* 0x000fe200078e02a5 */
[----:B------:R-:W-:Y:S01]  /*6870*/  LEA R11, P4, R4, UR4, 0x2 ;  /* 0x00000004040b7c11 */ /* 0x000fe2000f8810ff */
[----:B------:R-:W-:Y:S01]  /*6880*/  IMAD.IADD R5, R5, 0x1, R7 ;  /* 0x0000000105057824 */ /* 0x000fe200078e0207 */
[----:B------:R-:W-:-:S02]  /*6890*/  LOP3.LUT R8, R9, 0x380, RZ, 0xc0, !PT ;  /* 0x0000038009087812 */ /* 0x000fc400078ec0ff */
[----:B------:R-:W-:Y:S01]  /*68a0*/  LOP3.LUT R6, R6, R13, RZ, 0x3c, !PT ;  /* 0x0000000d06067212 */ /* 0x000fe200078e3cff */
[----:B------:R-:W-:Y:S01]  /*68b0*/  SHFL.IDX PT, R50, R11, RZ, 0x1c1f ;  /* 0x001c1fff0b327589 */ /* 0x000fe200000e0000 */
[----:B------:R-:W-:Y:S01]  /*68c0*/  LEA.HI.X R5, R4, UR5, R5, 0x2, P4 ;  /* 0x0000000504057c11 */ /* 0x000fe2000a0f1405 */
[--C-:B------:R-:W-:Y:S01]  /*68d0*/  IMAD.X R13, RZ, RZ, R29.reuse, P0 ;  /* 0x000000ffff0d7224 */ /* 0x100fe200000e061d */
[----:B------:R-:W-:Y:S01]  /*68e0*/  SHF.R.U64 R8, R8, 0x3, RZ ;  /* 0x0000000308087819 */ /* 0x000fe200000012ff */
[----:B------:R-:W-:Y:S01]  /*68f0*/  SHFL.IDX PT, R52, R11, 0x1, 0x1c1f ;  /* 0x003c1f000b347f89 */ /* 0x000fe200000e0000 */
[----:B------:R-:W-:Y:S01]  /*6900*/  LOP3.LUT P0, RZ, R163, 0x3, RZ, 0xc0, !PT ;  /* 0x00000003a3ff7812 */ /* 0x000fe2000780c0ff */
[C---:B------:R-:W-:Y:S01]  /*6910*/  VIADD R4, R15.reuse, 0x8 ;  /* 0x000000080f047836 */ /* 0x040fe20000000000 */
[----:B------:R-:W-:Y:S01]  /*6920*/  LOP3.LUT R8, R8, R9, RZ, 0x3c, !PT ;  /* 0x0000000908087212 */ /* 0x000fe200078e3cff */
[----:B------:R-:W1:Y:S01]  /*6930*/  SHFL.IDX PT, R51, R5, RZ, 0x1c1f ;  /* 0x001c1fff05337589 */ /* 0x000e6200000e0000 */
[----:B------:R-:W-:Y:S01]  /*6940*/  IMAD.X R9, RZ, RZ, R29, P2 ;  /* 0x000000ffff097224 */ /* 0x000fe200010e061d */
[----:B------:R-:W-:Y:S01]  /*6950*/  ISETP.GE.OR P2, PT, R15, R56, P0 ;  /* 0x000000380f00720c */ /* 0x000fe20000746670 */
[----:B------:R-:W-:Y:S01]  /*6960*/  ULDC.64 UR4, c[0x0][0xaa0] ;  /* 0x0002a80000047ab9 */ /* 0x000fe20000000a00 */
[----:B------:R-:W2:Y:S01]  /*6970*/  SHFL.IDX PT, R53, R5, 0x1, 0x1c1f ;  /* 0x003c1f0005357f89 */ /* 0x000ea200000e0000 */
[----:B------:R-:W-:-:S02]  /*6980*/  IADD3.X R7, RZ, R29, RZ, P3, !PT ;  /* 0x0000001dff077210 */ /* 0x000fc40001ffe4ff */
[----:B------:R-:W-:Y:S02]  /*6990*/  IADD3 R10, P3, R28, 0x7000, RZ ;  /* 0x000070001c0a7810 */ /* 0x000fe40007f7e0ff */
[----:B------:R-:W-:Y:S02]  /*69a0*/  ISETP.GE.OR P0, PT, R4, R56, P0 ;  /* 0x000000380400720c */ /* 0x000fe40000706670 */
[----:B------:R-:W-:Y:S01]  /*69b0*/  LOP3.LUT R3, R10, 0x380, RZ, 0xc0, !PT ;  /* 0x000003800a037812 */ /* 0x000fe200078ec0ff */
[----:B------:R-:W-:Y:S01]  /*69c0*/  IMAD R18, R19, 0x20, R161 ;  /* 0x0000002013127824 */ /* 0x000fe200078e02a1 */
[C---:B------:R-:W-:Y:S01]  /*69d0*/  IADD3 R37, P5, R28.reuse, 0x5000, RZ ;  /* 0x000050001c257810 */ /* 0x040fe20007fbe0ff */
[----:B------:R-:W-:Y:S01]  /*69e0*/  IMAD.X R31, RZ, RZ, R29, P3 ;  /* 0x000000ffff1f7224 */ /* 0x000fe200018e061d */
[----:B------:R-:W-:Y:S02]  /*69f0*/  SHF.R.U64 R3, R3, 0x3, RZ ;  /* 0x0000000303037819 */ /* 0x000fe400000012ff */
[----:B------:R-:W-:-:S02]  /*6a00*/  IADD3 R33, P4, R28, 0x6000, RZ ;  /* 0x000060001c217810 */ /* 0x000fc40007f9e0ff */
[----:B------:R-:W-:Y:S02]  /*6a10*/  LOP3.LUT R30, R3, R10, RZ, 0x3c, !PT ;  /* 0x0000000a031e7212 */ /* 0x000fe400078e3cff */
[----:B------:R-:W-:Y:S02]  /*6a20*/  LOP3.LUT R40, R41, 0x380, RZ, 0xc0, !PT ;  /* 0x0000038029287812 */ /* 0x000fe400078ec0ff */
[----:B------:R-:W-:Y:S01]  /*6a30*/  LOP3.LUT R25, R28, 0x380, RZ, 0xc0, !PT ;  /* 0x000003801c197812 */ /* 0x000fe200078ec0ff */
[----:B-1----:R1:W-:Y:S01]  /*6a40*/  @!P2 ST.E desc[UR56][R50.64], R20 ;  /* 0x000000143200a985 */ /* 0x0023e2000c101938 */
[----:B------:R-:W-:Y:S01]  /*6a50*/  IMAD R3, R49, UR4, RZ ;  /* 0x0000000431037c24 */ /* 0x000fe2000f8e02ff */
[----:B------:R-:W-:Y:S01]  /*6a60*/  LOP3.LUT R36, R37, 0x380, RZ, 0xc0, !PT ;  /* 0x0000038025247812 */ /* 0x000fe200078ec0ff */
[----:B------:R-:W3:Y:S01]  /*6a70*/  @P1 LDC R49, c[0x0][0xbf0] ;  /* 0x0002fc00ff311b82 */ /* 0x000ee20000000800 */
[----:B--2---:R2:W-:Y:S01]  /*6a80*/  @!P0 ST.E desc[UR56][R52.64], R21 ;  /* 0x0000001534008985 */ /* 0x0045e2000c101938 */
[----:B------:R-:W-:-:S02]  /*6a90*/  LOP3.LUT R32, R33, 0x380, RZ, 0xc0, !PT ;  /* 0x0000038021207812 */ /* 0x000fc400078ec0ff */
[----:B------:R-:W-:Y:S02]  /*6aa0*/  SHF.R.U64 R40, R40, 0x3, RZ ;  /* 0x0000000328287819 */ /* 0x000fe400000012ff */
[----:B------:R-:W-:Y:S02]  /*6ab0*/  SHF.R.U64 R25, R25, 0x3, RZ ;  /* 0x0000000319197819 */ /* 0x000fe400000012ff */
[----:B-1----:R-:W1:Y:S01]  /*6ac0*/  @P1 LDC R51, c[0x0][0xbec] ;  /* 0x0002fb00ff331b82 */ /* 0x002e620000000800 */
[----:B------:R-:W-:Y:S01]  /*6ad0*/  IMAD R3, R48, UR5, R3 ;  /* 0x0000000530037c24 */ /* 0x000fe2000f8e0203 */
[----:B------:R-:W-:Y:S01]  /*6ae0*/  SHF.R.U64 R36, R36, 0x3, RZ ;  /* 0x0000000324247819 */ /* 0x000fe200000012ff */
[----:B------:R-:W5:Y:S01]  /*6af0*/  LD.E.128 R12, desc[UR56][R12.64] ;  /* 0x000000380c0c7980 */ /* 0x000f62000c101d00 */
[----:B--2---:R-:W-:Y:S01]  /*6b00*/  IMAD.WIDE.U32 R20, R48, UR4, RZ ;  /* 0x0000000430147c25 */ /* 0x004fe2000f8e00ff */
[----:B------:R-:W-:Y:S01]  /*6b10*/  ULDC.64 UR4, c[0x0][0xae8] ;  /* 0x0002ba0000047ab9 */ /* 0x000fe20000000a00 */
[----:B------:R-:W-:Y:S01]  /*6b20*/  SHF.R.U64 R32, R32, 0x3, RZ ;  /* 0x0000000320207819 */ /* 0x000fe200000012ff */
[----:B------:R-:W5:Y:S01]  /*6b30*/  LD.E.128 R4, desc[UR56][R6.64] ;  /* 0x0000003806047980 */ /* 0x000f62000c101d00 */
[----:B------:R-:W-:Y:S01]  /*6b40*/  IMAD.IADD R21, R21, 0x1, R3 ;  /* 0x0000000115157824 */ /* 0x000fe200078e0203 */
[----:B------:R-:W-:Y:S01]  /*6b50*/  LOP3.LUT R40, R40, R41, RZ, 0x3c, !PT ;  /* 0x0000002928287212 */ /* 0x000fe200078e3cff */
[----:B------:R-:W-:Y:S01]  /*6b60*/  IMAD R3, R44, UR4, RZ ;  /* 0x000000042c037c24 */ /* 0x000fe2000f8e02ff */
[----:B------:R-:W-:Y:S01]  /*6b70*/  LOP3.LUT R36, R36, R37, RZ, 0x3c, !PT ;  /* 0x0000002524247212 */ /* 0x000fe200078e3cff */
[----:B------:R-:W-:Y:S01]  /*6b80*/  IMAD R44, R23, 0x80, R18 ;  /* 0x00000080172c7824 */ /* 0x000fe200078e0212 */
[----:B------:R-:W-:Y:S01]  /*6b90*/  LOP3.LUT R32, R32, R33, RZ, 0x3c, !PT ;  /* 0x0000002120207212 */ /* 0x000fe200078e3cff */
[C---:B------:R-:W-:Y:S01]  /*6ba0*/  IMAD R3, R22.reuse, UR5, R3 ;  /* 0x0000000516037c24 */ /* 0x040fe2000f8e0203 */
[----:B------:R-:W-:Y:S01]  /*6bb0*/  LOP3.LUT R24, R25, R28, RZ, 0x3c, !PT ;  /* 0x0000001c19187212 */ /* 0x000fe200078e3cff */
[----:B------:R-:W-:Y:S01]  /*6bc0*/  IMAD.WIDE.U32 R20, R22, UR4, R20 ;  /* 0x0000000416147c25 */ /* 0x000fe2000f8e0014 */
[----:B------:R-:W-:Y:S01]  /*6bd0*/  ULDC.64 UR4, c[0x0][0xaf0] ;  /* 0x0002bc0000047ab9 */ /* 0x000fe20000000a00 */
[----:B------:R-:W-:Y:S01]  /*6be0*/  MOV R25, R29 ;  /* 0x0000001d00197202 */ /* 0x000fe20000000f00 */
[----:B------:R-:W5:Y:S01]  /*6bf0*/  LD.E.128 R8, desc[UR56][R8.64] ;  /* 0x0000003808087980 */ /* 0x000f62000c101d00 */
[----:B------:R-:W-:-:S02]  /*6c00*/  IMAD.IADD R21, R21, 0x1, R3 ;  /* 0x0000000115157824 */ /* 0x000fc400078e0203 */
[----:B------:R-:W-:Y:S02]  /*6c10*/  IMAD.X R41, RZ, RZ, R29, P6 ;  /* 0x000000ffff297224 */ /* 0x000fe400030e061d */
[----:B-1----:R-:W-:Y:S01]  /*6c20*/  @P1 IMAD.HI.U32 R18, R44, R51, RZ ;  /* 0x000000332c121227 */ /* 0x002fe200078e00ff */
[----:B------:R-:W5:Y:S03]  /*6c30*/  LD.E.128 R24, desc[UR56][R24.64] ;  /* 0x0000003818187980 */ /* 0x000f66000c101d00 */
[----:B------:R-:W-:Y:S01]  /*6c40*/  IMAD.MOV.U32 R3, RZ, RZ, R44 ;  /* 0x000000ffff037224 */ /* 0x000fe200078e002c */
[----:B---3--:R-:W-:Y:S01]  /*6c50*/  @P1 SHF.R.U32.HI R3, RZ, R49, R18 ;  /* 0x00000031ff031219 */ /* 0x008fe20000011612 */
[----:B------:R-:W-:Y:S01]  /*6c60*/  IMAD R22, R160, UR4, RZ ;  /* 0x00000004a0167c24 */ /* 0x000fe2000f8e02ff */
[----:B------:R-:W5:Y:S01]  /*6c70*/  LD.E.128 R40, desc[UR56][R40.64] ;  /* 0x0000003828287980 */ /* 0x000f62000c101d00 */
[----:B------:R-:W-:Y:S01]  /*6c80*/  IMAD.WIDE.U32 R20, R55, UR4, R20 ;  /* 0x0000000437147c25 */ /* 0x000fe2000f8e0014 */
[----:B------:R-:W-:-:S02]  /*6c90*/  SHF.R.S32.HI R18, RZ, 0x1f, R3 ;  /* 0x0000001fff127819 */ /* 0x000fc40000011403 */
[----:B------:R-:W-:Y:S01]  /*6ca0*/  IADD3 R51, -R3, RZ, RZ ;  /* 0x000000ff03337210 */ /* 0x000fe20007ffe1ff */
[----:B------:R-:W-:Y:S01]  /*6cb0*/  IMAD R49, R55, UR5, R22 ;  /* 0x0000000537317c24 */ /* 0x000fe2000f8e0216 */
[----:B------:R-:W-:Y:S01]  /*6cc0*/  ULDC.64 UR4, c[0x0][0xae0] ;  /* 0x0002b80000047ab9 */ /* 0x000fe20000000a00 */
[--C-:B------:R-:W-:Y:S02]  /*6cd0*/  IMAD.X R37, RZ, RZ, R29.reuse, P5 ;  /* 0x000000ffff257224 */ /* 0x100fe400028e061d */
[----:B------:R-:W-:Y:S02]  /*6ce0*/  IMAD.X R33, RZ, RZ, R29, P4 ;  /* 0x000000ffff217224 */ /* 0x000fe400020e061d */
[----:B------:R-:W-:Y:S01]  /*6cf0*/  IMAD.IADD R21, R21, 0x1, R49 ;  /* 0x0000000115157824 */ /* 0x000fe200078e0231 */
[----:B------:R-:W5:Y:S01]  /*6d00*/  LD.E.128 R28, desc[UR56][R30.64] ;  /* 0x000000381e1c7980 */ /* 0x000f62000c101d00 */
[----:B------:R-:W-:Y:S02]  /*6d10*/  IMAD R18, R18, UR4, RZ ;  /* 0x0000000412127c24 */ /* 0x000fe4000f8e02ff */
[----:B------:R-:W-:Y:S01]  /*6d20*/  IMAD R49, R54, R51, R44 ;  /* 0x0000003336317224 */ /* 0x000fe200078e022c */
[----:B------:R-:W5:Y:S01]  /*6d30*/  LD.E.128 R36, desc[UR56][R36.64] ;  /* 0x0000003824247980 */ /* 0x000f62000c101d00 */
[----:B------:R-:W-:-:S03]  /*6d40*/  IMAD R51, R3, UR5, R18 ;  /* 0x0000000503337c24 */ /* 0x000fc6000f8e0212 */
[----:B------:R-:W5:Y:S01]  /*6d50*/  LD.E.128 R32, desc[UR56][R32.64] ;  /* 0x0000003820207980 */ /* 0x000f62000c101d00 */
[----:B------:R-:W-:Y:S01]  /*6d60*/  IMAD.WIDE.U32 R20, R3, UR4, R20 ;  /* 0x0000000403147c25 */ /* 0x000fe2000f8e0014 */
[----:B------:R-:W-:Y:S01]  /*6d70*/  SHF.R.S32.HI R3, RZ, 0x1f, R49 ;  /* 0x0000001fff037819 */ /* 0x000fe20000011431 */
[----:B------:R-:W-:Y:S01]  /*6d80*/  ULDC.64 UR4, c[0x0][0xad8] ;  /* 0x0002b60000047ab9 */ /* 0x000fe20000000a00 */
[----:B------:R-:W-:Y:S01]  /*6d90*/  @!PT LDS RZ, [RZ] ;  /* 0x00000000fffff984 */ /* 0x000fe20000000800 */
[----:B------:R-:W-:Y:S01]  /*6da0*/  @!PT LDS RZ, [RZ] ;  /* 0x00000000fffff984 */ /* 0x000fe20000000800 */
[----:B------:R-:W-:Y:S01]  /*6db0*/  @!PT LDS RZ, [RZ] ;  /* 0x00000000fffff984 */ /* 0x000fe20000000800 */
[----:B------:R-:W-:Y:S01]  /*6dc0*/  @!PT LDS RZ, [RZ] ;  /* 0x00000000fffff984 */ /* 0x000fe20000000800 */
[----:B------:R1:W-:Y:S06]  /*6dd0*/  MEMBAR.ALL.CTA ;  /* 0x0000000000007992 */ /* 0x0003ec0000008000 */
[----:B-1----:R-:W1:Y:S01]  /*6de0*/  FENCE.VIEW.ASYNC.S ;  /* 0x00000000000073c6 */ /* 0x002e620000000000 */
[----:B------:R-:W-:-:S02]  /*6df0*/  IMAD R53, R23, 0x80, R161 ;  /* 0x0000008017357824 */ /* 0x000fc400078e02a1 */
[----:B------:R-:W-:Y:S02]  /*6e00*/  IMAD.IADD R21, R21, 0x1, R51 ;  /* 0x0000000115157824 */ /* 0x000fe400078e0233 */
[----:B------:R-:W-:Y:S02]  /*6e10*/  IMAD R18, R3, UR4, RZ ;  /* 0x0000000403127c24 */ /* 0x000fe4000f8e02ff */
[----:B------:R-:W-:Y:S02]  /*6e20*/  VIADD R3, R53, 0x20 ;  /* 0x0000002035037836 */ /* 0x000fe40000000000 */
[C---:B------:R-:W-:Y:S02]  /*6e30*/  IMAD R23, R49.reuse, UR5, R18 ;  /* 0x0000000531177c24 */ /* 0x040fe4000f8e0212 */
[----:B------:R-:W-:Y:S01]  /*6e40*/  IMAD.WIDE.U32 R20, R49, UR4, R20 ;  /* 0x0000000431147c25 */ /* 0x000fe2000f8e0014 */
[-C--:B------:R-:W-:Y:S01]  /*6e50*/  ISETP.GE.AND P2, PT, R53, R56.reuse, PT ;  /* 0x000000383500720c */ /* 0x080fe20003f46270 */
[----:B------:R-:W-:Y:S01]  /*6e60*/  ULDC.64 UR4, c[0x0][0xa80] ;  /* 0x0002a00000047ab9 */ /* 0x000fe20000000a00 */
[----:B------:R-:W-:Y:S01]  /*6e70*/  ISETP.GE.AND P0, PT, R3, R56, PT ;  /* 0x000000380300720c */ /* 0x000fe20003f06270 */
[----:B0-----:R-:W-:Y:S01]  /*6e80*/  VIADD R0, R0, 0x2a820 ;  /* 0x0002a82000007836 */ /* 0x001fe20000000000 */
[----:B------:R-:W-:Y:S01]  /*6e90*/  IADD3 R3, R53, 0x40, RZ ;  /* 0x0000004035037810 */ /* 0x000fe20007ffe0ff */
[----:B------:R-:W-:Y:S01]  /*6ea0*/  IMAD.IADD R21, R21, 0x1, R23 ;  /* 0x0000000115157824 */ /* 0x000fe200078e0217 */
[----:B------:R-:W-:-:S02]  /*6eb0*/  LEA R18, P3, R20, UR4, 0x1 ;  /* 0x0000000414127c11 */ /* 0x000fc4000f8608ff */
[----:B------:R-:W-:Y:S02]  /*6ec0*/  ISETP.GE.AND P1, PT, R3, R56, PT ;  /* 0x000000380300720c */ /* 0x000fe40003f26270 */
[----:B------:R-:W-:Y:S02]  /*6ed0*/  PRMT R0, RZ, 0x654, R0 ;  /* 0x00000654ff007816 */ /* 0x000fe40000000000 */
[----:B------:R-:W-:Y:S01]  /*6ee0*/  LEA.HI.X R3, R20, UR5, R21, 0x1, P3 ;  /* 0x0000000514037c11 */ /* 0x000fe200098f0c15 */
[----:B-1----:R0:W1:Y:S01]  /*6ef0*/  SHFL.IDX PT, R22, R18, RZ, 0x181f ;  /* 0x00181fff12167589 */ /* 0x00206200000e0000 */
[----:B------:R2:W-:Y:S01]  /*6f00*/  SYNCS.ARRIVE.TRANS64.RED.A1T0 RZ, [R0+URZ], RZ ;  /* 0x000000ff00ff79a7 */ /* 0x0005e2000810043f */
[----:B------:R-:W-:Y:S02]  /*6f10*/  BSSY B1, `(.L_x_218) ;  /* 0x000000c000017945 */ /* 0x000fe40003800000 */
[----:B--2---:R0:W2:Y:S02]  /*6f20*/  SHFL.IDX PT, R0, R3, RZ, 0x181f ;  /* 0x00181fff03007589 */ /* 0x0040a400000e0000 */
[----:B------:R-:W-:Y:S05]  /*6f30*/  @P2 BRA `(.L_x_219) ;  /* 0x0000000000242947 */ /* 0x000fea0003800000 */
[----:B------:R-:W-:Y:S02]  /*6f40*/  ULDC UR4, c[0x0][0xac8] ;  /* 0x0002b20000047ab9 */ /* 0x000fe40000000800 */
[----:B------:R-:W-:Y:S02]  /*6f50*/  ISETP.GE.AND P2, PT, R2, UR4, PT ;  /* 0x0000000402007c0c */ /* 0x000fe4000bf46270 */
[----:B------:R-:W-:-:S11]  /*6f60*/  ISETP.GE.AND P3, PT, R17, UR4, PT ;  /* 0x0000000411007c0c */ /* 0x000fd6000bf66270 */
[CC--:B-1----:R-:W-:Y:S02]  /*6f70*/  @!P2 LEA R20, P4, R2.reuse, R22.reuse, 0x1 ;  /* 0x000000160214a211 */ /* 0x0c2fe400078808ff */
[C---:B------:R-:W-:Y:S02]  /*6f80*/  @!P3 LEA R22, P5, R17.reuse, R22, 0x1 ;  /* 0x000000161116b211 */ /* 0x040fe400078a08ff */
[-C--:B--2---:R-:W-:Y:S02]  /*6f90*/  @!P2 LEA.HI.X R21, R2, R0.reuse, R170, 0x1, P4 ;  /* 0x000000000215a211 */ /* 0x084fe400020f0caa */
[----:B------:R-:W-:-:S03]  /*6fa0*/  @!P3 LEA.HI.X R23, R17, R0, R169, 0x1, P5 ;  /* 0x000000001117b211 */ /* 0x000fc600028f0ca9 */
[----:B-----5:R3:W-:Y:S04]  /*6fb0*/  @!P2 ST.E.128 desc[UR56][R20.64], R24 ;  /* 0x000000181400a985 */ /* 0x0207e8000c101d38 */
[----:B------:R3:W-:Y:S02]  /*6fc0*/  @!P3 ST.E.128 desc[UR56][R22.64], R40 ;  /* 0x000000281600b985 */ /* 0x0007e4000c101d38 */
.L_x_219:
[----:B------:R-:W-:Y:S05]  /*6fd0*/  BSYNC B1 ;  /* 0x0000000000017941 */ /* 0x000fea0003800000 */
.L_x_218:
[----:B--2---:R2:W4:Y:S01]  /*6fe0*/  SHFL.IDX PT, R0, R3, 0x1, 0x181f ;  /* 0x00381f0003007f89 */ /* 0x00452200000e0000 */
[----:B------:R-:W-:Y:S03]  /*6ff0*/  BSSY B1, `(.L_x_220) ;  /* 0x000000c000017945 */ /* 0x000fe60003800000 */
[----:B-1-3--:R2:W1:Y:S01]  /*7000*/  SHFL.IDX PT, R22, R18, 0x1, 0x181f ;  /* 0x00381f0012167f89 */ /* 0x00a46200000e0000 */
[----:B------:R-:W-:Y:S05]  /*7010*/  @P0 BRA `(.L_x_221) ;  /* 0x0000000000240947 */ /* 0x000fea0003800000 */
[----:B------:R-:W-:Y:S02]  /*7020*/  ULDC UR4, c[0x0][0xac8] ;  /* 0x0002b20000047ab9 */ /* 0x000fe40000000800 */
[----:B------:R-:W-:Y:S02]  /*7030*/  ISETP.GE.AND P3, PT, R2, UR4, PT ;  /* 0x0000000402007c0c */ /* 0x000fe4000bf66270 */
[----:B------:R-:W-:-:S11]  /*7040*/  ISETP.GE.AND P4, PT, R17, UR4, PT ;  /* 0x0000000411007c0c */ /* 0x000fd6000bf86270 */
[CC--:B-1----:R-:W-:Y:S02]  /*7050*/  @!P3 LEA R20, P0, R2.reuse, R22.reuse, 0x1 ;  /* 0x000000160214b211 */ /* 0x0c2fe400078008ff */
[C---:B------:R-:W-:Y:S02]  /*7060*/  @!P4 LEA R22, P2, R17.reuse, R22, 0x1 ;  /* 0x000000161116c211 */ /* 0x040fe400078408ff */
[-C--:B----4-:R-:W-:Y:S02]  /*7070*/  @!P3 LEA.HI.X R21, R2, R0.reuse, R170, 0x1, P0 ;  /* 0x000000000215b211 */ /* 0x090fe400000f0caa */
[----:B------:R-:W-:-:S03]  /*7080*/  @!P4 LEA.HI.X R23, R17, R0, R169, 0x1, P2 ;  /* 0x000000001117c211 */ /* 0x000fc600010f0ca9 */
[----:B-----5:R3:W-:Y:S04]  /*7090*/  @!P3 ST.E.128 desc[UR56][R20.64], R12 ;  /* 0x0000000c1400b985 */ /* 0x0207e8000c101d38 */
[----:B------:R3:W-:Y:S02]  /*70a0*/  @!P4 ST.E.128 desc[UR56][R22.64], R36 ;  /* 0x000000241600c985 */ /* 0x0007e4000c101d38 */
.L_x_221:
[----:B------:R-:W-:Y:S05]  /*70b0*/  BSYNC B1 ;  /* 0x0000000000017941 */ /* 0x000fea0003800000 */
.L_x_220:
[----:B----4-:R4:W0:Y:S01]  /*70c0*/  SHFL.IDX PT, R0, R3, 0x2, 0x181f ;  /* 0x00581f0003007f89 */ /* 0x01082200000e0000 */
[----:B------:R-:W-:Y:S03]  /*70d0*/  BSSY B1, `(.L_x_222) ;  /* 0x000000c000017945 */ /* 0x000fe60003800000 */
[----:B---3-5:R4:W3:Y:S01]  /*70e0*/  SHFL.IDX PT, R14, R18, 0x2, 0x181f ;  /* 0x00581f00120e7f89 */ /* 0x0288e200000e0000 */
[----:B------:R-:W-:Y:S05]  /*70f0*/  @P1 BRA `(.L_x_223) ;  /* 0x0000000000241947 */ /* 0x000fea0003800000 */
[----:B------:R-:W-:Y:S02]  /*7100*/  ULDC UR4, c[0x0][0xac8] ;  /* 0x0002b20000047ab9 */ /* 0x000fe40000000800 */
[----:B------:R-:W-:Y:S02]  /*7110*/  ISETP.GE.AND P2, PT, R2, UR4, PT ;  /* 0x0000000402007c0c */ /* 0x000fe4000bf46270 */
[----:B------:R-:W-:-:S11]  /*7120*/  ISETP.GE.AND P3, PT, R17, UR4, PT ;  /* 0x0000000411007c0c */ /* 0x000fd6000bf66270 */
[CC--:B---3--:R-:W-:Y:S02]  /*7130*/  @!P2 LEA R12, P0, R2.reuse, R14.reuse, 0x1 ;  /* 0x0000000e020ca211 */ /* 0x0c8fe400078008ff */
[C---:B------:R-:W-:Y:S02]  /*7140*/  @!P3 LEA R14, P1, R17.reuse, R14, 0x1 ;  /* 0x0000000e110eb211 */ /* 0x040fe400078208ff */
[-C--:B0-----:R-:W-:Y:S02]  /*7150*/  @!P2 LEA.HI.X R13, R2, R0.reuse, R170, 0x1, P0 ;  /* 0x00000000020da211 */ /* 0x081fe400000f0caa */
[----:B------:R-:W-:-:S03]  /*7160*/  @!P3 LEA.HI.X R15, R17, R0, R169, 0x1, P1 ;  /* 0x00000000110fb211 */ /* 0x000fc600008f0ca9 */
[----:B------:R0:W-:Y:S04]  /*7170*/  @!P2 ST.E.128 desc[UR56][R12.64], R4 ;  /* 0x000000040c00a985 */ /* 0x0001e8000c101d38 */
[----:B------:R0:W-:Y:S02]  /*7180*/  @!P3 ST.E.128 desc[UR56][R14.64], R32 ;  /* 0x000000200e00b985 */ /* 0x0001e4000c101d38 */
.L_x_223:
[----:B------:R-:W-:Y:S05]  /*7190*/  BSYNC B1 ;  /* 0x0000000000017941 */ /* 0x000fea0003800000 */
.L_x_222:
[----:B0-----:R-:W-:Y:S01]  /*71a0*/  VIADD R0, R53, 0x60 ;  /* 0x0000006035007836 */ /* 0x001fe20000000000 */
[----:B--2-4-:R-:W0:Y:S04]  /*71b0*/  SHFL.IDX PT, R3, R3, 0x3, 0x181f ;  /* 0x00781f0003037f89 */ /* 0x014e2800000e0000 */
[----:B------:R-:W-:Y:S01]  /*71c0*/  ISETP.GE.AND P0, PT, R0, R56, PT ;  /* 0x000000380000720c */ /* 0x000fe20003f06270 */
[----:B------:R-:W2:-:S12]  /*71d0*/  SHFL.IDX PT, R18, R18, 0x3, 0x181f ;  /* 0x00781f0012127f89 */ /* 0x000e9800000e0000 */
[----:B------:R-:W-:Y:S05]  /*71e0*/  @P0 BRA `(.L_x_224) ;  /* 0x0000000800dc0947 */ /* 0x000fea0003800000 */
[----:B------:R-:W-:Y:S02]  /*71f0*/  ULDC UR4, c[0x0][0xac8] ;  /* 0x0002b20000047ab9 */ /* 0x000fe40000000800 */
[----:B------:R-:W-:-:S13]  /*7200*/  ISETP.GE.AND P1, PT, R2, UR4, PT ;  /* 0x0000000402007c0c */ /* 0x000fda000bf26270 */
[----:B--2---:R-:W-:-:S04]  /*7210*/  @!P1 LEA R4, P0, R2, R18, 0x1 ;  /* 0x0000001202049211 */ /* 0x004fc800078008ff */
[----:B0-----:R-:W-:Y:S02]  /*7220*/  @!P1 LEA.HI.X R5, R2, R3, R170, 0x1, P0 ;  /* 0x0000000302059211 */ /* 0x001fe400000f0caa */
[----:B------:R-:W-:-:S03]  /*7230*/  ISETP.GE.AND P0, PT, R17, UR4, PT ;  /* 0x0000000411007c0c */ /* 0x000fc6000bf06270 */
[----:B------:R0:W-:Y:S10]  /*7240*/  @!P1 ST.E.128 desc[UR56][R4.64], R8 ;  /* 0x0000000804009985 */ /* 0x0001f4000c101d38 */
[----:B------:R-:W-:Y:S05]  /*7250*/  @P0 BRA `(.L_x_224) ;  /* 0x0000000800c00947 */ /* 0x000fea0003800000 */
[----:B0-----:R-:W-:-:S04]  /*7260*/  LEA R4, P0, R17, R18, 0x1 ;  /* 0x0000001211047211 */ /* 0x001fc800078008ff */
[----:B------:R-:W-:-:S05]  /*7270*/  LEA.HI.X R5, R17, R3, R169, 0x1, P0 ;  /* 0x0000000311057211 */ /* 0x000fca00000f0ca9 */
[----:B------:R0:W-:Y:S01]  /*7280*/  ST.E.128 desc[UR56][R4.64], R28 ;  /* 0x0000001c04007985 */ /* 0x0001e2000c101d38 */
[----:B------:R-:W-:Y:S05]  /*7290*/  BRA `(.L_x_224) ;  /* 0x0000000800b07947 */ /* 0x000fea0003800000 */
.L_x_216:
[----:B------:R-:W2:Y:S01]  /*72a0*/  LDC.64 R6, c[0x0][0xc00] ;  /* 0x00030000ff067b82 */ /* 0x000ea20000000a00 */
[----:B------:R-:W-:Y:S01]  /*72b0*/  ULDC.64 UR4, c[0x0][0xc08] ;  /* 0x0003020000047ab9 */ /* 0x000fe20000000a00 */
[----:B------:R-:W-:-:S06]  /*72c0*/  IMAD.MOV.U32 R3, RZ, RZ, RZ ;  /* 0x000000ffff037224 */ /* 0x000fcc00078e00ff */
[----:B------:R-:W3:Y:S01]  /*72d0*/  LDC.64 R4, c[0x0][0xc00] ;  /* 0x00030000ff047b82 */ /* 0x000ee20000000a00 */
[----:B------:R-:W-:-:S04]  /*72e0*/  ISETP.NE.U32.AND P1, PT, RZ, UR4, PT ;  /* 0x00000004ff007c0c */ /* 0x000fc8000bf25070 */
[----:B------:R-:W-:-:S03]  /*72f0*/  ISETP.NE.AND.EX P1, PT, RZ, UR5, PT, P1 ;  /* 0x00000005ff007c0c */ /* 0x000fc6000bf25310 */
[----:B------:R-:W4:Y:S01]  /*7300*/  LDC R25, c[0x0][0xbe8] ;  /* 0x0002fa00ff197b82 */ /* 0x000f220000000800 */
[----:B--2---:R-:W-:-:S04]  /*7310*/  ISETP.NE.U32.AND P0, PT, R6, RZ, PT ;  /* 0x000000ff0600720c */ /* 0x004fc80003f05070 */
[----:B------:R-:W-:Y:S01]  /*7320*/  ISETP.NE.AND.EX P0, PT, R7, RZ, PT, P0 ;  /* 0x000000ff0700720c */ /* 0x000fe20003f05300 */
[----:B---3--:R-:W-:-:S04]  /*7330*/  IMAD.WIDE R6, R18, 0x4, R4 ;  /* 0x0000000412067825 */ /* 0x008fc800078e0204 */
[----:B------:R-:W2:Y:S01]  /*7340*/  @P1 LDC.64 R4, c[0x0][0xc08] ;  /* 0x00030200ff041b82 */ /* 0x000ea20000000a00 */
[----:B------:R-:W-:Y:S02]  /*7350*/  ULDC UR4, c[0x0][0xa88] ;  /* 0x0002a20000047ab9 */ /* 0x000fe40000000800 */
[----:B0-----:R-:W-:-:S05]  /*7360*/  IMAD.U32 R0, RZ, RZ, UR4 ;  /* 0x00000004ff007e24 */ /* 0x001fca000f8e00ff */
[----:B------:R0:W5:Y:S01]  /*7370*/  @P0 LDG.E R3, desc[UR56][R6.64] ;  /* 0x0000003806030981 */ /* 0x000162000c1e1900 */
[----:B--2---:R-:W-:-:S05]  /*7380*/  @P1 IMAD.WIDE R4, R18, 0x4, R4 ;  /* 0x0000000412041825 */ /* 0x004fca00078e0204 */
[----:B------:R0:W5:Y:S01]  /*7390*/  @P1 LDG.E R0, desc[UR56][R4.64] ;  /* 0x0000003804001981 */ /* 0x000162000c1e1900 */
[----:B----4-:R-:W-:Y:S02]  /*73a0*/  ISETP.NE.AND P2, PT, R25, 0x1, PT ;  /* 0x000000011900780c */ /* 0x010fe40003f45270 */
[----:B------:R-:W-:-:S11]  /*73b0*/  ISETP.GE.AND P3, PT, R171, 0x80, PT ;  /* 0x00000080ab00780c */ /* 0x000fd60003f66270 */
[----:B------:R-:W2:Y:S08]  /*73c0*/  @P2 LDC R14, c[0x0][0xbec] ;  /* 0x0002fb00ff0e2b82 */ /* 0x000eb00000000800 */
[----:B------:R-:W3:Y:S01]  /*73d0*/  @P2 LDC R27, c[0x0][0xbf0] ;  /* 0x0002fc00ff1b2b82 */ /* 0x000ee20000000800 */
[----:B0-----:R-:W-:Y:S05]  /*73e0*/  @P1 BRA `(.L_x_225) ;  /* 0x0000000000101947 */ /* 0x001fea0003800000 */
[----:B------:R-:W-:Y:S05]  /*73f0*/  @!P0 BRA `(.L_x_225) ;  /* 0x00000000000c8947 */ /* 0x000fea0003800000 */
[----:B------:R-:W4:Y:S04]  /*7400*/  LDG.E R5, desc[UR56][R6.64] ;  /* 0x0000003806057981 */ /* 0x000f28000c1e1900 */
[----:B-----5:R-:W4:Y:S02]  /*7410*/  LDG.E R0, desc[UR56][R6.64+0x4] ;  /* 0x0000043806007981 */ /* 0x020f24000c1e1900 */
[----:B----4-:R-:W-:-:S07]  /*7420*/  IMAD.IADD R0, R0, 0x1, -R5 ;  /* 0x0000000100007824 */ /* 0x010fce00078e0a05 */
.L_x_225:
[----:B------:R-:W-:Y:S01]  /*7430*/  BSSY B1, `(.L_x_226) ;  /* 0x000002e000017945 */ /* 0x000fe20003800000 */
[----:B------:R-:W-:Y:S02]  /*7440*/  SHF.R.S32.HI R12, RZ, 0x1f, R22 ;  /* 0x0000001fff0c7819 */ /* 0x000fe40000011416 */
[----:B------:R-:W-:Y:S02]  /*7450*/  SEL R13, R18, RZ, !P0 ;  /* 0x000000ff120d7207 */ /* 0x000fe40004000000 */
[----:B------:R-:W-:Y:S02]  /*7460*/  SEL R160, R160, RZ, !P0 ;  /* 0x000000ffa0a07207 */ /* 0x000fe40004000000 */
[----:B-----5:R-:W-:Y:S01]  /*7470*/  SHF.R.S32.HI R10, RZ, 0x1f, R3 ;  /* 0x0000001fff0a7819 */ /* 0x020fe20000011403 */
[----:B------:R-:W-:Y:S06]  /*7480*/  @P3 BRA `(.L_x_227) ;  /* 0x0000000000a03947 */ /* 0x000fec0003800000 */
[----:B------:R-:W0:Y:S01]  /*7490*/  S2R R4, SR_TID.X ;  /* 0x0000000000047919 */ /* 0x000e220000002100 */
[----:B------:R-:W4:Y:S02]  /*74a0*/  LDC R11, c[0x0][0xbe8] ;  /* 0x0002fa00ff0b7b82 */ /* 0x000f240000000800 */
[----:B----4-:R-:W-:Y:S01]  /*74b0*/  IMAD R5, R0, R11, RZ ;  /* 0x0000000b00057224 */ /* 0x010fe200078e02ff */
[----:B0-----:R-:W-:-:S05]  /*74c0*/  LEA R4, R23, R4, 0x7 ;  /* 0x0000000417047211 */ /* 0x001fca00078e38ff */
[----:B------:R-:W-:-:S05]  /*74d0*/  VIADD R8, R4, 0xffffff80 ;  /* 0xffffff8004087836 */ /* 0x000fca0000000000 */
[----:B------:R-:W-:-:S13]  /*74e0*/  ISETP.GE.AND P0, PT, R8, R5, PT ;  /* 0x000000050800720c */ /* 0x000fda0003f06270 */
[----:B------:R-:W-:Y:S05]  /*74f0*/  @P0 BRA `(.L_x_227) ;  /* 0x0000000000840947 */ /* 0x000fea0003800000 */
[----:B------:R-:W-:Y:S01]  /*7500*/  ISETP.NE.AND P0, PT, R11, 0x1, PT ;  /* 0x000000010b00780c */ /* 0x000fe20003f05270 */
[----:B------:R-:W-:Y:S01]  /*7510*/  ULDC.64 UR4, c[0x0][0xb90] ;  /* 0x0002e40000047ab9 */ /* 0x000fe20000000a00 */
[----:B------:R-:W-:Y:S02]  /*7520*/  IMAD.MOV.U32 R4, RZ, RZ, R3 ;  /* 0x000000ffff047224 */ /* 0x000fe400078e0003 */
[----:B------:R-:W-:Y:S02]  /*7530*/  IMAD R9, R12, UR4, RZ ;  /* 0x000000040c097c24 */ /* 0x000fe4000f8e02ff */
[----:B------:R-:W-:Y:S02]  /*7540*/  IMAD.MOV.U32 R5, RZ, RZ, R10 ;  /* 0x000000ffff057224 */ /* 0x000fe400078e000a */
[----:B------:R-:W-:Y:S02]  /*7550*/  IMAD.MOV.U32 R7, RZ, RZ, R8 ;  /* 0x000000ffff077224 */ /* 0x000fe400078e0008 */
[----:B------:R-:W-:-:S03]  /*7560*/  IMAD.WIDE.U32 R4, R22, UR4, R4 ;  /* 0x0000000416047c25 */ /* 0x000fc6000f8e0004 */
[----:B------:R-:W0:Y:S01]  /*7570*/  @P0 LDC R15, c[0x0][0xbec] ;  /* 0x0002fb00ff0f0b82 */ /* 0x000e220000000800 */
[----:B------:R-:W-:Y:S01]  /*7580*/  IMAD R9, R22, UR5, R9 ;  /* 0x0000000516097c24 */ /* 0x000fe2000f8e0209 */
[----:B------:R-:W-:-:S03]  /*7590*/  ULDC.64 UR4, c[0x0][0xb98] ;  /* 0x0002e60000047ab9 */ /* 0x000fc60000000a00 */
[----:B------:R-:W-:-:S03]  /*75a0*/  IMAD.IADD R5, R5, 0x1, R9 ;  /* 0x0000000105057824 */ /* 0x000fc600078e0209 */
[----:B------:R-:W4:Y:S01]  /*75b0*/  @P0 LDC R21, c[0x0][0xbf0] ;  /* 0x0002fc00ff150b82 */ /* 0x000f220000000800 */
[----:B------:R-:W-:-:S04]  /*75c0*/  IMAD.WIDE.U32 R4, R13, UR4, R4 ;  /* 0x000000040d047c25 */ /* 0x000fc8000f8e0004 */
[----:B0-----:R-:W-:-:S05]  /*75d0*/  @P0 IMAD.HI.U32 R6, R8, R15, RZ ;  /* 0x0000000f08060227 */ /* 0x001fca00078e00ff */
[----:B----4-:R-:W-:Y:S01]  /*75e0*/  @P0 SHF.R.U32.HI R7, RZ, R21, R6 ;  /* 0x00000015ff070219 */ /* 0x010fe20000011606 */
[----:B------:R-:W-:-:S03]  /*75f0*/  IMAD R6, R160, UR4, RZ ;  /* 0x00000004a0067c24 */ /* 0x000fc6000f8e02ff */
[C---:B------:R-:W-:Y:S02]  /*7600*/  IADD3 R9, -R7.reuse, RZ, RZ ;  /* 0x000000ff07097210 */ /* 0x040fe40007ffe1ff */
[----:B------:R-:W-:-:S03]  /*7610*/  IADD3 R4, P0, R7, R4, RZ ;  /* 0x0000000407047210 */ /* 0x000fc60007f1e0ff */
[----:B------:R-:W-:Y:S01]  /*7620*/  IMAD R9, R11, R9, R8 ;  /* 0x000000090b097224 */ /* 0x000fe200078e0208 */
[----:B------:R-:W-:Y:S01]  /*7630*/  SHF.R.S32.HI R11, RZ, 0x1f, R7 ;  /* 0x0000001fff0b7819 */ /* 0x000fe20000011407 */
[----:B------:R-:W-:Y:S01]  /*7640*/  IMAD R8, R13, UR5, R6 ;  /* 0x000000050d087c24 */ /* 0x000fe2000f8e0206 */
[----:B------:R-:W-:Y:S02]  /*7650*/  ULDC.64 UR4, c[0x0][0xb88] ;  /* 0x0002e20000047ab9 */ /* 0x000fe40000000a00 */
[----:B------:R-:W-:Y:S02]  /*7660*/  SHF.R.S32.HI R6, RZ, 0x1f, R9 ;  /* 0x0000001fff067819 */ /* 0x000fe40000011409 */
[----:B------:R-:W-:-:S03]  /*7670*/  IADD3.X R5, R11, R5, R8, P0, !PT ;  /* 0x000000050b057210 */ /* 0x000fc600007fe408 */
[----:B------:R-:W-:Y:S02]  /*7680*/  IMAD R6, R6, UR4, RZ ;  /* 0x0000000406067c24 */ /* 0x000fe4000f8e02ff */
[----:B------:R-:W-:-:S04]  /*7690*/  IMAD.WIDE.U32 R4, R9, UR4, R4 ;  /* 0x0000000409047c25 */ /* 0x000fc8000f8e0004 */
[----:B------:R-:W-:Y:S01]  /*76a0*/  IMAD R7, R9, UR5, R6 ;  /* 0x0000000509077c24 */ /* 0x000fe2000f8e0206 */
[----:B------:R-:W-:Y:S02]  /*76b0*/  ULDC.64 UR4, c[0x0][0xb50] ;  /* 0x0002d40000047ab9 */ /* 0x000fe40000000a00 */
[----:B------:R-:W-:Y:S01]  /*76c0*/  LEA R6, P0, R4, UR4, 0x2 ;  /* 0x0000000404067c11 */ /* 0x000fe2000f8010ff */
[----:B------:R-:W-:-:S05]  /*76d0*/  IMAD.IADD R5, R5, 0x1, R7 ;  /* 0x0000000105057824 */ /* 0x000fca00078e0207 */
[----:B------:R-:W-:Y:S01]  /*76e0*/  LEA.HI.X R7, R4, UR5, R5, 0x2, P0 ;  /* 0x0000000504077c11 */ /* 0x000fe200080f1405 */
[----:B------:R-:W-:-:S05]  /*76f0*/  IMAD.MOV.U32 R5, RZ, RZ, -0x800000 ;  /* 0xff800000ff057424 */ /* 0x000fca00078e00ff */
[----:B------:R0:W-:Y:S02]  /*7700*/  STG.E desc[UR56][R6.64], R5 ;  /* 0x0000000506007986 */ /* 0x0001e4000c101938 */
.L_x_227:
[----:B------:R-:W-:Y:S05]  /*7710*/  BSYNC B1 ;  /* 0x0000000000017941 */ /* 0x000fea0003800000 */
.L_x_226:
[----:B------:R-:W-:Y:S01]  /*7720*/  ULDC.64 UR4, c[0x0][0xaa0] ;  /* 0x0002a80000047ab9 */ /* 0x000fe20000000a00 */
[----:B0-----:R-:W-:Y:S01]  /*7730*/  IMAD R6, R19, 0x20, R161 ;  /* 0x0000002013067824 */ /* 0x001fe200078e02a1 */
[----:B------:R-:W-:Y:S01]  /*7740*/  BSSY B1, `(.L_x_228) ;  /* 0x0000037000017945 */ /* 0x000fe20003800000 */
[----:B------:R-:W-:Y:S02]  /*7750*/  IMAD R4, R10, UR4, RZ ;  /* 0x000000040a047c24 */ /* 0x000fe4000f8e02ff */
[----:B------:R-:W-:Y:S02]  /*7760*/  IMAD R9, R23, 0x80, R6 ;  /* 0x0000008017097824 */ /* 0x000fe400078e0206 */
[C---:B------:R-:W-:Y:S02]  /*7770*/  IMAD R7, R3.reuse, UR5, R4 ;  /* 0x0000000503077c24 */ /* 0x040fe4000f8e0204 */
[----:B------:R-:W-:Y:S01]  /*7780*/  IMAD.WIDE.U32 R4, R3, UR4, RZ ;  /* 0x0000000403047c25 */ /* 0x000fe2000f8e00ff */
[----:B------:R-:W-:Y:S01]  /*7790*/  ULDC.64 UR4, c[0x0][0xae8] ;  /* 0x0002ba0000047ab9 */ /* 0x000fe20000000a00 */
[----:B------:R-:W-:-:S02]  /*77a0*/  MOV R3, R9 ;  /* 0x0000000900037202 */ /* 0x000fc40000000f00 */
[----:B------:R-:W-:Y:S02]  /*77b0*/  IMAD.IADD R5, R5, 0x1, R7 ;  /* 0x0000000105057824 */ /* 0x000fe400078e0207 */
[----:B------:R-:W-:Y:S02]  /*77c0*/  IMAD R7, R12, UR4, RZ ;  /* 0x000000040c077c24 */ /* 0x000fe4000f8e02ff */
[----:B--2---:R-:W-:-:S04]  /*77d0*/  @P2 IMAD.HI.U32 R6, R9, R14, RZ ;  /* 0x0000000e09062227 */ /* 0x004fc800078e00ff */
[C---:B------:R-:W-:Y:S01]  /*77e0*/  IMAD R7, R22.reuse, UR5, R7 ;  /* 0x0000000516077c24 */ /* 0x040fe2000f8e0207 */
[----:B---3--:R-:W-:Y:S01]  /*77f0*/  @P2 SHF.R.U32.HI R3, RZ, R27, R6 ;  /* 0x0000001bff032219 */ /* 0x008fe20000011606 */
[----:B------:R-:W-:Y:S01]  /*7800*/  IMAD.WIDE.U32 R4, R22, UR4, R4 ;  /* 0x0000000416047c25 */ /* 0x000fe2000f8e0004 */
[----:B------:R-:W-:Y:S02]  /*7810*/  ULDC.64 UR4, c[0x0][0xaf0] ;  /* 0x0002bc0000047ab9 */ /* 0x000fe40000000a00 */
[----:B------:R-:W-:Y:S01]  /*7820*/  SHF.R.S32.HI R6, RZ, 0x1f, R3 ;  /* 0x0000001fff067819 */ /* 0x000fe20000011403 */
[----:B------:R-:W-:Y:S02]  /*7830*/  IMAD R8, R160, UR4, RZ ;  /* 0x00000004a0087c24 */ /* 0x000fe4000f8e02ff */
[----:B------:R-:W-:Y:S02]  /*7840*/  IMAD.IADD R5, R5, 0x1, R7 ;  /* 0x0000000105057824 */ /* 0x000fe400078e0207 */
[----:B------:R-:W-:-:S02]  /*7850*/  IMAD R7, R13, UR5, R8 ;  /* 0x000000050d077c24 */ /* 0x000fc4000f8e0208 */
[----:B------:R-:W-:Y:S01]  /*7860*/  IMAD.WIDE.U32 R4, R13, UR4, R4 ;  /* 0x000000040d047c25 */ /* 0x000fe2000f8e0004 */
[----:B------:R-:W-:-:S03]  /*7870*/  ULDC.64 UR4, c[0x0][0xae0] ;  /* 0x0002b80000047ab9 */ /* 0x000fc60000000a00 */
[----:B------:R-:W-:Y:S02]  /*7880*/  IMAD.MOV R8, RZ, RZ, -R3 ;  /* 0x000000ffff087224 */ /* 0x000fe400078e0a03 */
[----:B------:R-:W-:Y:S02]  /*7890*/  IMAD.IADD R5, R5, 0x1, R7 ;  /* 0x0000000105057824 */ /* 0x000fe400078e0207 */
[----:B------:R-:W-:Y:S02]  /*78a0*/  IMAD R6, R6, UR4, RZ ;  /* 0x0000000406067c24 */ /* 0x000fe4000f8e02ff */
[----:B------:R-:W-:Y:S02]  /*78b0*/  IMAD R7, R25, R8, R9 ;  /* 0x0000000819077224 */ /* 0x000fe400078e0209 */
[C---:B------:R-:W-:Y:S02]  /*78c0*/  IMAD R9, R3.reuse, UR5, R6 ;  /* 0x0000000503097c24 */ /* 0x040fe4000f8e0206 */
[----:B------:R-:W-:Y:S01]  /*78d0*/  IMAD.WIDE.U32 R4, R3, UR4, R4 ;  /* 0x0000000403047c25 */ /* 0x000fe2000f8e0004 */
[----:B------:R-:W-:Y:S01]  /*78e0*/  SHF.R.S32.HI R3, RZ, 0x1f, R7 ;  /* 0x0000001fff037819 */ /* 0x000fe20000011407 */
[----:B------:R-:W-:-:S02]  /*78f0*/  ULDC.64 UR4, c[0x0][0xad8] ;  /* 0x0002b60000047ab9 */ /* 0x000fc40000000a00 */
[----:B------:R-:W-:Y:S02]  /*7900*/  IMAD.IADD R5, R5, 0x1, R9 ;  /* 0x0000000105057824 */ /* 0x000fe400078e0209 */
[----:B------:R-:W-:Y:S02]  /*7910*/  IMAD R6, R3, UR4, RZ ;  /* 0x0000000403067c24 */ /* 0x000fe4000f8e02ff */
[----:B------:R-:W-:Y:S02]  /*7920*/  IMAD R8, R23, 0x80, R161 ;  /* 0x0000008017087824 */ /* 0x000fe400078e02a1 */
[----:B------:R-:W-:Y:S02]  /*7930*/  IMAD R25, R0, R25, RZ ;  /* 0x0000001900197224 */ /* 0x000fe400078e02ff */
[C---:B------:R-:W-:Y:S01]  /*7940*/  IMAD R3, R7.reuse, UR5, R6 ;  /* 0x0000000507037c24 */ /* 0x040fe2000f8e0206 */
[C---:B------:R-:W-:Y:S01]  /*7950*/  IADD3 R0, R8.reuse, 0x20, RZ ;  /* 0x0000002008007810 */ /* 0x040fe20007ffe0ff */
[----:B------:R-:W-:Y:S01]  /*7960*/  IMAD.WIDE.U32 R4, R7, UR4, R4 ;  /* 0x0000000407047c25 */ /* 0x000fe2000f8e0004 */
[-C--:B------:R-:W-:Y:S01]  /*7970*/  ISETP.GE.AND P2, PT, R8, R25.reuse, PT ;  /* 0x000000190800720c */ /* 0x080fe20003f46270 */
[----:B------:R-:W-:Y:S01]  /*7980*/  ULDC.64 UR4, c[0x0][0xa80] ;  /* 0x0002a00000047ab9 */ /* 0x000fe20000000a00 */
[----:B------:R-:W-:Y:S01]  /*7990*/  ISETP.GE.AND P1, PT, R0, R25, PT ;  /* 0x000000190000720c */ /* 0x000fe20003f26270 */
[----:B------:R-:W-:Y:S01]  /*79a0*/  IMAD.IADD R3, R5, 0x1, R3 ;  /* 0x0000000105037824 */ /* 0x000fe200078e0203 */
[----:B------:R-:W-:Y:S01]  /*79b0*/  LEA R6, P3, R4, UR4, 0x1 ;  /* 0x0000000404067c11 */ /* 0x000fe2000f8608ff */
[----:B------:R-:W-:-:S03]  /*79c0*/  VIADD R0, R8, 0x40 ;  /* 0x0000004008007836 */ /* 0x000fc60000000000 */
[----:B------:R-:W-:Y:S02]  /*79d0*/  LEA.HI.X R3, R4, UR5, R3, 0x1, P3 ;  /* 0x0000000504037c11 */ /* 0x000fe400098f0c03 */
[----:B------:R-:W-:Y:S01]  /*79e0*/  ISETP.GE.AND P0, PT, R0, R25, PT ;  /* 0x000000190000720c */ /* 0x000fe20003f06270 */
[----:B------:R0:W2:Y:S04]  /*79f0*/  SHFL.IDX PT, R4, R6, RZ, 0x181f ;  /* 0x00181fff06047589 */ /* 0x0000a800000e0000 */
[----:B------:R0:W3:Y:S01]  /*7a00*/  SHFL.IDX PT, R0, R3, RZ, 0x181f ;  /* 0x00181fff03007589 */ /* 0x0000e200000e0000 */
[----:B------:R-:W-:Y:S07]  /*7a10*/  @P2 BRA `(.L_x_229) ;  /* 0x0000000000242947 */ /* 0x000fee0003800000 */
[----:B------:R-:W-:Y:S02]  /*7a20*/  ULDC UR4, c[0x0][0xac8] ;  /* 0x0002b20000047ab9 */ /* 0x000fe40000000800 */
[----:B------:R-:W-:Y:S02]  /*7a30*/  ISETP.GE.AND P4, PT, R2, UR4, PT ;  /* 0x0000000402007c0c */ /* 0x000fe4000bf86270 */
[----:B------:R-:W-:-:S11]  /*7a40*/  ISETP.GE.AND P5, PT, R17, UR4, PT ;  /* 0x0000000411007c0c */ /* 0x000fd6000bfa6270 */
[CC--:B--2---:R-:W-:Y:S02]  /*7a50*/  @!P4 LEA R10, P2, R2.reuse, R4.reuse, 0x1 ;  /* 0x00000004020ac211 */ /* 0x0c4fe400078408ff */
[C---:B------:R-:W-:Y:S02]  /*7a60*/  @!P5 LEA R4, P3, R17.reuse, R4, 0x1 ;  /* 0x000000041104d211 */ /* 0x040fe400078608ff */
[-C--:B---3--:R-:W-:Y:S02]  /*7a70*/  @!P4 LEA.HI.X R11, R2, R0.reuse, R170, 0x1, P2 ;  /* 0x00000000020bc211 */ /* 0x088fe400010f0caa */
[----:B------:R-:W-:-:S03]  /*7a80*/  @!P5 LEA.HI.X R5, R17, R0, R169, 0x1, P3 ;  /* 0x000000001105d211 */ /* 0x000fc600018f0ca9 */
[----:B------:R4:W-:Y:S04]  /*7a90*/  @!P4 ST.E.128 desc[UR56][R10.64], RZ ;  /* 0x000000ff0a00c985 */ /* 0x0009e8000c101d38 */
[----:B------:R4:W-:Y:S02]  /*7aa0*/  @!P5 ST.E.128 desc[UR56][R4.64], RZ ;  /* 0x000000ff0400d985 */ /* 0x0009e4000c101d38 */
.L_x_229:
[----:B------:R-:W-:Y:S05]  /*7ab0*/  BSYNC B1 ;  /* 0x0000000000017941 */ /* 0x000fea0003800000 */
.L_x_228:
[----:B---3--:R3:W0:Y:S01]  /*7ac0*/  SHFL.IDX PT, R0, R3, 0x1, 0x181f ;  /* 0x00381f0003007f89 */ /* 0x00862200000e0000 */
[----:B------:R-:W-:Y:S03]  /*7ad0*/  BSSY B1, `(.L_x_230) ;  /* 0x000000c000017945 */ /* 0x000fe60003800000 */
[----:B--2-4-:R3:W2:Y:S01]  /*7ae0*/  SHFL.IDX PT, R4, R6, 0x1, 0x181f ;  /* 0x00381f0006047f89 */ /* 0x0146a200000e0000 */
[----:B------:R-:W-:Y:S05]  /*7af0*/  @P1 BRA `(.L_x_231) ;  /* 0x0000000000241947 */ /* 0x000fea0003800000 */
[----:B------:R-:W-:Y:S02]  /*7b00*/  ULDC UR4, c[0x0][0xac8] ;  /* 0x0002b20000047ab9 */ /* 0x000fe40000000800 */
[----:B------:R-:W-:Y:S02]  /*7b10*/  ISETP.GE.AND P3, PT, R2, UR4, PT ;  /* 0x0000000402007c0c */ /* 0x000fe4000bf66270 */
[----:B------:R-:W-:-:S11]  /*7b20*/  ISETP.GE.AND P4, PT, R17, UR4, PT ;  /* 0x0000000411007c0c */ /* 0x000fd6000bf86270 */
[CC--:B--2---:R-:W-:Y:S02]  /*7b30*/  @!P3 LEA R10, P1, R2.reuse, R4.reuse, 0x1 ;  /* 0x00000004020ab211 */ /* 0x0c4fe400078208ff */
[C---:B------:R-:W-:Y:S02]  /*7b40*/  @!P4 LEA R4, P2, R17.reuse, R4, 0x1 ;  /* 0x000000041104c211 */ /* 0x040fe400078408ff */
[-C--:B0-----:R-:W-:Y:S02]  /*7b50*/  @!P3 LEA.HI.X R11, R2, R0.reuse, R170, 0x1, P1 ;  /* 0x00000000020bb211 */ /* 0x081fe400008f0caa */
[----:B------:R-:W-:-:S03]  /*7b60*/  @!P4 LEA.HI.X R5, R17, R0, R169, 0x1, P2 ;  /* 0x000000001105c211 */ /* 0x000fc600010f0ca9 */
[----:B------:R4:W-:Y:S04]  /*7b70*/  @!P3 ST.E.128 desc[UR56][R10.64], RZ ;  /* 0x000000ff0a00b985 */ /* 0x0009e8000c101d38 */
[----:B------:R4:W-:Y:S02]  /*7b80*/  @!P4 ST.E.128 desc[UR56][R4.64], RZ ;  /* 0x000000ff0400c985 */ /* 0x0009e4000c101d38 */
.L_x_231:
[----:B------:R-:W-:Y:S05]  /*7b90*/  BSYNC B1 ;  /* 0x0000000000017941 */ /* 0x000fea0003800000 */
.L_x_230:
[----:B0-----:R0:W0:Y:S01]  /*7ba0*/  SHFL.IDX PT, R0, R3, 0x2, 0x181f ;  /* 0x00581f0003007f89 */ /* 0x00102200000e0000 */
[----:B------:R-:W-:Y:S03]  /*7bb0*/  BSSY B1, `(.L_x_232) ;  /* 0x000000c000017945 */ /* 0x000fe60003800000 */
[----:B--2-4-:R2:W4:Y:S01]  /*7bc0*/  SHFL.IDX PT, R4, R6, 0x2, 0x181f ;  /* 0x00581f0006047f89 */ /* 0x01452200000e0000 */
[----:B------:R-:W-:Y:S05]  /*7bd0*/  @P0 BRA `(.L_x_233) ;  /* 0x0000000000240947 */ /* 0x000fea0003800000 */
[----:B------:R-:W-:Y:S02]  /*7be0*/  ULDC UR4, c[0x0][0xac8] ;  /* 0x0002b20000047ab9 */ /* 0x000fe40000000800 */
[----:B------:R-:W-:Y:S02]  /*7bf0*/  ISETP.GE.AND P2, PT, R2, UR4, PT ;  /* 0x0000000402007c0c */ /* 0x000fe4000bf46270 */
[----:B------:R-:W-:-:S11]  /*7c00*/  ISETP.GE.AND P3, PT, R17, UR4, PT ;  /* 0x0000000411007c0c */ /* 0x000fd6000bf66270 */
[CC--:B----4-:R-:W-:Y:S02]  /*7c10*/  @!P2 LEA R10, P0, R2.reuse, R4.reuse, 0x1 ;  /* 0x00000004020aa211 */ /* 0x0d0fe400078008ff */
[C---:B------:R-:W-:Y:S02]  /*7c20*/  @!P3 LEA R4, P1, R17.reuse, R4, 0x1 ;  /* 0x000000041104b211 */ /* 0x040fe400078208ff */
[-C--:B0-----:R-:W-:Y:S02]  /*7c30*/  @!P2 LEA.HI.X R11, R2, R0.reuse, R170, 0x1, P0 ;  /* 0x00000000020ba211 */ /* 0x081fe400000f0caa */
[----:B------:R-:W-:-:S03]  /*7c40*/  @!P3 LEA.HI.X R5, R17, R0, R169, 0x1, P1 ;  /* 0x000000001105b211 */ /* 0x000fc600008f0ca9 */
[----:B------:R0:W-:Y:S04]  /*7c50*/  @!P2 ST.E.128 desc[UR56][R10.64], RZ ;  /* 0x000000ff0a00a985 */ /* 0x0001e8000c101d38 */
[----:B------:R0:W-:Y:S02]  /*7c60*/  @!P3 ST.E.128 desc[UR56][R4.64], RZ ;  /* 0x000000ff0400b985 */ /* 0x0001e4000c101d38 */
.L_x_233:
[----:B------:R-:W-:Y:S05]  /*7c70*/  BSYNC B1 ;  /* 0x0000000000017941 */ /* 0x000fea0003800000 */
.L_x_232:
[----:B0-----:R-:W-:Y:S01]  /*7c80*/  VIADD R0, R8, 0x60 ;  /* 0x0000006008007836 */ /* 0x001fe20000000000 */
[----:B---3--:R-:W0:Y:S04]  /*7c90*/  SHFL.IDX PT, R3, R3, 0x3, 0x181f ;  /* 0x00781f0003037f89 */ /* 0x008e2800000e0000 */
[----:B------:R-:W-:Y:S01]  /*7ca0*/  ISETP.GE.AND P0, PT, R0, R25, PT ;  /* 0x000000190000720c */ /* 0x000fe20003f06270 */
[----:B----4-:R3:W4:-:S12]  /*7cb0*/  SHFL.IDX PT, R4, R6, 0x3, 0x181f ;  /* 0x00781f0006047f89 */ /* 0x01071800000e0000 */
[----:B---3--:R-:W-:Y:S05]  /*7cc0*/  @P0 BRA `(.L_x_224) ;  /* 0x0000000000240947 */ /* 0x008fea0003800000 */
[----:B------:R-:W-:Y:S02]  /*7cd0*/  ULDC UR4, c[0x0][0xac8] ;  /* 0x0002b20000047ab9 */ /* 0x000fe40000000800 */
[----:B------:R-:W-:Y:S02]  /*7ce0*/  ISETP.GE.AND P2, PT, R2, UR4, PT ;  /* 0x0000000402007c0c */ /* 0x000fe4000bf46270 */
[----:B------:R-:W-:-:S11]  /*7cf0*/  ISETP.GE.AND P3, PT, R17, UR4, PT ;  /* 0x0000000411007c0c */ /* 0x000fd6000bf66270 */
[CC--:B--2-4-:R-:W-:Y:S02]  /*7d00*/  @!P2 LEA R6, P0, R2.reuse, R4.reuse, 0x1 ;  /* 0x000000040206a211 */ /* 0x0d4fe400078008ff */
[C---:B------:R-:W-:Y:S02]  /*7d10*/  @!P3 LEA R4, P1, R17.reuse, R4, 0x1 ;  /* 0x000000041104b211 */ /* 0x040fe400078208ff */
[-C--:B0-----:R-:W-:Y:S02]  /*7d20*/  @!P2 LEA.HI.X R7, R2, R3.reuse, R170, 0x1, P0 ;  /* 0x000000030207a211 */ /* 0x081fe400000f0caa */
[----:B------:R-:W-:-:S03]  /*7d30*/  @!P3 LEA.HI.X R5, R17, R3, R169, 0x1, P1 ;  /* 0x000000031105b211 */ /* 0x000fc600008f0ca9 */
[----:B------:R3:W-:Y:S04]  /*7d40*/  @!P2 ST.E.128 desc[UR56][R6.64], RZ ;  /* 0x000000ff0600a985 */ /* 0x0007e8000c101d38 */
[----:B------:R3:W-:Y:S02]  /*7d50*/  @!P3 ST.E.128 desc[UR56][R4.64], RZ ;  /* 0x000000ff0400b985 */ /* 0x0007e4000c101d38 */
.L_x_224:
[----:B------:R-:W-:Y:S05]  /*7d60*/  BSYNC B0 ;  /* 0x0000000000007941 */ /* 0x000fea0003800000 */
.L_x_215:
[----:B------:R-:W-:Y:S02]  /*7d70*/  ULDC UR4, c[0x0][0xc3c] ;  /* 0x00030f0000047ab9 */ /* 0x000fe40000000800 */
[----:B-1----:R-:W-:-:S13]  /*7d80*/  ISETP.GE.AND P0, PT, R47, UR4, PT ;  /* 0x000000042f007c0c */ /* 0x002fda000bf06270 */
[----:B------:R-:W-:Y:S05]  /*7d90*/  @!P0 BRA `(.L_x_234) ;  /* 0xffffff8c00d88947 */ /* 0x000fea000383ffff */
[----:B------:R-:W-:Y:S05]  /*7da0*/  EXIT ;  /* 0x000000000000794d */ /* 0x000fea0003800000 */
.L_x_187:
[----:B------:R-:W-:-:S08]  /*7db0*/  NOP ;  /* 0x0000000000007918 */ /* 0x000fd00000000000 */
[----:B------:R-:W0:-:S00]  /*7dc0*/  USETMAXREG.DEALLOC.CTAPOOL 0x28 ;  /* 0x00000028000079c8 */ /* 0x000e0000080e0500 */
[----:B0-----:R-:W-:Y:S02]  /*7dd0*/  LOP3.LUT R0, R0, 0x3, RZ, 0xc0, !PT ;  /* 0x0000000300007812 */ /* 0x001fe400078ec0ff */
[----:B------:R-:W-:-:S04]  /*7de0*/  LOP3.LUT R25, R25, 0xffffff7f, RZ, 0xc0, !PT ;  /* 0xffffff7f19197812 */ /* 0x000fc800078ec0ff */
[----:B------:R-:W0:Y:S02]  /*7df0*/  SHFL.IDX PT, R0, R0, RZ, 0x1f ;  /* 0x00001fff00007589 */ /* 0x000e2400000e0000 */
[----:B0-----:R-:W-:Y:S01]  /*7e00*/  ISETP.NE.AND P0, PT, R0, RZ, PT ;  /* 0x000000ff0000720c */ /* 0x001fe20003f05270 */
[----:B------:R-:W-:-:S12]  /*7e10*/  IMAD.MOV.U32 R0, RZ, RZ, RZ ;  /* 0x000000ffff007224 */ /* 0x000fd800078e00ff */
[----:B------:R-:W-:Y:S01]  /*7e20*/  @P0 LOP3.LUT R25, R25, 0x80, RZ, 0xfc, !PT ;  /* 0x0000008019190812 */ /* 0x000fe200078efcff */
[----:B------:R-:W-:Y:S06]  /*7e30*/  @!P0 BRA `(.L_x_235) ;  /* 0x00000000001c8947 */ /* 0x000fec0003800000 */
[----:B------:R-:W0:Y:S08]  /*7e40*/  S2UR UR5, SR_CgaCtaId ;  /* 0x00000000000579c3 */ /* 0x000e300000008800 */
[----:B------:R-:W-:Y:S06]  /*7e50*/  BAR.SYNC.DEFER_BLOCKING 0x5, 0x180 ;  /* 0x0146000000007b1d */ /* 0x000fec0000010000 */
[----:B------:R-:W-:-:S02]  /*7e60*/  UMOV UR4, 0x400 ;  /* 0x0000040000047882 */ /* 0x000fc40000000000 */
[----:B0-----:R-:W-:-:S09]  /*7e70*/  ULEA UR4, UR5, UR4, 0x18 ;  /* 0x0000000405047291 */ /* 0x001fd2000f8ec03f */
[----:B------:R-:W1:Y:S01]  /*7e80*/  LDS.128 R16, [UR4+0x2a8d0] ;  /* 0x02a8d004ff107984 */ /* 0x000e620008000c00 */
[----:B------:R-:W-:Y:S06]  /*7e90*/  BAR.ARV 0x4, 0x180 ;  /* 0x0106000000007b1d */ /* 0x000fec0000002000 */
[----:B------:R-:W-:Y:S05]  /*7ea0*/  BRA `(.L_x_236) ;  /* 0x0000000800007947 */ /* 0x000fea0003800000 */
.L_x_235:
[----:B------:R-:W0:Y:S01]  /*7eb0*/  S2R R2, SR_TID.X ;  /* 0x0000000000027919 */ /* 0x000e220000002100 */
[----:B------:R-:W-:Y:S01]  /*7ec0*/  ULDC UR4, c[0x0][0xc3c] ;  /* 0x00030f0000047ab9 */ /* 0x000fe20000000800 */
[----:B------:R-:W1:Y:S01]  /*7ed0*/  S2UR UR6, SR_CTAID.X ;  /* 0x00000000000679c3 */ /* 0x000e620000002500 */
[----:B------:R-:W-:Y:S01]  /*7ee0*/  ULDC UR5, c[0x0][0xc38] ;  /* 0x00030e0000057ab9 */ /* 0x000fe20000000800 */
[----:B0-----:R-:W-:-:S04]  /*7ef0*/  LOP3.LUT R5, R2, 0x1f, RZ, 0xc0, !PT ;  /* 0x0000001f02057812 */ /* 0x001fc800078ec0ff */
[----:B------:R-:W-:-:S04]  /*7f00*/  ISETP.NE.AND P0, PT, R5, 0x1f, PT ;  /* 0x0000001f0500780c */ /* 0x000fc80003f05270 */
[----:B------:R-:W-:-:S13]  /*7f10*/  ISETP.GE.OR P1, PT, R5, UR4, !P0 ;  /* 0x0000000405007c0c */ /* 0x000fda000c726670 */
[----:B------:R-:W0:Y:S02]  /*7f20*/  @!P1 LDC.64 R2, c[0x0][0xc80] ;  /* 0x00032000ff029b82 */ /* 0x000e240000000a00 */
[----:B0-----:R-:W-:-:S05]  /*7f30*/  @!P1 IMAD.WIDE.U32 R2, R5, 0x4, R2 ;  /* 0x0000000405029825 */ /* 0x001fca00078e0002 */
[----:B------:R-:W2:Y:S01]  /*7f40*/  @!P1 LDG.E R0, desc[UR56][R2.64] ;  /* 0x0000003802009981 */ /* 0x000ea2000c1e1900 */
[C---:B------:R-:W-:Y:S01]  /*7f50*/  ISETP.NE.AND P1, PT, R5.reuse, RZ, PT ;  /* 0x000000ff0500720c */ /* 0x040fe20003f25270 */
[----:B------:R-:W-:Y:S01]  /*7f60*/  UMOV UR4, URZ ;  /* 0x0000003f00047c82 */ /* 0x000fe20008000000 */
[C---:B------:R-:W-:Y:S01]  /*7f70*/  ISETP.GE.U32.AND P2, PT, R5.reuse, 0x2, PT ;  /* 0x000000020500780c */ /* 0x040fe20003f46070 */
[----:B------:R-:W-:Y:S01]  /*7f80*/  IMAD.MOV.U32 R16, RZ, RZ, RZ ;  /* 0x000000ffff107224 */ /* 0x000fe200078e00ff */
[C---:B------:R-:W-:Y:S02]  /*7f90*/  ISETP.GE.U32.AND P3, PT, R5.reuse, 0x4, PT ;  /* 0x000000040500780c */ /* 0x040fe40003f66070 */
[C---:B------:R-:W-:Y:S02]  /*7fa0*/  ISETP.GE.U32.AND P4, PT, R5.reuse, 0x8, PT ;  /* 0x000000080500780c */ /* 0x040fe40003f86070 */
[----:B------:R-:W-:Y:S01]  /*7fb0*/  ISETP.GE.U32.AND P5, PT, R5, 0x10, PT ;  /* 0x000000100500780c */ /* 0x000fe20003fa6070 */
[----:B--2---:R-:W0:Y:S02]  /*7fc0*/  SHFL.UP PT, R4, R0, 0x1, RZ ;  /* 0x0420000000047989 */ /* 0x004e2400000e00ff */
[----:B0-----:R-:W-:-:S05]  /*7fd0*/  SEL R7, R4, RZ, P1 ;  /* 0x000000ff04077207 */ /* 0x001fca0000800000 */
[----:B------:R-:W-:-:S05]  /*7fe0*/  IMAD.IADD R7, R0, 0x1, R7 ;  /* 0x0000000100077824 */ /* 0x000fca00078e0207 */
[----:B------:R-:W0:Y:S02]  /*7ff0*/  SHFL.UP PT, R4, R7, 0x2, RZ ;  /* 0x0440000007047989 */ /* 0x000e2400000e00ff */
[----:B0-----:R-:W-:-:S04]  /*8000*/  SEL R4, R4, RZ, P2 ;  /* 0x000000ff04047207 */ /* 0x001fc80001000000 */
[----:B------:R-:W-:-:S05]  /*8010*/  IADD3 R4, R7, R4, RZ ;  /* 0x0000000407047210 */ /* 0x000fca0007ffe0ff */
[----:B------:R-:W0:Y:S02]  /*8020*/  SHFL.UP PT, R6, R4, 0x4, RZ ;  /* 0x0480000004067989 */ /* 0x000e2400000e00ff */
[----:B0-----:R-:W-:-:S05]  /*8030*/  SEL R3, R6, RZ, P3 ;  /* 0x000000ff06037207 */ /* 0x001fca0001800000 */
[----:B------:R-:W-:-:S05]  /*8040*/  IMAD.IADD R3, R4, 0x1, R3 ;  /* 0x0000000104037824 */ /* 0x000fca00078e0203 */
[----:B------:R-:W0:Y:S02]  /*8050*/  SHFL.UP PT, R2, R3, 0x8, RZ ;  /* 0x0500000003027989 */ /* 0x000e2400000e00ff */
[----:B0-----:R-:W-:-:S05]  /*8060*/  SEL R2, R2, RZ, P4 ;  /* 0x000000ff02027207 */ /* 0x001fca0002000000 */
[----:B------:R-:W-:-:S05]  /*8070*/  IMAD.IADD R2, R3, 0x1, R2 ;  /* 0x0000000103027824 */ /* 0x000fca00078e0202 */
[----:B------:R-:W0:Y:S02]  /*8080*/  SHFL.UP PT, R6, R2, 0x10, RZ ;  /* 0x0600000002067989 */ /* 0x000e2400000e00ff */
[----:B0-----:R-:W-:-:S05]  /*8090*/  SEL R7, R6, RZ, P5 ;  /* 0x000000ff06077207 */ /* 0x001fca0002800000 */
[----:B------:R-:W-:-:S05]  /*80a0*/  IMAD.IADD R7, R2, 0x1, R7 ;  /* 0x0000000102077824 */ /* 0x000fca00078e0207 */
[----:B------:R-:W0:Y:S02]  /*80b0*/  SHFL.IDX PT, R4, R7, 0x1f, 0x1f ;  /* 0x03e01f0007047f89 */ /* 0x000e2400000e0000 */
[----:B0-----:R-:W-:-:S04]  /*80c0*/  IMAD R4, R4, UR5, RZ ;  /* 0x0000000504047c24 */ /* 0x001fc8000f8e02ff */
[----:B------:R-:W-:Y:S01]  /*80d0*/  IMAD.MOV.U32 R3, RZ, RZ, R4 ;  /* 0x000000ffff037224 */ /* 0x000fe200078e0004 */
[----:B-1----:R-:W-:-:S13]  /*80e0*/  ISETP.GT.AND P6, PT, R4, UR6, PT ;  /* 0x0000000604007c0c */ /* 0x002fda000bfc4270 */
[----:B------:R-:W-:Y:S05]  /*80f0*/  @P6 BRA `(.L_x_237) ;  /* 0x0000000000946947 */ /* 0x000fea0003800000 */
[----:B------:R-:W-:Y:S01]  /*8100*/  MOV R4, R3 ;  /* 0x0000000300047202 */ /* 0x000fe20000000f00 */
[----:B------:R-:W-:Y:S01]  /*8110*/  UMOV UR4, URZ ;  /* 0x0000003f00047c82 */ /* 0x000fe20008000000 */
[----:B------:R-:W-:-:S05]  /*8120*/  ULDC UR5, c[0x0][0xc38] ;  /* 0x00030e0000057ab9 */ /* 0x000fca0000000800 */
.L_x_241:
[----:B------:R-:W0:Y:S01]  /*8130*/  LDC R2, c[0x0][0xc3c] ;  /* 0x00030f00ff027b82 */ /* 0x000e220000000800 */
[----:B------:R-:W-:-:S06]  /*8140*/  UIADD3 UR4, UR4, 0x1f, URZ ;  /* 0x0000001f04047890 */ /* 0x000fcc000fffe03f */
[----:B0-----:R-:W-:-:S13]  /*8150*/  ISETP.LE.AND P6, PT, R2, UR4, PT ;  /* 0x0000000402007c0c */ /* 0x001fda000bfc3270 */
[----:B------:R-:W-:Y:S05]  /*8160*/  @P6 BRA `(.L_x_238) ;  /* 0x0000000400246947 */ /* 0x000fea0003800000 */
[----:B------:R-:W-:Y:S01]  /*8170*/  VIADD R7, R5, UR4 ;  /* 0x0000000405077c36 */ /* 0x000fe20008000000 */
[----:B------:R-:W-:Y:S01]  /*8180*/  BSSY B0, `(.L_x_239) ;  /* 0x0000007000007945 */ /* 0x000fe20003800000 */
[----:B------:R-:W-:-:S03]  /*8190*/  IMAD.MOV.U32 R0, RZ, RZ, RZ ;  /* 0x000000ffff007224 */ /* 0x000fc600078e00ff */
[----:B------:R-:W-:-:S13]  /*81a0*/  ISETP.GE.OR P6, PT, R7, R2, !P0 ;  /* 0x000000020700720c */ /* 0x000fda00047c6670 */
[----:B------:R-:W-:Y:S05]  /*81b0*/  @P6 BRA `(.L_x_240) ;  /* 0x00000000000c6947 */ /* 0x000fea0003800000 */
[----:B------:R-:W0:Y:S02]  /*81c0*/  LDC.64 R2, c[0x0][0xc80] ;  /* 0x00032000ff027b82 */ /* 0x000e240000000a00 */
[----:B0-----:R-:W-:-:S05]  /*81d0*/  IMAD.WIDE R2, R7, 0x4, R2 ;  /* 0x0000000407027825 */ /* 0x001fca00078e0202 */
[----:B------:R0:W5:Y:S02]  /*81e0*/  LDG.E R0, desc[UR56][R2.64] ;  /* 0x0000003802007981 */ /* 0x000164000c1e1900 */
.L_x_240:
[----:B------:R-:W-:Y:S05]  /*81f0*/  BSYNC B0 ;  /* 0x0000000000007941 */ /* 0x000fea0003800000 */
.L_x_239:
[----:B0----5:R-:W0:Y:S02]  /*8200*/  SHFL.UP PT, R2, R0, 0x1, RZ ;  /* 0x0420000000027989 */ /* 0x021e2400000e00ff */
        /* <DEDUP_REMOVED lines=14> */
[----:B------:R-:W0:Y:S02]  /*82f0*/  SHFL.IDX PT, R3, R9, 0x1f, 0x1f ;  /* 0x03e01f0009037f89 */ /* 0x000e2400000e0000 */
[----:B0-----:R-:W-:-:S04]  /*8300*/  IMAD R3, R3, UR5, RZ ;  /* 0x0000000503037c24 */ /* 0x001fc8000f8e02ff */
[----:B------:R-:W-:-:S05]  /*8310*/  IMAD.IADD R4, R3, 0x1, R4 ;  /* 0x0000000103047824 */ /* 0x000fca00078e0204 */
[----:B------:R-:W-:-:S13]  /*8320*/  ISETP.GT.AND P6, PT, R4, UR6, PT ;  /* 0x0000000604007c0c */ /* 0x000fda000bfc4270 */
[----:B------:R-:W-:Y:S05]  /*8330*/  @!P6 BRA `(.L_x_241) ;  /* 0xfffffffc007ce947 */ /* 0x000fea000383ffff */
[----:B------:R-:W-:-:S07]  /*8340*/  IMAD.MOV.U32 R7, RZ, RZ, R9 ;  /* 0x000000ffff077224 */ /* 0x000fce00078e0009 */
.L_x_237:
[----:B------:R-:W-:-:S04]  /*8350*/  IMAD.IADD R8, R4, 0x1, -R3 ;  /* 0x0000000104087824 */ /* 0x000fc800078e0a03 */
[----:B------:R-:W-:-:S05]  /*8360*/  IMAD R2, R7, UR5, R8 ;  /* 0x0000000507027c24 */ /* 0x000fca000f8e0208 */
[----:B------:R-:W-:-:S13]  /*8370*/  ISETP.GT.AND P0, PT, R2, UR6, PT ;  /* 0x0000000602007c0c */ /* 0x000fda000bf04270 */
[----:B------:R-:W-:-:S04]  /*8380*/  VOTE.ANY R4, PT, !P0 ;  /* 0x0000000000047806 */ /* 0x000fc800040e0100 */
[----:B------:R-:W0:Y:S01]  /*8390*/  POPC R19, R4 ;  /* 0x0000000400137309 */ /* 0x000e220000000000 */
[----:B------:R-:W-:Y:S01]  /*83a0*/  ISETP.NE.AND P0, PT, R4, RZ, PT ;  /* 0x000000ff0400720c */ /* 0x000fe20003f05270 */
[----:B0-----:R-:W0:Y:S02]  /*83b0*/  SHFL.IDX PT, R10, R0, R19, 0x1f ;  /* 0x00001f13000a7589 */ /* 0x001e2400000e0000 */
[----:B0-----:R-:W-:-:S04]  /*83c0*/  IABS R9, R10 ;  /* 0x0000000a00097213 */ /* 0x001fc80000000000 */
[----:B------:R-:W0:Y:S08]  /*83d0*/  I2F.RP R6, R9 ;  /* 0x0000000900067306 */ /* 0x000e300000209400 */
[----:B0-----:R-:W0:Y:S02]  /*83e0*/  MUFU.RCP R6, R6 ;  /* 0x0000000600067308 */ /* 0x001e240000001000 */
[----:B0-----:R-:W-:-:S06]  /*83f0*/  VIADD R2, R6, 0xffffffe ;  /* 0x0ffffffe06027836 */ /* 0x001fcc0000000000 */
[----:B------:R0:W1:Y:S01]  /*8400*/  F2I.FTZ.U32.TRUNC.NTZ R3, R2 ;  /* 0x0000000200037305 */ /* 0x000062000021f000 */
[----:B------:R-:W-:Y:S05]  /*8410*/  @!P0 BRA `(.L_x_242) ;  /* 0x0000000000088947 */ /* 0x000fea0003800000 */
[----:B------:R-:W-:-:S06]  /*8420*/  IADD3 R16, R19, -0x1, RZ ;  /* 0xffffffff13107810 */ /* 0x000fcc0007ffe0ff */
[----:B------:R2:W3:Y:S02]  /*8430*/  SHFL.IDX PT, R16, R7, R16, 0x1f ;  /* 0x00001f1007107589 */ /* 0x0004e400000e0000 */
.L_x_242:
[----:B---3--:R-:W-:Y:S01]  /*8440*/  IMAD R16, R16, UR5, R8 ;  /* 0x0000000510107c24 */ /* 0x008fe2000f8e0208 */
[----:B0-----:R-:W-:Y:S01]  /*8450*/  IABS R2, R10 ;  /* 0x0000000a00027213 */ /* 0x001fe20000000000 */
[----:B-1----:R-:W-:Y:S02]  /*8460*/  IMAD.MOV R0, RZ, RZ, -R3 ;  /* 0x000000ffff007224 */ /* 0x002fe400078e0a03 */
[----:B------:R-:W-:Y:S01]  /*8470*/  VIADD R19, R19, UR4 ;  /* 0x0000000413137c36 */ /* 0x000fe20008000000 */
[----:B------:R-:W-:Y:S01]  /*8480*/  IADD3 R11, -R16, UR6, RZ ;  /* 0x00000006100b7c10 */ /* 0x000fe2000fffe1ff */
[----:B------:R-:W-:Y:S02]  /*8490*/  IMAD.MOV R4, RZ, RZ, -R2 ;  /* 0x000000ffff047224 */ /* 0x000fe400078e0a02 */
[----:B--2---:R-:W-:Y:S01]  /*84a0*/  IMAD R7, R0, R9, RZ ;  /* 0x0000000900077224 */ /* 0x004fe200078e02ff */
[----:B------:R-:W-:Y:S01]  /*84b0*/  IABS R0, R11 ;  /* 0x0000000b00007213 */ /* 0x000fe20000000000 */
[----:B------:R-:W-:-:S04]  /*84c0*/  IMAD.MOV.U32 R2, RZ, RZ, RZ ;  /* 0x000000ffff027224 */ /* 0x000fc800078e00ff */
[----:B------:R-:W-:-:S04]  /*84d0*/  IMAD.HI.U32 R2, R3, R7, R2 ;  /* 0x0000000703027227 */ /* 0x000fc800078e0002 */
[----:B------:R-:W-:Y:S02]  /*84e0*/  IMAD.MOV.U32 R3, RZ, RZ, R0 ;  /* 0x000000ffff037224 */ /* 0x000fe400078e0000 */
[----:B------:R-:W-:Y:S02]  /*84f0*/  IMAD.MOV.U32 R0, RZ, RZ, R4 ;  /* 0x000000ffff007224 */ /* 0x000fe400078e0004 */
[----:B------:R-:W-:-:S04]  /*8500*/  IMAD.HI.U32 R2, R2, R3, RZ ;  /* 0x0000000302027227 */ /* 0x000fc800078e00ff */
[----:B------:R-:W-:-:S05]  /*8510*/  IMAD R0, R2, R0, R3 ;  /* 0x0000000002007224 */ /* 0x000fca00078e0203 */
[----:B------:R-:W-:-:S13]  /*8520*/  ISETP.GT.U32.AND P1, PT, R9, R0, PT ;  /* 0x000000000900720c */ /* 0x000fda0003f24070 */
[-C--:B------:R-:W-:Y:S01]  /*8530*/  @!P1 IADD3 R0, R0, -R9.reuse, RZ ;  /* 0x8000000900009210 */ /* 0x080fe20007ffe0ff */
[----:B------:R-:W-:Y:S01]  /*8540*/  @!P1 VIADD R2, R2, 0x1 ;  /* 0x0000000102029836 */ /* 0x000fe20000000000 */
[----:B------:R-:W-:Y:S02]  /*8550*/  ISETP.NE.AND P1, PT, R10, RZ, PT ;  /* 0x000000ff0a00720c */ /* 0x000fe40003f25270 */
[----:B------:R-:W-:Y:S02]  /*8560*/  ISETP.GE.U32.AND P0, PT, R0, R9, PT ;  /* 0x000000090000720c */ /* 0x000fe40003f06070 */
[----:B------:R-:W-:-:S04]  /*8570*/  LOP3.LUT R0, R11, R10, RZ, 0x3c, !PT ;  /* 0x0000000a0b007212 */ /* 0x000fc800078e3cff */
[----:B------:R-:W-:-:S07]  /*8580*/  ISETP.GE.AND P2, PT, R0, RZ, PT ;  /* 0x000000ff0000720c */ /* 0x000fce0003f46270 */
[----:B------:R-:W-:-:S06]  /*8590*/  @P0 VIADD R2, R2, 0x1 ;  /* 0x0000000102020836 */ /* 0x000fcc0000000000 */
[----:B------:R-:W-:Y:S01]  /*85a0*/  @!P2 IMAD.MOV R2, RZ, RZ, -R2 ;  /* 0x000000ffff02a224 */ /* 0x000fe200078e0a02 */
[----:B------:R-:W-:-:S04]  /*85b0*/  @!P1 LOP3.LUT R2, RZ, R10, RZ, 0x33, !PT ;  /* 0x0000000aff029212 */ /* 0x000fc800078e33ff */
[----:B------:R-:W-:Y:S01]  /*85c0*/  MOV R18, R2 ;  /* 0x0000000200127202 */ /* 0x000fe20000000f00 */
[----:B------:R-:W-:-:S04]  /*85d0*/  IMAD.MOV R17, RZ, RZ, -R2 ;  /* 0x000000ffff117224 */ /* 0x000fc800078e0a02 */
[----:B------:R-:W-:Y:S01]  /*85e0*/  IMAD R17, R10, R17, R11 ;  /* 0x000000110a117224 */ /* 0x000fe200078e020b */
[----:B------:R-:W-:Y:S06]  /*85f0*/  BRA `(.L_x_243) ;  /* 0x0000000000147947 */ /* 0x000fec0003800000 */
.L_x_238:
[----:B------:R-:W-:Y:S01]  /*8600*/  ULDC UR4, c[0x0][0xc3c] ;  /* 0x00030f0000047ab9 */ /* 0x000fe20000000800 */
[----:B------:R-:W-:Y:S02]  /*8610*/  IMAD.MOV.U32 R17, RZ, RZ, RZ ;  /* 0x000000ffff117224 */ /* 0x000fe400078e00ff */
[----:B------:R-:W-:Y:S02]  /*8620*/  IMAD.U32 R16, RZ, RZ, UR6 ;  /* 0x00000006ff107e24 */ /* 0x000fe4000f8e00ff */
[----:B------:R-:W-:Y:S02]  /*8630*/  IMAD.MOV.U32 R18, RZ, RZ, RZ ;  /* 0x000000ffff127224 */ /* 0x000fe400078e00ff */
[----:B------:R-:W-:-:S07]  /*8640*/  IMAD.U32 R19, RZ, RZ, UR4 ;  /* 0x00000004ff137e24 */ /* 0x000fce000f8e00ff */
.L_x_243:
[----:B------:R-:W-:-:S13]  /*8650*/  ISETP.NE.AND P0, PT, R5, RZ, PT ;  /* 0x000000ff0500720c */ /* 0x000fda0003f05270 */
[----:B------:R-:W0:Y:S01]  /*8660*/  @!P0 S2R R3, SR_CgaCtaId ;  /* 0x0000000000038919 */ /* 0x000e220000008800 */
[----:B------:R-:W-:-:S04]  /*8670*/  @!P0 MOV R0, 0x400 ;  /* 0x0000040000008802 */ /* 0x000fc80000000f00 */
[----:B0-----:R-:W-:-:S05]  /*8680*/  @!P0 LEA R0, R3, R0, 0x18 ;  /* 0x0000000003008211 */ /* 0x001fca00078ec0ff */
[----:B------:R0:W-:Y:S01]  /*8690*/  @!P0 STS.128 [R0+0x2a8d0], R16 ;  /* 0x02a8d01000008388 */ /* 0x0001e20000000c00 */
[----:B------:R-:W-:Y:S06]  /*86a0*/  BAR.ARV 0x5, 0x180 ;  /* 0x0146000000007b1d */ /* 0x000fec0000002000 */
.L_x_236:
[----:B------:R2:W-:Y:S01]  /*86b0*/  STL [R1+0x14], RZ ;  /* 0x000014ff01007387 */ /* 0x0005e20000100800 */
[----:B------:R-:W-:Y:S01]  /*86c0*/  ULDC UR4, c[0x0][0xc3c] ;  /* 0x00030f0000047ab9 */ /* 0x000fe20000000800 */
[----:B------:R-:W-:Y:S01]  /*86d0*/  IMAD.MOV.U32 R28, RZ, RZ, 0x1 ;  /* 0x00000001ff1c7424 */ /* 0x000fe200078e00ff */
[----:B-1----:R-:W-:Y:S02]  /*86e0*/  ISETP.GE.AND P0, PT, R19, UR4, PT ;  /* 0x0000000413007c0c */ /* 0x002fe4000bf06270 */
[----:B------:R-:W-:-:S11]  /*86f0*/  MOV R27, RZ ;  /* 0x000000ff001b7202 */ /* 0x000fd60000000f00 */
[----:B--2---:R-:W-:Y:S05]  /*8700*/  @P0 BRA `(.L_x_244) ;  /* 0x0000004400b40947 */ /* 0x004fea0003800000 */
[----:B------:R-:W2:Y:S01]  /*8710*/  LDL R4, [R1+0x4] ;  /* 0x0000040001047983 */ /* 0x000ea20000100800 */
[----:B------:R-:W0:Y:S01]  /*8720*/  S2R R5, SR_TID.X ;  /* 0x0000000000057919 */ /* 0x000e220000002100 */
[----:B------:R-:W1:Y:S01]  /*8730*/  S2UR UR5, SR_CgaCtaId ;  /* 0x00000000000579c3 */ /* 0x000e620000008800 */
[----:B------:R-:W-:Y:S01]  /*8740*/  UMOV UR4, 0x400 ;  /* 0x0000040000047882 */ /* 0x000fe20000000000 */
[----:B------:R-:W-:Y:S01]  /*8750*/  BSSY B8, `(.L_x_244) ;  /* 0x0000468000087945 */ /* 0x000fe20003800000 */
[----:B------:R-:W-:Y:S02]  /*8760*/  IMAD.MOV.U32 R28, RZ, RZ, 0x1 ;  /* 0x00000001ff1c7424 */ /* 0x000fe400078e00ff */
[----:B------:R-:W-:Y:S01]  /*8770*/  IMAD.MOV.U32 R27, RZ, RZ, RZ ;  /* 0x000000ffff1b7224 */ /* 0x000fe200078e00ff */
[----:B------:R-:W-:Y:S01]  /*8780*/  ULDC UR36, c[0x0][0xc] ;  /* 0x0000030000247ab9 */ /* 0x000fe20000000800 */
[----:B-1----:R-:W-:Y:S01]  /*8790*/  ULEA UR4, UR5, UR4, 0x18 ;  /* 0x0000000405047291 */ /* 0x002fe2000f8ec03f */
[C---:B0-----:R-:W-:Y:S01]  /*87a0*/  IMAD.SHL.U32 R0, R5.reuse, 0x8, RZ ;  /* 0x0000000805007824 */ /* 0x041fe200078e00ff */
[----:B------:R-:W-:-:S04]  /*87b0*/  LOP3.LUT R3, R5, 0x7f, RZ, 0xc0, !PT ;  /* 0x0000007f05037812 */ /* 0x000fc800078ec0ff */
[----:B------:R-:W-:Y:S01]  /*87c0*/  LOP3.LUT R2, R0, 0x1f8, RZ, 0xc0, !PT ;  /* 0x000001f800027812 */ /* 0x000fe200078ec0ff */
[----:B------:R-:W-:-:S03]  /*87d0*/  IMAD.U32 R22, RZ, RZ, UR4 ;  /* 0x00000004ff167e24 */ /* 0x000fc6000f8e00ff */
[----:B------:R-:W-:Y:S01]  /*87e0*/  LOP3.LUT R33, R2, 0x38, R5, 0x78, !PT ;  /* 0x0000003802217812 */ /* 0x000fe200078e7805 */
[----:B------:R-:W-:-:S03]  /*87f0*/  IMAD.SHL.U32 R2, R5, 0x10, RZ ;  /* 0x0000001005027824 */ /* 0x000fc600078e00ff */
[----:B------:R-:W-:-:S04]  /*8800*/  LOP3.LUT R33, R33, 0x200, R0, 0xf8, !PT ;  /* 0x0000020021217812 */ /* 0x000fc800078ef800 */
[----:B------:R-:W-:Y:S02]  /*8810*/  LEA R34, R33, R22, 0x1 ;  /* 0x0000001621227211 */ /* 0x000fe400078e08ff */
[----:B--2---:R-:W-:-:S05]  /*8820*/  LOP3.LUT R4, R4, 0x2, RZ, 0xfc, !PT ;  /* 0x0000000204047812 */ /* 0x004fca00078efcff */
[----:B------:R0:W-:Y:S04]  /*8830*/  STL [R1+0x20], R4 ;  /* 0x0000200401007387 */ /* 0x0001e80000100800 */
[----:B------:R1:W-:Y:S01]  /*8840*/  STL [R1+0x14], RZ ;  /* 0x000014ff01007387 */ /* 0x0003e20000100800 */
[----:B0-----:R-:W-:Y:S02]  /*8850*/  SHF.R.U32.HI R4, RZ, 0x3, R3 ;  /* 0x00000003ff047819 */ /* 0x001fe40000011603 */
[----:B------:R-:W-:Y:S02]  /*8860*/  LOP3.LUT R3, R0, 0x38, RZ, 0xc0, !PT ;  /* 0x0000003800037812 */ /* 0x000fe400078ec0ff */
[----:B------:R-:W-:Y:S02]  /*8870*/  LOP3.LUT R4, R4, 0x70, R2, 0xf8, !PT ;  /* 0x0000007004047812 */ /* 0x000fe400078ef802 */
[----:B------:R-:W-:-:S02]  /*8880*/  LOP3.LUT R2, R3, 0x40, RZ, 0xfc, !PT ;  /* 0x0000004003027812 */ /* 0x000fc400078efcff */
[----:B-1----:R-:W-:-:S07]  /*8890*/  LOP3.LUT R0, R3, 0x80, RZ, 0xfc, !PT ;  /* 0x0000008003007812 */ /* 0x002fce00078efcff */
.L_x_307:
[----:B0-----:R-:W0:Y:S02]  /*88a0*/  LDC.64 R30, c[0x0][0xc88] ;  /* 0x00032200ff1e7b82 */ /* 0x001e240000000a00 */
[----:B0-----:R-:W-:-:S06]  /*88b0*/  IMAD.WIDE R30, R19, 0x4, R30 ;  /* 0x00000004131e7825 */ /* 0x001fcc00078e021e */
[----:B------:R-:W2:Y:S01]  /*88c0*/  LDG.E R30, desc[UR56][R30.64] ;  /* 0x000000381e1e7981 */ /* 0x000ea2000c1e1900 */
[----:B------:R-:W-:Y:S05]  /*88d0*/  YIELD ;  /* 0x0000000000007946 */ /* 0x000fea0003800000 */
[----:B------:R-:W-:Y:S01]  /*88e0*/  ULDC.64 UR4, c[0x0][0xa28] ;  /* 0x00028a0000047ab9 */ /* 0x000fe20000000a00 */
[----:B------:R-:W-:Y:S01]  /*88f0*/  IMAD.MOV.U32 R37, RZ, RZ, RZ ;  /* 0x000000ffff257224 */ /* 0x000fe200078e00ff */
[----:B------:R-:W-:Y:S01]  /*8900*/  ISETP.NE.U32.AND P0, PT, RZ, UR4, PT ;  /* 0x00000004ff007c0c */ /* 0x000fe2000bf05070 */
[----:B------:R-:W-:-:S03]  /*8910*/  ULDC.64 UR6, c[0x0][0xa18] ;  /* 0x0002860000067ab9 */ /* 0x000fc60000000a00 */
[----:B------:R-:W-:Y:S01]  /*8920*/  ISETP.NE.AND.EX P0, PT, RZ, UR5, PT, P0 ;  /* 0x00000005ff007c0c */ /* 0x000fe2000bf05300 */
[----:B------:R-:W-:Y:S01]  /*8930*/  IMAD.MOV.U32 R35, RZ, RZ, RZ ;  /* 0x000000ffff237224 */ /* 0x000fe200078e00ff */
[----:B--2---:R-:W-:-:S11]  /*8940*/  SHF.R.S32.HI R0, RZ, 0x1f, R30 ;  /* 0x0000001fff007819 */ /* 0x004fd6000001141e */
[C---:B------:R-:W-:Y:S01]  /*8950*/  @P0 LEA R2, P1, R30.reuse, UR4, 0x2 ;  /* 0x000000041e020c11 */ /* 0x040fe2000f8210ff */
[C---:B------:R-:W-:Y:S01]  /*8960*/  IMAD.SHL.U32 R23, R30.reuse, 0x4, RZ ;  /* 0x000000041e177824 */ /* 0x040fe200078e00ff */
[C-C-:B------:R-:W-:Y:S01]  /*8970*/  SHF.L.U64.HI R24, R30.reuse, 0x2, R0.reuse ;  /* 0x000000021e187819 */ /* 0x140fe20000010200 */
[----:B------:R0:W-:Y:S01]  /*8980*/  STL [R1+0x8], R0 ;  /* 0x0000080001007387 */ /* 0x0001e20000100800 */
[----:B------:R-:W-:Y:S01]  /*8990*/  @P0 LEA.HI.X R3, R30, UR5, R0, 0x2, P1 ;  /* 0x000000051e030c11 */ /* 0x000fe200088f1400 */
[----:B------:R-:W-:-:S04]  /*89a0*/  ULDC.64 UR4, c[0x0][0xa00] ;  /* 0x0002800000047ab9 */ /* 0x000fc80000000a00 */
[----:B-1----:R1:W5:Y:S01]  /*89b0*/  @P0 LDG.E R37, desc[UR56][R2.64] ;  /* 0x0000003802250981 */ /* 0x002362000c1e1900 */
[----:B------:R-:W-:Y:S02]  /*89c0*/  ISETP.NE.U32.AND P0, PT, RZ, UR4, PT ;  /* 0x00000004ff007c0c */ /* 0x000fe4000bf05070 */
[----:B------:R-:W-:Y:S02]  /*89d0*/  LOP3.LUT R25, R25, 0xffffffbf, RZ, 0xc0, !PT ;  /* 0xffffffbf19197812 */ /* 0x000fe400078ec0ff */
[----:B------:R-:W-:Y:S02]  /*89e0*/  ISETP.NE.AND.EX P2, PT, RZ, UR5, PT, P0 ;  /* 0x00000005ff007c0c */ /* 0x000fe4000bf45300 */
[----:B------:R-:W-:Y:S02]  /*89f0*/  ISETP.NE.U32.AND P0, PT, RZ, UR6, PT ;  /* 0x00000006ff007c0c */ /* 0x000fe4000bf05070 */
[----:B-1----:R-:W-:Y:S02]  /*8a00*/  IADD3 R2, P1, R23, UR4, RZ ;  /* 0x0000000417027c10 */ /* 0x002fe4000ff3e0ff */
[----:B------:R-:W-:-:S02]  /*8a10*/  ISETP.NE.AND.EX P0, PT, RZ, UR7, PT, P0 ;  /* 0x00000007ff007c0c */ /* 0x000fc4000bf05300 */
[----:B------:R-:W-:Y:S01]  /*8a20*/  IADD3.X R3, R24, UR5, RZ, P1, !PT ;  /* 0x0000000518037c10 */ /* 0x000fe20008ffe4ff */
[----:B------:R-:W-:-:S04]  /*8a30*/  ULDC.64 UR4, c[0x0][0x418] ;  /* 0x0001060000047ab9 */ /* 0x000fc80000000a00 */
[----:B------:R-:W-:Y:S01]  /*8a40*/  @P2 LOP3.LUT R25, R25, 0x40, RZ, 0xfc, !PT ;  /* 0x0000004019192812 */ /* 0x000fe200078efcff */
[----:B------:R1:W5:Y:S05]  /*8a50*/  @P2 LDG.E R35, desc[UR56][R2.64] ;  /* 0x0000003802232981 */ /* 0x00036a000c1e1900 */
[----:B------:R-:W-:-:S04]  /*8a60*/  @P0 IADD3 R4, P1, R23, UR6, RZ ;  /* 0x0000000617040c10 */ /* 0x000fc8000ff3e0ff */
[----:B------:R-:W-:-:S05]  /*8a70*/  @P0 IADD3.X R5, R24, UR7, RZ, P1, !PT ;  /* 0x0000000718050c10 */ /* 0x000fca0008ffe4ff */
[----:B0-----:R-:W2:Y:S01]  /*8a80*/  @P0 LDG.E R0, desc[UR56][R4.64] ;  /* 0x0000003804000981 */ /* 0x001ea2000c1e1900 */
[----:B------:R-:W-:-:S03]  /*8a90*/  UISETP.NE.U32.AND UP0, UPT, UR4, URZ, UPT ;  /* 0x0000003f0400728c */ /* 0x000fc6000bf05070 */
[----:B------:R-:W-:Y:S01]  /*8aa0*/  ULDC UR4, c[0x0][0x424] ;  /* 0x0001090000047ab9 */ /* 0x000fe20000000800 */
[----:B------:R-:W-:-:S03]  /*8ab0*/  UISETP.NE.AND.EX UP0, UPT, UR5, URZ, UPT, UP0 ;  /* 0x0000003f0500728c */ /* 0x000fc6000bf05300 */
[----:B------:R-:W-:Y:S01]  /*8ac0*/  ULDC UR5, c[0x0][0x2f0] ;  /* 0x0000bc0000057ab9 */ /* 0x000fe20000000800 */
[----:B------:R-:W-:-:S04]  /*8ad0*/  USEL UR4, UR4, 0x1, UP0 ;  /* 0x0000000104047887 */ /* 0x000fc80008000000 */
[----:B------:R-:W-:-:S06]  /*8ae0*/  UIMAD UR4, UR4, UR5, URZ ;  /* 0x00000005040472a4 */ /* 0x000fcc000f8e023f */
[----:B------:R-:W-:Y:S01]  /*8af0*/  IMAD.U32 R36, RZ, RZ, UR4 ;  /* 0x00000004ff247e24 */ /* 0x000fe2000f8e00ff */
[----:B--2---:R1:W-:Y:S01]  /*8b00*/  @P0 STL [R1+0x10], R0 ;  /* 0x0000100001000387 */ /* 0x0043e20000100800 */
[----:B---3--:R-:W-:Y:S05]  /*8b10*/  @P0 BRA `(.L_x_245) ;  /* 0x0000000000200947 */ /* 0x008fea0003800000 */
[----:B------:R-:W-:Y:S02]  /*8b20*/  ULDC UR4, c[0x0][0x288] ;  /* 0x0000a20000047ab9 */ /* 0x000fe40000000800 */
[----:B-1----:R-:W-:-:S05]  /*8b30*/  IMAD.U32 R0, RZ, RZ, UR4 ;  /* 0x00000004ff007e24 */ /* 0x002fca000f8e00ff */
[----:B------:R0:W-:Y:S01]  /*8b40*/  STL [R1+0x10], R0 ;  /* 0x0000100001007387 */ /* 0x0001e20000100800 */
[----:B------:R-:W-:Y:S05]  /*8b50*/  @!P2 BRA `(.L_x_245) ;  /* 0x000000000010a947 */ /* 0x000fea0003800000 */
[----:B------:R-:W2:Y:S04]  /*8b60*/  LDG.E R5, desc[UR56][R2.64] ;  /* 0x0000003802057981 */ /* 0x000ea8000c1e1900 */
[----:B0-----:R-:W2:Y:S02]  /*8b70*/  LDG.E R0, desc[UR56][R2.64+0x4] ;  /* 0x0000043802007981 */ /* 0x001ea4000c1e1900 */
[----:B--2---:R-:W-:-:S05]  /*8b80*/  IADD3 R0, -R5, R0, RZ ;  /* 0x0000000005007210 */ /* 0x004fca0007ffe1ff */
[----:B------:R2:W-:Y:S02]  /*8b90*/  STL [R1+0x10], R0 ;  /* 0x0000100001007387 */ /* 0x0005e40000100800 */
.L_x_245:
[----:B------:R-:W-:Y:S01]  /*8ba0*/  ULDC.64 UR4, c[0x0][0xa20] ;  /* 0x0002880000047ab9 */ /* 0x000fe20000000a00 */
[----:B------:R-:W-:Y:S01]  /*8bb0*/  IMAD.MOV.U32 R31, RZ, RZ, R30 ;  /* 0x000000ffff1f7224 */ /* 0x000fe200078e001e */
[----:B------:R-:W-:-:S04]  /*8bc0*/  ISETP.NE.U32.AND P0, PT, RZ, UR4, PT ;  /* 0x00000004ff007c0c */ /* 0x000fc8000bf05070 */
[----:B------:R-:W-:-:S13]  /*8bd0*/  ISETP.NE.AND.EX P0, PT, RZ, UR5, PT, P0 ;  /* 0x00000005ff007c0c */ /* 0x000fda000bf05300 */
[----:B------:R-:W-:Y:S05]  /*8be0*/  @!P0 BRA `(.L_x_246) ;  /* 0x0000000000108947 */ /* 0x000fea0003800000 */
[----:B-1----:R-:W-:-:S04]  /*8bf0*/  IADD3 R2, P0, R23, UR4, RZ ;  /* 0x0000000417027c10 */ /* 0x002fc8000ff1e0ff */
[----:B------:R-:W-:-:S05]  /*8c00*/  IADD3.X R3, R24, UR5, RZ, P0, !PT ;  /* 0x0000000518037c10 */ /* 0x000fca00087fe4ff */
[----:B------:R3:W5:Y:S01]  /*8c10*/  LDG.E R36, desc[UR56][R2.64] ;  /* 0x0000003802247981 */ /* 0x000762000c1e1900 */
[----:B------:R-:W-:Y:S05]  /*8c20*/  BRA `(.L_x_247) ;  /* 0x0000000000247947 */ /* 0x000fea0003800000 */
.L_x_246:
[----:B------:R-:W-:Y:S02]  /*8c30*/  ULDC.64 UR4, c[0x0][0xa08] ;  /* 0x0002820000047ab9 */ /* 0x000fe40000000a00 */
[----:B------:R-:W-:-:S04]  /*8c40*/  ISETP.NE.U32.AND P0, PT, RZ, UR4, PT ;  /* 0x00000004ff007c0c */ /* 0x000fc8000bf05070 */
[----:B------:R-:W-:-:S13]  /*8c50*/  ISETP.NE.AND.EX P0, PT, RZ, UR5, PT, P0 ;  /* 0x00000005ff007c0c */ /* 0x000fda000bf05300 */
[----:B------:R-:W-:Y:S05]  /*8c60*/  @!P0 BRA `(.L_x_247) ;  /* 0x0000000000148947 */ /* 0x000fea0003800000 */
[----:B-1----:R-:W1:Y:S02]  /*8c70*/  LDC.64 R2, c[0x0][0xa08] ;  /* 0x00028200ff027b82 */ /* 0x002e640000000a00 */
[----:B-1----:R-:W-:-:S05]  /*8c80*/  IMAD.WIDE R2, R31, 0x4, R2 ;  /* 0x000000041f027825 */ /* 0x002fca00078e0202 */
[----:B------:R-:W3:Y:S04]  /*8c90*/  LDG.E R36, desc[UR56][R2.64] ;  /* 0x0000003802247981 */ /* 0x000ee8000c1e1900 */
[----:B------:R-:W3:Y:S02]  /*8ca0*/  LDG.E R5, desc[UR56][R2.64+0x4] ;  /* 0x0000043802057981 */ /* 0x000ee4000c1e1900 */
[----:B---3--:R-:W-:-:S07]  /*8cb0*/  IMAD.IADD R36, R5, 0x1, -R36 ;  /* 0x0000000105247824 */ /* 0x008fce00078e0a24 */
.L_x_247:
[----:B-----5:R-:W-:Y:S01]  /*8cc0*/  IMAD.IADD R36, R36, 0x1, -R37 ;  /* 0x0000000124247824 */ /* 0x020fe200078e0a25 */
[----:B------:R-:W-:Y:S03]  /*8cd0*/  BSSY B7, `(.L_x_248) ;  /* 0x0000371000077945 */ /* 0x000fe60003800000 */
[C---:B012---:R-:W-:Y:S01]  /*8ce0*/  VIADD R0, R36.reuse, 0x5f ;  /* 0x0000005f24007836 */ /* 0x047fe20000000000 */
[----:B------:R-:W-:-:S03]  /*8cf0*/  ISETP.GT.AND P0, PT, R36, RZ, PT ;  /* 0x000000ff2400720c */ /* 0x000fc60003f04270 */
[----:B------:R-:W-:-:S05]  /*8d00*/  IMAD.HI R0, R0, 0x2aaaaaab, RZ ;  /* 0x2aaaaaab00007827 */ /* 0x000fca00078e02ff */
[----:B---3--:R-:W-:-:S04]  /*8d10*/  SHF.R.U32.HI R3, RZ, 0x1f, R0 ;  /* 0x0000001fff037819 */ /* 0x008fc80000011600 */
[----:B------:R-:W-:-:S05]  /*8d20*/  LEA.HI.SX32 R29, R0, R3, 0x1c ;  /* 0x00000003001d7211 */ /* 0x000fca00078fe2ff */
[----:B------:R0:W-:Y:S01]  /*8d30*/  STL [R1+0x18], R29 ;  /* 0x0000181d01007387 */ /* 0x0001e20000100800 */
[----:B------:R-:W-:Y:S05]  /*8d40*/  @P0 BRA `(.L_x_249) ;  /* 0x0000000000440947 */ /* 0x000fea0003800000 */
[----:B------:R-:W1:Y:S02]  /*8d50*/  S2R R2, SR_TID.X ;  /* 0x0000000000027919 */ /* 0x000e640000002100 */
[----:B-1----:R-:W-:-:S04]  /*8d60*/  LOP3.LUT R2, R2, 0x7f, RZ, 0xc0, !PT ;  /* 0x0000007f02027812 */ /* 0x002fc800078ec0ff */
[----:B------:R-:W-:-:S13]  /*8d70*/  ISETP.NE.AND P0, PT, R2, RZ, PT ;  /* 0x000000ff0200720c */ /* 0x000fda0003f05270 */
[----:B------:R-:W-:Y:S05]  /*8d80*/  @P0 BRA `(.L_x_250) ;  /* 0x0000003400940947 */ /* 0x000fea0003800000 */
[----:B------:R-:W1:Y:S01]  /*8d90*/  S2R R5, SR_LANEID ;  /* 0x0000000000057919 */ /* 0x000e620000000000 */
[----:B------:R-:W-:Y:S01]  /*8da0*/  VOTEU.ANY UR4, UPT, PT ;  /* 0x0000000000047886 */ /* 0x000fe200038e0100 */
[----:B------:R-:W2:Y:S01]  /*8db0*/  LDC.64 R2, c[0x0][0xc60] ;  /* 0x00031800ff027b82 */ /* 0x000ea20000000a00 */
[----:B------:R-:W1:Y:S02]  /*8dc0*/  FLO.U32 R0, UR4 ;  /* 0x0000000400007d00 */ /* 0x000e6400080e0000 */
[----:B-1----:R-:W-:-:S06]  /*8dd0*/  ISETP.EQ.U32.AND P0, PT, R0, R5, PT ;  /* 0x000000050000720c */ /* 0x002fcc0003f02070 */
[----:B------:R-:W2:Y:S07]  /*8de0*/  POPC R5, UR4 ;  /* 0x0000000400057d09 */ /* 0x000eae0008000000 */
[----:B--2---:R-:W2:Y:S01]  /*8df0*/  @P0 ATOMG.E.ADD.STRONG.GPU PT, R3, desc[UR56][R2.64], R5 ;  /* 0x00000005020309a8 */ /* 0x004ea200081ee1f8 */
[----:B------:R-:W1:Y:S02]  /*8e00*/  S2R R4, SR_LTMASK ;  /* 0x0000000000047919 */ /* 0x000e640000003900 */
[----:B-1----:R-:W-:-:S04]  /*8e10*/  LOP3.LUT R4, R4, UR4, RZ, 0xc0, !PT ;  /* 0x0000000404047c12 */ /* 0x002fc8000f8ec0ff */
[----:B------:R-:W1:Y:S01]  /*8e20*/  POPC R7, R4 ;  /* 0x0000000400077309 */ /* 0x000e620000000000 */
[----:B--2---:R-:W1:Y:S02]  /*8e30*/  SHFL.IDX PT, R0, R3, R0, 0x1f ;  /* 0x00001f0003007589 */ /* 0x004e6400000e0000 */
[----:B-1----:R-:W-:Y:S01]  /*8e40*/  IADD3 R16, R0, UR36, R7 ;  /* 0x0000002400107c10 */ /* 0x002fe2000fffe007 */
[----:B------:R-:W-:Y:S06]  /*8e50*/  BRA `(.L_x_250) ;  /* 0x0000003400607947 */ /* 0x000fec0003800000 */
.L_x_249:
[----:B------:R-:W-:Y:S01]  /*8e60*/  VIADD R0, R22, 0x18400 ;  /* 0x0001840016007836 */ /* 0x000fe20000000000 */
[----:B------:R-:W-:Y:S04]  /*8e70*/  BSSY B6, `(.L_x_251) ;  /* 0x0000013000067945 */ /* 0x000fe80003800000 */
[----:B------:R-:W-:-:S13]  /*8e80*/  LOP3.LUT P0, RZ, R0, 0x3ff, RZ, 0xc0, !PT ;  /* 0x000003ff00ff7812 */ /* 0x000fda000780c0ff */
[----:B------:R-:W-:Y:S05]  /*8e90*/  @!P0 BRA `(.L_x_252) ;  /* 0x0000000000408947 */ /* 0x000fea0003800000 */
[----:B------:R-:W-:Y:S01]  /*8ea0*/  MOV R2, 0x0 ;  /* 0x0000000000027802 */ /* 0x000fe20000000f00 */
[----:B------:R-:W-:Y:S01]  /*8eb0*/  ULDC.64 UR6, c[0x4][0x90] ;  /* 0x0100240000067ab9 */ /* 0x000fe20000000a00 */
[----:B------:R-:W-:Y:S01]  /*8ec0*/  ULDC.64 UR8, c[0x4][0x98] ;  /* 0x0100260000087ab9 */ /* 0x000fe20000000a00 */
[----:B------:R-:W-:Y:S01]  /*8ed0*/  ULDC.64 UR4, c[0x4][0x8] ;  /* 0x0100020000047ab9 */ /* 0x000fe20000000a00 */
[----:B------:R-:W-:Y:S01]  /*8ee0*/  MOV R4, UR6 ;  /* 0x0000000600047c02 */ /* 0x000fe20008000f00 */
[----:B------:R-:W-:Y:S01]  /*8ef0*/  IMAD.U32 R5, RZ, RZ, UR7 ;  /* 0x00000007ff057e24 */ /* 0x000fe2000f8e00ff */
[----:B------:R-:W1:Y:S01]  /*8f00*/  LDC.64 R2, c[0x4][R2] ;  /* 0x0100000002027b82 */ /* 0x000e620000000a00 */
[----:B------:R-:W-:Y:S01]  /*8f10*/  IMAD.U32 R6, RZ, RZ, UR8 ;  /* 0x00000008ff067e24 */ /* 0x000fe2000f8e00ff */
[----:B------:R-:W-:Y:S01]  /*8f20*/  MOV R8, 0x70 ;  /* 0x0000007000087802 */ /* 0x000fe20000000f00 */
[----:B------:R-:W-:Y:S02]  /*8f30*/  IMAD.U32 R7, RZ, RZ, UR9 ;  /* 0x00000009ff077e24 */ /* 0x000fe4000f8e00ff */
[----:B------:R-:W-:-:S02]  /*8f40*/  IMAD.U32 R10, RZ, RZ, UR4 ;  /* 0x00000004ff0a7e24 */ /* 0x000fc4000f8e00ff */
[----:B------:R-:W-:Y:S02]  /*8f50*/  IMAD.U32 R11, RZ, RZ, UR5 ;  /* 0x00000005ff0b7e24 */ /* 0x000fe4000f8e00ff */
[----:B------:R-:W-:Y:S02]  /*8f60*/  IMAD.MOV.U32 R12, RZ, RZ, 0x1 ;  /* 0x00000001ff0c7424 */ /* 0x000fe400078e00ff */
[----:B------:R-:W-:-:S07]  /*8f70*/  IMAD.MOV.U32 R13, RZ, RZ, RZ ;  /* 0x000000ffff0d7224 */ /* 0x000fce00078e00ff */
[----:B------:R-:W-:-:S07]  /*8f80*/  LEPC R20, `(.L_x_252) ;  /* 0x000000001014794e */ /* 0x000fce0000000000 */
[----:B01----:R-:W-:Y:S05]  /*8f90*/  CALL.ABS.NOINC R2 ;  /* 0x0000000002007343 */ /* 0x003fea0003c00000 */
.L_x_252:
[----:B------:R-:W-:Y:S05]  /*8fa0*/  BSYNC B6 ;  /* 0x0000000000067941 */ /* 0x000fea0003800000 */
.L_x_251:
        /* <DEDUP_REMOVED lines=8> */
[----:B------:R1:W2:Y:S01]  /*9030*/  LDC.64 R2, c[0x4][R26] ;  /* 0x010000001a027b82 */ /* 0x0002a20000000a00 */
[----:B------:R-:W-:Y:S01]  /*9040*/  IMAD.U32 R4, RZ, RZ, UR6 ;  /* 0x00000006ff047e24 */ /* 0x000fe2000f8e00ff */
[----:B------:R-:W-:Y:S01]  /*9050*/  MOV R6, UR8 ;  /* 0x0000000800067c02 */ /* 0x000fe20008000f00 */
[----:B------:R-:W-:Y:S01]  /*9060*/  IMAD.U32 R5, RZ, RZ, UR7 ;  /* 0x00000007ff057e24 */ /* 0x000fe2000f8e00ff */
[----:B------:R-:W-:Y:S01]  /*9070*/  MOV R13, RZ ;  /* 0x000000ff000d7202 */ /* 0x000fe20000000f00 */
[----:B------:R-:W-:Y:S02]  /*9080*/  IMAD.U32 R7, RZ, RZ, UR9 ;  /* 0x00000009ff077e24 */ /* 0x000fe4000f8e00ff */
[----:B------:R-:W-:-:S02]  /*9090*/  IMAD.U32 R10, RZ, RZ, UR4 ;  /* 0x00000004ff0a7e24 */ /* 0x000fc4000f8e00ff */
[----:B------:R-:W-:Y:S02]  /*90a0*/  IMAD.U32 R11, RZ, RZ, UR5 ;  /* 0x00000005ff0b7e24 */ /* 0x000fe4000f8e00ff */
[----:B------:R-:W-:Y:S02]  /*90b0*/  IMAD.MOV.U32 R8, RZ, RZ, 0x70 ;  /* 0x00000070ff087424 */ /* 0x000fe400078e00ff */
[----:B-1----:R-:W-:-:S07]  /*90c0*/  IMAD.MOV.U32 R12, RZ, RZ, 0x1 ;  /* 0x00000001ff0c7424 */ /* 0x002fce00078e00ff */
[----:B------:R-:W-:-:S07]  /*90d0*/  LEPC R20, `(.L_x_255) ;  /* 0x000000001014794e */ /* 0x000fce0000000000 */
[----:B0-2---:R-:W-:Y:S05]  /*90e0*/  CALL.ABS.NOINC R2 ;  /* 0x0000000002007343 */ /* 0x005fea0003c00000 */
.L_x_255:
[----:B------:R0:W1:Y:S01]  /*90f0*/  LDC.64 R2, c[0x4][R26] ;  /* 0x010000001a027b82 */ /* 0x0000620000000a00 */
[----:B------:R-:W-:Y:S01]  /*9100*/  ULDC.64 UR6, c[0x4][0x90] ;  /* 0x0100240000067ab9 */ /* 0x000fe20000000a00 */
[----:B------:R-:W-:Y:S01]  /*9110*/  ULDC.64 UR8, c[0x4][0x98] ;  /* 0x0100260000087ab9 */ /* 0x000fe20000000a00 */
[----:B------:R-:W-:Y:S01]  /*9120*/  ULDC.64 UR4, c[0x4][0x18] ;  /* 0x0100060000047ab9 */ /* 0x000fe20000000a00 */
[----:B------:R-:W-:Y:S01]  /*9130*/  IMAD.U32 R4, RZ, RZ, UR6 ;  /* 0x00000006ff047e24 */ /* 0x000fe2000f8e00ff */
[----:B------:R-:W-:Y:S01]  /*9140*/  MOV R11, UR5 ;  /* 0x00000005000b7c02 */ /* 0x000fe20008000f00 */
[----:B------:R-:W-:Y:S02]  /*9150*/  IMAD.U32 R5, RZ, RZ, UR7 ;  /* 0x00000007ff057e24 */ /* 0x000fe4000f8e00ff */
[----:B------:R-:W-:Y:S02]  /*9160*/  IMAD.U32 R6, RZ, RZ, UR8 ;  /* 0x00000008ff067e24 */ /* 0x000fe4000f8e00ff */
[----:B------:R-:W-:-:S02]  /*9170*/  IMAD.U32 R7, RZ, RZ, UR9 ;  /* 0x00000009ff077e24 */ /* 0x000fc4000f8e00ff */
[----:B------:R-:W-:Y:S02]  /*9180*/  IMAD.U32 R10, RZ, RZ, UR4 ;  /* 0x00000004ff0a7e24 */ /* 0x000fe4000f8e00ff */
[----:B------:R-:W-:Y:S02]  /*9190*/  IMAD.MOV.U32 R8, RZ, RZ, 0x70 ;  /* 0x00000070ff087424 */ /* 0x000fe400078e00ff */
[----:B------:R-:W-:Y:S02]  /*91a0*/  IMAD.MOV.U32 R12, RZ, RZ, 0x1 ;  /* 0x00000001ff0c7424 */ /* 0x000fe400078e00ff */
[----:B0-----:R-:W-:-:S07]  /*91b0*/  IMAD.MOV.U32 R13, RZ, RZ, RZ ;  /* 0x000000ffff0d7224 */ /* 0x001fce00078e00ff */
[----:B------:R-:W-:-:S07]  /*91c0*/  LEPC R20, `(.L_x_254) ;  /* 0x000000001014794e */ /* 0x000fce0000000000 */
[----:B-1----:R-:W-:Y:S05]  /*91d0*/  CALL.ABS.NOINC R2 ;  /* 0x0000000002007343 */ /* 0x002fea0003c00000 */
.L_x_254:
[----:B------:R-:W-:Y:S05]  /*91e0*/  BSYNC B6 ;  /* 0x0000000000067941 */ /* 0x000fea0003800000 */
.L_x_253:
[----:B------:R-:W1:Y:S01]  /*91f0*/  S2R R2, SR_TID.X ;  /* 0x0000000000027919 */ /* 0x000e620000002100 */
[----:B------:R-:W-:Y:S01]  /*9200*/  ULDC.64 UR4, c[0x0][0x9f8] ;  /* 0x00027e0000047ab9 */ /* 0x000fe20000000a00 */
[----:B------:R-:W2:Y:S01]  /*9210*/  LDC R8, c[0x0][0x430] ;  /* 0x00010c00ff087b82 */ /* 0x000ea20000000800 */
[----:B------:R-:W-:Y:S01]  /*9220*/  ISETP.NE.U32.AND P0, PT, RZ, UR4, PT ;  /* 0x00000004ff007c0c */ /* 0x000fe2000bf05070 */
[----:B------:R-:W3:Y:S03]  /*9230*/  S2R R20, SR_TID.X ;  /* 0x0000000000147919 */ /* 0x000ee60000002100 */
[----:B------:R-:W-:Y:S02]  /*9240*/  ISETP.NE.AND.EX P0, PT, RZ, UR5, PT, P0 ;  /* 0x00000005ff007c0c */ /* 0x000fe4000bf05300 */
[----:B-1----:R-:W-:-:S11]  /*9250*/  LOP3.LUT R21, R2, 0x7f, RZ, 0xc0, !PT ;  /* 0x0000007f02157812 */ /* 0x002fd600078ec0ff */
[----:B------:R-:W-:Y:S01]  /*9260*/  @P0 IADD3 R2, P1, R23, UR4, RZ ;  /* 0x0000000417020c10 */ /* 0x000fe2000ff3e0ff */
[----:B------:R-:W-:Y:S01]  /*9270*/  VIADD R26, R29, 0xffffffff ;  /* 0xffffffff1d1a7836 */ /* 0x000fe20000000000 */
[----:B--2---:R-:W-:Y:S01]  /*9280*/  ISETP.NE.AND P2, PT, R8, 0x1, PT ;  /* 0x000000010800780c */ /* 0x004fe20003f45270 */
[----:B---3--:R-:W-:Y:S01]  /*9290*/  IMAD.SHL.U32 R32, R20, 0x10, RZ ;  /* 0x0000001014207824 */ /* 0x008fe200078e00ff */
[----:B------:R-:W-:Y:S01]  /*92a0*/  @P0 IADD3.X R3, R24, UR5, RZ, P1, !PT ;  /* 0x0000000518030c10 */ /* 0x000fe20008ffe4ff */
[----:B------:R-:W-:Y:S01]  /*92b0*/  ULDC UR4, c[0x0][0x320] ;  /* 0x0000c80000047ab9 */ /* 0x000fe20000000800 */
[----:B------:R-:W-:-:S03]  /*92c0*/  SHF.R.U32.HI R21, RZ, 0x3, R21 ;  /* 0x00000003ff157819 */ /* 0x000fc60000011615 */
[----:B------:R1:W2:Y:S01]  /*92d0*/  @P0 LDG.E R31, desc[UR56][R2.64] ;  /* 0x00000038021f0981 */ /* 0x0002a2000c1e1900 */
[----:B------:R-:W-:Y:S01]  /*92e0*/  LOP3.LUT R32, R21, 0x70, R32, 0xf8, !PT ;  /* 0x0000007015207812 */ /* 0x000fe200078ef820 */
[----:B------:R-:W-:Y:S01]  /*92f0*/  IMAD.SHL.U32 R21, R20, 0x8, RZ ;  /* 0x0000000814157824 */ /* 0x000fe200078e00ff */
[----:B------:R-:W-:-:S03]  /*9300*/  LOP3.LUT R25, R25, 0xffffffdf, RZ, 0xc0, !PT ;  /* 0xffffffdf19197812 */ /* 0x000fc600078ec0ff */
[----:B------:R-:W-:Y:S01]  /*9310*/  IMAD R6, R26, 0x60, R32 ;  /* 0x000000601a067824 */ /* 0x000fe200078e0220 */
[----:B------:R-:W3:Y:S01]  /*9320*/  @P2 LDC R7, c[0x0][0x434] ;  /* 0x00010d00ff072b82 */ /* 0x000ee20000000800 */
[----:B------:R-:W-:Y:S02]  /*9330*/  LOP3.LUT R21, R21, 0x38, RZ, 0xc0, !PT ;  /* 0x0000003815157812 */ /* 0x000fe400078ec0ff */
[----:B------:R-:W-:Y:S02]  /*9340*/  @P2 LOP3.LUT R25, R25, 0x20, RZ, 0xfc, !PT ;  /* 0x0000002019192812 */ /* 0x000fe400078efcff */
[C---:B------:R-:W-:Y:S02]  /*9350*/  ISETP.GE.AND P0, PT, R6.reuse, R36, PT ;  /* 0x000000240600720c */ /* 0x040fe40003f06270 */
[----:B------:R-:W-:Y:S01]  /*9360*/  IADD3 R6, R6, R37, RZ ;  /* 0x0000002506067210 */ /* 0x000fe20007ffe0ff */
[----:B------:R-:W4:Y:S01]  /*9370*/  @P2 LDC R0, c[0x0][0x438] ;  /* 0x00010e00ff002b82 */ /* 0x000f220000000800 */
[----:B------:R-:W-:-:S02]  /*9380*/  ISETP.GT.U32.OR P0, PT, R32, 0x5f, P0 ;  /* 0x0000005f2000780c */ /* 0x000fc40000704470 */
[C---:B------:R-:W-:Y:S01]  /*9390*/  LOP3.LUT R20, R21.reuse, 0x40, RZ, 0xfc, !PT ;  /* 0x0000004015147812 */ /* 0x040fe200078efcff */
[----:B-1----:R-:W-:Y:S01]  /*93a0*/  IMAD.MOV.U32 R2, RZ, RZ, R6 ;  /* 0x000000ffff027224 */ /* 0x002fe200078e0006 */
[----:B------:R-:W-:-:S09]  /*93b0*/  ISETP.GE.AND P1, PT, R21, UR4, PT ;  /* 0x0000000415007c0c */ /* 0x000fd2000bf26270 */
[----:B------:R-:W1:Y:S01]  /*93c0*/  @!P0 LDC.64 R4, c[0x0][0x428] ;  /* 0x00010a00ff048b82 */ /* 0x000e620000000a00 */
[----:B---3--:R-:W-:-:S05]  /*93d0*/  @P2 IMAD.HI.U32 R3, R6, R7, RZ ;  /* 0x0000000706032227 */ /* 0x008fca00078e00ff */
[----:B----4-:R-:W-:Y:S02]  /*93e0*/  @P2 SHF.R.U32.HI R2, RZ, R0, R3 ;  /* 0x00000000ff022219 */ /* 0x010fe40000011603 */
[----:B------:R-:W-:Y:S01]  /*93f0*/  ISETP.GE.AND P2, PT, R20, UR4, PT ;  /* 0x0000000414007c0c */ /* 0x000fe2000bf46270 */
[----:B------:R-:W-:Y:S02]  /*9400*/  ULDC UR4, c[0x0][0x2f4] ;  /* 0x0000bd0000047ab9 */ /* 0x000fe40000000800 */
[----:B------:R-:W-:Y:S01]  /*9410*/  IMAD.MOV R3, RZ, RZ, -R2 ;  /* 0x000000ffff037224 */ /* 0x000fe200078e0a02 */
[----:B0-----:R-:W-:-:S03]  /*9420*/  SEL R29, RZ, 0xffffffff, P2 ;  /* 0xffffffffff1d7807 */ /* 0x001fc60001000000 */
[----:B------:R-:W-:Y:S01]  /*9430*/  IMAD R0, R8, R3, R6 ;  /* 0x0000000308007224 */ /* 0x000fe200078e0206 */
[----:B------:R-:W-:Y:S01]  /*9440*/  @!P0 SHF.R.S32.HI R3, RZ, 0x1f, R2 ;  /* 0x0000001fff038819 */ /* 0x000fe20000011402 */
[----:B------:R-:W-:Y:S01]  /*9450*/  IMAD.SHL.U32 R29, R29, 0x2, RZ ;  /* 0x000000021d1d7824 */ /* 0x000fe200078e00ff */
[----:B------:R-:W-:Y:S02]  /*9460*/  ISETP.GE.AND P2, PT, R21, UR4, PT ;  /* 0x0000000415007c0c */ /* 0x000fe4000bf46270 */
[----:B------:R-:W-:Y:S02]  /*9470*/  LOP3.LUT R25, R25, 0xfffffff7, RZ, 0xc0, !PT ;  /* 0xfffffff719197812 */ /* 0x000fe400078ec0ff */
[----:B------:R-:W-:Y:S01]  /*9480*/  LOP3.LUT R9, R21, 0x80, RZ, 0xfc, !PT ;  /* 0x0000008015097812 */ /* 0x000fe200078efcff */
[----:B------:R-:W-:Y:S01]  /*9490*/  UMOV UR5, 0xffffffff ;  /* 0xffffffff00057882 */ /* 0x000fe20000000000 */
[----:B--2---:R-:W-:-:S05]  /*94a0*/  SHF.R.S32.HI R7, RZ, 0x1f, R31 ;  /* 0x0000001fff077819 */ /* 0x004fca000001141f */
[----:B------:R0:W-:Y:S01]  /*94b0*/  STL [R1], R7 ;  /* 0x0000000701007387 */ /* 0x0001e20000100800 */
[----:B-1----:R-:W-:-:S04]  /*94c0*/  @!P0 IMAD R8, R7, R4, RZ ;  /* 0x0000000407088224 */ /* 0x002fc800078e02ff */
[C---:B------:R-:W-:Y:S02]  /*94d0*/  @!P0 IMAD R5, R31.reuse, R5, R8 ;  /* 0x000000051f058224 */ /* 0x040fe400078e0208 */
[----:B0-----:R-:W-:Y:S01]  /*94e0*/  @!P0 IMAD.WIDE.U32 R6, R31, R4, R2 ;  /* 0x000000041f068225 */ /* 0x001fe200078e0002 */
[----:B------:R-:W-:Y:S02]  /*94f0*/  SEL R2, RZ, 0x1, P1 ;  /* 0x00000001ff027807 */ /* 0x000fe40000800000 */
[----:B------:R-:W-:Y:S01]  /*9500*/  MOV R4, RZ ;  /* 0x000000ff00047202 */ /* 0x000fe20000000f00 */
[----:B------:R-:W-:Y:S01]  /*9510*/  @!P0 IMAD.IADD R5, R7, 0x1, R5 ;  /* 0x0000000107058824 */ /* 0x000fe200078e0205 */
[----:B------:R-:W-:Y:S02]  /*9520*/  LOP3.LUT R29, R29, 0x2, R2, 0xe2, !PT ;  /* 0x000000021d1d7812 */ /* 0x000fe400078ee202 */
[----:B------:R-:W0:Y:S02]  /*9530*/  @!P0 LDC.64 R2, c[0x0][0x418] ;  /* 0x00010600ff028b82 */ /* 0x000e240000000a00 */
[----:B0-----:R-:W-:-:S04]  /*9540*/  @!P0 LEA R2, P1, R6, R2, 0x2 ;  /* 0x0000000206028211 */ /* 0x001fc800078210ff */
[----:B------:R-:W-:-:S05]  /*9550*/  @!P0 LEA.HI.X R3, R6, R3, R5, 0x2, P1 ;  /* 0x0000000306038211 */ /* 0x000fca00008f1405 */
[----:B------:R0:W5:Y:S01]  /*9560*/  @!P0 LDG.E R4, desc[UR56][R2.64] ;  /* 0x0000003802048981 */ /* 0x000162000c1e1900 */
[----:B------:R-:W-:Y:S02]  /*9570*/  ISETP.GT.U32.AND P0, PT, R32, 0x5f, PT ;  /* 0x0000005f2000780c */ /* 0x000fe40003f04070 */
[----:B------:R-:W-:-:S11]  /*9580*/  ISETP.GE.AND P1, PT, R20, UR4, PT ;  /* 0x0000000414007c0c */ /* 0x000fd6000bf26270 */
[----:B------:R-:W-:Y:S02]  /*9590*/  @P0 LOP3.LUT R25, R25, 0x8, RZ, 0xfc, !PT ;  /* 0x0000000819190812 */ /* 0x000fe400078efcff */
[----:B------:R-:W-:Y:S02]  /*95a0*/  ISETP.GE.AND P0, PT, R9, UR4, PT ;  /* 0x0000000409007c0c */ /* 0x000fe4000bf06270 */
[----:B------:R-:W-:-:S04]  /*95b0*/  LOP3.LUT R25, R25, 0xfffffffb, RZ, 0xc0, !PT ;  /* 0xfffffffb19197812 */ /* 0x000fc800078ec0ff */
[----:B------:R-:W-:-:S04]  /*95c0*/  @P2 LOP3.LUT R25, R25, 0x4, RZ, 0xfc, !PT ;  /* 0x0000000419192812 */ /* 0x000fc800078efcff */
[----:B------:R-:W-:-:S04]  /*95d0*/  LOP3.LUT R25, R25, 0xfffffffe, RZ, 0xc0, !PT ;  /* 0xfffffffe19197812 */ /* 0x000fc800078ec0ff */
[----:B------:R-:W-:-:S04]  /*95e0*/  LOP3.LUT R25, R25, 0xfffffffd, RZ, 0xc0, !PT ;  /* 0xfffffffd19197812 */ /* 0x000fc800078ec0ff */
[----:B------:R-:W-:-:S04]  /*95f0*/  @P1 LOP3.LUT R25, R25, 0x2, RZ, 0xfc, !PT ;  /* 0x0000000219191812 */ /* 0x000fc800078efcff */
[----:B------:R-:W-:Y:S01]  /*9600*/  @P0 LOP3.LUT R25, R25, 0x1, RZ, 0xfc, !PT ;  /* 0x0000000119190812 */ /* 0x000fe200078efcff */
[----:B0-----:R-:W-:Y:S06]  /*9610*/  BRA.DIV UR5, `(.L_x_256) ;  /* 0x0000003e054c7947 */ /* 0x001fec000b800000 */
.L_x_324:
[----:B------:R-:W2:Y:S01]  /*9620*/  LDL R2, [R1+0x20] ;  /* 0x0000200001027983 */ /* 0x000ea20000100800 */
[----:B------:R-:W-:Y:S02]  /*9630*/  LOP3.LUT R25, R25, 0xffffffef, RZ, 0xc0, !PT ;  /* 0xffffffef19197812 */ /* 0x000fe400078ec0ff */
[----:B------:R-:W-:Y:S02]  /*9640*/  SHF.R.S32.HI R32, RZ, 0x1f, R18 ;  /* 0x0000001fff207819 */ /* 0x000fe40000011412 */
[----:B--2---:R-:W-:-:S13]  /*9650*/  ISETP.NE.AND P0, PT, R2, 0x3, PT ;  /* 0x000000030200780c */ /* 0x004fda0003f05270 */
[----:B------:R-:W-:Y:S01]  /*9660*/  @P0 LOP3.LUT R25, R25, 0x10, RZ, 0xfc, !PT ;  /* 0x0000001019190812 */ /* 0x000fe200078efcff */
[----:B------:R-:W-:Y:S06]  /*9670*/  @!P0 BRA `(.L_x_257) ;  /* 0x0000000000048947 */ /* 0x000fec0003800000 */
[----:B------:R-:W-:Y:S01]  /*9680*/  BPT.TRAP 0x1 ;  /* 0x000000040000795c */ /* 0x000fe20000300000 */
.L_x_257:
[----:B------:R-:W-:Y:S01]  /*9690*/  SHF.R.S32.HI R5, RZ, 0x1f, R0 ;  /* 0x0000001fff057819 */ /* 0x000fe20000011400 */
[----:B------:R-:W-:Y:S01]  /*96a0*/  ULDC.64 UR4, c[0x0][0x328] ;  /* 0x0000ca0000047ab9 */ /* 0x000fe20000000a00 */
[----:B------:R-:W-:Y:S01]  /*96b0*/  BSSY B0, `(.L_x_258) ;  /* 0x0000017000007945 */ /* 0x000fe20003800000 */
[----:B------:R-:W-:-:S04]  /*96c0*/  IMAD.WIDE.U32 R2, R0, UR4, RZ ;  /* 0x0000000400027c25 */ /* 0x000fc8000f8e00ff */
[----:B------:R-:W-:-:S04]  /*96d0*/  IMAD R6, R5, UR4, RZ ;  /* 0x0000000405067c24 */ /* 0x000fc8000f8e02ff */
[----:B------:R-:W-:Y:S01]  /*96e0*/  IMAD R6, R0, UR5, R6 ;  /* 0x0000000500067c24 */ /* 0x000fe2000f8e0206 */
[----:B------:R-:W-:-:S03]  /*96f0*/  ULDC.64 UR4, c[0x0][0x338] ;  /* 0x0000ce0000047ab9 */ /* 0x000fc60000000a00 */
[----:B------:R-:W-:Y:S01]  /*9700*/  IMAD.IADD R3, R3, 0x1, R6 ;  /* 0x0000000103037824 */ /* 0x000fe200078e0206 */
[----:B-----5:R-:W-:Y:S01]  /*9710*/  SHF.R.S32.HI R6, RZ, 0x1f, R4 ;  /* 0x0000001fff067819 */ /* 0x020fe20000011404 */
[----:B------:R-:W-:-:S04]  /*9720*/  IMAD.WIDE.U32 R2, R4, UR4, R2 ;  /* 0x0000000404027c25 */ /* 0x000fc8000f8e0002 */
        /* <DEDUP_REMOVED lines=8> */
[----:B------:R-:W-:Y:S01]  /*97b0*/  LEA R23, P0, R2, UR4, 0x1 ;  /* 0x0000000402177c11 */ /* 0x000fe2000f8008ff */
[----:B------:R-:W-:-:S05]  /*97c0*/  IMAD.IADD R7, R3, 0x1, R7 ;  /* 0x0000000103077824 */ /* 0x000fca00078e0207 */
[----:B------:R-:W-:Y:S01]  /*97d0*/  LEA.HI.X R24, R2, UR5, R7, 0x1, P0 ;  /* 0x0000000502187c11 */ /* 0x000fe200080f0c07 */
[----:B------:R-:W-:Y:S01]  /*97e0*/  IMAD R7, R27, 0x8, R22 ;  /* 0x000000081b077824 */ /* 0x000fe200078e0216 */
[----:B------:R-:W-:-:S04]  /*97f0*/  SHF.L.U32 R2, R28, 0x1f, RZ ;  /* 0x0000001f1c027819 */ /* 0x000fc800000006ff */
[----:B------:R-:W0:Y:S02]  /*9800*/  SYNCS.PHASECHK.TRANS64.TRYWAIT P0, [R7+URZ+0x2a840], R2 ;  /* 0x02a84002070075a7 */ /* 0x000e24000800017f */
[----:B0-----:R-:W-:Y:S05]  /*9810*/  @!P0 BRA `(.L_x_259) ;  /* 0x0000003c00008947 */ /* 0x001fea0003800000 */
.L_x_325:
[----:B------:R-:W-:Y:S05]  /*9820*/  BSYNC B0 ;  /* 0x0000000000007941 */ /* 0x000fea0003800000 */
.L_x_258:
[----:B------:R-:W1:Y:S01]  /*9830*/  S2R R8, SR_TID.X ;  /* 0x0000000000087919 */ /* 0x000e620000002100 */
[----:B------:R-:W-:Y:S01]  /*9840*/  ULDC.64 UR4, c[0x0][0x300] ;  /* 0x0000c00000047ab9 */ /* 0x000fe20000000a00 */
[----:B------:R-:W-:Y:S01]  /*9850*/  LOP3.LUT P4, RZ, R25, 0x4, RZ, 0xc0, !PT ;  /* 0x0000000419ff7812 */ /* 0x000fe2000788c0ff */
[----:B------:R-:W-:Y:S01]  /*9860*/  IMAD R5, R5, UR4, RZ ;  /* 0x0000000405057c24 */ /* 0x000fe2000f8e02ff */
[C---:B------:R-:W-:Y:S01]  /*9870*/  LOP3.LUT P3, RZ, R25.reuse, 0x2, RZ, 0xc0, !PT ;  /* 0x0000000219ff7812 */ /* 0x040fe2000786c0ff */
[----:B0-----:R-:W-:Y:S01]  /*9880*/  IMAD.WIDE.U32 R2, R0, UR4, RZ ;  /* 0x0000000400027c25 */ /* 0x001fe2000f8e00ff */
[----:B------:R-:W-:-:S03]  /*9890*/  LOP3.LUT P2, RZ, R25, 0x1, RZ, 0xc0, !PT ;  /* 0x0000000119ff7812 */ /* 0x000fc6000784c0ff */
[----:B------:R-:W-:Y:S01]  /*98a0*/  IMAD R5, R0, UR5, R5 ;  /* 0x0000000500057c24 */ /* 0x000fe2000f8e0205 */
[----:B------:R-:W-:Y:S02]  /*98b0*/  ULDC.64 UR4, c[0x0][0x310] ;  /* 0x0000c40000047ab9 */ /* 0x000fe40000000a00 */
[----:B------:R-:W-:Y:S02]  /*98c0*/  IMAD R6, R6, UR4, RZ ;  /* 0x0000000406067c24 */ /* 0x000fe4000f8e02ff */
[----:B------:R-:W-:Y:S02]  /*98d0*/  IMAD.IADD R3, R3, 0x1, R5 ;  /* 0x0000000103037824 */ /* 0x000fe400078e0205 */
[C---:B------:R-:W-:Y:S02]  /*98e0*/  IMAD R6, R4.reuse, UR5, R6 ;  /* 0x0000000504067c24 */ /* 0x040fe4000f8e0206 */
[----:B------:R-:W-:Y:S01]  /*98f0*/  IMAD.WIDE.U32 R2, R4, UR4, R2 ;  /* 0x0000000404027c25 */ /* 0x000fe2000f8e0002 */
[----:B------:R-:W-:-:S03]  /*9900*/  ULDC.64 UR4, c[0x0][0x308] ;  /* 0x0000c20000047ab9 */ /* 0x000fc60000000a00 */
[----:B------:R-:W-:Y:S01]  /*9910*/  IMAD R0, R32, UR4, RZ ;  /* 0x0000000420007c24 */ /* 0x000fe2000f8e02ff */
[----:B------:R-:W-:Y:S01]  /*9920*/  IADD3 R3, R3, R6, RZ ;  /* 0x0000000603037210 */ /* 0x000fe20007ffe0ff */
[----:B------:R-:W-:Y:S02]  /*9930*/  IMAD R6, R26, -0x60, R36 ;  /* 0xffffffa01a067824 */ /* 0x000fe400078e0224 */
[C---:B------:R-:W-:Y:S02]  /*9940*/  IMAD R0, R18.reuse, UR5, R0 ;  /* 0x0000000512007c24 */ /* 0x040fe4000f8e0200 */
[----:B------:R-:W-:Y:S01]  /*9950*/  IMAD.WIDE.U32 R2, R18, UR4, R2 ;  /* 0x0000000412027c25 */ /* 0x000fe2000f8e0002 */
[----:B------:R-:W-:Y:S01]  /*9960*/  ULDC.64 UR4, c[0x0][0x2e8] ;  /* 0x0000ba0000047ab9 */ /* 0x000fe20000000a00 */
[----:B-1----:R-:W-:Y:S02]  /*9970*/  LOP3.LUT R8, R8, 0x7f, RZ, 0xc0, !PT ;  /* 0x0000007f08087812 */ /* 0x002fe400078ec0ff */
[----:B------:R-:W-:Y:S01]  /*9980*/  IMAD.IADD R0, R3, 0x1, R0 ;  /* 0x0000000103007824 */ /* 0x000fe200078e0200 */
[C---:B------:R-:W-:Y:S01]  /*9990*/  LEA R4, P0, R2.reuse, UR4, 0x1 ;  /* 0x0000000402047c11 */ /* 0x040fe2000f8008ff */
[----:B------:R-:W-:Y:S01]  /*99a0*/  UMOV UR4, 0xffffffff ;  /* 0xffffffff00047882 */ /* 0x000fe20000000000 */
[----:B------:R-:W-:Y:S01]  /*99b0*/  SHF.R.U32.HI R9, RZ, 0x3, R8 ;  /* 0x00000003ff097819 */ /* 0x000fe20000011608 */
[----:B------:R-:W-:Y:S01]  /*99c0*/  IMAD R5, R27, 0x4800, R33 ;  /* 0x000048001b057824 */ /* 0x000fe200078e0221 */
[----:B------:R-:W0:Y:S01]  /*99d0*/  S2R R8, SR_TID.X ;  /* 0x0000000000087919 */ /* 0x000e220000002100 */
[----:B------:R-:W-:-:S02]  /*99e0*/  LEA.HI.X R0, R2, UR5, R0, 0x1, P0 ;  /* 0x0000000502007c11 */ /* 0x000fc400080f0c00 */
[----:B------:R-:W-:-:S05]  /*99f0*/  IMAD.IADD R6, R6, 0x1, -R9 ;  /* 0x0000000106067824 */ /* 0x000fca00078e0a09 */
[----:B------:R-:W-:Y:S01]  /*9a00*/  ISETP.GE.AND P0, PT, R6, 0x1, PT ;  /* 0x000000010600780c */ /* 0x000fe20003f06270 */
[----:B0-----:R-:W-:-:S05]  /*9a10*/  IMAD.SHL.U32 R9, R8, 0x8, RZ ;  /* 0x0000000808097824 */ /* 0x001fca00078e00ff */
[----:B------:R-:W-:Y:S01]  /*9a20*/  LOP3.LUT R9, R9, 0x38, RZ, 0xc0, !PT ;  /* 0x0000003809097812 */ /* 0x000fe200078ec0ff */
[----:B------:R-:W-:Y:S06]  /*9a30*/  BRA.DIV UR4, `(.L_x_260) ;  /* 0x0000003a048c7947 */ /* 0x000fec000b800000 */
[----:B------:R-:W0:Y:S01]  /*9a40*/  SHFL.IDX PT, R3, R4, RZ, 0x181f ;  /* 0x00181fff04037589 */ /* 0x000e2200000e0000 */
[----:B------:R-:W-:-:S03]  /*9a50*/  @P0 IMAD R8, R5, 0x2, R22 ;  /* 0x0000000205080824 */ /* 0x000fc600078e0216 */
[----:B------:R-:W1:Y:S01]  /*9a60*/  SHFL.IDX PT, R2, R0, RZ, 0x181f ;  /* 0x00181fff00027589 */ /* 0x000e6200000e0000 */
[----:B0-----:R-:W-:-:S05]  /*9a70*/  @P0 LEA R3, P1, R9, R3, 0x1 ;  /* 0x0000000309030211 */ /* 0x001fca00078208ff */
[----:B-1----:R-:W-:Y:S01]  /*9a80*/  @P0 IMAD.X R2, RZ, RZ, R2, P1 ;  /* 0x000000ffff020224 */ /* 0x002fe200008e0602 */
[----:B------:R-:W-:-:S04]  /*9a90*/  ISETP.GE.AND P1, PT, R6, 0x11, PT ;  /* 0x000000110600780c */ /* 0x000fc80003f26270 */
[----:B------:R-:W-:-:S04]  /*9aa0*/  @P0 LOP3.LUT R3, R3, R2, RZ, 0x3c, !PT ;  /* 0x0000000203030212 */ /* 0x000fc800078e3cff */
[----:B------:R-:W-:-:S04]  /*9ab0*/  @P0 LOP3.LUT R2, R3, R2, RZ, 0x3c, !PT ;  /* 0x0000000203020212 */ /* 0x000fc800078e3cff */
[----:B------:R-:W-:-:S05]  /*9ac0*/  @P0 LOP3.LUT R3, R3, R2, RZ, 0x3c, !PT ;  /* 0x0000000203030212 */ /* 0x000fca00078e3cff */
[----:B------:R-:W-:Y:S01]  /*9ad0*/  @!PT LDS RZ, [RZ] ;  /* 0x00000000fffff984 */ /* 0x000fe20000000800 */
[----:B------:R-:W-:Y:S04]  /*9ae0*/  @P0 LDGSTS.E.BYPASS.LTC128B.128 [R8+0x18400], desc[UR56][R2.64], !P4 ;  /* 0x1840000002080fae */ /* 0x000fe8000e101d78 */
[----:B------:R-:W-:Y:S04]  /*9af0*/  @P0 LDGSTS.E.BYPASS.LTC128B.128 [R8+0x1b400], desc[UR56][R2.64+0x80], !P3 ;  /* 0x1b40008002080fae */ /* 0x000fe8000d901d78 */
[----:B------:R0:W-:Y:S04]  /*9b00*/  @P0 LDGSTS.E.BYPASS.LTC128B.128 [R8+0x1e400], desc[UR56][R2.64+0x100], !P2 ;  /* 0x1e40010002080fae */ /* 0x0001e8000d101d78 */
[----:B0-----:R-:W0:Y:S01]  /*9b10*/  SHFL.IDX PT, R3, R4, 0x1, 0x181f ;  /* 0x00381f0004037f89 */ /* 0x001e2200000e0000 */
[----:B------:R-:W-:-:S03]  /*9b20*/  @P1 IMAD R8, R5, 0x2, R22 ;  /* 0x0000000205081824 */ /* 0x000fc600078e0216 */
[----:B------:R-:W1:Y:S01]  /*9b30*/  SHFL.IDX PT, R2, R0, 0x1, 0x181f ;  /* 0x00381f0000027f89 */ /* 0x000e6200000e0000 */
[----:B0-----:R-:W-:-:S04]  /*9b40*/  @P1 LEA R3, P0, R9, R3, 0x1 ;  /* 0x0000000309031211 */ /* 0x001fc800078008ff */
[----:B-1----:R-:W-:-:S04]  /*9b50*/  @P1 IADD3.X R2, RZ, R2, RZ, P0, !PT ;  /* 0x00000002ff021210 */ /* 0x002fc800007fe4ff */
[----:B------:R-:W-:-:S04]  /*9b60*/  @P1 LOP3.LUT R3, R3, R2, RZ, 0x3c, !PT ;  /* 0x0000000203031212 */ /* 0x000fc800078e3cff */
[----:B------:R-:W-:-:S04]  /*9b70*/  @P1 LOP3.LUT R2, R3, R2, RZ, 0x3c, !PT ;  /* 0x0000000203021212 */ /* 0x000fc800078e3cff */
[----:B------:R-:W-:-:S05]  /*9b80*/  @P1 LOP3.LUT R3, R3, R2, RZ, 0x3c, !PT ;  /* 0x0000000203031212 */ /* 0x000fca00078e3cff */
[----:B------:R-:W-:Y:S04]  /*9b90*/  @P1 LDGSTS.E.BYPASS.LTC128B.128 [R8+0x18c00], desc[UR56][R2.64], !P4 ;  /* 0x18c0000002081fae */ /* 0x000fe8000e101d78 */
[----:B------:R-:W-:Y:S04]  /*9ba0*/  @P1 LDGSTS.E.BYPASS.LTC128B.128 [R8+0x1bc00], desc[UR56][R2.64+0x80], !P3 ;  /* 0x1bc0008002081fae */ /* 0x000fe8000d901d78 */
[----:B------:R0:W-:Y:S01]  /*9bb0*/  @P1 LDGSTS.E.BYPASS.LTC128B.128 [R8+0x1ec00], desc[UR56][R2.64+0x100], !P2 ;  /* 0x1ec0010002081fae */ /* 0x0001e2000d101d78 */
[----:B------:R-:W-:-:S03]  /*9bc0*/  ISETP.GE.AND P1, PT, R6, 0x21, PT ;  /* 0x000000210600780c */ /* 0x000fc60003f26270 */
[----:B0-----:R-:W0:Y:S10]  /*9bd0*/  SHFL.IDX PT, R3, R4, 0x2, 0x181f ;  /* 0x00581f0004037f89 */ /* 0x001e3400000e0000 */
[----:B------:R-:W-:Y:S01]  /*9be0*/  @P1 IMAD R8, R5, 0x2, R22 ;  /* 0x0000000205081824 */ /* 0x000fe200078e0216 */
[----:B------:R-:W1:Y:S01]  /*9bf0*/  SHFL.IDX PT, R2, R0, 0x2, 0x181f ;  /* 0x00581f0000027f89 */ /* 0x000e6200000e0000 */
[----:B0-----:R-:W-:-:S05]  /*9c00*/  @P1 LEA R3, P0, R9, R3, 0x1 ;  /* 0x0000000309031211 */ /* 0x001fca00078008ff */
[----:B-1----:R-:W-:-:S05]  /*9c10*/  @P1 IMAD.X R2, RZ, RZ, R2, P0 ;  /* 0x000000ffff021224 */ /* 0x002fca00000e0602 */
        /* <DEDUP_REMOVED lines=21> */
[----:B------:R-:W1:Y:S04]  /*9d70*/  SHFL.IDX PT, R2, R0, 0x4, 0x181f ;  /* 0x00981f0000027f89 */ /* 0x000e6800000e0000 */
[----:B------:R-:W2:Y:S01]  /*9d80*/  SHFL.IDX PT, R0, R0, 0x5, 0x181f ;  /* 0x00b81f0000007f89 */ /* 0x000ea200000e0000 */
[----:B0-----:R-:W-:-:S04]  /*9d90*/  @P1 LEA R3, P0, R9, R3, 0x1 ;  /* 0x0000000309031211 */ /* 0x001fc800078008ff */
[----:B-1----:R-:W-:-:S04]  /*9da0*/  @P1 IADD3.X R2, RZ, R2, RZ, P0, !PT ;  /* 0x00000002ff021210 */ /* 0x002fc800007fe4ff */
[----:B------:R-:W-:-:S04]  /*9db0*/  @P1 LOP3.LUT R3, R3, R2, RZ, 0x3c, !PT ;  /* 0x0000000203031212 */ /* 0x000fc800078e3cff */
[----:B------:R-:W-:-:S04]  /*9dc0*/  @P1 LOP3.LUT R2, R3, R2, RZ, 0x3c, !PT ;  /* 0x0000000203021212 */ /* 0x000fc800078e3cff */
[----:B------:R-:W-:-:S05]  /*9dd0*/  @P1 LOP3.LUT R3, R3, R2, RZ, 0x3c, !PT ;  /* 0x0000000203031212 */ /* 0x000fca00078e3cff */
[----:B------:R-:W-:Y:S04]  /*9de0*/  @P1 LDGSTS.E.BYPASS.LTC128B.128 [R8+0x1a400], desc[UR56][R2.64], !P4 ;  /* 0x1a40000002081fae */ /* 0x000fe8000e101d78 */
[----:B------:R-:W-:Y:S04]  /*9df0*/  @P1 LDGSTS.E.BYPASS.LTC128B.128 [R8+0x1d400], desc[UR56][R2.64+0x80], !P3 ;  /* 0x1d40008002081fae */ /* 0x000fe8000d901d78 */
[----:B------:R0:W-:Y:S04]  /*9e00*/  @P1 LDGSTS.E.BYPASS.LTC128B.128 [R8+0x20400], desc[UR56][R2.64+0x100], !P2 ;  /* 0x2040010002081fae */ /* 0x0001e8000d101d78 */
[----:B0-2---:R0:W1:Y:S02]  /*9e10*/  SHFL.IDX PT, R2, R4, 0x5, 0x181f ;  /* 0x00b81f0004027f89 */ /* 0x00506400000e0000 */
.L_x_339:
[----:B------:R-:W-:-:S13]  /*9e20*/  ISETP.GE.AND P0, PT, R6, 0x51, PT ;  /* 0x000000510600780c */ /* 0x000fda0003f06270 */
[----:B-1----:R-:W-:Y:S01]  /*9e30*/  @P0 LEA R2, P1, R9, R2, 0x1 ;  /* 0x0000000209020211 */ /* 0x002fe200078208ff */
[----:B------:R-:W-:-:S04]  /*9e40*/  @P0 IMAD R5, R5, 0x2, R22 ;  /* 0x0000000205050824 */ /* 0x000fc800078e0216 */
[----:B------:R-:W-:-:S05]  /*9e50*/  @P0 IMAD.X R3, RZ, RZ, R0, P1 ;  /* 0x000000ffff030224 */ /* 0x000fca00008e0600 */
        /* <DEDUP_REMOVED lines=8> */
.L_x_261:
[----:B------:R-:W-:Y:S02]  /*9ee0*/  PLOP3.LUT P1, PT, P1, P0, PT, 0xa2, 0x0 ;  /* 0x000000000000781c */ /* 0x000fe40000f21472 */
[----:B------:R-:W-:-:S08]  /*9ef0*/  @P0 R2UR P1, UR4, R7 ;  /* 0x00000000070402ca */ /* 0x000fd00000020000 */
[----:B------:R-:W-:-:S05]  /*9f00*/  @P0 PLOP3.LUT P0, PT, P1, PT, PT, 0x80, 0x0 ;  /* 0x000000000000081c */ /* 0x000fca0000f0f070 */
[----:B------:R-:W-:Y:S01]  /*9f10*/  @!P1 SYNCS.ARRIVE.TRANS64.RED.A0T1 RZ, [UR4+0x2a830], RZ ;  /* 0x02a830ffffff99a7 */ /* 0x000fe20008200404 */
[----:B------:R-:W-:Y:S07]  /*9f20*/  @!P1 ARRIVES.LDGSTSBAR.64.TRANSCNT [UR4+0x2a830] ;  /* 0x02a83000ff0099b0 */ /* 0x000fee0008000a84 */
[----:B------:R-:W-:Y:S05]  /*9f30*/  @P0 BRA.U.ANY `(.L_x_261) ;  /* 0xfffffffd00e80947 */ /* 0x000fea000393ffff */
[----:B------:R-:W-:Y:S01]  /*9f40*/  NOP ;  /* 0x0000000000007918 */ /* 0x000fe20000000000 */
[----:B------:R-:W2:Y:S02]  /*9f50*/  LDL R0, [R1+0x20] ;  /* 0x0000200001007983 */ /* 0x000ea40000100800 */
[----:B--2---:R-:W-:-:S13]  /*9f60*/  ISETP.NE.AND P2, PT, R0, 0x3, PT ;  /* 0x000000030000780c */ /* 0x004fda0003f45270 */
[----:B------:R-:W-:Y:S05]  /*9f70*/  @!P2 BRA `(.L_x_262) ;  /* 0x000000000004a947 */ /* 0x000fea0003800000 */
[----:B------:R-:W-:Y:S01]  /*9f80*/  BPT.TRAP 0x1 ;  /* 0x000000040000795c */ /* 0x000fe20000300000 */
.L_x_262:
[----:B------:R2:W5:Y:S01]  /*9f90*/  LDL.LU R0, [R1+0x8] ;  /* 0x0000080001007983 */ /* 0x0005620000300800 */
[----:B------:R-:W-:Y:S01]  /*9fa0*/  LOP3.LUT P0, RZ, R25, 0x40, RZ, 0xc0, !PT ;  /* 0x0000004019ff7812 */ /* 0x000fe2000780c0ff */
[----:B------:R2:W-:-:S12]  /*9fb0*/  SYNCS.ARRIVE.TRANS64.A1T0 RZ, [R7+URZ+0x2a830], RZ ;  /* 0x02a830ff07ff79a7 */ /* 0x0005d8000810003f */
[----:B------:R-:W-:Y:S05]  /*9fc0*/  WARPSYNC.ALL ;  /* 0x0000000000007948 */ /* 0x000fea0003800000 */
[----:B------:R-:W-:Y:S01]  /*9fd0*/  ULDC.64 UR4, c[0x0][0x298] ;  /* 0x0000a60000047ab9 */ /* 0x000fe20000000a00 */
[----:B-1----:R-:W-:Y:S01]  /*9fe0*/  VIADD R2, R22, 0xc400 ;  /* 0x0000c40016027836 */ /* 0x002fe20000000000 */
[----:B------:R-:W-:Y:S01]  /*9ff0*/  SEL R30, R30, RZ, !P0 ;  /* 0x000000ff1e1e7207 */ /* 0x000fe20004000000 */
[----:B0-----:R-:W-:Y:S01]  /*a000*/  IMAD.WIDE.U32 R4, R35, UR4, RZ ;  /* 0x0000000423047c25 */ /* 0x001fe2000f8e00ff */
[----:B------:R-:W-:Y:S01]  /*a010*/  BSSY B6, `(.L_x_263) ;  /* 0x000001b000067945 */ /* 0x000fe20003800000 */
[----:B------:R-:W-:Y:S01]  /*a020*/  BAR.SYNC.DEFER_BLOCKING 0x8, 0x180 ;  /* 0x0206000000007b1d */ /* 0x000fe20000010000 */
[----:B-----5:R-:W-:-:S02]  /*a030*/  SEL R0, R0, RZ, !P0 ;  /* 0x000000ff00007207 */ /* 0x020fc40004000000 */
[----:B------:R-:W-:-:S03]  /*a040*/  LOP3.LUT P0, RZ, R2, 0x3ff, RZ, 0xc0, !PT ;  /* 0x000003ff02ff7812 */ /* 0x000fc6000780c0ff */
[----:B------:R0:W-:Y:S04]  /*a050*/  STL [R1+0x1c], R0 ;  /* 0x00001c0001007387 */ /* 0x0001e80000100800 */
[----:B------:R1:W-:Y:S01]  /*a060*/  STL.64 [R1+0x8], R4 ;  /* 0x0000080401007387 */ /* 0x0003e20000100a00 */
[----:B0-----:R-:W-:-:S05]  /*a070*/  SHF.R.S32.HI R0, RZ, 0x1f, R35 ;  /* 0x0000001fff007819 */ /* 0x001fca0000011423 */
[----:B------:R-:W-:-:S04]  /*a080*/  IMAD R0, R0, UR4, RZ ;  /* 0x0000000400007c24 */ /* 0x000fc8000f8e02ff */
[----:B------:R-:W-:-:S04]  /*a090*/  IMAD R0, R35, UR5, R0 ;  /* 0x0000000523007c24 */ /* 0x000fc8000f8e0200 */
[----:B------:R-:W-:Y:S01]  /*a0a0*/  IMAD.IADD R35, R5, 0x1, R0 ;  /* 0x0000000105237824 */ /* 0x000fe200078e0200 */
[----:B-1----:R-:W-:Y:S06]  /*a0b0*/  @!P0 BRA `(.L_x_264) ;  /* 0x0000000000408947 */ /* 0x002fec0003800000 */
[----:B------:R-:W-:Y:S01]  /*a0c0*/  MOV R2, 0x0 ;  /* 0x0000000000027802 */ /* 0x000fe20000000f00 */
[----:B------:R-:W-:Y:S01]  /*a0d0*/  ULDC.64 UR6, c[0x4][0x90] ;  /* 0x0100240000067ab9 */ /* 0x000fe20000000a00 */
[----:B------:R-:W-:Y:S01]  /*a0e0*/  ULDC.64 UR8, c[0x4][0x98] ;  /* 0x0100260000087ab9 */ /* 0x000fe20000000a00 */
[----:B------:R-:W-:Y:S01]  /*a0f0*/  ULDC.64 UR4, c[0x4][0x20] ;  /* 0x0100080000047ab9 */ /* 0x000fe20000000a00 */
[----:B------:R-:W-:Y:S01]  /*a100*/  MOV R4, UR6 ;  /* 0x0000000600047c02 */ /* 0x000fe20008000f00 */
[----:B------:R-:W-:Y:S01]  /*a110*/  IMAD.U32 R5, RZ, RZ, UR7 ;  /* 0x00000007ff057e24 */ /* 0x000fe2000f8e00ff */
[----:B------:R-:W0:Y:S01]  /*a120*/  LDC.64 R2, c[0x4][R2] ;  /* 0x0100000002027b82 */ /* 0x000e220000000a00 */
[----:B------:R-:W-:Y:S01]  /*a130*/  IMAD.U32 R6, RZ, RZ, UR8 ;  /* 0x00000008ff067e24 */ /* 0x000fe2000f8e00ff */
[----:B------:R-:W-:Y:S01]  /*a140*/  MOV R8, 0x70 ;  /* 0x0000007000087802 */ /* 0x000fe20000000f00 */
[----:B--2---:R-:W-:Y:S02]  /*a150*/  IMAD.U32 R7, RZ, RZ, UR9 ;  /* 0x00000009ff077e24 */ /* 0x004fe4000f8e00ff */
[----:B------:R-:W-:-:S02]  /*a160*/  IMAD.U32 R10, RZ, RZ, UR4 ;  /* 0x00000004ff0a7e24 */ /* 0x000fc4000f8e00ff */
[----:B------:R-:W-:Y:S02]  /*a170*/  IMAD.U32 R11, RZ, RZ, UR5 ;  /* 0x00000005ff0b7e24 */ /* 0x000fe4000f8e00ff */
[----:B------:R-:W-:Y:S02]  /*a180*/  IMAD.MOV.U32 R12, RZ, RZ, 0x1 ;  /* 0x00000001ff0c7424 */ /* 0x000fe400078e00ff */
[----:B------:R-:W-:-:S07]  /*a190*/  IMAD.MOV.U32 R13, RZ, RZ, RZ ;  /* 0x000000ffff0d7224 */ /* 0x000fce00078e00ff */
[----:B------:R-:W-:-:S07]  /*a1a0*/  LEPC R20, `(.L_x_264) ;  /* 0x000000001014794e */ /* 0x000fce0000000000 */
[----:B0-----:R-:W-:Y:S05]  /*a1b0*/  CALL.ABS.NOINC R2 ;  /* 0x0000000002007343 */ /* 0x001fea0003c00000 */
.L_x_264:
[----:B------:R-:W-:Y:S05]  /*a1c0*/  BSYNC B6 ;  /* 0x0000000000067941 */ /* 0x000fea0003800000 */
.L_x_263:
[----:B------:R-:W3:Y:S01]  /*a1d0*/  LDL.LU R20, [R1+0x1c] ;  /* 0x00001c0001147983 */ /* 0x000ee20000300800 */
[----:B------:R-:W0:Y:S01]  /*a1e0*/  LDC R8, c[0x0][0x448] ;  /* 0x00011200ff087b82 */ /* 0x000e220000000800 */
[----:B------:R-:W-:Y:S02]  /*a1f0*/  ULDC.64 UR4, c[0x0][0x2d8] ;  /* 0x0000b60000047ab9 */ /* 0x000fe40000000a00 */
[----:B------:R-:W4:Y:S01]  /*a200*/  LDL.LU.64 R2, [R1+0x8] ;  /* 0x0000080001027983 */ /* 0x000f220000300a00 */
[----:B------:R-:W-:Y:S02]  /*a210*/  IMAD.SHL.U32 R4, R17, 0x80, RZ ;  /* 0x0000008011047824 */ /* 0x000fe400078e00ff */
[----:B------:R-:W-:Y:S01]  /*a220*/  IMAD R0, R32, UR4, RZ ;  /* 0x0000000420007c24 */ /* 0x000fe2000f8e02ff */
[----:B------:R1:W5:Y:S03]  /*a230*/  LDL R17, [R1+0x10] ;  /* 0x0000100001117983 */ /* 0x0003660000100800 */
[----:B------:R-:W-:Y:S01]  /*a240*/  IMAD R0, R18, UR5, R0 ;  /* 0x0000000512007c24 */ /* 0x000fe2000f8e0200 */
[----:B0-----:R-:W-:Y:S01]  /*a250*/  ISETP.NE.AND P0, PT, R8, 0x1, PT ;  /* 0x000000010800780c */ /* 0x001fe20003f05270 */
[----:B------:R-:W0:Y:S02]  /*a260*/  S2R R11, SR_TID.X ;  /* 0x00000000000b7919 */ /* 0x000e240000002100 */
[----:B0-----:R-:W-:-:S05]  /*a270*/  IMAD.SHL.U32 R9, R11, 0x8, RZ ;  /* 0x000000080b097824 */ /* 0x001fca00078e00ff */
[----:B------:R-:W-:Y:S01]  /*a280*/  LOP3.LUT R9, R9, 0x38, RZ, 0xc0, !PT ;  /* 0x0000003809097812 */ /* 0x000fe200078ec0ff */
[----:B---3--:R-:W-:Y:S02]  /*a290*/  IMAD.MOV.U32 R21, RZ, RZ, R20 ;  /* 0x000000ffff157224 */ /* 0x008fe400078e0014 */
[----:B------:R-:W0:Y:S01]  /*a2a0*/  S2R R20, SR_TID.X ;  /* 0x0000000000147919 */ /* 0x000e220000002100 */
[----:B----4-:R-:W-:Y:S02]  /*a2b0*/  IMAD.MOV.U32 R3, RZ, RZ, R35 ;  /* 0x000000ffff037224 */ /* 0x010fe400078e0023 */
[----:B------:R-:W-:Y:S01]  /*a2c0*/  IMAD.WIDE.U32 R2, R18, UR4, R2 ;  /* 0x0000000412027c25 */ /* 0x000fe2000f8e0002 */
[----:B------:R-:W-:-:S03]  /*a2d0*/  ULDC.64 UR4, c[0x0][0x2e0] ;  /* 0x0000b80000047ab9 */ /* 0x000fc60000000a00 */
[----:B------:R-:W-:Y:S02]  /*a2e0*/  IMAD R5, R21, UR4, RZ ;  /* 0x0000000415057c24 */ /* 0x000fe4000f8e02ff */
[----:B------:R-:W-:Y:S02]  /*a2f0*/  IMAD.IADD R3, R3, 0x1, R0 ;  /* 0x0000000103037824 */ /* 0x000fe400078e0200 */
[C---:B------:R-:W-:Y:S02]  /*a300*/  IMAD R0, R30.reuse, UR5, R5 ;  /* 0x000000051e007c24 */ /* 0x040fe4000f8e0205 */
[----:B------:R-:W-:Y:S01]  /*a310*/  IMAD.WIDE.U32 R2, R30, UR4, R2 ;  /* 0x000000041e027c25 */ /* 0x000fe2000f8e0002 */
[----:B------:R-:W2:Y:S01]  /*a320*/  @P0 LDC R5, c[0x0][0x44c] ;  /* 0x00011300ff050b82 */ /* 0x000ea20000000800 */
[----:B------:R-:W-:-:S03]  /*a330*/  ULDC.64 UR4, c[0x0][0x2d0] ;  /* 0x0000b40000047ab9 */ /* 0x000fc60000000a00 */
[----:B------:R-:W-:-:S04]  /*a340*/  IADD3 R3, R3, R0, RZ ;  /* 0x0000000003037210 */ /* 0x000fc80007ffe0ff */
[----:B------:R-:W3:Y:S01]  /*a350*/  @P0 LDC R0, c[0x0][0x450] ;  /* 0x00011400ff000b82 */ /* 0x000ee20000000800 */
[C---:B0-----:R-:W-:Y:S01]  /*a360*/  LOP3.LUT R21, R20.reuse, 0x7f, RZ, 0xc0, !PT ;  /* 0x0000007f14157812 */ /* 0x041fe200078ec0ff */
[----:B------:R-:W-:-:S03]  /*a370*/  IMAD.SHL.U32 R20, R20, 0x10, RZ ;  /* 0x0000001014147824 */ /* 0x000fc600078e00ff */
[----:B------:R-:W-:-:S04]  /*a380*/  SHF.R.U32.HI R21, RZ, 0x3, R21 ;  /* 0x00000003ff157819 */ /* 0x000fc80000011615 */
[----:B------:R-:W-:-:S04]  /*a390*/  LOP3.LUT R20, R21, 0x70, R20, 0xf8, !PT ;  /* 0x0000007015147812 */ /* 0x000fc800078ef814 */
[----:B------:R-:W-:-:S05]  /*a3a0*/  LOP3.LUT R6, R20, R4, RZ, 0xfc, !PT ;  /* 0x0000000414067212 */ /* 0x000fca00078efcff */
[----:B--2---:R-:W-:-:S04]  /*a3b0*/  @P0 IMAD.HI.U32 R7, R6, R5, RZ ;  /* 0x0000000506070227 */ /* 0x004fc800078e00ff */
[----:B------:R-:W-:Y:S01]  /*a3c0*/  IMAD.MOV.U32 R5, RZ, RZ, R6 ;  /* 0x000000ffff057224 */ /* 0x000fe200078e0006 */
[----:B---3--:R-:W-:-:S05]  /*a3d0*/  @P0 SHF.R.U32.HI R5, RZ, R0, R7 ;  /* 0x00000000ff050219 */ /* 0x008fca0000011607 */
[----:B------:R-:W-:-:S04]  /*a3e0*/  IMAD.MOV R0, RZ, RZ, -R5 ;  /* 0x000000ffff007224 */ /* 0x000fc800078e0a05 */
[----:B------:R-:W-:Y:S01]  /*a3f0*/  IMAD R0, R8, R0, R6 ;  /* 0x0000000008007224 */ /* 0x000fe200078e0206 */
[----:B------:R-:W-:Y:S01]  /*a400*/  SHF.R.S32.HI R6, RZ, 0x1f, R5 ;  /* 0x0000001fff067819 */ /* 0x000fe20000011405 */
[----:B------:R-:W-:-:S04]  /*a410*/  IMAD.WIDE.U32 R2, R5, UR4, R2 ;  /* 0x0000000405027c25 */ /* 0x000fc8000f8e0002 */
[----:B------:R-:W-:-:S04]  /*a420*/  IMAD R6, R6, UR4, RZ ;  /* 0x0000000406067c24 */ /* 0x000fc8000f8e02ff */
[----:B------:R-:W-:Y:S01]  /*a430*/  IMAD R6, R5, UR5, R6 ;  /* 0x0000000505067c24 */ /* 0x000fe2000f8e0206 */
[----:B------:R-:W-:Y:S01]  /*a440*/  SHF.R.S32.HI R5, RZ, 0x1f, R0 ;  /* 0x0000001fff057819 */ /* 0x000fe20000011400 */
[----:B------:R-:W-:Y:S02]  /*a450*/  ULDC.64 UR4, c[0x0][0x2c8] ;  /* 0x0000b20000047ab9 */ /* 0x000fe40000000a00 */
[----:B------:R-:W-:Y:S02]  /*a460*/  IMAD.IADD R3, R3, 0x1, R6 ;  /* 0x0000000103037824 */ /* 0x000fe400078e0206 */
[----:B------:R-:W-:Y:S02]  /*a470*/  IMAD R5, R5, UR4, RZ ;  /* 0x0000000405057c24 */ /* 0x000fe4000f8e02ff */
[----:B------:R-:W-:Y:S02]  /*a480*/  IMAD.SHL.U32 R21, R11, 0x8, RZ ;  /* 0x000000080b157824 */ /* 0x000fe400078e00ff */
[----:B------:R-:W-:-:S04]  /*a490*/  IMAD.WIDE.U32 R2, R0, UR4, R2 ;  /* 0x0000000400027c25 */ /* 0x000fc8000f8e0002 */
[----:B------:R-:W-:Y:S01]  /*a4a0*/  IMAD R5, R0, UR5, R5 ;  /* 0x0000000500057c24 */ /* 0x000fe2000f8e0205 */
[----:B------:R-:W-:Y:S01]  /*a4b0*/  ULDC.64 UR4, c[0x0][0x280] ;  /* 0x0000a00000047ab9 */ /* 0x000fe20000000a00 */
[----:B------:R-:W-:Y:S02]  /*a4c0*/  LOP3.LUT R21, R21, 0x38, RZ, 0xc0, !PT ;  /* 0x0000003815157812 */ /* 0x000fe400078ec0ff */
[----:B------:R-:W-:Y:S01]  /*a4d0*/  LEA R0, P0, R2, UR4, 0x1 ;  /* 0x0000000402007c11 */ /* 0x000fe2000f8008ff */
[----:B------:R-:W-:Y:S01]  /*a4e0*/  ULDC UR4, c[0x0][0x2b8] ;  /* 0x0000ae0000047ab9 */ /* 0x000fe20000000800 */
[----:B------:R-:W-:Y:S02]  /*a4f0*/  IADD3 R5, R3, R5, RZ ;  /* 0x0000000503057210 */ /* 0x000fe40007ffe0ff */
[----:B------:R-:W-:Y:S02]  /*a500*/  LOP3.LUT R20, R11, 0x7f, RZ, 0xc0, !PT ;  /* 0x0000007f0b147812 */ /* 0x000fe400078ec0ff */
[----:B------:R-:W-:-:S02]  /*a510*/  LOP3.LUT R10, R21, 0x40, RZ, 0xfc, !PT ;  /* 0x00000040150a7812 */ /* 0x000fc400078efcff */
[----:B------:R-:W-:Y:S02]  /*a520*/  LOP3.LUT R11, R21, 0x80, RZ, 0xfc, !PT ;  /* 0x00000080150b7812 */ /* 0x000fe400078efcff */
[----:B------:R-:W-:Y:S01]  /*a530*/  LEA.HI.X R5, R2, UR5, R5, 0x1, P0 ;  /* 0x0000000502057c11 */ /* 0x000fe200080f0c05 */
[----:B------:R-:W-:Y:S01]  /*a540*/  UMOV UR5, 0xffffffff ;  /* 0xffffffff00057882 */ /* 0x000fe20000000000 */
[----:B------:R-:W-:Y:S02]  /*a550*/  ISETP.GE.AND P3, PT, R9, UR4, PT ;  /* 0x0000000409007c0c */ /* 0x000fe4000bf66270 */
[----:B------:R-:W-:Y:S02]  /*a560*/  ISETP.GE.AND P2, PT, R10, UR4, PT ;  /* 0x000000040a007c0c */ /* 0x000fe4000bf46270 */
[----:B------:R-:W-:Y:S02]  /*a570*/  ISETP.GE.AND P0, PT, R11, UR4, PT ;  /* 0x000000040b007c0c */ /* 0x000fe4000bf06270 */
[----:B------:R-:W-:Y:S01]  /*a580*/  SHF.R.U32.HI R10, RZ, 0x3, R20 ;  /* 0x00000003ff0a7819 */ /* 0x000fe20000011614 */
[----:B-1----:R-:W-:Y:S10]  /*a590*/  BRA.DIV UR5, `(.L_x_265) ;  /* 0x0000003605dc7947 */ /* 0x002ff4000b800000 */
[----:B------:R-:W0:Y:S01]  /*a5a0*/  SHFL.IDX PT, R3, R0, RZ, 0x181f ;  /* 0x00181fff00037589 */ /* 0x000e2200000e0000 */
[----:B-----5:R-:W-:Y:S02]  /*a5b0*/  IMAD R6, R17, R8, RZ ;  /* 0x0000000811067224 */ /* 0x020fe400078e02ff */
[----:B------:R-:W-:Y:S01]  /*a5c0*/  IMAD.IADD R4, R10, 0x1, R4 ;  /* 0x000000010a047824 */ /* 0x000fe200078e0204 */
[----:B------:R-:W1:Y:S04]  /*a5d0*/  SHFL.IDX PT, R2, R5, RZ, 0x181f ;  /* 0x00181fff05027589 */ /* 0x000e6800000e0000 */
[----:B------:R-:W-:Y:S01]  /*a5e0*/  ISETP.GE.AND P1, PT, R4, R6, PT ;  /* 0x000000060400720c */ /* 0x000fe20003f26270 */
[----:B------:R-:W-:-:S12]  /*a5f0*/  SHFL.IDX PT, R14, R0, 0x7, 0x181f ;  /* 0x00f81f00000e7f89 */ /* 0x000fd800000e0000 */
[----:B0-----:R-:W-:-:S05]  /*a600*/  @!P1 LEA R7, P4, R9, R3, 0x1 ;  /* 0x0000000309079211 */ /* 0x001fca00078808ff */
[----:B-1----:R-:W-:Y:S02]  /*a610*/  @!P1 IMAD.X R3, RZ, RZ, R2, P4 ;  /* 0x000000ffff039224 */ /* 0x002fe400020e0602 */
[----:B------:R-:W-:Y:S01]  /*a620*/  @!P1 IMAD.MOV.U32 R2, RZ, RZ, R7 ;  /* 0x000000ffff029224 */ /* 0x000fe200078e0007 */
[----:B------:R-:W-:-:S04]  /*a630*/  IADD3 R7, R4, 0x10, RZ ;  /* 0x0000001004077810 */ /* 0x000fc80007ffe0ff */
[----:B------:R-:W-:Y:S04]  /*a640*/  @!P1 LDGSTS.E.BYPASS.LTC128B.128 [R34+0xc400], desc[UR56][R2.64], !P3 ;  /* 0x0c40000002229fae */ /* 0x000fe8000d901d78 */
[----:B------:R-:W-:Y:S04]  /*a650*/  @!P1 LDGSTS.E.BYPASS.LTC128B.128 [R34+0x10400], desc[UR56][R2.64+0x80], !P2 ;  /* 0x1040008002229fae */ /* 0x000fe8000d101d78 */
[----:B------:R0:W-:Y:S01]  /*a660*/  @!P1 LDGSTS.E.BYPASS.LTC128B.128 [R34+0x14400], desc[UR56][R2.64+0x100], !P0 ;  /* 0x1440010002229fae */ /* 0x0001e2000c101d78 */
[----:B------:R-:W-:-:S03]  /*a670*/  ISETP.GE.AND P1, PT, R7, R6, PT ;  /* 0x000000060700720c */ /* 0x000fc60003f26270 */
[----:B0-----:R-:W0:Y:S04]  /*a680*/  SHFL.IDX PT, R3, R0, 0x1, 0x181f ;  /* 0x00381f0000037f89 */ /* 0x001e2800000e0000 */
[----:B------:R-:W1:Y:S06]  /*a690*/  SHFL.IDX PT, R2, R5, 0x1, 0x181f ;  /* 0x00381f0005027f89 */ /* 0x000e6c00000e0000 */
[----:B0-----:R-:W-:-:S05]  /*a6a0*/  @!P1 LEA R7, P4, R9, R3, 0x1 ;  /* 0x0000000309079211 */ /* 0x001fca00078808ff */
[----:B-1----:R-:W-:Y:S02]  /*a6b0*/  @!P1 IMAD.X R8, RZ, RZ, R2, P4 ;  /* 0x000000ffff089224 */ /* 0x002fe400020e0602 */
[----:B------:R-:W-:Y:S02]  /*a6c0*/  @!P1 IMAD.MOV.U32 R2, RZ, RZ, R7 ;  /* 0x000000ffff029224 */ /* 0x000fe400078e0007 */
[----:B------:R-:W-:Y:S02]  /*a6d0*/  @!P1 IMAD.MOV.U32 R3, RZ, RZ, R8 ;  /* 0x000000ffff039224 */ /* 0x000fe400078e0008 */
[----:B------:R-:W-:-:S03]  /*a6e0*/  VIADD R7, R4, 0x20 ;  /* 0x0000002004077836 */ /* 0x000fc60000000000 */
[----:B------:R-:W-:Y:S04]  /*a6f0*/  @!P1 LDGSTS.E.BYPASS.LTC128B.128 [R34+0xcc00], desc[UR56][R2.64], !P3 ;  /* 0x0cc0000002229fae */ /* 0x000fe8000d901d78 */
[----:B------:R-:W-:Y:S04]  /*a700*/  @!P1 LDGSTS.E.BYPASS.LTC128B.128 [R34+0x10c00], desc[UR56][R2.64+0x80], !P2 ;  /* 0x10c0008002229fae */ /* 0x000fe8000d101d78 */
[----:B------:R0:W-:Y:S01]  /*a710*/  @!P1 LDGSTS.E.BYPASS.LTC128B.128 [R34+0x14c00], desc[UR56][R2.64+0x100], !P0 ;  /* 0x14c0010002229fae */ /* 0x0001e2000c101d78 */
[----:B------:R-:W-:-:S03]  /*a720*/  ISETP.GE.AND P1, PT, R7, R6, PT ;  /* 0x000000060700720c */ /* 0x000fc60003f26270 */
[----:B0-----:R-:W0:Y:S04]  /*a730*/  SHFL.IDX PT, R3, R0, 0x2, 0x181f ;  /* 0x00581f0000037f89 */ /* 0x001e2800000e0000 */
[----:B------:R-:W1:Y:S06]  /*a740*/  SHFL.IDX PT, R2, R5, 0x2, 0x181f ;  /* 0x00581f0005027f89 */ /* 0x000e6c00000e0000 */
[----:B0-----:R-:W-:-:S05]  /*a750*/  @!P1 LEA R7, P4, R9, R3, 0x1 ;  /* 0x0000000309079211 */ /* 0x001fca00078808ff */
[----:B-1----:R-:W-:Y:S01]  /*a760*/  @!P1 IMAD.X R8, RZ, RZ, R2, P4 ;  /* 0x000000ffff089224 */ /* 0x002fe200020e0602 */
[----:B------:R-:W-:Y:S01]  /*a770*/  @!P1 MOV R2, R7 ;  /* 0x0000000700029202 */ /* 0x000fe20000000f00 */
[----:B------:R-:W-:Y:S02]  /*a780*/  VIADD R7, R4, 0x30 ;  /* 0x0000003004077836 */ /* 0x000fe40000000000 */
[----:B------:R-:W-:-:S05]  /*a790*/  @!P1 IMAD.MOV.U32 R3, RZ, RZ, R8 ;  /* 0x000000ffff039224 */ /* 0x000fca00078e0008 */
        /* <DEDUP_REMOVED lines=8> */
[----:B------:R-:W-:Y:S01]  /*a820*/  @!P1 IMAD.MOV.U32 R2, RZ, RZ, R7 ;  /* 0x000000ffff029224 */ /* 0x000fe200078e0007 */
[----:B------:R-:W-:Y:S01]  /*a830*/  IADD3 R7, R4, 0x40, RZ ;  /* 0x0000004004077810 */ /* 0x000fe20007ffe0ff */
        /* <DEDUP_REMOVED lines=28> */
[----:B------:R-:W1:Y:S04]  /*aa00*/  SHFL.IDX PT, R2, R5, 0x6, 0x181f ;  /* 0x00d81f0005027f89 */ /* 0x000e6800000e0000 */
[----:B------:R-:W2:Y:S02]  /*aa10*/  SHFL.IDX PT, R5, R5, 0x7, 0x181f ;  /* 0x00f81f0005057f89 */ /* 0x000ea400000e0000 */
[----:B0-----:R-:W-:-:S05]  /*aa20*/  @!P1 LEA R7, P4, R9, R3, 0x1 ;  /* 0x0000000309079211 */ /* 0x001fca00078808ff */
[----:B-1----:R-:W-:Y:S02]  /*aa30*/  @!P1 IMAD.X R8, RZ, RZ, R2, P4 ;  /* 0x000000ffff089224 */ /* 0x002fe400020e0602 */
[----:B------:R-:W-:Y:S02]  /*aa40*/  @!P1 IMAD.MOV.U32 R2, RZ, RZ, R7 ;  /* 0x000000ffff029224 */ /* 0x000fe400078e0007 */
[----:B------:R-:W-:-:S05]  /*aa50*/  @!P1 IMAD.MOV.U32 R3, RZ, RZ, R8 ;  /* 0x000000ffff039224 */ /* 0x000fca00078e0008 */
[----:B------:R0:W-:Y:S04]  /*aa60*/  @!P1 LDGSTS.E.BYPASS.LTC128B.128 [R34+0xf400], desc[UR56][R2.64], !P3 ;  /* 0x0f40000002229fae */ /* 0x0001e8000d901d78 */
[----:B------:R0:W-:Y:S04]  /*aa70*/  @!P1 LDGSTS.E.BYPASS.LTC128B.128 [R34+0x13400], desc[UR56][R2.64+0x80], !P2 ;  /* 0x1340008002229fae */ /* 0x0001e8000d101d78 */
[----:B--2---:R0:W-:Y:S02]  /*aa80*/  @!P1 LDGSTS.E.BYPASS.LTC128B.128 [R34+0x17400], desc[UR56][R2.64+0x100], !P0 ;  /* 0x1740010002229fae */ /* 0x0041e4000c101d78 */
.L_x_356:
[----:B0-----:R-:W-:Y:S01]  /*aa90*/  IADD3 R3, R4, 0x70, RZ ;  /* 0x0000007004037810 */ /* 0x001fe20007ffe0ff */
[----:B------:R-:W-:Y:S03]  /*aaa0*/  BSSY B0, `(.L_x_266) ;  /* 0x000000b000007945 */ /* 0x000fe60003800000 */
[----:B------:R-:W-:-:S13]  /*aab0*/  ISETP.GE.AND P1, PT, R3, R6, PT ;  /* 0x000000060300720c */ /* 0x000fda0003f26270 */
[----:B------:R-:W-:Y:S05]  /*aac0*/  @P1 BRA `(.L_x_267) ;  /* 0x0000000000201947 */ /* 0x000fea0003800000 */
[----:B------:R-:W-:-:S05]  /*aad0*/  LEA R2, P1, R9, R14, 0x1 ;  /* 0x0000000e09027211 */ /* 0x000fca00078208ff */
[----:B------:R-:W-:-:S05]  /*aae0*/  IMAD.X R3, RZ, RZ, R5, P1 ;  /* 0x000000ffff037224 */ /* 0x000fca00008e0605 */
[----:B------:R-:W-:Y:S01]  /*aaf0*/  @!PT LDS RZ, [RZ] ;  /* 0x00000000fffff984 */ /* 0x000fe20000000800 */
[----:B------:R-:W-:Y:S01]  /*ab00*/  @!PT LDS RZ, [RZ] ;  /* 0x00000000fffff984 */ /* 0x000fe20000000800 */
[----:B------:R-:W-:Y:S01]  /*ab10*/  @!PT LDS RZ, [RZ] ;  /* 0x00000000fffff984 */ /* 0x000fe20000000800 */
[----:B------:R0:W-:Y:S04]  /*ab20*/  LDGSTS.E.BYPASS.LTC128B.128 [R34+0xfc00], desc[UR56][R2.64], !P3 ;  /* 0x0fc0000002227fae */ /* 0x0001e8000d901d78 */
[----:B------:R0:W-:Y:S04]  /*ab30*/  LDGSTS.E.BYPASS.LTC128B.128 [R34+0x13c00], desc[UR56][R2.64+0x80], !P2 ;  /* 0x13c0008002227fae */ /* 0x0001e8000d101d78 */
[----:B------:R0:W-:Y:S02]  /*ab40*/  LDGSTS.E.BYPASS.LTC128B.128 [R34+0x17c00], desc[UR56][R2.64+0x100], !P0 ;  /* 0x17c0010002227fae */ /* 0x0001e4000c101d78 */
.L_x_267:
[----:B------:R-:W-:Y:S05]  /*ab50*/  BSYNC B0 ;  /* 0x0000000000007941 */ /* 0x000fea0003800000 */
.L_x_266:
[----:B------:R-:W-:Y:S01]  /*ab60*/  NOP ;  /* 0x0000000000007918 */ /* 0x000fe20000000000 */
[----:B------:R-:W-:-:S13]  /*ab70*/  PLOP3.LUT P0, PT, PT, PT, PT, 0x80, 0x0 ;  /* 0x000000000000781c */ /* 0x000fda0003f0f070 */
.L_x_268:
[----:B------:R-:W-:Y:S02]  /*ab80*/  PLOP3.LUT P1, PT, P1, P0, PT, 0xa2, 0x0 ;  /* 0x000000000000781c */ /* 0x000fe40000f21472 */
[----:B------:R-:W-:-:S08]  /*ab90*/  @P0 R2UR P1, UR4, R22 ;  /* 0x00000000160402ca */ /* 0x000fd00000020000 */
[----:B------:R-:W-:-:S05]  /*aba0*/  @P0 PLOP3.LUT P0, PT, P1, PT, PT, 0x80, 0x0 ;  /* 0x000000000000081c */ /* 0x000fca0000f0f070 */
[----:B------:R-:W-:Y:S01]  /*abb0*/  @!P1 SYNCS.ARRIVE.TRANS64.RED.A0T1 RZ, [UR4+0x2a800], RZ ;  /* 0x02a800ffffff99a7 */ /* 0x000fe20008200404 */
[----:B------:R-:W-:Y:S07]  /*abc0*/  @!P1 ARRIVES.LDGSTSBAR.64.TRANSCNT [UR4+0x2a800] ;  /* 0x02a80000ff0099b0 */ /* 0x000fee0008000a84 */
[----:B------:R-:W-:Y:S05]  /*abd0*/  @P0 BRA.U.ANY `(.L_x_268) ;  /* 0xfffffffd00e80947 */ /* 0x000fea000393ffff */
[----:B0-----:R-:W2:Y:S02]  /*abe0*/  LDL.LU R2, [R1+0x14] ;  /* 0x0000140001027983 */ /* 0x001ea40000300800 */
[----:B--2---:R-:W-:-:S05]  /*abf0*/  VIADD R2, R2, 0x1 ;  /* 0x0000000102027836 */ /* 0x004fca0000000000 */
[----:B------:R0:W-:Y:S01]  /*ac00*/  STL [R1+0x14], R2 ;  /* 0x0000140201007387 */ /* 0x0001e20000100800 */
[----:B------:R-:W-:-:S04]  /*ac10*/  LEA.HI R0, R2, R2, RZ, 0x1 ;  /* 0x0000000202007211 */ /* 0x000fc800078f08ff */
[----:B------:R-:W-:-:S05]  /*ac20*/  LOP3.LUT R0, R0, 0xfffffffe, RZ, 0xc0, !PT ;  /* 0xfffffffe00007812 */ /* 0x000fca00078ec0ff */
[----:B------:R-:W-:-:S05]  /*ac30*/  IMAD.IADD R0, R2, 0x1, -R0 ;  /* 0x0000000102007824 */ /* 0x000fca00078e0a00 */
[----:B------:R-:W-:Y:S01]  /*ac40*/  SHF.L.U32 R3, R0, 0x1f, RZ ;  /* 0x0000001f00037819 */ /* 0x000fe200000006ff */
[----:B------:R-:W-:Y:S01]  /*ac50*/  NOP ;  /* 0x0000000000007918 */ /* 0x000fe20000000000 */
[----:B------:R0:W-:Y:S01]  /*ac60*/  SYNCS.ARRIVE.TRANS64.A1T0 RZ, [R22+URZ+0x2a800], RZ ;  /* 0x02a800ff16ff79a7 */ /* 0x0001e2000810003f */
[----:B------:R-:W-:Y:S01]  /*ac70*/  BSSY B0, `(.L_x_269) ;  /* 0x0000003000007945 */ /* 0x000fe20003800000 */
[----:B------:R-:W1:Y:S03]  /*ac80*/  SYNCS.PHASECHK.TRANS64.TRYWAIT P0, [R22+URZ+0x2a820], R3 ;  /* 0x02a82003160075a7 */ /* 0x000e66000800017f */
[----:B01----:R-:W-:Y:S05]  /*ac90*/  @!P0 BRA `(.L_x_270) ;  /* 0x0000003800d48947 */ /* 0x003fea0003800000 */
.L_x_357:
[----:B------:R-:W-:Y:S05]  /*aca0*/  BSYNC B0 ;  /* 0x0000000000007941 */ /* 0x000fea0003800000 */
.L_x_269:
[----:B------:R-:W-:Y:S01]  /*acb0*/  ISETP.GE.AND P0, PT, R36, 0x61, PT ;  /* 0x000000612400780c */ /* 0x000fe20003f06270 */
[----:B------:R-:W-:-:S12]  /*acc0*/  BSSY B0, `(.L_x_271) ;  /* 0x00000ff000007945 */ /* 0x000fd80003800000 */
[----:B------:R-:W-:Y:S05]  /*acd0*/  @!P0 BRA `(.L_x_272) ;  /* 0x0000000c00f48947 */ /* 0x000fea0003800000 */
[----:B------:R-:W2:Y:S01]  /*ace0*/  LDL.LU R0, [R1+0x18] ;  /* 0x0000180001007983 */ /* 0x000ea20000300800 */
[----:B------:R-:W-:Y:S01]  /*acf0*/  IMAD.MOV.U32 R17, RZ, RZ, R28 ;  /* 0x000000ffff117224 */ /* 0x000fe200078e001c */
[----:B------:R-:W-:Y:S01]  /*ad00*/  MOV R10, R27 ;  /* 0x0000001b000a7202 */ /* 0x000fe20000000f00 */
[----:B------:R-:W-:Y:S02]  /*ad10*/  IMAD.MOV.U32 R30, RZ, RZ, R26 ;  /* 0x000000ffff1e7224 */ /* 0x000fe400078e001a */
[----:B--2---:R-:W-:-:S07]  /*ad20*/  VIADD R0, R0, 0xfffffffe ;  /* 0xfffffffe00007836 */ /* 0x004fce0000000000 */
.L_x_285:
[----:B------:R-:W2:Y:S01]  /*ad30*/  LDL R7, [R1] ;  /* 0x0000000001077983 */ /* 0x000ea20000100800 */
[----:B------:R-:W1:Y:S01]  /*ad40*/  LDC R4, c[0x0][0x430] ;  /* 0x00010c00ff047b82 */ /* 0x000e620000000800 */
[----:B------:R-:W0:Y:S02]  /*ad50*/  S2R R2, SR_TID.X ;  /* 0x0000000000027919 */ /* 0x000e240000002100 */
[----:B------:R-:W3:Y:S01]  /*ad60*/  LDL R9, [R1+0x20] ;  /* 0x0000200001097983 */ /* 0x000ee20000100800 */
[----:B-1----:R-:W-:Y:S02]  /*ad70*/  ISETP.NE.AND P0, PT, R4, 0x1, PT ;  /* 0x000000010400780c */ /* 0x002fe40003f05270 */
[C---:B0-----:R-:W-:Y:S01]  /*ad80*/  LOP3.LUT R3, R2.reuse, 0x7f, RZ, 0xc0, !PT ;  /* 0x0000007f02037812 */ /* 0x041fe200078ec0ff */
[----:B------:R-:W-:-:S10]  /*ad90*/  IMAD.SHL.U32 R2, R2, 0x10, RZ ;  /* 0x0000001002027824 */ /* 0x000fd400078e00ff */
[----:B------:R-:W0:Y:S01]  /*ada0*/  @P0 LDC R5, c[0x0][0x438] ;  /* 0x00010e00ff050b82 */ /* 0x000e220000000800 */
[----:B------:R-:W-:-:S04]  /*adb0*/  SHF.R.U32.HI R3, RZ, 0x3, R3 ;  /* 0x00000003ff037819 */ /* 0x000fc80000011603 */
[----:B------:R-:W-:-:S03]  /*adc0*/  LOP3.LUT R2, R3, 0x70, R2, 0xf8, !PT ;  /* 0x0000007003027812 */ /* 0x000fc600078ef802 */
[----:B------:R-:W1:Y:S01]  /*add0*/  @P0 LDC R3, c[0x0][0x434] ;  /* 0x00010d00ff030b82 */ /* 0x000e620000000800 */
[----:B------:R-:W-:Y:S01]  /*ade0*/  IMAD R8, R0, 0x60, R37 ;  /* 0x0000006000087824 */ /* 0x000fe200078e0225 */
[----:B------:R-:W-:-:S03]  /*adf0*/  ISETP.GT.U32.AND P2, PT, R2, 0x5f, PT ;  /* 0x0000005f0200780c */ /* 0x000fc60003f44070 */
[----:B------:R-:W-:-:S04]  /*ae00*/  IMAD.IADD R8, R2, 0x1, R8 ;  /* 0x0000000102087824 */ /* 0x000fc800078e0208 */
[----:B------:R-:W-:Y:S02]  /*ae10*/  IMAD.MOV.U32 R6, RZ, RZ, R8 ;  /* 0x000000ffff067224 */ /* 0x000fe400078e0008 */
[----:B-1----:R-:W-:-:S05]  /*ae20*/  @P0 IMAD.HI.U32 R2, R8, R3, RZ ;  /* 0x0000000308020227 */ /* 0x002fca00078e00ff */
[----:B0-----:R-:W-:Y:S02]  /*ae30*/  @P0 SHF.R.U32.HI R6, RZ, R5, R2 ;  /* 0x00000005ff060219 */ /* 0x001fe40000011602 */
[----:B------:R-:W0:Y:S02]  /*ae40*/  @!P2 LDC.64 R4, c[0x0][0x428] ;  /* 0x00010a00ff04ab82 */ /* 0x000e240000000a00 */
[--C-:B------:R-:W-:Y:S01]  /*ae50*/  @!P2 SHF.R.S32.HI R3, RZ, 0x1f, R6.reuse ;  /* 0x0000001fff03a819 */ /* 0x100fe20000011406 */
[----:B------:R-:W-:-:S04]  /*ae60*/  @!P2 IMAD.MOV.U32 R2, RZ, RZ, R6 ;  /* 0x000000ffff02a224 */ /* 0x000fc800078e0006 */
[----:B0-----:R-:W-:-:S04]  /*ae70*/  @!P2 IMAD.WIDE.U32 R2, R31, R4, R2 ;  /* 0x000000041f02a225 */ /* 0x001fc800078e0002 */
[----:B--2---:R-:W-:-:S04]  /*ae80*/  @!P2 IMAD R4, R7, R4, RZ ;  /* 0x000000040704a224 */ /* 0x004fc800078e02ff */
[----:B------:R-:W-:Y:S02]  /*ae90*/  @!P2 IMAD R7, R31, R5, R4 ;  /* 0x000000051f07a224 */ /* 0x000fe400078e0204 */
[----:B------:R-:W0:Y:S03]  /*aea0*/  @!P2 LDC.64 R4, c[0x0][0x418] ;  /* 0x00010600ff04ab82 */ /* 0x000e260000000a00 */
[----:B------:R-:W-:Y:S01]  /*aeb0*/  @!P2 IADD3 R3, R7, R3, RZ ;  /* 0x000000030703a210 */ /* 0x000fe20007ffe0ff */
[----:B------:R-:W-:Y:S01]  /*aec0*/  IMAD.MOV.U32 R7, RZ, RZ, RZ ;  /* 0x000000ffff077224 */ /* 0x000fe200078e00ff */
[----:B0-----:R-:W-:-:S04]  /*aed0*/  @!P2 LEA R4, P0, R2, R4, 0x2 ;  /* 0x000000040204a211 */ /* 0x001fc800078010ff */
[----:B------:R-:W-:-:S05]  /*aee0*/  @!P2 LEA.HI.X R5, R2, R5, R3, 0x2, P0 ;  /* 0x000000050205a211 */ /* 0x000fca00000f1403 */
[----:B------:R0:W5:Y:S01]  /*aef0*/  @!P2 LDG.E R7, desc[UR56][R4.64] ;  /* 0x000000380407a981 */ /* 0x000162000c1e1900 */
[----:B---3--:R-:W-:Y:S01]  /*af00*/  ISETP.NE.AND P1, PT, R9, 0x3, PT ;  /* 0x000000030900780c */ /* 0x008fe20003f25270 */
[----:B------:R-:W-:Y:S01]  /*af10*/  VIADD R27, R10, 0x1 ;  /* 0x000000010a1b7836 */ /* 0x000fe20000000000 */
[----:B------:R-:W-:Y:S05]  /*af20*/  YIELD ;  /* 0x0000000000007946 */ /* 0x000fea0003800000 */
[----:B------:R-:W-:Y:S01]  /*af30*/  ISETP.NE.AND P0, PT, R27, 0x2, PT ;  /* 0x000000021b00780c */ /* 0x000fe20003f05270 */
[----:B------:R-:W-:Y:S01]  /*af40*/  IMAD.MOV R3, RZ, RZ, -R6 ;  /* 0x000000ffff037224 */ /* 0x000fe200078e0a06 */
[----:B------:R-:W-:-:S02]  /*af50*/  ULDC UR4, c[0x0][0x430] ;  /* 0x00010c0000047ab9 */ /* 0x000fc40000000800 */
[----:B------:R-:W-:Y:S01]  /*af60*/  SEL R28, RZ, 0x1, P0 ;  /* 0x00000001ff1c7807 */ /* 0x000fe20000000000 */
[----:B------:R-:W-:Y:S01]  /*af70*/  IMAD R8, R3, UR4, R8 ;  /* 0x0000000403087c24 */ /* 0x000fe2000f8e0208 */
[----:B------:R-:W-:Y:S01]  /*af80*/  SEL R27, R27, RZ, P0 ;  /* 0x000000ff1b1b7207 */ /* 0x000fe20000000000 */
[----:B------:R-:W-:Y:S01]  /*af90*/  IMAD.MOV.U32 R26, RZ, RZ, R0 ;  /* 0x000000ffff1a7224 */ /* 0x000fe200078e0000 */
[----:B------:R-:W-:Y:S01]  /*afa0*/  LOP3.LUT R28, R17, R28, RZ, 0x3c, !PT ;  /* 0x0000001c111c7212 */ /* 0x000fe200078e3cff */
[----:B0-----:R-:W-:Y:S06]  /*afb0*/  @!P1 BRA `(.L_x_273) ;  /* 0x0000000000049947 */ /* 0x001fec0003800000 */
[----:B------:R-:W-:Y:S01]  /*afc0*/  BPT.TRAP 0x1 ;  /* 0x000000040000795c */ /* 0x000fe20000300000 */
.L_x_273:
[----:B------:R-:W-:Y:S01]  /*afd0*/  IMAD R6, R27, 0x8, R22 ;  /* 0x000000081b067824 */ /* 0x000fe200078e0216 */
[----:B------:R-:W-:Y:S01]  /*afe0*/  SHF.L.U32 R3, R28, 0x1f, RZ ;  /* 0x0000001f1c037819 */ /* 0x000fe200000006ff */
[----:B------:R-:W-:Y:S03]  /*aff0*/  BSSY B1, `(.L_x_274) ;  /* 0x0000003000017945 */ /* 0x000fe60003800000 */
[----:B------:R-:W0:Y:S02]  /*b000*/  SYNCS.PHASECHK.TRANS64.TRYWAIT P0, [R6+URZ+0x2a840], R3 ;  /* 0x02a84003060075a7 */ /* 0x000e24000800017f */
[----:B0-----:R-:W-:Y:S05]  /*b010*/  @!P0 BRA `(.L_x_275) ;  /* 0x0000003800088947 */ /* 0x001fea0003800000 */
.L_x_358:
[----:B------:R-:W-:Y:S05]  /*b020*/  BSYNC B1 ;  /* 0x0000000000017941 */ /* 0x000fea0003800000 */
.L_x_274:
[----:B------:R-:W-:Y:S01]  /*b030*/  SHF.R.S32.HI R20, RZ, 0x1f, R8 ;  /* 0x0000001fff147819 */ /* 0x000fe20000011408 */
[----:B------:R-:W-:Y:S01]  /*b040*/  ULDC.64 UR4, c[0x0][0x300] ;  /* 0x0000c00000047ab9 */ /* 0x000fe20000000a00 */
[----:B-----5:R-:W-:Y:S01]  /*b050*/  SHF.R.S32.HI R21, RZ, 0x1f, R7 ;  /* 0x0000001fff157819 */ /* 0x020fe20000011407 */
[----:B0-----:R-:W-:Y:S01]  /*b060*/  IMAD.WIDE.U32 R2, R8, UR4, RZ ;  /* 0x0000000408027c25 */ /* 0x001fe2000f8e00ff */
[C---:B------:R-:W-:Y:S02]  /*b070*/  LOP3.LUT P3, RZ, R25.reuse, 0x4, RZ, 0xc0, !PT ;  /* 0x0000000419ff7812 */ /* 0x040fe4000786c0ff */
[C---:B------:R-:W-:Y:S01]  /*b080*/  LOP3.LUT P2, RZ, R25.reuse, 0x2, RZ, 0xc0, !PT ;  /* 0x0000000219ff7812 */ /* 0x040fe2000784c0ff */
[----:B------:R-:W-:Y:S01]  /*b090*/  IMAD R0, R20, UR4, RZ ;  /* 0x0000000414007c24 */ /* 0x000fe2000f8e02ff */
[----:B------:R-:W-:Y:S01]  /*b0a0*/  LOP3.LUT P1, RZ, R25, 0x1, RZ, 0xc0, !PT ;  /* 0x0000000119ff7812 */ /* 0x000fe2000782c0ff */
[----:B------:R-:W-:Y:S02]  /*b0b0*/  IMAD R4, R27, 0x4800, R33 ;  /* 0x000048001b047824 */ /* 0x000fe400078e0221 */
[----:B------:R-:W-:Y:S01]  /*b0c0*/  IMAD R0, R8, UR5, R0 ;  /* 0x0000000508007c24 */ /* 0x000fe2000f8e0200 */
[----:B------:R-:W-:-:S04]  /*b0d0*/  ULDC.64 UR4, c[0x0][0x310] ;  /* 0x0000c40000047ab9 */ /* 0x000fc80000000a00 */
[----:B------:R-:W-:Y:S01]  /*b0e0*/  IADD3 R3, R3, R0, RZ ;  /* 0x0000000003037210 */ /* 0x000fe20007ffe0ff */
[----:B------:R-:W-:-:S04]  /*b0f0*/  IMAD R0, R21, UR4, RZ ;  /* 0x0000000415007c24 */ /* 0x000fc8000f8e02ff */
[C---:B------:R-:W-:Y:S02]  /*b100*/  IMAD R0, R7.reuse, UR5, R0 ;  /* 0x0000000507007c24 */ /* 0x040fe4000f8e0200 */
[----:B------:R-:W-:Y:S01]  /*b110*/  IMAD.WIDE.U32 R2, R7, UR4, R2 ;  /* 0x0000000407027c25 */ /* 0x000fe2000f8e0002 */
[----:B------:R-:W-:-:S03]  /*b120*/  ULDC.64 UR4, c[0x0][0x308] ;  /* 0x0000c20000047ab9 */ /* 0x000fc60000000a00 */
[----:B------:R-:W-:Y:S02]  /*b130*/  IMAD.IADD R3, R3, 0x1, R0 ;  /* 0x0000000103037824 */ /* 0x000fe400078e0200 */
[----:B------:R-:W-:Y:S02]  /*b140*/  IMAD R0, R32, UR4, RZ ;  /* 0x0000000420007c24 */ /* 0x000fe4000f8e02ff */
[----:B------:R-:W-:-:S04]  /*b150*/  IMAD.WIDE.U32 R2, R18, UR4, R2 ;  /* 0x0000000412027c25 */ /* 0x000fc8000f8e0002 */
[----:B------:R-:W-:Y:S01]  /*b160*/  IMAD R0, R18, UR5, R0 ;  /* 0x0000000512007c24 */ /* 0x000fe2000f8e0200 */
[----:B------:R-:W-:Y:S02]  /*b170*/  ULDC.64 UR4, c[0x0][0x2e8] ;  /* 0x0000ba0000047ab9 */ /* 0x000fe40000000a00 */
[----:B------:R-:W-:Y:S01]  /*b180*/  LEA R9, P0, R2, UR4, 0x1 ;  /* 0x0000000402097c11 */ /* 0x000fe2000f8008ff */
[----:B------:R-:W-:Y:S01]  /*b190*/  IMAD.IADD R0, R0, 0x1, R3 ;  /* 0x0000000100007824 */ /* 0x000fe200078e0203 */
[----:B------:R-:W-:-:S04]  /*b1a0*/  UMOV UR4, 0xffffffff ;  /* 0xffffffff00047882 */ /* 0x000fc80000000000 */
[----:B------:R-:W-:Y:S01]  /*b1b0*/  LEA.HI.X R5, R2, UR5, R0, 0x1, P0 ;  /* 0x0000000502057c11 */ /* 0x000fe200080f0c00 */
[----:B------:R-:W-:Y:S06]  /*b1c0*/  BRA.DIV UR4, `(.L_x_276) ;  /* 0x0000003604b07947 */ /* 0x000fec000b800000 */
[----:B------:R-:W0:Y:S01]  /*b1d0*/  S2R R3, SR_TID.X ;  /* 0x0000000000037919 */ /* 0x000e220000002100 */
[----:B------:R-:W-:Y:S01]  /*b1e0*/  LEA R4, R4, R22, 0x1 ;  /* 0x0000001604047211 */ /* 0x000fe200078e08ff */
[----:B------:R-:W1:Y:S04]  /*b1f0*/  SHFL.IDX PT, R2, R9, RZ, 0x181f ;  /* 0x00181fff09027589 */ /* 0x000e6800000e0000 */
[----:B------:R-:W-:Y:S01]  /*b200*/  SHFL.IDX PT, R35, R5, 0x2, 0x181f ;  /* 0x00581f0005237f89 */ /* 0x000fe200000e0000 */
[----:B0-----:R-:W-:-:S03]  /*b210*/  IMAD.SHL.U32 R11, R3, 0x8, RZ ;  /* 0x00000008030b7824 */ /* 0x001fc600078e00ff */
[----:B------:R-:W0:Y:S02]  /*b220*/  SHFL.IDX PT, R3, R5, RZ, 0x181f ;  /* 0x00181fff05037589 */ /* 0x000e2400000e0000 */
[----:B------:R-:W-:-:S05]  /*b230*/  LOP3.LUT R11, R11, 0x38, RZ, 0xc0, !PT ;  /* 0x000000380b0b7812 */ /* 0x000fca00078ec0ff */
[----:B------:R-:W-:-:S05]  /*b240*/  IMAD.SHL.U32 R0, R11, 0x2, RZ ;  /* 0x000000020b007824 */ /* 0x000fca00078e00ff */
[----:B-1----:R-:W-:-:S05]  /*b250*/  IADD3 R2, P0, R2, R0, RZ ;  /* 0x0000000002027210 */ /* 0x002fca0007f1e0ff */
[----:B0-----:R-:W-:-:S05]  /*b260*/  IMAD.X R3, RZ, RZ, R3, P0 ;  /* 0x000000ffff037224 */ /* 0x001fca00000e0603 */
[----:B------:R-:W-:Y:S04]  /*b270*/  LDGSTS.E.BYPASS.LTC128B.128 [R4+0x18400], desc[UR56][R2.64], !P3 ;  /* 0x1840000002047fae */ /* 0x000fe8000d901d78 */
[----:B------:R-:W-:Y:S04]  /*b280*/  LDGSTS.E.BYPASS.LTC128B.128 [R4+0x1b400], desc[UR56][R2.64+0x80], !P2 ;  /* 0x1b40008002047fae */ /* 0x000fe8000d101d78 */
[----:B------:R0:W-:Y:S04]  /*b290*/  LDGSTS.E.BYPASS.LTC128B.128 [R4+0x1e400], desc[UR56][R2.64+0x100], !P1 ;  /* 0x1e40010002047fae */ /* 0x0001e8000c901d78 */
[----:B0-----:R-:W0:Y:S04]  /*b2a0*/  SHFL.IDX PT, R2, R9, 0x1, 0x181f ;  /* 0x00381f0009027f89 */ /* 0x001e2800000e0000 */
[----:B------:R-:W1:Y:S01]  /*b2b0*/  SHFL.IDX PT, R3, R5, 0x1, 0x181f ;  /* 0x00381f0005037f89 */ /* 0x000e6200000e0000 */
[----:B0-----:R-:W-:-:S05]  /*b2c0*/  IADD3 R2, P0, R2, R0, RZ ;  /* 0x0000000002027210 */ /* 0x001fca0007f1e0ff */
[----:B-1----:R-:W-:-:S05]  /*b2d0*/  IMAD.X R3, RZ, RZ, R3, P0 ;  /* 0x000000ffff037224 */ /* 0x002fca00000e0603 */
[----:B------:R-:W-:Y:S04]  /*b2e0*/  LDGSTS.E.BYPASS.LTC128B.128 [R4+0x18c00], desc[UR56][R2.64], !P3 ;  /* 0x18c0000002047fae */ /* 0x000fe8000d901d78 */
[----:B------:R-:W-:Y:S04]  /*b2f0*/  LDGSTS.E.BYPASS.LTC128B.128 [R4+0x1bc00], desc[UR56][R2.64+0x80], !P2 ;  /* 0x1bc0008002047fae */ /* 0x000fe8000d101d78 */
[----:B------:R0:W-:Y:S04]  /*b300*/  LDGSTS.E.BYPASS.LTC128B.128 [R4+0x1ec00], desc[UR56][R2.64+0x100], !P1 ;  /* 0x1ec0010002047fae */ /* 0x0001e8000c901d78 */
[----:B0-----:R-:W0:Y:S02]  /*b310*/  SHFL.IDX PT, R2, R9, 0x2, 0x181f ;  /* 0x00581f0009027f89 */ /* 0x001e2400000e0000 */
[----:B0-----:R-:W-:-:S05]  /*b320*/  IADD3 R2, P0, R2, R0, RZ ;  /* 0x0000000002027210 */ /* 0x001fca0007f1e0ff */
[----:B------:R-:W-:Y:S02]  /*b330*/  IMAD.X R3, RZ, RZ, R35, P0 ;  /* 0x000000ffff037224 */ /* 0x000fe400000e0623 */
[----:B------:R-:W-:Y:S04]  /*b340*/  SHFL.IDX PT, R35, R5, 0x3, 0x181f ;  /* 0x00781f0005237f89 */ /* 0x000fe800000e0000 */
        /* <DEDUP_REMOVED lines=13> */
[----:B------:R0:W1:Y:S04]  /*b420*/  SHFL.IDX PT, R35, R5, 0x5, 0x181f ;  /* 0x00b81f0005237f89 */ /* 0x00006800000e0000 */
[----:B------:R-:W-:Y:S04]  /*b430*/  LDGSTS.E.BYPASS.LTC128B.128 [R4+0x1a400], desc[UR56][R2.64], !P3 ;  /* 0x1a40000002047fae */ /* 0x000fe8000d901d78 */
[----:B------:R-:W-:Y:S04]  /*b440*/  LDGSTS.E.BYPASS.LTC128B.128 [R4+0x1d400], desc[UR56][R2.64+0x80], !P2 ;  /* 0x1d40008002047fae */ /* 0x000fe8000d101d78 */
[----:B------:R2:W-:Y:S04]  /*b450*/  LDGSTS.E.BYPASS.LTC128B.128 [R4+0x20400], desc[UR56][R2.64+0x100], !P1 ;  /* 0x2040010002047fae */ /* 0x0005e8000c901d78 */
[----:B-12---:R0:W2:Y:S02]  /*b460*/  SHFL.IDX PT, R2, R9, 0x5, 0x181f ;  /* 0x00b81f0009027f89 */ /* 0x0060a400000e0000 */
.L_x_372:
[----:B--2---:R-:W-:-:S05]  /*b470*/  IADD3 R2, P0, R2, R0, RZ ;  /* 0x0000000002027210 */ /* 0x004fca0007f1e0ff */
[----:B------:R-:W-:Y:S01]  /*b480*/  IMAD.X R3, RZ, RZ, R35, P0 ;  /* 0x000000ffff037224 */ /* 0x000fe200000e0623 */
[----:B------:R-:W-:-:S04]  /*b490*/  PLOP3.LUT P0, PT, PT, PT, PT, 0x80, 0x0 ;  /* 0x000000000000781c */ /* 0x000fc80003f0f070 */
[----:B------:R-:W-:Y:S01]  /*b4a0*/  @!PT LDS RZ, [RZ] ;  /* 0x00000000fffff984 */ /* 0x000fe20000000800 */
[----:B------:R-:W-:Y:S01]  /*b4b0*/  @!PT LDS RZ, [RZ] ;  /* 0x00000000fffff984 */ /* 0x000fe20000000800 */
[----:B------:R-:W-:Y:S01]  /*b4c0*/  @!PT LDS RZ, [RZ] ;  /* 0x00000000fffff984 */ /* 0x000fe20000000800 */
[----:B------:R1:W-:Y:S04]  /*b4d0*/  LDGSTS.E.BYPASS.LTC128B.128 [R4+0x1ac00], desc[UR56][R2.64], !P3 ;  /* 0x1ac0000002047fae */ /* 0x0003e8000d901d78 */
[----:B------:R1:W-:Y:S04]  /*b4e0*/  LDGSTS.E.BYPASS.LTC128B.128 [R4+0x1dc00], desc[UR56][R2.64+0x80], !P2 ;  /* 0x1dc0008002047fae */ /* 0x0003e8000d101d78 */
[----:B------:R1:W-:Y:S01]  /*b4f0*/  LDGSTS.E.BYPASS.LTC128B.128 [R4+0x20c00], desc[UR56][R2.64+0x100], !P1 ;  /* 0x20c0010002047fae */ /* 0x0003e2000c901d78 */
[----:B------:R-:W-:Y:S01]  /*b500*/  NOP ;  /* 0x0000000000007918 */ /* 0x000fe20000000000 */
.L_x_277:
[----:B------:R-:W-:Y:S02]  /*b510*/  PLOP3.LUT P1, PT, P1, P0, PT, 0xa2, 0x0 ;  /* 0x000000000000781c */ /* 0x000fe40000f21472 */
[----:B------:R-:W-:-:S08]  /*b520*/  @P0 R2UR P1, UR4, R6 ;  /* 0x00000000060402ca */ /* 0x000fd00000020000 */
[----:B------:R-:W-:-:S05]  /*b530*/  @P0 PLOP3.LUT P0, PT, P1, PT, PT, 0x80, 0x0 ;  /* 0x000000000000081c */ /* 0x000fca0000f0f070 */
[----:B------:R-:W-:Y:S01]  /*b540*/  @!P1 SYNCS.ARRIVE.TRANS64.RED.A0T1 RZ, [UR4+0x2a830], RZ ;  /* 0x02a830ffffff99a7 */ /* 0x000fe20008200404 */
[----:B------:R-:W-:Y:S07]  /*b550*/  @!P1 ARRIVES.LDGSTSBAR.64.TRANSCNT [UR4+0x2a830] ;  /* 0x02a83000ff0099b0 */ /* 0x000fee0008000a84 */
[----:B------:R-:W-:Y:S05]  /*b560*/  @P0 BRA.U.ANY `(.L_x_277) ;  /* 0xfffffffd00e80947 */ /* 0x000fea000393ffff */
[----:B------:R-:W-:Y:S01]  /*b570*/  NOP ;  /* 0x0000000000007918 */ /* 0x000fe20000000000 */
[----:B-1----:R-:W2:Y:S02]  /*b580*/  LDL R2, [R1+0x20] ;  /* 0x0000200001027983 */ /* 0x002ea40000100800 */
[----:B--2---:R-:W-:-:S13]  /*b590*/  ISETP.NE.AND P2, PT, R2, 0x3, PT ;  /* 0x000000030200780c */ /* 0x004fda0003f45270 */
[----:B------:R-:W-:Y:S05]  /*b5a0*/  @!P2 BRA `(.L_x_278) ;  /* 0x000000000004a947 */ /* 0x000fea0003800000 */
[----:B------:R-:W-:Y:S01]  /*b5b0*/  BPT.TRAP 0x1 ;  /* 0x000000040000795c */ /* 0x000fe20000300000 */
.L_x_278:
[----:B------:R1:W-:Y:S01]  /*b5c0*/  SYNCS.ARRIVE.TRANS64.A1T0 RZ, [R6+URZ+0x2a830], RZ ;  /* 0x02a830ff06ff79a7 */ /* 0x0003e2000810003f */
[----:B------:R-:W-:Y:S05]  /*b5d0*/  @!P2 BRA `(.L_x_279) ;  /* 0x000000000004a947 */ /* 0x000fea0003800000 */
[----:B------:R-:W-:Y:S01]  /*b5e0*/  BPT.TRAP 0x1 ;  /* 0x000000040000795c */ /* 0x000fe20000300000 */
.L_x_279:
[----:B------:R-:W-:Y:S01]  /*b5f0*/  SHF.L.U32 R2, R17, 0x1f, RZ ;  /* 0x0000001f11027819 */ /* 0x000fe200000006ff */
[----:B------:R-:W-:Y:S01]  /*b600*/  BSSY B1, `(.L_x_280) ;  /* 0x0000004000017945 */ /* 0x000fe20003800000 */
[----:B------:R-:W-:-:S04]  /*b610*/  LEA R4, R10, R22, 0x3 ;  /* 0x000000160a047211 */ /* 0x000fc800078e18ff */
[----:B------:R-:W2:Y:S02]  /*b620*/  SYNCS.PHASECHK.TRANS64.TRYWAIT P0, [R4+URZ+0x2a860], R2 ;  /* 0x02a86002040075a7 */ /* 0x000ea4000800017f */
[----:B--2---:R-:W-:Y:S05]  /*b630*/  @!P0 BRA `(.L_x_281) ;  /* 0x0000003800708947 */ /* 0x004fea0003800000 */
.L_x_373:
[----:B------:R-:W-:Y:S05]  /*b640*/  BSYNC B1 ;  /* 0x0000000000017941 */ /* 0x000fea0003800000 */
.L_x_280:
[----:B------:R-:W3:Y:S01]  /*b650*/  S2R R3, SR_TID.X ;  /* 0x0000000000037919 */ /* 0x000ee20000002100 */
[----:B------:R-:W-:Y:S01]  /*b660*/  UMOV UR4, 0xffffffff ;  /* 0xffffffff00047882 */ /* 0x000fe20000000000 */
[----:B-1----:R-:W-:Y:S01]  /*b670*/  IMAD R6, R30, -0x60, R36 ;  /* 0xffffffa01e067824 */ /* 0x002fe200078e0224 */
[----:B------:R-:W-:Y:S01]  /*b680*/  LOP3.LUT P0, RZ, R29, 0x2, RZ, 0xc0, !PT ;  /* 0x000000021dff7812 */ /* 0x000fe2000780c0ff */
[----:B0-----:R-:W-:Y:S01]  /*b690*/  IMAD R5, R10, 0x3000, R33 ;  /* 0x000030000a057824 */ /* 0x001fe200078e0221 */
[----:B---3--:R-:W-:-:S04]  /*b6a0*/  LOP3.LUT R3, R3, 0x7f, RZ, 0xc0, !PT ;  /* 0x0000007f03037812 */ /* 0x008fc800078ec0ff */
[----:B------:R-:W-:-:S05]  /*b6b0*/  SHF.R.U32.HI R3, RZ, 0x3, R3 ;  /* 0x00000003ff037819 */ /* 0x000fca0000011603 */
[----:B------:R-:W-:Y:S01]  /*b6c0*/  IMAD.IADD R6, R6, 0x1, -R3 ;  /* 0x0000000106067824 */ /* 0x000fe200078e0a03 */
[----:B------:R-:W-:Y:S06]  /*b6d0*/  BRA.DIV UR4, `(.L_x_282) ;  /* 0x0000003a045c7947 */ /* 0x000fec000b800000 */
[----:B--2---:R-:W0:Y:S01]  /*b6e0*/  SHFL.IDX PT, R2, R23, RZ, 0x181f ;  /* 0x00181fff17027589 */ /* 0x004e2200000e0000 */
[----:B------:R-:W-:-:S03]  /*b6f0*/  IMAD R5, R5, 0x2, R22 ;  /* 0x0000000205057824 */ /* 0x000fc600078e0216 */
[----:B------:R-:W1:Y:S01]  /*b700*/  SHFL.IDX PT, R3, R24, RZ, 0x181f ;  /* 0x00181fff18037589 */ /* 0x000e6200000e0000 */
[----:B0-----:R-:W-:-:S05]  /*b710*/  IADD3 R2, P1, R2, R0, RZ ;  /* 0x0000000002027210 */ /* 0x001fca0007f3e0ff */
[----:B-1----:R-:W-:Y:S01]  /*b720*/  IMAD.X R3, RZ, RZ, R3, P1 ;  /* 0x000000ffff037224 */ /* 0x002fe200008e0603 */
[----:B------:R-:W-:-:S04]  /*b730*/  LOP3.LUT P1, RZ, R29, 0x1, RZ, 0xc0, !PT ;  /* 0x000000011dff7812 */ /* 0x000fc8000782c0ff */
[----:B------:R-:W-:-:S13]  /*b740*/  ISETP.LT.OR P2, PT, R6, 0x1, !P1 ;  /* 0x000000010600780c */ /* 0x000fda0004f41670 */
[----:B------:R-:W-:Y:S01]  /*b750*/  @!PT LDS RZ, [RZ] ;  /* 0x00000000fffff984 */ /* 0x000fe20000000800 */
[----:B------:R-:W-:Y:S01]  /*b760*/  LDGSTS.E.BYPASS.LTC128B.128 [R5+0x400], desc[UR56][R2.64], !P2 ;  /* 0x0040000002057fae */ /* 0x000fe2000d101d78 */
[----:B------:R-:W-:-:S13]  /*b770*/  ISETP.LT.OR P2, PT, R6, 0x1, !P0 ;  /* 0x000000010600780c */ /* 0x000fda0004741670 */
[----:B------:R0:W-:Y:S04]  /*b780*/  LDGSTS.E.BYPASS.LTC128B.128 [R5+0x3400], desc[UR56][R2.64+0x80], !P2 ;  /* 0x0340008002057fae */ /* 0x0001e8000d101d78 */
[----:B0-----:R-:W0:Y:S04]  /*b790*/  SHFL.IDX PT, R2, R23, 0x1, 0x181f ;  /* 0x00381f0017027f89 */ /* 0x001e2800000e0000 */
[----:B------:R-:W1:Y:S01]  /*b7a0*/  SHFL.IDX PT, R3, R24, 0x1, 0x181f ;  /* 0x00381f0018037f89 */ /* 0x000e6200000e0000 */
[----:B0-----:R-:W-:-:S05]  /*b7b0*/  IADD3 R2, P2, R2, R0, RZ ;  /* 0x0000000002027210 */ /* 0x001fca0007f5e0ff */
[----:B-1----:R-:W-:Y:S01]  /*b7c0*/  IMAD.X R3, RZ, RZ, R3, P2 ;  /* 0x000000ffff037224 */ /* 0x002fe200010e0603 */
[----:B------:R-:W-:-:S13]  /*b7d0*/  ISETP.LT.OR P2, PT, R6, 0x11, !P1 ;  /* 0x000000110600780c */ /* 0x000fda0004f41670 */
        /* <DEDUP_REMOVED lines=13> */
[----:B0-----:R-:W-:-:S04]  /*b8b0*/  IADD3 R2, P2, R2, R0, RZ ;  /* 0x0000000002027210 */ /* 0x001fc80007f5e0ff */
[----:B-1----:R-:W-:Y:S02]  /*b8c0*/  IADD3.X R3, RZ, R3, RZ, P2, !PT ;  /* 0x00000003ff037210 */ /* 0x002fe400017fe4ff */
[----:B------:R-:W-:-:S13]  /*b8d0*/  ISETP.LT.OR P2, PT, R6, 0x31, !P1 ;  /* 0x000000310600780c */ /* 0x000fda0004f41670 */
[----:B------:R-:W-:Y:S01]  /*b8e0*/  LDGSTS.E.BYPASS.LTC128B.128 [R5+0x1c00], desc[UR56][R2.64], !P2 ;  /* 0x01c0000002057fae */ /* 0x000fe2000d101d78 */
[----:B------:R-:W-:-:S13]  /*b8f0*/  ISETP.LT.OR P2, PT, R6, 0x31, !P0 ;  /* 0x000000310600780c */ /* 0x000fda0004741670 */
[----:B------:R0:W-:Y:S04]  /*b900*/  LDGSTS.E.BYPASS.LTC128B.128 [R5+0x4c00], desc[UR56][R2.64+0x80], !P2 ;  /* 0x04c0008002057fae */ /* 0x0001e8000d101d78 */
[----:B0-----:R-:W0:Y:S04]  /*b910*/  SHFL.IDX PT, R2, R23, 0x4, 0x181f ;  /* 0x00981f0017027f89 */ /* 0x001e2800000e0000 */
[----:B------:R-:W1:Y:S04]  /*b920*/  SHFL.IDX PT, R3, R24, 0x4, 0x181f ;  /* 0x00981f0018037f89 */ /* 0x000e6800000e0000 */
[----:B------:R-:W2:Y:S01]  /*b930*/  SHFL.IDX PT, R24, R24, 0x5, 0x181f ;  /* 0x00b81f0018187f89 */ /* 0x000ea200000e0000 */
[----:B0-----:R-:W-:-:S05]  /*b940*/  IADD3 R2, P2, R2, R0, RZ ;  /* 0x0000000002027210 */ /* 0x001fca0007f5e0ff */
[----:B-1----:R-:W-:Y:S01]  /*b950*/  IMAD.X R3, RZ, RZ, R3, P2 ;  /* 0x000000ffff037224 */ /* 0x002fe200010e0603 */
[----:B------:R-:W-:-:S13]  /*b960*/  ISETP.LT.OR P2, PT, R6, 0x41, !P1 ;  /* 0x000000410600780c */ /* 0x000fda0004f41670 */
[----:B------:R-:W-:Y:S01]  /*b970*/  LDGSTS.E.BYPASS.LTC128B.128 [R5+0x2400], desc[UR56][R2.64], !P2 ;  /* 0x0240000002057fae */ /* 0x000fe2000d101d78 */
[----:B------:R-:W-:-:S13]  /*b980*/  ISETP.LT.OR P2, PT, R6, 0x41, !P0 ;  /* 0x000000410600780c */ /* 0x000fda0004741670 */
[----:B------:R0:W-:Y:S04]  /*b990*/  LDGSTS.E.BYPASS.LTC128B.128 [R5+0x5400], desc[UR56][R2.64+0x80], !P2 ;  /* 0x0540008002057fae */ /* 0x0001e8000d101d78 */
[----:B0-2---:R0:W1:Y:S02]  /*b9a0*/  SHFL.IDX PT, R2, R23, 0x5, 0x181f ;  /* 0x00b81f0017027f89 */ /* 0x00506400000e0000 */
.L_x_387:
[C---:B------:R-:W-:Y:S01]  /*b9b0*/  ISETP.LT.OR P1, PT, R6.reuse, 0x51, !P1 ;  /* 0x000000510600780c */ /* 0x040fe20004f21670 */
[----:B------:R-:W-:Y:S01]  /*b9c0*/  ULDC.64 UR4, c[0x0][0x328] ;  /* 0x0000ca0000047ab9 */ /* 0x000fe20000000a00 */
[----:B------:R-:W-:Y:S01]  /*b9d0*/  ISETP.LT.OR P0, PT, R6, 0x51, !P0 ;  /* 0x000000510600780c */ /* 0x000fe20004701670 */
[----:B------:R-:W-:Y:S01]  /*b9e0*/  IMAD R9, R20, UR4, RZ ;  /* 0x0000000414097c24 */ /* 0x000fe2000f8e02ff */
[----:B-1----:R-:W-:-:S03]  /*b9f0*/  IADD3 R2, P2, R2, R0, RZ ;  /* 0x0000000002027210 */ /* 0x002fc60007f5e0ff */
[----:B------:R-:W-:Y:S02]  /*ba00*/  IMAD R9, R8, UR5, R9 ;  /* 0x0000000508097c24 */ /* 0x000fe4000f8e0209 */
[----:B------:R-:W-:-:S05]  /*ba10*/  IMAD.X R3, RZ, RZ, R24, P2 ;  /* 0x000000ffff037224 */ /* 0x000fca00010e0618 */
[----:B------:R-:W-:Y:S01]  /*ba20*/  @!PT LDS RZ, [RZ] ;  /* 0x00000000fffff984 */ /* 0x000fe20000000800 */
[----:B------:R-:W-:Y:S01]  /*ba30*/  @!PT LDS RZ, [RZ] ;  /* 0x00000000fffff984 */ /* 0x000fe20000000800 */
[----:B------:R-:W-:Y:S01]  /*ba40*/  @!PT LDS RZ, [RZ] ;  /* 0x00000000fffff984 */ /* 0x000fe20000000800 */
[----:B------:R-:W-:Y:S04]  /*ba50*/  LDGSTS.E.BYPASS.LTC128B.128 [R5+0x2c00], desc[UR56][R2.64], !P1 ;  /* 0x02c0000002057fae */ /* 0x000fe8000c901d78 */
[----:B------:R1:W-:Y:S01]  /*ba60*/  LDGSTS.E.BYPASS.LTC128B.128 [R5+0x5c00], desc[UR56][R2.64+0x80], !P0 ;  /* 0x05c0008002057fae */ /* 0x0003e2000c101d78 */
[----:B------:R-:W-:Y:S01]  /*ba70*/  PLOP3.LUT P0, PT, PT, PT, PT, 0x80, 0x0 ;  /* 0x000000000000781c */ /* 0x000fe20003f0f070 */
[----:B------:R-:W-:Y:S01]  /*ba80*/  NOP ;  /* 0x0000000000007918 */ /* 0x000fe20000000000 */
[----:B-1----:R-:W-:Y:S01]  /*ba90*/  IMAD.WIDE.U32 R2, R8, UR4, RZ ;  /* 0x0000000408027c25 */ /* 0x002fe2000f8e00ff */
[----:B------:R-:W-:-:S03]  /*baa0*/  ULDC.64 UR4, c[0x0][0x338] ;  /* 0x0000ce0000047ab9 */ /* 0x000fc60000000a00 */
[----:B------:R-:W-:Y:S02]  /*bab0*/  IMAD.IADD R3, R3, 0x1, R9 ;  /* 0x0000000103037824 */ /* 0x000fe400078e0209 */
[----:B------:R-:W-:Y:S02]  /*bac0*/  IMAD R0, R21, UR4, RZ ;  /* 0x0000000415007c24 */ /* 0x000fe4000f8e02ff */
[----:B------:R-:W-:-:S04]  /*bad0*/  IMAD.WIDE.U32 R2, R7, UR4, R2 ;  /* 0x0000000407027c25 */ /* 0x000fc8000f8e0002 */
[----:B------:R-:W-:-:S04]  /*bae0*/  IMAD R9, R7, UR5, R0 ;  /* 0x0000000507097c24 */ /* 0x000fc8000f8e0200 */
[----:B------:R-:W-:-:S07]  /*baf0*/  IMAD.IADD R9, R3, 0x1, R9 ;  /* 0x0000000103097824 */ /* 0x000fce00078e0209 */
.L_x_283:
        /* <DEDUP_REMOVED lines=11> */
.L_x_284:
[----:B------:R-:W-:Y:S01]  /*bbb0*/  ULDC.64 UR4, c[0x0][0x330] ;  /* 0x0000cc0000047ab9 */ /* 0x000fe20000000a00 */
[----:B------:R-:W-:Y:S01]  /*bbc0*/  IMAD.MOV.U32 R3, RZ, RZ, R9 ;  /* 0x000000ffff037224 */ /* 0x000fe200078e0009 */
[----:B------:R1:W-:Y:S01]  /*bbd0*/  SYNCS.ARRIVE.TRANS64.A1T0 RZ, [R4+URZ+0x2a850], RZ ;  /* 0x02a850ff04ff79a7 */ /* 0x0003e2000810003f */
[----:B------:R-:W-:Y:S02]  /*bbe0*/  IMAD R5, R32, UR4, RZ ;  /* 0x0000000420057c24 */ /* 0x000fe4000f8e02ff */
[----:B------:R-:W-:-:S04]  /*bbf0*/  IMAD.WIDE.U32 R2, R18, UR4, R2 ;  /* 0x0000000412027c25 */ /* 0x000fc8000f8e0002 */
[----:B------:R-:W-:Y:S01]  /*bc00*/  IMAD R5, R18, UR5, R5 ;  /* 0x0000000512057c24 */ /* 0x000fe2000f8e0205 */
[----:B------:R-:W-:Y:S01]  /*bc10*/  ULDC.64 UR4, c[0x0][0x318] ;  /* 0x0000c60000047ab9 */ /* 0x000fe20000000a00 */
[----:B------:R-:W-:Y:S01]  /*bc20*/  VIADD R0, R26, 0xffffffff ;  /* 0xffffffff1a007836 */ /* 0x000fe20000000000 */
[C---:B0-----:R-:W-:Y:S01]  /*bc30*/  LEA R23, P0, R2.reuse, UR4, 0x1 ;  /* 0x0000000402177c11 */ /* 0x041fe2000f8008ff */
[----:B------:R-:W-:Y:S01]  /*bc40*/  IMAD.MOV.U32 R17, RZ, RZ, R28 ;  /* 0x000000ffff117224 */ /* 0x000fe200078e001c */
[----:B------:R-:W-:Y:S01]  /*bc50*/  IADD3 R3, R5, R3, RZ ;  /* 0x0000000305037210 */ /* 0x000fe20007ffe0ff */
[----:B------:R-:W-:Y:S02]  /*bc60*/  IMAD.MOV.U32 R10, RZ, RZ, R27 ;  /* 0x000000ffff0a7224 */ /* 0x000fe400078e001b */
[----:B------:R-:W-:Y:S01]  /*bc70*/  IMAD.MOV.U32 R30, RZ, RZ, R26 ;  /* 0x000000ffff1e7224 */ /* 0x000fe200078e001a */
[----:B------:R-:W-:Y:S02]  /*bc80*/  LEA.HI.X R24, R2, UR5, R3, 0x1, P0 ;  /* 0x0000000502187c11 */ /* 0x000fe400080f0c03 */
[----:B------:R-:W-:-:S13]  /*bc90*/  ISETP.GT.AND P0, PT, R26, RZ, PT ;  /* 0x000000ff1a00720c */ /* 0x000fda0003f04270 */
[----:B-1----:R-:W-:Y:S05]  /*bca0*/  @P0 BRA `(.L_x_285) ;  /* 0xfffffff000200947 */ /* 0x002fea000383ffff */
.L_x_272:
[----:B------:R-:W-:Y:S05]  /*bcb0*/  BSYNC B0 ;  /* 0x0000000000007941 */ /* 0x000fea0003800000 */
.L_x_271:
[----:B------:R-:W1:Y:S01]  /*bcc0*/  S2R R2, SR_TID.X ;  /* 0x0000000000027919 */ /* 0x000e620000002100 */
[----:B------:R-:W-:Y:S01]  /*bcd0*/  BSSY B0, `(.L_x_286) ;  /* 0x0000010000007945 */ /* 0x000fe20003800000 */
[----:B-1----:R-:W-:-:S04]  /*bce0*/  LOP3.LUT R2, R2, 0x7f, RZ, 0xc0, !PT ;  /* 0x0000007f02027812 */ /* 0x002fc800078ec0ff */
[----:B------:R-:W-:-:S13]  /*bcf0*/  ISETP.NE.AND P0, PT, R2, RZ, PT ;  /* 0x000000ff0200720c */ /* 0x000fda0003f05270 */
[----:B------:R-:W-:Y:S05]  /*bd00*/  @P0 BRA `(.L_x_287) ;  /* 0x0000000000300947 */ /* 0x000fea0003800000 */
[----:B------:R-:W1:Y:S01]  /*bd10*/  S2R R5, SR_LANEID ;  /* 0x0000000000057919 */ /* 0x000e620000000000 */
[----:B------:R-:W-:Y:S01]  /*bd20*/  VOTEU.ANY UR4, UPT, PT ;  /* 0x0000000000047886 */ /* 0x000fe200038e0100 */
[----:B0-----:R-:W0:Y:S01]  /*bd30*/  LDC.64 R2, c[0x0][0xc60] ;  /* 0x00031800ff027b82 */ /* 0x001e220000000a00 */
[----:B------:R-:W1:Y:S02]  /*bd40*/  FLO.U32 R0, UR4 ;  /* 0x0000000400007d00 */ /* 0x000e6400080e0000 */
[----:B-1----:R-:W-:-:S06]  /*bd50*/  ISETP.EQ.U32.AND P0, PT, R0, R5, PT ;  /* 0x000000050000720c */ /* 0x002fcc0003f02070 */
[----:B------:R-:W0:Y:S07]  /*bd60*/  POPC R5, UR4 ;  /* 0x0000000400057d09 */ /* 0x000e2e0008000000 */
[----:B0-----:R-:W2:Y:S01]  /*bd70*/  @P0 ATOMG.E.ADD.STRONG.GPU PT, R3, desc[UR56][R2.64], R5 ;  /* 0x00000005020309a8 */ /* 0x001ea200081ee1f8 */
[----:B------:R-:W0:Y:S02]  /*bd80*/  S2R R4, SR_LTMASK ;  /* 0x0000000000047919 */ /* 0x000e240000003900 */
[----:B0-----:R-:W-:-:S04]  /*bd90*/  LOP3.LUT R4, R4, UR4, RZ, 0xc0, !PT ;  /* 0x0000000404047c12 */ /* 0x001fc8000f8ec0ff */
[----:B------:R-:W0:Y:S01]  /*bda0*/  POPC R7, R4 ;  /* 0x0000000400077309 */ /* 0x000e220000000000 */
[----:B--2---:R-:W0:Y:S02]  /*bdb0*/  SHFL.IDX PT, R0, R3, R0, 0x1f ;  /* 0x00001f0003007589 */ /* 0x004e2400000e0000 */
[----:B0-----:R-:W-:-:S07]  /*bdc0*/  IADD3 R16, R0, UR36, R7 ;  /* 0x0000002400107c10 */ /* 0x001fce000fffe007 */
.L_x_287:
[----:B------:R-:W-:Y:S05]  /*bdd0*/  BSYNC B0 ;  /* 0x0000000000007941 */ /* 0x000fea0003800000 */
.L_x_286:
[----:B------:R-:W2:Y:S02]  /*bde0*/  LDL R0, [R1+0x20] ;  /* 0x0000200001007983 */ /* 0x000ea40000100800 */
[----:B--2---:R-:W-:-:S13]  /*bdf0*/  ISETP.NE.AND P0, PT, R0, 0x3, PT ;  /* 0x000000030000780c */ /* 0x004fda0003f05270 */
[----:B------:R-:W-:Y:S05]  /*be00*/  @!P0 BRA `(.L_x_288) ;  /* 0x0000000000048947 */ /* 0x000fea0003800000 */
[----:B------:R-:W-:Y:S01]  /*be10*/  BPT.TRAP 0x1 ;  /* 0x000000040000795c */ /* 0x000fe20000300000 */
.L_x_288:
[----:B------:R-:W-:Y:S01]  /*be20*/  IMAD R0, R27, 0x8, R22 ;  /* 0x000000081b007824 */ /* 0x000fe200078e0216 */
[----:B0-----:R-:W-:Y:S01]  /*be30*/  SHF.L.U32 R3, R28, 0x1f, RZ ;  /* 0x0000001f1c037819 */ /* 0x001fe200000006ff */
[----:B------:R-:W-:Y:S01]  /*be40*/  BSSY B0, `(.L_x_289) ;  /* 0x0000004000007945 */ /* 0x000fe20003800000 */
[----:B------:R-:W-:Y:S02]  /*be50*/  IMAD R5, R26, -0x60, R36 ;  /* 0xffffffa01a057824 */ /* 0x000fe400078e0224 */
[----:B------:R-:W0:Y:S02]  /*be60*/  SYNCS.PHASECHK.TRANS64.TRYWAIT P0, [R0+URZ+0x2a860], R3 ;  /* 0x02a86003000075a7 */ /* 0x000e24000800017f */
[----:B0-----:R-:W-:Y:S05]  /*be70*/  @!P0 BRA `(.L_x_290) ;  /* 0x0000003800648947 */ /* 0x001fea0003800000 */
.L_x_388:
[----:B------:R-:W-:Y:S05]  /*be80*/  BSYNC B0 ;  /* 0x0000000000007941 */ /* 0x000fea0003800000 */
.L_x_289:
[----:B------:R-:W1:Y:S01]  /*be90*/  S2R R2, SR_TID.X ;  /* 0x0000000000027919 */ /* 0x000e620000002100 */
[----:B------:R-:W-:Y:S01]  /*bea0*/  UMOV UR4, 0xffffffff ;  /* 0xffffffff00047882 */ /* 0x000fe20000000000 */
[----:B------:R-:W-:Y:S01]  /*beb0*/  IMAD R7, R27, 0x3000, R33 ;  /* 0x000030001b077824 */ /* 0x000fe200078e0221 */
[----:B-1----:R-:W-:-:S04]  /*bec0*/  LOP3.LUT R2, R2, 0x7f, RZ, 0xc0, !PT ;  /* 0x0000007f02027812 */ /* 0x002fc800078ec0ff */
[----:B------:R-:W-:-:S04]  /*bed0*/  SHF.R.U32.HI R2, RZ, 0x3, R2 ;  /* 0x00000003ff027819 */ /* 0x000fc80000011602 */
[----:B------:R-:W-:Y:S01]  /*bee0*/  IADD3 R5, -R2, R5, RZ ;  /* 0x0000000502057210 */ /* 0x000fe20007ffe1ff */
[----:B------:R-:W-:Y:S06]  /*bef0*/  BRA.DIV UR4, `(.L_x_291) ;  /* 0x0000003a04587947 */ /* 0x000fec000b800000 */
[----:B------:R-:W1:Y:S01]  /*bf00*/  S2R R2, SR_TID.X ;  /* 0x0000000000027919 */ /* 0x000e620000002100 */
[----:B------:R-:W-:Y:S01]  /*bf10*/  LOP3.LUT P0, RZ, R29, 0x2, RZ, 0xc0, !PT ;  /* 0x000000021dff7812 */ /* 0x000fe2000780c0ff */
[----:B------:R-:W-:Y:S01]  /*bf20*/  IMAD R4, R7, 0x2, R22 ;  /* 0x0000000207047824 */ /* 0x000fe200078e0216 */
[----:B------:R-:W2:Y:S02]  /*bf30*/  SHFL.IDX PT, R14, R23, RZ, 0x181f ;  /* 0x00181fff170e7589 */ /* 0x000ea400000e0000 */
[----:B------:R-:W-:Y:S02]  /*bf40*/  ISETP.LT.OR P3, PT, R5, 0x1, !P0 ;  /* 0x000000010500780c */ /* 0x000fe40004761670 */
[----:B0-----:R-:W0:Y:S04]  /*bf50*/  SHFL.IDX PT, R3, R24, RZ, 0x181f ;  /* 0x00181fff18037589 */ /* 0x001e2800000e0000 */
[----:B------:R-:W-:Y:S04]  /*bf60*/  SHFL.IDX PT, R9, R23, 0x2, 0x181f ;  /* 0x00581f0017097f89 */ /* 0x000fe800000e0000 */
[----:B------:R-:W-:Y:S01]  /*bf70*/  SHFL.IDX PT, R7, R24, 0x2, 0x181f ;  /* 0x00581f0018077f89 */ /* 0x000fe200000e0000 */
[----:B-1----:R-:W-:Y:S01]  /*bf80*/  IMAD.SHL.U32 R8, R2, 0x8, RZ ;  /* 0x0000000802087824 */ /* 0x002fe200078e00ff */
[----:B------:R-:W-:-:S04]  /*bf90*/  LOP3.LUT R2, R29, 0x1, RZ, 0xc0, !PT ;  /* 0x000000011d027812 */ /* 0x000fc800078ec0ff */
[----:B------:R-:W-:Y:S02]  /*bfa0*/  LOP3.LUT R8, R8, 0x38, RZ, 0xc0, !PT ;  /* 0x0000003808087812 */ /* 0x000fe400078ec0ff */
[----:B------:R-:W-:-:S03]  /*bfb0*/  ISETP.NE.U32.AND P1, PT, R2, 0x1, PT ;  /* 0x000000010200780c */ /* 0x000fc60003f25070 */
[----:B------:R-:W-:Y:S01]  /*bfc0*/  IMAD.SHL.U32 R6, R8, 0x2, RZ ;  /* 0x0000000208067824 */ /* 0x000fe200078e00ff */
[----:B------:R-:W-:Y:S01]  /*bfd0*/  ISETP.LT.OR P2, PT, R5, 0x1, P1 ;  /* 0x000000010500780c */ /* 0x000fe20000f41670 */
[----:B------:R-:W-:Y:S03]  /*bfe0*/  SHFL.IDX PT, R8, R24, 0x1, 0x181f ;  /* 0x00381f0018087f89 */ /* 0x000fe600000e0000 */
[----:B--2---:R-:W-:Y:S02]  /*bff0*/  IADD3 R2, P4, R14, R6, RZ ;  /* 0x000000060e027210 */ /* 0x004fe40007f9e0ff */
[----:B------:R-:W1:Y:S03]  /*c000*/  SHFL.IDX PT, R14, R23, 0x1, 0x181f ;  /* 0x00381f00170e7f89 */ /* 0x000e6600000e0000 */
[----:B0-----:R-:W-:-:S05]  /*c010*/  IMAD.X R3, RZ, RZ, R3, P4 ;  /* 0x000000ffff037224 */ /* 0x001fca00020e0603 */
[----:B------:R-:W-:Y:S01]  /*c020*/  LDGSTS.E.BYPASS.LTC128B.128 [R4+0x400], desc[UR56][R2.64], !P2 ;  /* 0x0040000002047fae */ /* 0x000fe2000d101d78 */
[----:B------:R-:W-:-:S03]  /*c030*/  ISETP.LT.OR P2, PT, R5, 0x11, P1 ;  /* 0x000000110500780c */ /* 0x000fc60000f41670 */
[----:B------:R1:W-:Y:S01]  /*c040*/  LDGSTS.E.BYPASS.LTC128B.128 [R4+0x3400], desc[UR56][R2.64+0x80], !P3 ;  /* 0x0340008002047fae */ /* 0x0003e2000d901d78 */
[C---:B------:R-:W-:Y:S02]  /*c050*/  ISETP.LT.OR P3, PT, R5.reuse, 0x11, !P0 ;  /* 0x000000110500780c */ /* 0x040fe40004761670 */
[----:B-1----:R-:W-:Y:S02]  /*c060*/  IADD3 R2, P4, R14, R6, RZ ;  /* 0x000000060e027210 */ /* 0x002fe40007f9e0ff */
[----:B------:R-:W0:Y:S03]  /*c070*/  SHFL.IDX PT, R14, R23, 0x3, 0x181f ;  /* 0x00781f00170e7f89 */ /* 0x000e2600000e0000 */
[----:B------:R-:W-:Y:S02]  /*c080*/  IMAD.X R3, RZ, RZ, R8, P4 ;  /* 0x000000ffff037224 */ /* 0x000fe400020e0608 */
[----:B------:R-:W1:Y:S04]  /*c090*/  SHFL.IDX PT, R8, R24, 0x3, 0x181f ;  /* 0x00781f0018087f89 */ /* 0x000e6800000e0000 */
[----:B------:R-:W-:Y:S01]  /*c0a0*/  LDGSTS.E.BYPASS.LTC128B.128 [R4+0xc00], desc[UR56][R2.64], !P2 ;  /* 0x00c0000002047fae */ /* 0x000fe2000d101d78 */
[----:B------:R-:W-:-:S03]  /*c0b0*/  ISETP.LT.OR P2, PT, R5, 0x21, P1 ;  /* 0x000000210500780c */ /* 0x000fc60000f41670 */
[----:B------:R2:W-:Y:S01]  /*c0c0*/  LDGSTS.E.BYPASS.LTC128B.128 [R4+0x3c00], desc[UR56][R2.64+0x80], !P3 ;  /* 0x03c0008002047fae */ /* 0x0005e2000d901d78 */
[----:B------:R-:W-:Y:S02]  /*c0d0*/  ISETP.LT.OR P3, PT, R5, 0x21, !P0 ;  /* 0x000000210500780c */ /* 0x000fe40004761670 */
[----:B--2---:R-:W-:Y:S02]  /*c0e0*/  IADD3 R2, P4, R9, R6, RZ ;  /* 0x0000000609027210 */ /* 0x004fe40007f9e0ff */
[----:B------:R-:W2:Y:S02]  /*c0f0*/  SHFL.IDX PT, R9, R23, 0x4, 0x181f ;  /* 0x00981f0017097f89 */ /* 0x000ea400000e0000 */
[----:B------:R-:W-:Y:S02]  /*c100*/  IADD3.X R3, RZ, R7, RZ, P4, !PT ;  /* 0x00000007ff037210 */ /* 0x000fe400027fe4ff */
[----:B------:R-:W3:Y:S04]  /*c110*/  SHFL.IDX PT, R7, R24, 0x4, 0x181f ;  /* 0x00981f0018077f89 */ /* 0x000ee800000e0000 */
[----:B------:R-:W-:Y:S01]  /*c120*/  LDGSTS.E.BYPASS.LTC128B.128 [R4+0x1400], desc[UR56][R2.64], !P2 ;  /* 0x0140000002047fae */ /* 0x000fe2000d101d78 */
[----:B------:R-:W-:-:S03]  /*c130*/  ISETP.LT.OR P2, PT, R5, 0x31, P1 ;  /* 0x000000310500780c */ /* 0x000fc60000f41670 */
[----:B------:R0:W-:Y:S01]  /*c140*/  LDGSTS.E.BYPASS.LTC128B.128 [R4+0x4400], desc[UR56][R2.64+0x80], !P3 ;  /* 0x0440008002047fae */ /* 0x0001e2000d901d78 */
[----:B------:R-:W-:-:S03]  /*c150*/  ISETP.LT.OR P3, PT, R5, 0x31, !P0 ;  /* 0x000000310500780c */ /* 0x000fc60004761670 */
[----:B------:R-:W4:Y:S01]  /*c160*/  SHFL.IDX PT, R24, R24, 0x5, 0x181f ;  /* 0x00b81f0018187f89 */ /* 0x000f2200000e0000 */
[----:B0-----:R-:W-:-:S03]  /*c170*/  IADD3 R2, P4, R14, R6, RZ ;  /* 0x000000060e027210 */ /* 0x001fc60007f9e0ff */
[----:B------:R0:W0:Y:S02]  /*c180*/  SHFL.IDX PT, R14, R23, 0x5, 0x181f ;  /* 0x00b81f00170e7f89 */ /* 0x00002400000e0000 */
[----:B-1----:R-:W-:-:S05]  /*c190*/  IMAD.X R3, RZ, RZ, R8, P4 ;  /* 0x000000ffff037224 */ /* 0x002fca00020e0608 */
[----:B------:R-:W-:Y:S01]  /*c1a0*/  LDGSTS.E.BYPASS.LTC128B.128 [R4+0x1c00], desc[UR56][R2.64], !P2 ;  /* 0x01c0000002047fae */ /* 0x000fe2000d101d78 */
[----:B------:R-:W-:-:S03]  /*c1b0*/  ISETP.LT.OR P2, PT, R5, 0x41, P1 ;  /* 0x000000410500780c */ /* 0x000fc60000f41670 */
[----:B------:R2:W-:Y:S01]  /*c1c0*/  LDGSTS.E.BYPASS.LTC128B.128 [R4+0x4c00], desc[UR56][R2.64+0x80], !P3 ;  /* 0x04c0008002047fae */ /* 0x0005e2000d901d78 */
[----:B------:R-:W-:Y:S02]  /*c1d0*/  ISETP.LT.OR P3, PT, R5, 0x41, !P0 ;  /* 0x000000410500780c */ /* 0x000fe40004761670 */
[----:B--2---:R-:W-:-:S05]  /*c1e0*/  IADD3 R2, P4, R9, R6, RZ ;  /* 0x0000000609027210 */ /* 0x004fca0007f9e0ff */
[----:B---3--:R-:W-:-:S05]  /*c1f0*/  IMAD.X R3, RZ, RZ, R7, P4 ;  /* 0x000000ffff037224 */ /* 0x008fca00020e0607 */
[----:B------:R1:W-:Y:S04]  /*c200*/  LDGSTS.E.BYPASS.LTC128B.128 [R4+0x2400], desc[UR56][R2.64], !P2 ;  /* 0x0240000002047fae */ /* 0x0003e8000d101d78 */
[----:B0---4-:R1:W-:Y:S02]  /*c210*/  LDGSTS.E.BYPASS.LTC128B.128 [R4+0x5400], desc[UR56][R2.64+0x80], !P3 ;  /* 0x0540008002047fae */ /* 0x0113e4000d901d78 */
.L_x_402:
[C---:B------:R-:W-:Y:S02]  /*c220*/  ISETP.LT.OR P1, PT, R5.reuse, 0x51, P1 ;  /* 0x000000510500780c */ /* 0x040fe40000f21670 */
[----:B------:R-:W-:Y:S02]  /*c230*/  ISETP.LT.OR P0, PT, R5, 0x51, !P0 ;  /* 0x000000510500780c */ /* 0x000fe40004701670 */
[----:B-1----:R-:W-:-:S05]  /*c240*/  IADD3 R2, P2, R14, R6, RZ ;  /* 0x000000060e027210 */ /* 0x002fca0007f5e0ff */
[----:B------:R-:W-:-:S05]  /*c250*/  IMAD.X R3, RZ, RZ, R24, P2 ;  /* 0x000000ffff037224 */ /* 0x000fca00010e0618 */
[----:B------:R-:W-:Y:S01]  /*c260*/  @!PT LDS RZ, [RZ] ;  /* 0x00000000fffff984 */ /* 0x000fe20000000800 */
[----:B------:R-:W-:Y:S01]  /*c270*/  @!PT LDS RZ, [RZ] ;  /* 0x00000000fffff984 */ /* 0x000fe20000000800 */
[----:B------:R-:W-:Y:S01]  /*c280*/  @!PT LDS RZ, [RZ] ;  /* 0x00000000fffff984 */ /* 0x000fe20000000800 */
[----:B------:R0:W-:Y:S04]  /*c290*/  LDGSTS.E.BYPASS.LTC128B.128 [R4+0x2c00], desc[UR56][R2.64], !P1 ;  /* 0x02c0000002047fae */ /* 0x0001e8000c901d78 */
[----:B------:R0:W-:Y:S01]  /*c2a0*/  LDGSTS.E.BYPASS.LTC128B.128 [R4+0x5c00], desc[UR56][R2.64+0x80], !P0 ;  /* 0x05c0008002047fae */ /* 0x0001e2000c101d78 */
[----:B------:R-:W-:Y:S01]  /*c2b0*/  PLOP3.LUT P0, PT, PT, PT, PT, 0x80, 0x0 ;  /* 0x000000000000781c */ /* 0x000fe20003f0f070 */
[----:B------:R-:W-:-:S12]  /*c2c0*/  NOP ;  /* 0x0000000000007918 */ /* 0x000fd80000000000 */
.L_x_292:
[----:B------:R-:W-:Y:S02]  /*c2d0*/  PLOP3.LUT P1, PT, P1, P0, PT, 0xa2, 0x0 ;  /* 0x000000000000781c */ /* 0x000fe40000f21472 */
[----:B------:R-:W-:-:S08]  /*c2e0*/  @P0 R2UR P1, UR4, R0 ;  /* 0x00000000000402ca */ /* 0x000fd00000020000 */
[----:B------:R-:W-:-:S05]  /*c2f0*/  @P0 PLOP3.LUT P0, PT, P1, PT, PT, 0x80, 0x0 ;  /* 0x000000000000081c */ /* 0x000fca0000f0f070 */
[----:B------:R-:W-:Y:S01]  /*c300*/  @!P1 SYNCS.ARRIVE.TRANS64.RED.A0T1 RZ, [UR4+0x2a850], RZ ;  /* 0x02a850ffffff99a7 */ /* 0x000fe20008200404 */
[----:B------:R-:W-:Y:S07]  /*c310*/  @!P1 ARRIVES.LDGSTSBAR.64.TRANSCNT [UR4+0x2a850] ;  /* 0x02a85000ff0099b0 */ /* 0x000fee0008000a84 */
[----:B------:R-:W-:Y:S05]  /*c320*/  @P0 BRA.U.ANY `(.L_x_292) ;  /* 0xfffffffd00e80947 */ /* 0x000fea000393ffff */
[----:B------:R-:W-:Y:S01]  /*c330*/  NOP ;  /* 0x0000000000007918 */ /* 0x000fe20000000000 */
[----:B0-----:R-:W2:Y:S02]  /*c340*/  LDL R2, [R1+0x20] ;  /* 0x0000200001027983 */ /* 0x001ea40000100800 */
[----:B--2---:R-:W-:-:S13]  /*c350*/  ISETP.NE.AND P2, PT, R2, 0x3, PT ;  /* 0x000000030200780c */ /* 0x004fda0003f45270 */
[----:B------:R-:W-:Y:S05]  /*c360*/  @!P2 BRA `(.L_x_293) ;  /* 0x000000000004a947 */ /* 0x000fea0003800000 */
[----:B------:R-:W-:Y:S01]  /*c370*/  BPT.TRAP 0x1 ;  /* 0x000000040000795c */ /* 0x000fe20000300000 */
.L_x_293:
[----:B------:R0:W-:Y:S01]  /*c380*/  SYNCS.ARRIVE.TRANS64.A1T0 RZ, [R0+URZ+0x2a850], RZ ;  /* 0x02a850ff00ff79a7 */ /* 0x0001e2000810003f */
[----:B------:R-:W-:-:S05]  /*c390*/  VIADD R27, R27, 0x1 ;  /* 0x000000011b1b7836 */ /* 0x000fca0000000000 */
[----:B------:R-:W-:-:S04]  /*c3a0*/  ISETP.NE.AND P0, PT, R27, 0x2, PT ;  /* 0x000000021b00780c */ /* 0x000fc80003f05270 */
[----:B------:R-:W-:Y:S02]  /*c3b0*/  SEL R3, RZ, 0x1, P0 ;  /* 0x00000001ff037807 */ /* 0x000fe40000000000 */
[----:B------:R-:W-:Y:S02]  /*c3c0*/  SEL R27, R27, RZ, P0 ;  /* 0x000000ff1b1b7207 */ /* 0x000fe40000000000 */
[----:B0-----:R-:W-:-:S07]  /*c3d0*/  LOP3.LUT R28, R28, R3, RZ, 0x3c, !PT ;  /* 0x000000031c1c7212 */ /* 0x001fce00078e3cff */
.L_x_250:
[----:B------:R-:W-:Y:S05]  /*c3e0*/  BSYNC B7 ;  /* 0x0000000000077941 */ /* 0x000fea0003800000 */
.L_x_248:
[----:B------:R-:W-:-:S13]  /*c3f0*/  LOP3.LUT P0, RZ, R25, 0x80, RZ, 0xc0, !PT ;  /* 0x0000008019ff7812 */ /* 0x000fda000780c0ff */
[----:B------:R-:W-:Y:S05]  /*c400*/  @!P0 BRA `(.L_x_294) ;  /* 0x0000000000248947 */ /* 0x000fea0003800000 */
[----:B------:R-:W-:Y:S05]  /*c410*/  WARPSYNC.ALL ;  /* 0x0000000000007948 */ /* 0x000fea0003800000 */
[----:B------:R-:W1:Y:S08]  /*c420*/  S2UR UR5, SR_CgaCtaId ;  /* 0x00000000000579c3 */ /* 0x000e700000008800 */
[----:B------:R-:W-:Y:S06]  /*c430*/  BAR.SYNC.DEFER_BLOCKING 0x5, 0x180 ;  /* 0x0146000000007b1d */ /* 0x000fec0000010000 */
[----:B------:R-:W-:-:S02]  /*c440*/  UMOV UR4, 0x400 ;  /* 0x0000040000047882 */ /* 0x000fc40000000000 */
[----:B-1----:R-:W-:-:S06]  /*c450*/  ULEA UR4, UR5, UR4, 0x18 ;  /* 0x0000000405047291 */ /* 0x002fcc000f8ec03f */
[----:B------:R-:W-:-:S05]  /*c460*/  IMAD.U32 R22, RZ, RZ, UR4 ;  /* 0x00000004ff167e24 */ /* 0x000fca000f8e00ff */
[----:B------:R1:W2:Y:S01]  /*c470*/  LDS.128 R16, [R22+0x2a8d0] ;  /* 0x02a8d00016107984 */ /* 0x0002a20000000c00 */
[----:B------:R-:W-:Y:S06]  /*c480*/  BAR.ARV 0x4, 0x180 ;  /* 0x0106000000007b1d */ /* 0x000fec0000002000 */
[----:B------:R-:W-:Y:S05]  /*c490*/  BRA `(.L_x_295) ;  /* 0x0000000800407947 */ /* 0x000fea0003800000 */
.L_x_294:
[----:B------:R-:W1:Y:S01]  /*c4a0*/  S2R R0, SR_TID.X ;  /* 0x0000000000007919 */ /* 0x000e620000002100 */
[----:B------:R-:W-:Y:S01]  /*c4b0*/  UMOV UR4, 0xffffffff ;  /* 0xffffffff00047882 */ /* 0x000fe20000000000 */
[----:B-1----:R-:W-:-:S04]  /*c4c0*/  LOP3.LUT R8, R0, 0x1f, RZ, 0xc0, !PT ;  /* 0x0000001f00087812 */ /* 0x002fc800078ec0ff */
[----:B------:R-:W-:Y:S01]  /*c4d0*/  ISETP.NE.AND P0, PT, R8, 0x1f, PT ;  /* 0x0000001f0800780c */ /* 0x000fe20003f05270 */
[----:B------:R-:W-:-:S12]  /*c4e0*/  BRA.DIV UR4, `(.L_x_296) ;  /* 0x0000003a04c87947 */ /* 0x000fd8000b800000 */
[----:B------:R-:W-:Y:S01]  /*c4f0*/  IADD3 R5, R19, R8, RZ ;  /* 0x0000000813057210 */ /* 0x000fe20007ffe0ff */
[----:B------:R-:W-:-:S03]  /*c500*/  ULDC UR4, c[0x0][0xc3c] ;  /* 0x00030f0000047ab9 */ /* 0x000fc60000000800 */
[----:B------:R-:W-:-:S13]  /*c510*/  ISETP.GE.OR P1, PT, R5, UR4, !P0 ;  /* 0x0000000405007c0c */ /* 0x000fda000c726670 */
[----:B------:R-:W1:Y:S02]  /*c520*/  @!P1 LDC.64 R2, c[0x0][0xc80] ;  /* 0x00032000ff029b82 */ /* 0x000e640000000a00 */
[----:B-1----:R-:W-:-:S06]  /*c530*/  @!P1 IMAD.WIDE R2, R5, 0x4, R2 ;  /* 0x0000000405029825 */ /* 0x002fcc00078e0202 */
[----:B------:R-:W2:Y:S01]  /*c540*/  @!P1 LDG.E R2, desc[UR56][R2.64] ;  /* 0x0000003802029981 */ /* 0x000ea2000c1e1900 */
[----:B------:R-:W-:Y:S01]  /*c550*/  IMAD.MOV.U32 R4, RZ, RZ, RZ ;  /* 0x000000ffff047224 */ /* 0x000fe200078e00ff */
[C---:B------:R-:W-:Y:S02]  /*c560*/  ISETP.GE.U32.AND P2, PT, R8.reuse, 0x2, PT ;  /* 0x000000020800780c */ /* 0x040fe40003f46070 */
[C---:B------:R-:W-:Y:S01]  /*c570*/  ISETP.GE.U32.AND P3, PT, R8.reuse, 0x4, PT ;  /* 0x000000040800780c */ /* 0x040fe20003f66070 */
[----:B------:R-:W-:Y:S01]  /*c580*/  SHFL.IDX PT, R0, R16, 0x1, 0x1f ;  /* 0x00201f0010007f89 */ /* 0x000fe200000e0000 */
[C---:B------:R-:W-:Y:S02]  /*c590*/  ISETP.GE.U32.AND P4, PT, R8.reuse, 0x8, PT ;  /* 0x000000080800780c */ /* 0x040fe40003f86070 */
[C---:B------:R-:W-:Y:S01]  /*c5a0*/  ISETP.GE.U32.AND P5, PT, R8.reuse, 0x10, PT ;  /* 0x000000100800780c */ /* 0x040fe20003fa6070 */
[----:B--2---:R-:W-:Y:S01]  /*c5b0*/  @!P1 IMAD.MOV.U32 R4, RZ, RZ, R2 ;  /* 0x000000ffff049224 */ /* 0x004fe200078e0002 */
[----:B------:R-:W-:-:S04]  /*c5c0*/  ISETP.NE.AND P1, PT, R8, RZ, PT ;  /* 0x000000ff0800720c */ /* 0x000fc80003f25270 */
[----:B------:R-:W1:Y:S02]  /*c5d0*/  SHFL.UP PT, R14, R4, 0x1, RZ ;  /* 0x04200000040e7989 */ /* 0x000e6400000e00ff */
[----:B-1----:R-:W-:-:S05]  /*c5e0*/  SEL R5, R14, RZ, P1 ;  /* 0x000000ff0e057207 */ /* 0x002fca0000800000 */
[----:B------:R-:W-:Y:S02]  /*c5f0*/  IMAD.IADD R6, R4, 0x1, R5 ;  /* 0x0000000104067824 */ /* 0x000fe400078e0205 */
[----:B------:R-:W-:Y:S04]  /*c600*/  SHFL.IDX PT, R5, R16, RZ, 0x1f ;  /* 0x00001fff10057589 */ /* 0x000fe800000e0000 */
[----:B------:R-:W1:Y:S02]  /*c610*/  SHFL.UP PT, R14, R6, 0x2, RZ ;  /* 0x04400000060e7989 */ /* 0x000e6400000e00ff */
[----:B-1----:R-:W-:-:S05]  /*c620*/  SEL R7, R14, RZ, P2 ;  /* 0x000000ff0e077207 */ /* 0x002fca0001000000 */
[----:B------:R-:W-:-:S05]  /*c630*/  IMAD.IADD R7, R6, 0x1, R7 ;  /* 0x0000000106077824 */ /* 0x000fca00078e0207 */
[----:B------:R-:W1:Y:S02]  /*c640*/  SHFL.UP PT, R14, R7, 0x4, RZ ;  /* 0x04800000070e7989 */ /* 0x000e6400000e00ff */
[----:B-1----:R-:W-:-:S05]  /*c650*/  SEL R2, R14, RZ, P3 ;  /* 0x000000ff0e027207 */ /* 0x002fca0001800000 */
[----:B------:R-:W-:-:S05]  /*c660*/  IMAD.IADD R2, R7, 0x1, R2 ;  /* 0x0000000107027824 */ /* 0x000fca00078e0202 */
[----:B------:R-:W1:Y:S02]  /*c670*/  SHFL.UP PT, R14, R2, 0x8, RZ ;  /* 0x05000000020e7989 */ /* 0x000e6400000e00ff */
[----:B-1----:R-:W-:-:S04]  /*c680*/  SEL R3, R14, RZ, P4 ;  /* 0x000000ff0e037207 */ /* 0x002fc80002000000 */
[----:B------:R-:W-:-:S05]  /*c690*/  IADD3 R3, R2, R3, RZ ;  /* 0x0000000302037210 */ /* 0x000fca0007ffe0ff */
[----:B------:R-:W1:Y:S02]  /*c6a0*/  SHFL.UP PT, R14, R3, 0x10, RZ ;  /* 0x06000000030e7989 */ /* 0x000e6400000e00ff */
[----:B-1----:R-:W-:-:S05]  /*c6b0*/  SEL R6, R14, RZ, P5 ;  /* 0x000000ff0e067207 */ /* 0x002fca0002800000 */
[----:B------:R-:W-:-:S05]  /*c6c0*/  IMAD.IADD R6, R3, 0x1, R6 ;  /* 0x0000000103067824 */ /* 0x000fca00078e0206 */
[----:B------:R1:W2:Y:S02]  /*c6d0*/  SHFL.IDX PT, R14, R6, 0x1f, 0x1f ;  /* 0x03e01f00060e7f89 */ /* 0x0002a400000e0000 */
.L_x_412:
[----:B------:R-:W-:Y:S02]  /*c6e0*/  ULDC UR4, c[0x0][0xc38] ;  /* 0x00030e0000047ab9 */ /* 0x000fe40000000800 */
[----:B------:R-:W-:-:S04]  /*c6f0*/  IMAD.U32 R7, RZ, RZ, UR4 ;  /* 0x00000004ff077e24 */ /* 0x000fc8000f8e00ff */
[----:B--2---:R-:W-:-:S04]  /*c700*/  IMAD R3, R14, R7, RZ ;  /* 0x000000070e037224 */ /* 0x004fc800078e02ff */
[----:B------:R-:W-:-:S05]  /*c710*/  IMAD.IADD R8, R0, 0x1, R3 ;  /* 0x0000000100087824 */ /* 0x000fca00078e0203 */
[----:B------:R-:W-:-:S13]  /*c720*/  ISETP.GT.AND P6, PT, R8, R5, PT ;  /* 0x000000050800720c */ /* 0x000fda0003fc4270 */
[----:B------:R-:W-:Y:S05]  /*c730*/  @P6 BRA `(.L_x_297) ;  /* 0x00000000009c6947 */ /* 0x000fea0003800000 */
.L_x_302:
[----:B------:R-:W2:Y:S01]  /*c740*/  LDC R0, c[0x0][0xc3c] ;  /* 0x00030f00ff007b82 */ /* 0x000ea20000000800 */
[----:B------:R-:W-:-:S05]  /*c750*/  VIADD R19, R19, 0x1f ;  /* 0x0000001f13137836 */ /* 0x000fca0000000000 */
[----:B--2---:R-:W-:-:S13]  /*c760*/  ISETP.GE.AND P6, PT, R19, R0, PT ;  /* 0x000000001300720c */ /* 0x004fda0003fc6270 */
[----:B------:R-:W-:Y:S05]  /*c770*/  @P6 BRA `(.L_x_298) ;  /* 0x0000000400446947 */ /* 0x000fea0003800000 */
[----:B------:R-:W2:Y:S01]  /*c780*/  S2R R2, SR_TID.X ;  /* 0x0000000000027919 */ /* 0x000ea20000002100 */
[----:B------:R-:W-:Y:S01]  /*c790*/  BSSY B0, `(.L_x_299) ;  /* 0x0000009000007945 */ /* 0x000fe20003800000 */
[----:B------:R-:W-:Y:S02]  /*c7a0*/  MOV R4, RZ ;  /* 0x000000ff00047202 */ /* 0x000fe40000000f00 */
[----:B--2---:R-:W-:-:S05]  /*c7b0*/  LOP3.LUT R2, R2, 0x1f, RZ, 0xc0, !PT ;  /* 0x0000001f02027812 */ /* 0x004fca00078ec0ff */
[----:B------:R-:W-:-:S05]  /*c7c0*/  IMAD.IADD R7, R19, 0x1, R2 ;  /* 0x0000000113077824 */ /* 0x000fca00078e0202 */
[----:B------:R-:W-:-:S13]  /*c7d0*/  ISETP.GE.OR P6, PT, R7, R0, !P0 ;  /* 0x000000000700720c */ /* 0x000fda00047c6670 */
[----:B------:R-:W-:Y:S05]  /*c7e0*/  @P6 BRA `(.L_x_300) ;  /* 0x00000000000c6947 */ /* 0x000fea0003800000 */
[----:B------:R-:W2:Y:S02]  /*c7f0*/  LDC.64 R2, c[0x0][0xc80] ;  /* 0x00032000ff027b82 */ /* 0x000ea40000000a00 */
[----:B--2---:R-:W-:-:S05]  /*c800*/  IMAD.WIDE R2, R7, 0x4, R2 ;  /* 0x0000000407027825 */ /* 0x004fca00078e0202 */
[----:B------:R2:W5:Y:S02]  /*c810*/  LDG.E R4, desc[UR56][R2.64] ;  /* 0x0000003802047981 */ /* 0x000564000c1e1900 */
.L_x_300:
[----:B------:R-:W-:Y:S05]  /*c820*/  BSYNC B0 ;  /* 0x0000000000007941 */ /* 0x000fea0003800000 */
.L_x_299:
[----:B------:R-:W-:-:S03]  /*c830*/  UMOV UR4, 0xffffffff ;  /* 0xffffffff00047882 */ /* 0x000fc60000000000 */
[----:B------:R-:W-:Y:S05]  /*c840*/  BRA.DIV UR4, `(.L_x_301) ;  /* 0x0000003e04147947 */ /* 0x000fea000b800000 */
[----:B-----5:R-:W3:Y:S02]  /*c850*/  SHFL.UP PT, R14, R4, 0x1, RZ ;  /* 0x04200000040e7989 */ /* 0x020ee400000e00ff */
[----:B---3--:R-:W-:-:S05]  /*c860*/  SEL R13, R14, RZ, P1 ;  /* 0x000000ff0e0d7207 */ /* 0x008fca0000800000 */
[----:B------:R-:W-:-:S05]  /*c870*/  IMAD.IADD R13, R4, 0x1, R13 ;  /* 0x00000001040d7824 */ /* 0x000fca00078e020d */
[----:B------:R-:W3:Y:S02]  /*c880*/  SHFL.UP PT, R14, R13, 0x2, RZ ;  /* 0x044000000d0e7989 */ /* 0x000ee400000e00ff */
[----:B---3--:R-:W-:-:S05]  /*c890*/  SEL R0, R14, RZ, P2 ;  /* 0x000000ff0e007207 */ /* 0x008fca0001000000 */
[----:B------:R-:W-:-:S05]  /*c8a0*/  IMAD.IADD R0, R13, 0x1, R0 ;  /* 0x000000010d007824 */ /* 0x000fca00078e0200 */
[----:B------:R-:W2:Y:S02]  /*c8b0*/  SHFL.UP PT, R14, R0, 0x4, RZ ;  /* 0x04800000000e7989 */ /* 0x000ea400000e00ff */
[----:B--2---:R-:W-:-:S05]  /*c8c0*/  SEL R3, R14, RZ, P3 ;  /* 0x000000ff0e037207 */ /* 0x004fca0001800000 */
[----:B------:R-:W-:-:S05]  /*c8d0*/  IMAD.IADD R2, R0, 0x1, R3 ;  /* 0x0000000100027824 */ /* 0x000fca00078e0203 */
[----:B------:R-:W2:Y:S02]  /*c8e0*/  SHFL.UP PT, R14, R2, 0x8, RZ ;  /* 0x05000000020e7989 */ /* 0x000ea400000e00ff */
[----:B--2---:R-:W-:-:S05]  /*c8f0*/  SEL R3, R14, RZ, P4 ;  /* 0x000000ff0e037207 */ /* 0x004fca0002000000 */
[----:B------:R-:W-:-:S05]  /*c900*/  IMAD.IADD R3, R2, 0x1, R3 ;  /* 0x0000000102037824 */ /* 0x000fca00078e0203 */
[----:B------:R-:W1:Y:S02]  /*c910*/  SHFL.UP PT, R14, R3, 0x10, RZ ;  /* 0x06000000030e7989 */ /* 0x000e6400000e00ff */
[----:B-1----:R-:W-:-:S05]  /*c920*/  SEL R6, R14, RZ, P5 ;  /* 0x000000ff0e067207 */ /* 0x002fca0002800000 */
[----:B------:R-:W-:-:S05]  /*c930*/  IMAD.IADD R6, R3, 0x1, R6 ;  /* 0x0000000103067824 */ /* 0x000fca00078e0206 */
[----:B------:R1:W2:Y:S02]  /*c940*/  SHFL.IDX PT, R14, R6, 0x1f, 0x1f ;  /* 0x03e01f00060e7f89 */ /* 0x0002a400000e0000 */
.L_x_420:
[----:B------:R-:W-:Y:S02]  /*c950*/  ULDC UR4, c[0x0][0xc38] ;  /* 0x00030e0000047ab9 */ /* 0x000fe40000000800 */
[----:B------:R-:W-:-:S05]  /*c960*/  MOV R7, UR4 ;  /* 0x0000000400077c02 */ /* 0x000fca0008000f00 */
[----:B--2---:R-:W-:-:S04]  /*c970*/  IMAD R3, R14, R7, RZ ;  /* 0x000000070e037224 */ /* 0x004fc800078e02ff */
[----:B------:R-:W-:-:S05]  /*c980*/  IMAD.IADD R8, R3, 0x1, R8 ;  /* 0x0000000103087824 */ /* 0x000fca00078e0208 */
[----:B------:R-:W-:-:S13]  /*c990*/  ISETP.GT.AND P6, PT, R8, R5, PT ;  /* 0x000000050800720c */ /* 0x000fda0003fc4270 */
[----:B------:R-:W-:Y:S05]  /*c9a0*/  @!P6 BRA `(.L_x_302) ;  /* 0xfffffffc0064e947 */ /* 0x000fea000383ffff */
.L_x_297:
[----:B------:R-:W-:Y:S01]  /*c9b0*/  IMAD.IADD R8, R8, 0x1, -R3 ;  /* 0x0000000108087824 */ /* 0x000fe200078e0a03 */
[----:B------:R-:W-:-:S03]  /*c9c0*/  UMOV UR4, 0xffffffff ;  /* 0xffffffff00047882 */ /* 0x000fc60000000000 */
[----:B------:R-:W-:-:S05]  /*c9d0*/  IMAD R0, R6, R7, R8 ;  /* 0x0000000706007224 */ /* 0x000fca00078e0208 */
[----:B------:R-:W-:Y:S01]  /*c9e0*/  ISETP.GT.AND P6, PT, R0, R5, PT ;  /* 0x000000050000720c */ /* 0x000fe20003fc4270 */
[----:B------:R-:W-:-:S12]  /*c9f0*/  BRA.DIV UR4, `(.L_x_303) ;  /* 0x0000003e04647947 */ /* 0x000fd8000b800000 */
[----:B------:R-:W-:-:S04]  /*ca00*/  VOTE.ANY R2, PT, !P6 ;  /* 0x0000000000027806 */ /* 0x000fc800070e0100 */
[----:B------:R-:W2:Y:S02]  /*ca10*/  POPC R0, R2 ;  /* 0x0000000200007309 */ /* 0x000ea40000000000 */
[----:B--2---:R2:W3:Y:S02]  /*ca20*/  SHFL.IDX PT, R4, R4, R0, 0x1f ;  /* 0x00001f0004047589 */ /* 0x0044e400000e0000 */
.L_x_424:
[----:B------:R-:W-:Y:S01]  /*ca30*/  ISETP.NE.AND P0, PT, R2, RZ, PT ;  /* 0x000000ff0200720c */ /* 0x000fe20003f05270 */
[----:B------:R-:W-:-:S12]  /*ca40*/  IMAD.MOV.U32 R14, RZ, RZ, RZ ;  /* 0x000000ffff0e7224 */ /* 0x000fd800078e00ff */
[----:B------:R-:W-:Y:S05]  /*ca50*/  @!P0 BRA `(.L_x_304) ;  /* 0x0000000000108947 */ /* 0x000fea0003800000 */
[----:B------:R-:W-:Y:S01]  /*ca60*/  UMOV UR4, 0xffffffff ;  /* 0xffffffff00047882 */ /* 0x000fe20000000000 */
[----:B------:R-:W-:Y:S02]  /*ca70*/  VIADD R12, R0, 0xffffffff ;  /* 0xffffffff000c7836 */ /* 0x000fe40000000000 */
[----:B------:R-:W-:Y:S05]  /*ca80*/  BRA.DIV UR4, `(.L_x_305) ;  /* 0x0000003e04887947 */ /* 0x000fea000b800000 */
[----:B------:R4:W0:Y:S02]  /*ca90*/  SHFL.IDX PT, R14, R6, R12, 0x1f ;  /* 0x00001f0c060e7589 */ /* 0x00082400000e0000 */
.L_x_304:
[----:B-1-34-:R-:W-:Y:S01]  /*caa0*/  IABS R6, R4 ;  /* 0x0000000400067213 */ /* 0x01afe20000000000 */
[----:B0-----:R-:W-:Y:S02]  /*cab0*/  IMAD R16, R14, R7, R8 ;  /* 0x000000070e107224 */ /* 0x001fe400078e0208 */
[----:B------:R-:W-:Y:S01]  /*cac0*/  IMAD.IADD R19, R0, 0x1, R19 ;  /* 0x0000000100137824 */ /* 0x000fe200078e0213 */
[----:B------:R-:W0:Y:S08]  /*cad0*/  I2F.RP R9, R6 ;  /* 0x0000000600097306 */ /* 0x000e300000209400 */
[----:B0-----:R-:W0:Y:S02]  /*cae0*/  MUFU.RCP R9, R9 ;  /* 0x0000000900097308 */ /* 0x001e240000001000 */
[----:B0-----:R-:W-:-:S06]  /*caf0*/  VIADD R2, R9, 0xffffffe ;  /* 0x0ffffffe09027836 */ /* 0x001fcc0000000000 */
[----:B------:R0:W1:Y:S02]  /*cb00*/  F2I.FTZ.U32.TRUNC.NTZ R3, R2 ;  /* 0x0000000200037305 */ /* 0x000064000021f000 */
[----:B0-----:R-:W-:Y:S01]  /*cb10*/  IMAD.MOV.U32 R2, RZ, RZ, RZ ;  /* 0x000000ffff027224 */ /* 0x001fe200078e00ff */
[----:B-1----:R-:W-:-:S05]  /*cb20*/  IADD3 R7, RZ, -R3, RZ ;  /* 0x80000003ff077210 */ /* 0x002fca0007ffe0ff */
[----:B------:R-:W-:-:S04]  /*cb30*/  IMAD R7, R7, R6, RZ ;  /* 0x0000000607077224 */ /* 0x000fc800078e02ff */
[----:B------:R-:W-:-:S04]  /*cb40*/  IMAD.HI.U32 R3, R3, R7, R2 ;  /* 0x0000000703037227 */ /* 0x000fc800078e0002 */
[----:B------:R-:W-:Y:S01]  /*cb50*/  IMAD.IADD R7, R5, 0x1, -R16 ;  /* 0x0000000105077824 */ /* 0x000fe200078e0a10 */
[----:B------:R-:W-:-:S04]  /*cb60*/  IABS R5, R4 ;  /* 0x0000000400057213 */ /* 0x000fc80000000000 */
[----:B------:R-:W-:Y:S01]  /*cb70*/  IABS R2, R7 ;  /* 0x0000000700027213 */ /* 0x000fe20000000000 */
[----:B------:R-:W-:-:S04]  /*cb80*/  IMAD.MOV R5, RZ, RZ, -R5 ;  /* 0x000000ffff057224 */ /* 0x000fc800078e0a05 */
[----:B------:R-:W-:-:S04]  /*cb90*/  IMAD.HI.U32 R3, R3, R2, RZ ;  /* 0x0000000203037227 */ /* 0x000fc800078e00ff */
[----:B------:R-:W-:Y:S01]  /*cba0*/  IMAD R5, R3, R5, R2 ;  /* 0x0000000503057224 */ /* 0x000fe200078e0202 */
[----:B------:R-:W-:-:S04]  /*cbb0*/  LOP3.LUT R2, R7, R4, RZ, 0x3c, !PT ;  /* 0x0000000407027212 */ /* 0x000fc800078e3cff */
[----:B------:R-:W-:Y:S02]  /*cbc0*/  ISETP.GT.U32.AND P1, PT, R6, R5, PT ;  /* 0x000000050600720c */ /* 0x000fe40003f24070 */
[----:B------:R-:W-:-:S11]  /*cbd0*/  ISETP.GE.AND P2, PT, R2, RZ, PT ;  /* 0x000000ff0200720c */ /* 0x000fd60003f46270 */
[----:B------:R-:W-:Y:S02]  /*cbe0*/  @!P1 IMAD.IADD R5, R5, 0x1, -R6 ;  /* 0x0000000105059824 */ /* 0x000fe400078e0a06 */
[----:B------:R-:W-:Y:S01]  /*cbf0*/  @!P1 VIADD R3, R3, 0x1 ;  /* 0x0000000103039836 */ /* 0x000fe20000000000 */
[----:B------:R-:W-:Y:S02]  /*cc00*/  ISETP.NE.AND P1, PT, R4, RZ, PT ;  /* 0x000000ff0400720c */ /* 0x000fe40003f25270 */
[----:B------:R-:W-:-:S13]  /*cc10*/  ISETP.GE.U32.AND P0, PT, R5, R6, PT ;  /* 0x000000060500720c */ /* 0x000fda0003f06070 */
[----:B------:R-:W-:-:S05]  /*cc20*/  @P0 IADD3 R3, R3, 0x1, RZ ;  /* 0x0000000103030810 */ /* 0x000fca0007ffe0ff */
[----:B------:R-:W-:Y:S01]  /*cc30*/  @!P2 IMAD.MOV R3, RZ, RZ, -R3 ;  /* 0x000000ffff03a224 */ /* 0x000fe200078e0a03 */
[----:B------:R-:W-:-:S05]  /*cc40*/  @!P1 LOP3.LUT R3, RZ, R4, RZ, 0x33, !PT ;  /* 0x00000004ff039212 */ /* 0x000fca00078e33ff */
[--C-:B------:R-:W-:Y:S02]  /*cc50*/  IMAD.MOV R17, RZ, RZ, -R3.reuse ;  /* 0x000000ffff117224 */ /* 0x100fe400078e0a03 */
[----:B------:R-:W-:Y:S02]  /*cc60*/  IMAD.MOV.U32 R18, RZ, RZ, R3 ;  /* 0x000000ffff127224 */ /* 0x000fe400078e0003 */
[----:B------:R-:W-:Y:S01]  /*cc70*/  IMAD R17, R4, R17, R7 ;  /* 0x0000001104117224 */ /* 0x000fe200078e0207 */
[----:B------:R-:W-:Y:S06]  /*cc80*/  BRA `(.L_x_306) ;  /* 0x00000000001c7947 */ /* 0x000fec0003800000 */
.L_x_298:
[----:B------:R-:W-:Y:S01]  /*cc90*/  UMOV UR4, URZ ;  /* 0x0000003f00047c82 */ /* 0x000fe20008000000 */
[----:B------:R-:W-:Y:S01]  /*cca0*/  UMOV UR5, URZ ;  /* 0x0000003f00057c82 */ /* 0x000fe20008000000 */
[----:B------:R-:W-:Y:S01]  /*ccb0*/  ULDC UR6, c[0x0][0xc3c] ;  /* 0x00030f0000067ab9 */ /* 0x000fe20000000800 */
[----:B------:R-:W-:Y:S01]  /*ccc0*/  IMAD.MOV.U32 R16, RZ, RZ, R5 ;  /* 0x000000ffff107224 */ /* 0x000fe200078e0005 */
[----:B------:R-:W-:Y:S01]  /*ccd0*/  MOV R17, UR4 ;  /* 0x0000000400117c02 */ /* 0x000fe20008000f00 */
[----:B------:R-:W-:Y:S02]  /*cce0*/  IMAD.U32 R18, RZ, RZ, UR5 ;  /* 0x00000005ff127e24 */ /* 0x000fe4000f8e00ff */
[----:B------:R-:W-:-:S07]  /*ccf0*/  IMAD.U32 R19, RZ, RZ, UR6 ;  /* 0x00000006ff137e24 */ /* 0x000fce000f8e00ff */
.L_x_306:
[----:B--2---:R-:W2:Y:S01]  /*cd00*/  S2R R0, SR_TID.X ;  /* 0x0000000000007919 */ /* 0x004ea20000002100 */
[----:B------:R-:W-:Y:S05]  /*cd10*/  WARPSYNC.ALL ;  /* 0x0000000000007948 */ /* 0x000fea0003800000 */
[----:B------:R-:W-:Y:S01]  /*cd20*/  BAR.SYNC.DEFER_BLOCKING 0x4, 0x180 ;  /* 0x0106000000007b1d */ /* 0x000fe20000010000 */
[----:B--2---:R-:W-:-:S04]  /*cd30*/  LOP3.LUT R0, R0, 0x1f, RZ, 0xc0, !PT ;  /* 0x0000001f00007812 */ /* 0x004fc800078ec0ff */
[----:B------:R-:W-:-:S13]  /*cd40*/  ISETP.NE.AND P0, PT, R0, RZ, PT ;  /* 0x000000ff0000720c */ /* 0x000fda0003f05270 */
[----:B------:R-:W2:Y:S01]  /*cd50*/  @!P0 S2R R3, SR_CgaCtaId ;  /* 0x0000000000038919 */ /* 0x000ea20000008800 */
[----:B------:R-:W-:-:S04]  /*cd60*/  @!P0 MOV R0, 0x400 ;  /* 0x0000040000008802 */ /* 0x000fc80000000f00 */
[----:B--2---:R-:W-:-:S05]  /*cd70*/  @!P0 LEA R22, R3, R0, 0x18 ;  /* 0x0000000003168211 */ /* 0x004fca00078ec0ff */
[----:B------:R3:W-:Y:S01]  /*cd80*/  @!P0 STS.128 [R22+0x2a8d0], R16 ;  /* 0x02a8d01016008388 */ /* 0x0007e20000000c00 */
[----:B------:R-:W-:Y:S06]  /*cd90*/  BAR.ARV 0x5, 0x180 ;  /* 0x0146000000007b1d */ /* 0x000fec0000002000 */
.L_x_295:
[----:B------:R-:W-:Y:S02]  /*cda0*/  ULDC UR4, c[0x0][0xc3c] ;  /* 0x00030f0000047ab9 */ /* 0x000fe40000000800 */
[----:B--2---:R-:W-:-:S13]  /*cdb0*/  ISETP.GE.AND P0, PT, R19, UR4, PT ;  /* 0x0000000413007c0c */ /* 0x004fda000bf06270 */
[----:B------:R-:W-:Y:S05]  /*cdc0*/  @!P0 BRA `(.L_x_307) ;  /* 0xffffffb800b48947 */ /* 0x000fea000383ffff */
[----:B------:R-:W-:Y:S05]  /*cdd0*/  BSYNC B8 ;  /* 0x0000000000087941 */ /* 0x000fea0003800000 */
.L_x_244:
[----:B0-----:R-:W2:Y:S01]  /*cde0*/  LDL.LU R0, [R1+0x14] ;  /* 0x0000140001007983 */ /* 0x001ea20000300800 */
[----:B------:R-:W-:Y:S01]  /*cdf0*/  BSSY B0, `(.L_x_308) ;  /* 0x000000b000007945 */ /* 0x000fe20003800000 */
[----:B------:R-:W0:Y:S01]  /*ce00*/  S2R R5, SR_CgaCtaId ;  /* 0x0000000000057919 */ /* 0x000e220000008800 */
[----:B--2---:R-:W-:-:S05]  /*ce10*/  VIADD R0, R0, 0x1 ;  /* 0x0000000100007836 */ /* 0x004fca0000000000 */
[----:B------:R-:W-:-:S04]  /*ce20*/  LEA.HI R2, R0, R0, RZ, 0x1 ;  /* 0x0000000000027211 */ /* 0x000fc800078f08ff */
[----:B------:R-:W-:Y:S02]  /*ce30*/  LOP3.LUT R3, R2, 0xfffffffe, RZ, 0xc0, !PT ;  /* 0xfffffffe02037812 */ /* 0x000fe400078ec0ff */
[----:B------:R-:W-:-:S03]  /*ce40*/  MOV R2, 0x400 ;  /* 0x0000040000027802 */ /* 0x000fc60000000f00 */
[----:B------:R-:W-:Y:S01]  /*ce50*/  IMAD.IADD R0, R0, 0x1, -R3 ;  /* 0x0000000100007824 */ /* 0x000fe200078e0a03 */
[----:B0-----:R-:W-:-:S04]  /*ce60*/  LEA R4, R5, R2, 0x18 ;  /* 0x0000000205047211 */ /* 0x001fc800078ec0ff */
[----:B------:R-:W-:-:S04]  /*ce70*/  SHF.L.U32 R0, R0, 0x1f, RZ ;  /* 0x0000001f00007819 */ /* 0x000fc800000006ff */
[----:B------:R-:W0:Y:S02]  /*ce80*/  SYNCS.PHASECHK.TRANS64.TRYWAIT P0, [R4+URZ+0x2a820], R0 ;  /* 0x02a82000040075a7 */ /* 0x000e24000800017f */
[----:B0-----:R-:W-:Y:S05]  /*ce90*/  @!P0 BRA `(.L_x_309) ;  /* 0x0000003800a88947 */ /* 0x001fea0003800000 */
.L_x_427:
[----:B------:R-:W-:Y:S05]  /*cea0*/  BSYNC B0 ;  /* 0x0000000000007941 */ /* 0x000fea0003800000 */
.L_x_308:
[----:B------:R-:W-:-:S03]  /*ceb0*/  UMOV UR4, 0xffffffff ;  /* 0xffffffff00047882 */ /* 0x000fc60000000000 */
[----:B------:R-:W-:Y:S05]  /*cec0*/  BRA.DIV UR4, `(.L_x_310) ;  /* 0x0000003a04b07947 */ /* 0x000fea000b800000 */
[----:B0-----:R-:W0:Y:S02]  /*ced0*/  S2R R0, SR_TID.X ;  /* 0x0000000000007919 */ /* 0x001e240000002100 */
[----:B0-----:R-:W-:-:S04]  /*cee0*/  SHF.R.U32.HI R0, RZ, 0x5, R0 ;  /* 0x00000005ff007819 */ /* 0x001fc80000011600 */
[----:B------:R-:W-:-:S05]  /*cef0*/  LOP3.LUT R0, R0, 0x3, RZ, 0xc0, !PT ;  /* 0x0000000300007812 */ /* 0x000fca00078ec0ff */
[----:B------:R0:W2:Y:S02]  /*cf00*/  SHFL.IDX PT, R14, R0, RZ, 0x1f ;  /* 0x00001fff000e7589 */ /* 0x0000a400000e0000 */
.L_x_430:
[----:B--2---:R-:W-:Y:S01]  /*cf10*/  ISETP.NE.AND P0, PT, R14, RZ, PT ;  /* 0x000000ff0e00720c */ /* 0x004fe20003f05270 */
[----:B------:R-:W-:-:S12]  /*cf20*/  BSSY B0, `(.L_x_311) ;  /* 0x0000024000007945 */ /* 0x000fd80003800000 */
[----:B------:R-:W-:Y:S05]  /*cf30*/  @P0 BRA `(.L_x_312) ;  /* 0x0000000000880947 */ /* 0x000fea0003800000 */
[----:B------:R-:W-:-:S03]  /*cf40*/  UMOV UR4, 0xffffffff ;  /* 0xffffffff00047882 */ /* 0x000fc60000000000 */
[----:B------:R-:W-:Y:S05]  /*cf50*/  BRA.DIV UR4, `(.L_x_313) ;  /* 0x0000003a04c07947 */ /* 0x000fea000b800000 */
[----:B------:R-:W-:-:S13]  /*cf60*/  ELECT P6, URZ, PT ;  /* 0x00000000003f782f */ /* 0x000fda00038c0000 */
.L_x_433:
[----:B------:R-:W-:Y:S05]  /*cf70*/  @!P6 BRA `(.L_x_312) ;  /* 0x000000000078e947 */ /* 0x000fea0003800000 */
[----:B0-----:R-:W2:Y:S02]  /*cf80*/  LDL.LU R0, [R1+0x4] ;  /* 0x0000040001007983 */ /* 0x001ea40000300800 */
[----:B--2---:R-:W-:-:S04]  /*cf90*/  LOP3.LUT R0, R0, 0x2, RZ, 0xfc, !PT ;  /* 0x0000000200007812 */ /* 0x004fc800078efcff */
[----:B------:R-:W-:-:S13]  /*cfa0*/  ISETP.NE.AND P0, PT, R0, 0x3, PT ;  /* 0x000000030000780c */ /* 0x000fda0003f05270 */
[----:B------:R-:W-:Y:S05]  /*cfb0*/  @!P0 BRA `(.L_x_314) ;  /* 0x0000000000048947 */ /* 0x000fea0003800000 */
[----:B------:R-:W-:Y:S01]  /*cfc0*/  BPT.TRAP 0x1 ;  /* 0x000000040000795c */ /* 0x000fe20000300000 */
.L_x_314:
[C---:B------:R-:W-:Y:S01]  /*cfd0*/  IMAD R5, R27.reuse, 0x8, R4 ;  /* 0x000000081b057824 */ /* 0x040fe200078e0204 */
[----:B------:R-:W-:Y:S02]  /*cfe0*/  SHF.L.U32 R0, R28, 0x1f, RZ ;  /* 0x0000001f1c007819 */ /* 0x000fe400000006ff */
[----:B------:R-:W-:Y:S02]  /*cff0*/  IADD3 R27, R27, 0x1, RZ ;  /* 0x000000011b1b7810 */ /* 0x000fe40007ffe0ff */
[----:B------:R-:W0:Y:S02]  /*d000*/  SYNCS.PHASECHK.TRANS64.TRYWAIT P1, [R5+URZ+0x2a840], R0 ;  /* 0x02a84000050075a7 */ /* 0x000e24000802017f */
[----:B------:R-:W-:-:S04]  /*d010*/  ISETP.NE.AND P2, PT, R27, 0x2, PT ;  /* 0x000000021b00780c */ /* 0x000fc80003f45270 */
[----:B------:R-:W-:Y:S01]  /*d020*/  SEL R3, RZ, 0x1, P2 ;  /* 0x00000001ff037807 */ /* 0x000fe20001000000 */
[----:B0-----:R-:W-:Y:S08]  /*d030*/  @!P1 BRA `(.L_x_315) ;  /* 0x0000003800a89947 */ /* 0x001ff00003800000 */
.L_x_434:
[----:B------:R-:W-:Y:S02]  /*d040*/  SEL R27, R27, RZ, P2 ;  /* 0x000000ff1b1b7207 */ /* 0x000fe40001000000 */
[----:B------:R-:W-:Y:S01]  /*d050*/  LOP3.LUT R2, R28, R3, RZ, 0x3c, !PT ;  /* 0x000000031c027212 */ /* 0x000fe200078e3cff */
[----:B------:R-:W-:Y:S06]  /*d060*/  @!P0 BRA `(.L_x_316) ;  /* 0x0000000000048947 */ /* 0x000fec0003800000 */
[----:B------:R-:W-:Y:S01]  /*d070*/  BPT.TRAP 0x1 ;  /* 0x000000040000795c */ /* 0x000fe20000300000 */
.L_x_316:
[----:B------:R-:W-:Y:S01]  /*d080*/  IMAD R27, R27, 0x8, R4 ;  /* 0x000000081b1b7824 */ /* 0x000fe200078e0204 */
[----:B------:R-:W-:-:S04]  /*d090*/  SHF.L.U32 R2, R2, 0x1f, RZ ;  /* 0x0000001f02027819 */ /* 0x000fc800000006ff */
[----:B------:R-:W2:Y:S02]  /*d0a0*/  SYNCS.PHASECHK.TRANS64.TRYWAIT P1, [R27+URZ+0x2a840], R2 ;  /* 0x02a840021b0075a7 */ /* 0x000ea4000802017f */
[----:B--2---:R-:W-:Y:S05]  /*d0b0*/  @!P1 BRA `(.L_x_317) ;  /* 0x00000038009c9947 */ /* 0x004fea0003800000 */
.L_x_435:
[----:B------:R-:W-:Y:S05]  /*d0c0*/  @!P0 BRA `(.L_x_318) ;  /* 0x0000000000048947 */ /* 0x000fea0003800000 */
[----:B------:R-:W-:Y:S01]  /*d0d0*/  BPT.TRAP 0x1 ;  /* 0x000000040000795c */ /* 0x000fe20000300000 */
.L_x_318:
[----:B------:R-:W4:Y:S02]  /*d0e0*/  SYNCS.PHASECHK.TRANS64.TRYWAIT P1, [R5+URZ+0x2a860], R0 ;  /* 0x02a86000050075a7 */ /* 0x000f24000802017f */
[----:B----4-:R-:W-:Y:S05]  /*d0f0*/  @!P1 BRA `(.L_x_319) ;  /* 0x0000003800a09947 */ /* 0x010fea0003800000 */
.L_x_436:
[----:B------:R-:W-:Y:S05]  /*d100*/  @!P0 BRA `(.L_x_320) ;  /* 0x0000000000048947 */ /* 0x000fea0003800000 */
[----:B------:R-:W-:Y:S01]  /*d110*/  BPT.TRAP 0x1 ;  /* 0x000000040000795c */ /* 0x000fe20000300000 */
.L_x_320:
[----:B------:R0:W0:Y:S02]  /*d120*/  SYNCS.PHASECHK.TRANS64.TRYWAIT P0, [R27+URZ+0x2a860], R2 ;  /* 0x02a860021b0075a7 */ /* 0x000024000800017f */
[----:B0-----:R-:W-:Y:S05]  /*d130*/  @!P0 NANOSLEEP.SYNCS 0x989680 ;  /* 0x009896800000895d */ /* 0x001fea0003900000 */
[----:B------:R-:W0:Y:S02]  /*d140*/  @!P0 SYNCS.PHASECHK.TRANS64 P0, [R27+URZ+0x2a860], R2 ;  /* 0x02a860021b0085a7 */ /* 0x000e24000800007f */
[----:B0-----:R-:W-:Y:S05]  /*d150*/  @!P0 BRA `(.L_x_320) ;  /* 0xfffffffc00f08947 */ /* 0x001fea000383ffff */
.L_x_312:
[----:B------:R-:W-:Y:S05]  /*d160*/  BSYNC B0 ;  /* 0x0000000000007941 */ /* 0x000fea0003800000 */
.L_x_311:
[----:B------:R-:W-:Y:S05]  /*d170*/  EXIT ;  /* 0x000000000000794d */ /* 0x000fea0003800000 */
.L_x_192:
[----:B0-----:R-:W-:-:S04]  /*d180*/  IMAD.U32 R3, RZ, RZ, UR38 ;  /* 0x00000026ff037e24 */ /* 0x001fc8000f8e00ff */
[----:B------:R0:W1:Y:S03]  /*d190*/  SYNCS.PHASECHK.TRANS64.TRYWAIT P1, [R3+URZ+0x2a800], R0 ;  /* 0x02a80000030075a7 */ /* 0x000066000802017f */
[----:B-1----:R-:W-:Y:S05]  /*d1a0*/  @!P1 NANOSLEEP.SYNCS 0x989680 ;  /* 0x009896800000995d */ /* 0x002fea0003900000 */
[----:B------:R-:W1:Y:S02]  /*d1b0*/  @!P1 SYNCS.PHASECHK.TRANS64 P1, [R3+URZ+0x2a800], R0 ;  /* 0x02a80000030095a7 */ /* 0x000e64000802007f */
[----:B-1----:R-:W-:Y:S05]  /*d1c0*/  @!P1 BRA `(.L_x_192) ;  /* 0xfffffffc00ec9947 */ /* 0x002fea000383ffff */
[----:B------:R-:W-:Y:S05]  /*d1d0*/  BRA `(.L_x_321) ;  /* 0xffffff4000ac7947 */ /* 0x000fea000383ffff */
.L_x_196:
[----:B-1----:R1:W2:Y:S02]  /*d1e0*/  SYNCS.PHASECHK.TRANS64.TRYWAIT P1, [R4+URZ+0x2a830], R3 ;  /* 0x02a83003040075a7 */ /* 0x0022a4000802017f */
[----:B--2---:R-:W-:Y:S05]  /*d1f0*/  @!P1 NANOSLEEP.SYNCS 0x989680 ;  /* 0x009896800000995d */ /* 0x004fea0003900000 */
[----:B------:R-:W2:Y:S02]  /*d200*/  @!P1 SYNCS.PHASECHK.TRANS64 P1, [R4+URZ+0x2a830], R3 ;  /* 0x02a83003040095a7 */ /* 0x000ea4000802007f */
[----:B--2---:R-:W-:Y:S05]  /*d210*/  @!P1 BRA `(.L_x_196) ;  /* 0xfffffffc00f09947 */ /* 0x004fea000383ffff */
[----:B------:R-:W-:Y:S05]  /*d220*/  BRA `(.L_x_195) ;  /* 0xffffff4000cc7947 */ /* 0x000fea000383ffff */
.L_x_202:
[----:B-1----:R-:W-:-:S04]  /*d230*/  IMAD.U32 R3, RZ, RZ, UR59 ;  /* 0x0000003bff037e24 */ /* 0x002fc8000f8e00ff */
[----:B------:R1:W2:Y:S03]  /*d240*/  SYNCS.PHASECHK.TRANS64.TRYWAIT P1, [R3+URZ+0x2a830], R0 ;  /* 0x02a83000030075a7 */ /* 0x0002a6000802017f */
[----:B--2---:R-:W-:Y:S05]  /*d250*/  @!P1 NANOSLEEP.SYNCS 0x989680 ;  /* 0x009896800000995d */ /* 0x004fea0003900000 */
[----:B------:R-:W2:Y:S02]  /*d260*/  @!P1 SYNCS.PHASECHK.TRANS64 P1, [R3+URZ+0x2a830], R0 ;  /* 0x02a83000030095a7 */ /* 0x000ea4000802007f */
[----:B--2---:R-:W-:Y:S05]  /*d270*/  @!P1 BRA `(.L_x_202) ;  /* 0xfffffffc00ec9947 */ /* 0x004fea000383ffff */
[----:B------:R-:W-:Y:S05]  /*d280*/  BRA `(.L_x_201) ;  /* 0xffffff6000e47947 */ /* 0x000fea000383ffff */
.L_x_206:
[----:B-1----:R-:W-:-:S04]  /*d290*/  IMAD.U32 R3, RZ, RZ, UR6 ;  /* 0x00000006ff037e24 */ /* 0x002fc8000f8e00ff */
[----:B------:R1:W2:Y:S03]  /*d2a0*/  SYNCS.PHASECHK.TRANS64.TRYWAIT P1, [R3+URZ+0x2a850], R0 ;  /* 0x02a85000030075a7 */ /* 0x0002a6000802017f */
[----:B--2---:R-:W-:Y:S05]  /*d2b0*/  @!P1 NANOSLEEP.SYNCS 0x989680 ;  /* 0x009896800000995d */ /* 0x004fea0003900000 */
[----:B------:R-:W2:Y:S02]  /*d2c0*/  @!P1 SYNCS.PHASECHK.TRANS64 P1, [R3+URZ+0x2a850], R0 ;  /* 0x02a85000030095a7 */ /* 0x000ea4000802007f */
[----:B--2---:R-:W-:Y:S05]  /*d2d0*/  @!P1 BRA `(.L_x_206) ;  /* 0xfffffffc00ec9947 */ /* 0x004fea000383ffff */
[----:B------:R-:W-:Y:S05]  /*d2e0*/  BRA `(.L_x_205) ;  /* 0xffffff6800e87947 */ /* 0x000fea000383ffff */
.L_x_213:
[----:B-1----:R-:W-:-:S04]  /*d2f0*/  IMAD.U32 R8, RZ, RZ, UR5 ;  /* 0x00000005ff087e24 */ /* 0x002fc8000f8e00ff */
[----:B------:R1:W2:Y:S03]  /*d300*/  SYNCS.PHASECHK.TRANS64.TRYWAIT P1, [R8+URZ+0x2a850], R7 ;  /* 0x02a85007080075a7 */ /* 0x0002a6000802017f */
[----:B--2---:R-:W-:Y:S05]  /*d310*/  @!P1 NANOSLEEP.SYNCS 0x989680 ;  /* 0x009896800000995d */ /* 0x004fea0003900000 */
[----:B------:R-:W2:Y:S02]  /*d320*/  @!P1 SYNCS.PHASECHK.TRANS64 P1, [R8+URZ+0x2a850], R7 ;  /* 0x02a85007080095a7 */ /* 0x000ea4000802007f */
[----:B--2---:R-:W-:Y:S05]  /*d330*/  @!P1 BRA `(.L_x_213) ;  /* 0xfffffffc00ec9947 */ /* 0x004fea000383ffff */
[----:B------:R-:W-:Y:S05]  /*d340*/  BRA `(.L_x_212) ;  /* 0xffffff80007c7947 */ /* 0x000fea000383ffff */
.L_x_256:
[----:B------:R-:W0:Y:S01]  /*d350*/  S2R R20, SR_TID.X ;  /* 0x0000000000147919 */ /* 0x000e220000002100 */
[----:B------:R-:W-:Y:S01]  /*d360*/  BSSY B0, `(.L_x_322) ;  /* 0x000000a000007945 */ /* 0x000fe20003800000 */
[----:B------:R-:W-:Y:S02]  /*d370*/  IMAD.MOV.U32 R12, RZ, RZ, RZ ;  /* 0x000000ffff0c7224 */ /* 0x000fe400078e00ff */
[----:B------:R-:W-:Y:S02]  /*d380*/  IMAD.MOV.U32 R11, RZ, RZ, 0x1f ;  /* 0x0000001fff0b7424 */ /* 0x000fe400078e00ff */
[----:B------:R-:W-:Y:S01]  /*d390*/  IMAD.MOV.U32 R15, RZ, RZ, -0x1 ;  /* 0xffffffffff0f7424 */ /* 0x000fe200078e00ff */
[----:B0-----:R-:W-:-:S04]  /*d3a0*/  SHF.R.U32.HI R9, RZ, 0x5, R20 ;  /* 0x00000005ff097819 */ /* 0x001fc80000011614 */
[----:B------:R-:W-:-:S04]  /*d3b0*/  LOP3.LUT R9, R9, 0x3, RZ, 0xc0, !PT ;  /* 0x0000000309097812 */ /* 0x000fc800078ec0ff */
[----:B------:R-:W-:-:S07]  /*d3c0*/  MOV R13, R9 ;  /* 0x00000009000d7202 */ /* 0x000fce0000000f00 */
[----:B-----5:R-:W-:Y:S05]  /*d3d0*/  WARPSYNC.COLLECTIVE R15, `(.L_x_323) ;  /* 0x000000000f087348 */ /* 0x020fea0003c00000 */
[----:B------:R0:W1:Y:S02]  /*d3e0*/  SHFL.IDX P6, R14, R13, R12, R11 ;  /* 0x0000000c0d0e7389 */ /* 0x00006400000c000b */
[----:B01---5:R-:W-:Y:S01]  /*d3f0*/  ENDCOLLECTIVE ;  /* 0x000000000000791b */ /* 0x023fe20003800000 */
.L_x_323:
[----:B------:R-:W-:Y:S05]  /*d400*/  BSYNC B0 ;  /* 0x0000000000007941 */ /* 0x000fea0003800000 */
.L_x_322:
[----:B------:R-:W-:Y:S05]  /*d410*/  BRA `(.L_x_324) ;  /* 0xffffffc000807947 */ /* 0x000fea000383ffff */
.L_x_259:
[----:B0-----:R0:W1:Y:S02]  /*d420*/  SYNCS.PHASECHK.TRANS64.TRYWAIT P0, [R7+URZ+0x2a840], R2 ;  /* 0x02a84002070075a7 */ /* 0x001064000800017f */
[----:B-1----:R-:W-:Y:S05]  /*d430*/  @!P0 NANOSLEEP.SYNCS 0x989680 ;  /* 0x009896800000895d */ /* 0x002fea0003900000 */
[----:B------:R-:W1:Y:S02]  /*d440*/  @!P0 SYNCS.PHASECHK.TRANS64 P0, [R7+URZ+0x2a840], R2 ;  /* 0x02a84002070085a7 */ /* 0x000e64000800007f */
[----:B-1----:R-:W-:Y:S05]  /*d450*/  @!P0 BRA `(.L_x_259) ;  /* 0xfffffffc00f08947 */ /* 0x002fea000383ffff */
[----:B------:R-:W-:Y:S05]  /*d460*/  BRA `(.L_x_325) ;  /* 0xffffffc000ec7947 */ /* 0x000fea000383ffff */
.L_x_260:
        /* <DEDUP_REMOVED lines=8> */
.L_x_327:
[----:B------:R-:W-:Y:S05]  /*d4f0*/  BSYNC B0 ;  /* 0x0000000000007941 */ /* 0x000fea0003800000 */
.L_x_326:
[----:B------:R-:W-:Y:S01]  /*d500*/  IMAD.MOV.U32 R13, RZ, RZ, R4 ;  /* 0x000000ffff0d7224 */ /* 0x000fe200078e0004 */
[----:B------:R-:W-:Y:S01]  /*d510*/  MOV R15, 0xffffffff ;  /* 0xffffffff000f7802 */ /* 0x000fe20000000f00 */
[----:B------:R-:W-:Y:S02]  /*d520*/  IMAD.MOV.U32 R12, RZ, RZ, RZ ;  /* 0x000000ffff0c7224 */ /* 0x000fe400078e00ff */
[----:B------:R-:W-:Y:S02]  /*d530*/  IMAD.MOV.U32 R11, RZ, RZ, 0x181f ;  /* 0x0000181fff0b7424 */ /* 0x000fe400078e00ff */
[----:B------:R-:W-:Y:S02]  /*d540*/  IMAD.MOV.U32 R2, RZ, RZ, R14 ;  /* 0x000000ffff027224 */ /* 0x000fe400078e000e */
[----:B------:R-:W-:-:S07]  /*d550*/  @P0 IMAD R8, R5, 0x2, R22 ;  /* 0x0000000205080824 */ /* 0x000fce00078e0216 */
[----:B------:R-:W-:Y:S05]  /*d560*/  WARPSYNC.COLLECTIVE R15, `(.L_x_328) ;  /* 0x000000000f087348 */ /* 0x000fea0003c00000 */
[----:B------:R0:W1:Y:S02]  /*d570*/  SHFL.IDX P6, R14, R13, R12, R11 ;  /* 0x0000000c0d0e7389 */ /* 0x00006400000c000b */
[----:B01----:R-:W-:Y:S01]  /*d580*/  ENDCOLLECTIVE ;  /* 0x000000000000791b */ /* 0x003fe20003800000 */
.L_x_328:
[----:B------:R-:W-:Y:S02]  /*d590*/  IMAD.MOV.U32 R13, RZ, RZ, R0 ;  /* 0x000000ffff0d7224 */ /* 0x000fe400078e0000 */
[----:B------:R-:W-:Y:S02]  /*d5a0*/  IMAD.MOV.U32 R12, RZ, RZ, 0x1 ;  /* 0x00000001ff0c7424 */ /* 0x000fe400078e00ff */
[----:B------:R-:W-:-:S07]  /*d5b0*/  IMAD.MOV.U32 R3, RZ, RZ, R14 ;  /* 0x000000ffff037224 */ /* 0x000fce00078e000e */
[----:B------:R-:W-:Y:S05]  /*d5c0*/  WARPSYNC.COLLECTIVE R15, `(.L_x_329) ;  /* 0x000000000f087348 */ /* 0x000fea0003c00000 */
[----:B------:R0:W1:Y:S02]  /*d5d0*/  SHFL.IDX P6, R14, R13, R12, R11 ;  /* 0x0000000c0d0e7389 */ /* 0x00006400000c000b */
[----:B01----:R-:W-:Y:S01]  /*d5e0*/  ENDCOLLECTIVE ;  /* 0x000000000000791b */ /* 0x003fe20003800000 */
.L_x_329:
[----:B------:R-:W-:-:S05]  /*d5f0*/  @P0 LEA R3, P1, R9, R3, 0x1 ;  /* 0x0000000309030211 */ /* 0x000fca00078208ff */
[----:B------:R-:W-:Y:S01]  /*d600*/  @P0 IMAD.X R2, RZ, RZ, R2, P1 ;  /* 0x000000ffff020224 */ /* 0x000fe200008e0602 */
[----:B------:R-:W-:-:S04]  /*d610*/  ISETP.GE.AND P1, PT, R6, 0x11, PT ;  /* 0x000000110600780c */ /* 0x000fc80003f26270 */
[----:B------:R-:W-:Y:S01]  /*d620*/  @P0 LOP3.LUT R3, R3, R2, RZ, 0x3c, !PT ;  /* 0x0000000203030212 */ /* 0x000fe200078e3cff */
[----:B------:R-:W-:-:S03]  /*d630*/  IMAD.MOV.U32 R13, RZ, RZ, R4 ;  /* 0x000000ffff0d7224 */ /* 0x000fc600078e0004 */
[----:B------:R-:W-:-:S04]  /*d640*/  @P0 LOP3.LUT R2, R3, R2, RZ, 0x3c, !PT ;  /* 0x0000000203020212 */ /* 0x000fc800078e3cff */
[----:B------:R-:W-:-:S05]  /*d650*/  @P0 LOP3.LUT R3, R3, R2, RZ, 0x3c, !PT ;  /* 0x0000000203030212 */ /* 0x000fca00078e3cff */
[----:B------:R-:W-:Y:S01]  /*d660*/  @!PT LDS RZ, [RZ] ;  /* 0x00000000fffff984 */ /* 0x000fe20000000800 */
[----:B------:R-:W-:Y:S01]  /*d670*/  @!PT LDS RZ, [RZ] ;  /* 0x00000000fffff984 */ /* 0x000fe20000000800 */
[----:B------:R-:W-:Y:S01]  /*d680*/  @!PT LDS RZ, [RZ] ;  /* 0x00000000fffff984 */ /* 0x000fe20000000800 */
[----:B------:R-:W-:Y:S04]  /*d690*/  @P0 LDGSTS.E.BYPASS.LTC128B.128 [R8+0x18400], desc[UR56][R2.64], !P4 ;  /* 0x1840000002080fae */ /* 0x000fe8000e101d78 */
[----:B------:R-:W-:Y:S04]  /*d6a0*/  @P0 LDGSTS.E.BYPASS.LTC128B.128 [R8+0x1b400], desc[UR56][R2.64+0x80], !P3 ;  /* 0x1b40008002080fae */ /* 0x000fe8000d901d78 */
[----:B------:R0:W-:Y:S02]  /*d6b0*/  @P0 LDGSTS.E.BYPASS.LTC128B.128 [R8+0x1e400], desc[UR56][R2.64+0x100], !P2 ;  /* 0x1e40010002080fae */ /* 0x0001e4000d101d78 */
[----:B0-----:R-:W-:Y:S01]  /*d6c0*/  MOV R2, R14 ;  /* 0x0000000e00027202 */ /* 0x001fe20000000f00 */
[----:B------:R-:W-:-:S07]  /*d6d0*/  @P1 IMAD R8, R5, 0x2, R22 ;  /* 0x0000000205081824 */ /* 0x000fce00078e0216 */
[----:B------:R-:W-:Y:S05]  /*d6e0*/  WARPSYNC.COLLECTIVE R15, `(.L_x_330) ;  /* 0x000000000f087348 */ /* 0x000fea0003c00000 */
[----:B------:R0:W1:Y:S02]  /*d6f0*/  SHFL.IDX P6, R14, R13, R12, R11 ;  /* 0x0000000c0d0e7389 */ /* 0x00006400000c000b */
[----:B01----:R-:W-:Y:S01]  /*d700*/  ENDCOLLECTIVE ;  /* 0x000000000000791b */ /* 0x003fe20003800000 */
.L_x_330:
[----:B------:R-:W-:Y:S01]  /*d710*/  MOV R13, R0 ;  /* 0x00000000000d7202 */ /* 0x000fe20000000f00 */
[----:B------:R-:W-:Y:S02]  /*d720*/  IMAD.MOV.U32 R12, RZ, RZ, 0x2 ;  /* 0x00000002ff0c7424 */ /* 0x000fe400078e00ff */
[----:B------:R-:W-:-:S07]  /*d730*/  IMAD.MOV.U32 R3, RZ, RZ, R14 ;  /* 0x000000ffff037224 */ /* 0x000fce00078e000e */
[----:B------:R-:W-:Y:S05]  /*d740*/  WARPSYNC.COLLECTIVE R15, `(.L_x_331) ;  /* 0x000000000f087348 */ /* 0x000fea0003c00000 */
[----:B------:R0:W1:Y:S02]  /*d750*/  SHFL.IDX P6, R14, R13, R12, R11 ;  /* 0x0000000c0d0e7389 */ /* 0x00006400000c000b */
[----:B01----:R-:W-:Y:S01]  /*d760*/  ENDCOLLECTIVE ;  /* 0x000000000000791b */ /* 0x003fe20003800000 */
.L_x_331:
[----:B------:R-:W-:-:S05]  /*d770*/  @P1 LEA R3, P0, R9, R3, 0x1 ;  /* 0x0000000309031211 */ /* 0x000fca00078008ff */
[----:B------:R-:W-:-:S05]  /*d780*/  @P1 IMAD.X R2, RZ, RZ, R2, P0 ;  /* 0x000000ffff021224 */ /* 0x000fca00000e0602 */
        /* <DEDUP_REMOVED lines=9> */
[----:B------:R0:W-:Y:S01]  /*d820*/  @P1 LDGSTS.E.BYPASS.LTC128B.128 [R8+0x1ec00], desc[UR56][R2.64+0x100], !P2 ;  /* 0x1ec0010002081fae */ /* 0x0001e2000d101d78 */
[----:B------:R-:W-:Y:S01]  /*d830*/  ISETP.GE.AND P1, PT, R6, 0x21, PT ;  /* 0x000000210600780c */ /* 0x000fe20003f26270 */
[----:B0-----:R-:W-:-:S12]  /*d840*/  IMAD.MOV.U32 R2, RZ, RZ, R14 ;  /* 0x000000ffff027224 */ /* 0x001fd800078e000e */
[----:B------:R-:W-:Y:S05]  /*d850*/  WARPSYNC.COLLECTIVE R15, `(.L_x_332) ;  /* 0x000000000f087348 */ /* 0x000fea0003c00000 */
[----:B------:R0:W1:Y:S02]  /*d860*/  SHFL.IDX P6, R14, R13, R12, R11 ;  /* 0x0000000c0d0e7389 */ /* 0x00006400000c000b */
[----:B01----:R-:W-:Y:S01]  /*d870*/  ENDCOLLECTIVE ;  /* 0x000000000000791b */ /* 0x003fe20003800000 */
.L_x_332:
[----:B------:R-:W-:Y:S02]  /*d880*/  @P1 IMAD R8, R5, 0x2, R22 ;  /* 0x0000000205081824 */ /* 0x000fe400078e0216 */
[----:B------:R-:W-:Y:S02]  /*d890*/  IMAD.MOV.U32 R13, RZ, RZ, R0 ;  /* 0x000000ffff0d7224 */ /* 0x000fe400078e0000 */
[----:B------:R-:W-:Y:S02]  /*d8a0*/  IMAD.MOV.U32 R12, RZ, RZ, 0x3 ;  /* 0x00000003ff0c7424 */ /* 0x000fe400078e00ff */
[----:B------:R-:W-:-:S07]  /*d8b0*/  IMAD.MOV.U32 R3, RZ, RZ, R14 ;  /* 0x000000ffff037224 */ /* 0x000fce00078e000e */
[----:B------:R-:W-:Y:S05]  /*d8c0*/  WARPSYNC.COLLECTIVE R15, `(.L_x_333) ;  /* 0x000000000f087348 */ /* 0x000fea0003c00000 */
[----:B------:R0:W1:Y:S02]  /*d8d0*/  SHFL.IDX P6, R14, R13, R12, R11 ;  /* 0x0000000c0d0e7389 */ /* 0x00006400000c000b */
[----:B01----:R-:W-:Y:S01]  /*d8e0*/  ENDCOLLECTIVE ;  /* 0x000000000000791b */ /* 0x003fe20003800000 */
.L_x_333:
[----:B------:R-:W-:-:S04]  /*d8f0*/  @P1 LEA R3, P0, R9, R3, 0x1 ;  /* 0x0000000309031211 */ /* 0x000fc800078008ff */
[----:B------:R-:W-:-:S04]  /*d900*/  @P1 IADD3.X R2, RZ, R2, RZ, P0, !PT ;  /* 0x00000002ff021210 */ /* 0x000fc800007fe4ff */
[----:B------:R-:W-:Y:S02]  /*d910*/  @P1 LOP3.LUT R3, R3, R2, RZ, 0x3c, !PT ;  /* 0x0000000203031212 */ /* 0x000fe400078e3cff */
[----:B------:R-:W-:Y:S02]  /*d920*/  MOV R13, R4 ;  /* 0x00000004000d7202 */ /* 0x000fe40000000f00 */
        /* <DEDUP_REMOVED lines=13> */
.L_x_334:
[----:B------:R-:W-:Y:S02]  /*da00*/  @P1 IMAD R8, R5, 0x2, R22 ;  /* 0x0000000205081824 */ /* 0x000fe400078e0216 */
[----:B------:R-:W-:Y:S01]  /*da10*/  IMAD.MOV.U32 R13, RZ, RZ, R0 ;  /* 0x000000ffff0d7224 */ /* 0x000fe200078e0000 */
[----:B------:R-:W-:Y:S01]  /*da20*/  MOV R12, 0x4 ;  /* 0x00000004000c7802 */ /* 0x000fe20000000f00 */
[----:B------:R-:W-:-:S07]  /*da30*/  IMAD.MOV.U32 R3, RZ, RZ, R14 ;  /* 0x000000ffff037224 */ /* 0x000fce00078e000e */
[----:B------:R-:W-:Y:S05]  /*da40*/  WARPSYNC.COLLECTIVE R15, `(.L_x_335) ;  /* 0x000000000f087348 */ /* 0x000fea0003c00000 */
[----:B------:R0:W1:Y:S02]  /*da50*/  SHFL.IDX P6, R14, R13, R12, R11 ;  /* 0x0000000c0d0e7389 */ /* 0x00006400000c000b */
[----:B01----:R-:W-:Y:S01]  /*da60*/  ENDCOLLECTIVE ;  /* 0x000000000000791b */ /* 0x003fe20003800000 */
.L_x_335:
        /* <DEDUP_REMOVED lines=17> */
.L_x_336:
[----:B------:R-:W-:Y:S01]  /*db80*/  @P1 LEA R8, R5, R22, 0x1 ;  /* 0x0000001605081211 */ /* 0x000fe200078e08ff */
[----:B------:R-:W-:Y:S02]  /*db90*/  IMAD.MOV.U32 R13, RZ, RZ, R0 ;  /* 0x000000ffff0d7224 */ /* 0x000fe400078e0000 */
[----:B------:R-:W-:Y:S02]  /*dba0*/  IMAD.MOV.U32 R12, RZ, RZ, 0x5 ;  /* 0x00000005ff0c7424 */ /* 0x000fe400078e00ff */
[----:B------:R-:W-:-:S07]  /*dbb0*/  IMAD.MOV.U32 R3, RZ, RZ, R14 ;  /* 0x000000ffff037224 */ /* 0x000fce00078e000e */
[----:B------:R-:W-:Y:S05]  /*dbc0*/  WARPSYNC.COLLECTIVE R15, `(.L_x_337) ;  /* 0x000000000f087348 */ /* 0x000fea0003c00000 */
[----:B------:R0:W1:Y:S02]  /*dbd0*/  SHFL.IDX P6, R14, R13, R12, R11 ;  /* 0x0000000c0d0e7389 */ /* 0x00006400000c000b */
[----:B01----:R-:W-:Y:S01]  /*dbe0*/  ENDCOLLECTIVE ;  /* 0x000000000000791b */ /* 0x003fe20003800000 */
.L_x_337:
[----:B------:R-:W-:-:S05]  /*dbf0*/  @P1 LEA R3, P0, R9, R3, 0x1 ;  /* 0x0000000309031211 */ /* 0x000fca00078008ff */
[----:B------:R-:W-:-:S05]  /*dc00*/  @P1 IMAD.X R2, RZ, RZ, R2, P0 ;  /* 0x000000ffff021224 */ /* 0x000fca00000e0602 */
[----:B------:R-:W-:Y:S01]  /*dc10*/  @P1 LOP3.LUT R3, R3, R2, RZ, 0x3c, !PT ;  /* 0x0000000203031212 */ /* 0x000fe200078e3cff */
[----:B------:R-:W-:-:S03]  /*dc20*/  IMAD.MOV.U32 R13, RZ, RZ, R4 ;  /* 0x000000ffff0d7224 */ /* 0x000fc600078e0004 */
[----:B------:R-:W-:-:S04]  /*dc30*/  @P1 LOP3.LUT R2, R3, R2, RZ, 0x3c, !PT ;  /* 0x0000000203021212 */ /* 0x000fc800078e3cff */
[----:B------:R-:W-:Y:S01]  /*dc40*/  @P1 LOP3.LUT R3, R3, R2, RZ, 0x3c, !PT ;  /* 0x0000000203031212 */ /* 0x000fe200078e3cff */
[----:B------:R-:W-:-:S07]  /*dc50*/  IMAD.MOV.U32 R0, RZ, RZ, R14 ;  /* 0x000000ffff007224 */ /* 0x000fce00078e000e */
[----:B------:R-:W-:Y:S05]  /*dc60*/  WARPSYNC.COLLECTIVE R15, `(.L_x_338) ;  /* 0x000000000f087348 */ /* 0x000fea0003c00000 */
[----:B------:R0:W1:Y:S02]  /*dc70*/  SHFL.IDX P6, R14, R13, R12, R11 ;  /* 0x0000000c0d0e7389 */ /* 0x00006400000c000b */
[----:B01----:R-:W-:Y:S01]  /*dc80*/  ENDCOLLECTIVE ;  /* 0x000000000000791b */ /* 0x003fe20003800000 */
.L_x_338:
[----:B------:R-:W-:Y:S01]  /*dc90*/  @!PT LDS RZ, [RZ] ;  /* 0x00000000fffff984 */ /* 0x000fe20000000800 */
[----:B------:R-:W-:Y:S01]  /*dca0*/  @!PT LDS RZ, [RZ] ;  /* 0x00000000fffff984 */ /* 0x000fe20000000800 */
[----:B------:R-:W-:Y:S01]  /*dcb0*/  @!PT LDS RZ, [RZ] ;  /* 0x00000000fffff984 */ /* 0x000fe20000000800 */
[----:B------:R-:W-:Y:S04]  /*dcc0*/  @P1 LDGSTS.E.BYPASS.LTC128B.128 [R8+0x1a400], desc[UR56][R2.64], !P4 ;  /* 0x1a40000002081fae */ /* 0x000fe8000e101d78 */
[----:B------:R-:W-:Y:S04]  /*dcd0*/  @P1 LDGSTS.E.BYPASS.LTC128B.128 [R8+0x1d400], desc[UR56][R2.64+0x80], !P3 ;  /* 0x1d40008002081fae */ /* 0x000fe8000d901d78 */
[----:B------:R0:W-:Y:S02]  /*dce0*/  @P1 LDGSTS.E.BYPASS.LTC128B.128 [R8+0x20400], desc[UR56][R2.64+0x100], !P2 ;  /* 0x2040010002081fae */ /* 0x0001e4000d101d78 */
[----:B0-----:R-:W-:Y:S01]  /*dcf0*/  MOV R2, R14 ;  /* 0x0000000e00027202 */ /* 0x001fe20000000f00 */
[----:B------:R-:W-:Y:S06]  /*dd00*/  BRA `(.L_x_339) ;  /* 0xffffffc000447947 */ /* 0x000fec000383ffff */
.L_x_265:
[----:B------:R-:W-:Y:S02]  /*dd10*/  IMAD.MOV.U32 R13, RZ, RZ, R5 ;  /* 0x000000ffff0d7224 */ /* 0x000fe400078e0005 */
[----:B------:R-:W-:Y:S02]  /*dd20*/  IMAD.MOV.U32 R12, RZ, RZ, RZ ;  /* 0x000000ffff0c7224 */ /* 0x000fe400078e00ff */
[----:B------:R-:W-:Y:S02]  /*dd30*/  IMAD.MOV.U32 R11, RZ, RZ, 0x181f ;  /* 0x0000181fff0b7424 */ /* 0x000fe400078e00ff */
[----:B------:R-:W-:Y:S02]  /*dd40*/  IMAD.MOV.U32 R15, RZ, RZ, -0x1 ;  /* 0xffffffffff0f7424 */ /* 0x000fe400078e00ff */
[----:B-----5:R-:W-:Y:S02]  /*dd50*/  IMAD R6, R17, R8, RZ ;  /* 0x0000000811067224 */ /* 0x020fe400078e02ff */
[----:B------:R-:W-:-:S07]  /*dd60*/  IMAD.IADD R4, R10, 0x1, R4 ;  /* 0x000000010a047824 */ /* 0x000fce00078e0204 */
[----:B------:R-:W-:Y:S05]  /*dd70*/  WARPSYNC.COLLECTIVE R15, `(.L_x_340) ;  /* 0x000000000f087348 */ /* 0x000fea0003c00000 */
[----:B------:R0:W1:Y:S02]  /*dd80*/  SHFL.IDX P6, R14, R13, R12, R11 ;  /* 0x0000000c0d0e7389 */ /* 0x00006400000c000b */
[----:B01----:R-:W-:Y:S01]  /*dd90*/  ENDCOLLECTIVE ;  /* 0x000000000000791b */ /* 0x003fe20003800000 */
.L_x_340:
[----:B------:R-:W-:Y:S01]  /*dda0*/  ISETP.GE.AND P1, PT, R4, R6, PT ;  /* 0x000000060400720c */ /* 0x000fe20003f26270 */
[----:B------:R-:W-:Y:S01]  /*ddb0*/  IMAD.MOV.U32 R13, RZ, RZ, R0 ;  /* 0x000000ffff0d7224 */ /* 0x000fe200078e0000 */
[----:B------:R-:W-:-:S11]  /*ddc0*/  MOV R2, R14 ;  /* 0x0000000e00027202 */ /* 0x000fd60000000f00 */
[----:B------:R-:W-:Y:S05]  /*ddd0*/  WARPSYNC.COLLECTIVE R15, `(.L_x_341) ;  /* 0x000000000f087348 */ /* 0x000fea0003c00000 */
[----:B------:R0:W1:Y:S02]  /*dde0*/  SHFL.IDX P6, R14, R13, R12, R11 ;  /* 0x0000000c0d0e7389 */ /* 0x00006400000c000b */
[----:B01----:R-:W-:Y:S01]  /*ddf0*/  ENDCOLLECTIVE ;  /* 0x000000000000791b */ /* 0x003fe20003800000 */
.L_x_341:
[----:B------:R-:W-:Y:S02]  /*de00*/  IMAD.MOV.U32 R13, RZ, RZ, R5 ;  /* 0x000000ffff0d7224 */ /* 0x000fe400078e0005 */
[----:B------:R-:W-:Y:S02]  /*de10*/  IMAD.MOV.U32 R12, RZ, RZ, 0x1 ;  /* 0x00000001ff0c7424 */ /* 0x000fe400078e00ff */
[----:B------:R-:W-:-:S07]  /*de20*/  IMAD.MOV.U32 R3, RZ, RZ, R14 ;  /* 0x000000ffff037224 */ /* 0x000fce00078e000e */
[----:B------:R-:W-:Y:S05]  /*de30*/  WARPSYNC.COLLECTIVE R15, `(.L_x_342) ;  /* 0x000000000f087348 */ /* 0x000fea0003c00000 */
[----:B------:R0:W1:Y:S02]  /*de40*/  SHFL.IDX P6, R14, R13, R12, R11 ;  /* 0x0000000c0d0e7389 */ /* 0x00006400000c000b */
[----:B01----:R-:W-:Y:S01]  /*de50*/  ENDCOLLECTIVE ;  /* 0x000000000000791b */ /* 0x003fe20003800000 */
.L_x_342:
[----:B------:R-:W-:-:S05]  /*de60*/  @!P1 LEA R7, P4, R9, R3, 0x1 ;  /* 0x0000000309079211 */ /* 0x000fca00078808ff */
[----:B------:R-:W-:Y:S01]  /*de70*/  @!P1 IMAD.X R3, RZ, RZ, R2, P4 ;  /* 0x000000ffff039224 */ /* 0x000fe200020e0602 */
[----:B------:R-:W-:Y:S01]  /*de80*/  @!P1 MOV R2, R7 ;  /* 0x0000000700029202 */ /* 0x000fe20000000f00 */
[----:B------:R-:W-:Y:S01]  /*de90*/  VIADD R7, R4, 0x10 ;  /* 0x0000001004077836 */ /* 0x000fe20000000000 */
[----:B------:R-:W-:-:S03]  /*dea0*/  MOV R13, R0 ;  /* 0x00000000000d7202 */ /* 0x000fc60000000f00 */
[----:B------:R-:W-:Y:S01]  /*deb0*/  @!PT LDS RZ, [RZ] ;  /* 0x00000000fffff984 */ /* 0x000fe20000000800 */
[----:B------:R-:W-:Y:S01]  /*dec0*/  @!PT LDS RZ, [RZ] ;  /* 0x00000000fffff984 */ /* 0x000fe20000000800 */
[----:B------:R-:W-:Y:S01]  /*ded0*/  @!PT LDS RZ, [RZ] ;  /* 0x00000000fffff984 */ /* 0x000fe20000000800 */
[----:B------:R-:W-:Y:S04]  /*dee0*/  @!P1 LDGSTS.E.BYPASS.LTC128B.128 [R34+0xc400], desc[UR56][R2.64], !P3 ;  /* 0x0c40000002229fae */ /* 0x000fe8000d901d78 */
[----:B------:R-:W-:Y:S04]  /*def0*/  @!P1 LDGSTS.E.BYPASS.LTC128B.128 [R34+0x10400], desc[UR56][R2.64+0x80], !P2 ;  /* 0x1040008002229fae */ /* 0x000fe8000d101d78 */
[----:B------:R0:W-:Y:S01]  /*df00*/  @!P1 LDGSTS.E.BYPASS.LTC128B.128 [R34+0x14400], desc[UR56][R2.64+0x100], !P0 ;  /* 0x1440010002229fae */ /* 0x0001e2000c101d78 */
[----:B------:R-:W-:Y:S01]  /*df10*/  ISETP.GE.AND P1, PT, R7, R6, PT ;  /* 0x000000060700720c */ /* 0x000fe20003f26270 */
[----:B0-----:R-:W-:-:S12]  /*df20*/  IMAD.MOV.U32 R2, RZ, RZ, R14 ;  /* 0x000000ffff027224 */ /* 0x001fd800078e000e */
[----:B------:R-:W-:Y:S05]  /*df30*/  WARPSYNC.COLLECTIVE R15, `(.L_x_343) ;  /* 0x000000000f087348 */ /* 0x000fea0003c00000 */
[----:B------:R0:W1:Y:S02]  /*df40*/  SHFL.IDX P6, R14, R13, R12, R11 ;  /* 0x0000000c0d0e7389 */ /* 0x00006400000c000b */
[----:B01----:R-:W-:Y:S01]  /*df50*/  ENDCOLLECTIVE ;  /* 0x000000000000791b */ /* 0x003fe20003800000 */
.L_x_343:
[----:B------:R-:W-:Y:S02]  /*df60*/  IMAD.MOV.U32 R13, RZ, RZ, R5 ;  /* 0x000000ffff0d7224 */ /* 0x000fe400078e0005 */
[----:B------:R-:W-:Y:S02]  /*df70*/  IMAD.MOV.U32 R12, RZ, RZ, 0x2 ;  /* 0x00000002ff0c7424 */ /* 0x000fe400078e00ff */
[----:B------:R-:W-:-:S07]  /*df80*/  IMAD.MOV.U32 R3, RZ, RZ, R14 ;  /* 0x000000ffff037224 */ /* 0x000fce00078e000e */
[----:B------:R-:W-:Y:S05]  /*df90*/  WARPSYNC.COLLECTIVE R15, `(.L_x_344) ;  /* 0x000000000f087348 */ /* 0x000fea0003c00000 */
[----:B------:R0:W1:Y:S02]  /*dfa0*/  SHFL.IDX P6, R14, R13, R12, R11 ;  /* 0x0000000c0d0e7389 */ /* 0x00006400000c000b */
[----:B01----:R-:W-:Y:S01]  /*dfb0*/  ENDCOLLECTIVE ;  /* 0x000000000000791b */ /* 0x003fe20003800000 */
.L_x_344:
[----:B------:R-:W-:-:S05]  /*dfc0*/  @!P1 LEA R7, P4, R9, R3, 0x1 ;  /* 0x0000000309079211 */ /* 0x000fca00078808ff */
[----:B------:R-:W-:Y:S02]  /*dfd0*/  @!P1 IMAD.X R8, RZ, RZ, R2, P4 ;  /* 0x000000ffff089224 */ /* 0x000fe400020e0602 */
[----:B------:R-:W-:Y:S01]  /*dfe0*/  @!P1 IMAD.MOV.U32 R2, RZ, RZ, R7 ;  /* 0x000000ffff029224 */ /* 0x000fe200078e0007 */
[----:B------:R-:W-:Y:S01]  /*dff0*/  IADD3 R7, R4, 0x20, RZ ;  /* 0x0000002004077810 */ /* 0x000fe20007ffe0ff */
[----:B------:R-:W-:Y:S02]  /*e000*/  @!P1 IMAD.MOV.U32 R3, RZ, RZ, R8 ;  /* 0x000000ffff039224 */ /* 0x000fe400078e0008 */
[----:B------:R-:W-:-:S03]  /*e010*/  IMAD.MOV.U32 R13, RZ, RZ, R0 ;  /* 0x000000ffff0d7224 */ /* 0x000fc600078e0000 */
        /* <DEDUP_REMOVED lines=11> */
.L_x_345:
[----:B------:R-:W-:Y:S01]  /*e0d0*/  MOV R13, R5 ;  /* 0x00000005000d7202 */ /* 0x000fe20000000f00 */
[----:B------:R-:W-:Y:S01]  /*e0e0*/  IMAD.MOV.U32 R12, RZ, RZ, 0x3 ;  /* 0x00000003ff0c7424 */ /* 0x000fe200078e00ff */
[----:B------:R-:W-:-:S07]  /*e0f0*/  MOV R3, R14 ;  /* 0x0000000e00037202 */ /* 0x000fce0000000f00 */
[----:B------:R-:W-:Y:S05]  /*e100*/  WARPSYNC.COLLECTIVE R15, `(.L_x_346) ;  /* 0x000000000f087348 */ /* 0x000fea0003c00000 */
[----:B------:R0:W1:Y:S02]  /*e110*/  SHFL.IDX P6, R14, R13, R12, R11 ;  /* 0x0000000c0d0e7389 */ /* 0x00006400000c000b */
[----:B01----:R-:W-:Y:S01]  /*e120*/  ENDCOLLECTIVE ;  /* 0x000000000000791b */ /* 0x003fe20003800000 */
.L_x_346:
[----:B------:R-:W-:-:S05]  /*e130*/  @!P1 LEA R7, P4, R9, R3, 0x1 ;  /* 0x0000000309079211 */ /* 0x000fca00078808ff */
[----:B------:R-:W-:Y:S02]  /*e140*/  @!P1 IMAD.X R8, RZ, RZ, R2, P4 ;  /* 0x000000ffff089224 */ /* 0x000fe400020e0602 */
[----:B------:R-:W-:Y:S02]  /*e150*/  @!P1 IMAD.MOV.U32 R2, RZ, RZ, R7 ;  /* 0x000000ffff029224 */ /* 0x000fe400078e0007 */
[----:B------:R-:W-:Y:S02]  /*e160*/  @!P1 IMAD.MOV.U32 R3, RZ, RZ, R8 ;  /* 0x000000ffff039224 */ /* 0x000fe400078e0008 */
[----:B------:R-:W-:Y:S02]  /*e170*/  VIADD R7, R4, 0x30 ;  /* 0x0000003004077836 */ /* 0x000fe40000000000 */
[----:B------:R-:W-:Y:S01]  /*e180*/  IMAD.MOV.U32 R13, RZ, RZ, R0 ;  /* 0x000000ffff0d7224 */ /* 0x000fe200078e0000 */
        /* <DEDUP_REMOVED lines=11> */
.L_x_347:
[----:B------:R-:W-:Y:S01]  /*e240*/  IMAD.MOV.U32 R13, RZ, RZ, R5 ;  /* 0x000000ffff0d7224 */ /* 0x000fe200078e0005 */
[----:B------:R-:W-:Y:S01]  /*e250*/  MOV R12, 0x4 ;  /* 0x00000004000c7802 */ /* 0x000fe20000000f00 */
[----:B------:R-:W-:-:S07]  /*e260*/  IMAD.MOV.U32 R3, RZ, RZ, R14 ;  /* 0x000000ffff037224 */ /* 0x000fce00078e000e */
[----:B------:R-:W-:Y:S05]  /*e270*/  WARPSYNC.COLLECTIVE R15, `(.L_x_348) ;  /* 0x000000000f087348 */ /* 0x000fea0003c00000 */
[----:B------:R0:W1:Y:S02]  /*e280*/  SHFL.IDX P6, R14, R13, R12, R11 ;  /* 0x0000000c0d0e7389 */ /* 0x00006400000c000b */
[----:B01----:R-:W-:Y:S01]  /*e290*/  ENDCOLLECTIVE ;  /* 0x000000000000791b */ /* 0x003fe20003800000 */
.L_x_348:
[----:B------:R-:W-:-:S04]  /*e2a0*/  @!P1 LEA R7, P4, R9, R3, 0x1 ;  /* 0x0000000309079211 */ /* 0x000fc800078808ff */
[----:B------:R-:W-:Y:S01]  /*e2b0*/  @!P1 IADD3.X R8, RZ, R2, RZ, P4, !PT ;  /* 0x00000002ff089210 */ /* 0x000fe200027fe4ff */
[----:B------:R-:W-:Y:S02]  /*e2c0*/  @!P1 IMAD.MOV.U32 R2, RZ, RZ, R7 ;  /* 0x000000ffff029224 */ /* 0x000fe400078e0007 */
[----:B------:R-:W-:Y:S02]  /*e2d0*/  VIADD R7, R4, 0x40 ;  /* 0x0000004004077836 */ /* 0x000fe40000000000 */
        /* <DEDUP_REMOVED lines=13> */
.L_x_349:
[----:B------:R-:W-:Y:S02]  /*e3b0*/  IMAD.MOV.U32 R13, RZ, RZ, R5 ;  /* 0x000000ffff0d7224 */ /* 0x000fe400078e0005 */
[----:B------:R-:W-:Y:S02]  /*e3c0*/  IMAD.MOV.U32 R12, RZ, RZ, 0x5 ;  /* 0x00000005ff0c7424 */ /* 0x000fe400078e00ff */
[----:B------:R-:W-:-:S07]  /*e3d0*/  IMAD.MOV.U32 R3, RZ, RZ, R14 ;  /* 0x000000ffff037224 */ /* 0x000fce00078e000e */
[----:B------:R-:W-:Y:S05]  /*e3e0*/  WARPSYNC.COLLECTIVE R15, `(.L_x_350) ;  /* 0x000000000f087348 */ /* 0x000fea0003c00000 */
[----:B------:R0:W1:Y:S02]  /*e3f0*/  SHFL.IDX P6, R14, R13, R12, R11 ;  /* 0x0000000c0d0e7389 */ /* 0x00006400000c000b */
[----:B01----:R-:W-:Y:S01]  /*e400*/  ENDCOLLECTIVE ;  /* 0x000000000000791b */ /* 0x003fe20003800000 */
.L_x_350:
[----:B------:R-:W-:-:S05]  /*e410*/  @!P1 LEA R7, P4, R9, R3, 0x1 ;  /* 0x0000000309079211 */ /* 0x000fca00078808ff */
[----:B------:R-:W-:Y:S01]  /*e420*/  @!P1 IMAD.X R8, RZ, RZ, R2, P4 ;  /* 0x000000ffff089224 */ /* 0x000fe200020e0602 */
[----:B------:R-:W-:Y:S01]  /*e430*/  @!P1 MOV R2, R7 ;  /* 0x0000000700029202 */ /* 0x000fe20000000f00 */
        /* <DEDUP_REMOVED lines=9> */
[----:B------:R-:W-:Y:S02]  /*e4d0*/  ISETP.GE.AND P1, PT, R7, R6, PT ;  /* 0x000000060700720c */ /* 0x000fe40003f26270 */
[----:B0-----:R-:W-:-:S11]  /*e4e0*/  MOV R2, R14 ;  /* 0x0000000e00027202 */ /* 0x001fd60000000f00 */
[----:B------:R-:W-:Y:S05]  /*e4f0*/  WARPSYNC.COLLECTIVE R15, `(.L_x_351) ;  /* 0x000000000f087348 */ /* 0x000fea0003c00000 */
[----:B------:R0:W1:Y:S02]  /*e500*/  SHFL.IDX P6, R14, R13, R12, R11 ;  /* 0x0000000c0d0e7389 */ /* 0x00006400000c000b */
[----:B01----:R-:W-:Y:S01]  /*e510*/  ENDCOLLECTIVE ;  /* 0x000000000000791b */ /* 0x003fe20003800000 */
.L_x_351:
[----:B------:R-:W-:Y:S02]  /*e520*/  IMAD.MOV.U32 R13, RZ, RZ, R5 ;  /* 0x000000ffff0d7224 */ /* 0x000fe400078e0005 */
[----:B------:R-:W-:Y:S02]  /*e530*/  IMAD.MOV.U32 R12, RZ, RZ, 0x6 ;  /* 0x00000006ff0c7424 */ /* 0x000fe400078e00ff */
[----:B------:R-:W-:-:S07]  /*e540*/  IMAD.MOV.U32 R3, RZ, RZ, R14 ;  /* 0x000000ffff037224 */ /* 0x000fce00078e000e */
[----:B------:R-:W-:Y:S05]  /*e550*/  WARPSYNC.COLLECTIVE R15, `(.L_x_352) ;  /* 0x000000000f087348 */ /* 0x000fea0003c00000 */
[----:B------:R0:W1:Y:S02]  /*e560*/  SHFL.IDX P6, R14, R13, R12, R11 ;  /* 0x0000000c0d0e7389 */ /* 0x00006400000c000b */
[----:B01----:R-:W-:Y:S01]  /*e570*/  ENDCOLLECTIVE ;  /* 0x000000000000791b */ /* 0x003fe20003800000 */
.L_x_352:
[----:B------:R-:W-:-:S05]  /*e580*/  @!P1 LEA R7, P4, R9, R3, 0x1 ;  /* 0x0000000309079211 */ /* 0x000fca00078808ff */
[----:B------:R-:W-:Y:S02]  /*e590*/  @!P1 IMAD.X R8, RZ, RZ, R2, P4 ;  /* 0x000000ffff089224 */ /* 0x000fe400020e0602 */
[----:B------:R-:W-:Y:S02]  /*e5a0*/  @!P1 IMAD.MOV.U32 R2, RZ, RZ, R7 ;  /* 0x000000ffff029224 */ /* 0x000fe400078e0007 */
[----:B------:R-:W-:Y:S01]  /*e5b0*/  VIADD R7, R4, 0x60 ;  /* 0x0000006004077836 */ /* 0x000fe20000000000 */
[----:B------:R-:W-:Y:S02]  /*e5c0*/  @!P1 MOV R3, R8 ;  /* 0x0000000800039202 */ /* 0x000fe40000000f00 */
        /* <DEDUP_REMOVED lines=12> */
.L_x_353:
[----:B------:R-:W-:Y:S01]  /*e690*/  MOV R13, R5 ;  /* 0x00000005000d7202 */ /* 0x000fe20000000f00 */
[----:B------:R-:W-:Y:S02]  /*e6a0*/  IMAD.MOV.U32 R12, RZ, RZ, 0x7 ;  /* 0x00000007ff0c7424 */ /* 0x000fe400078e00ff */
[----:B------:R-:W-:-:S07]  /*e6b0*/  IMAD.MOV.U32 R3, RZ, RZ, R14 ;  /* 0x000000ffff037224 */ /* 0x000fce00078e000e */
[----:B------:R-:W-:Y:S05]  /*e6c0*/  WARPSYNC.COLLECTIVE R15, `(.L_x_354) ;  /* 0x000000000f087348 */ /* 0x000fea0003c00000 */
[----:B------:R0:W1:Y:S02]  /*e6d0*/  SHFL.IDX P6, R14, R13, R12, R11 ;  /* 0x0000000c0d0e7389 */ /* 0x00006400000c000b */
[----:B01----:R-:W-:Y:S01]  /*e6e0*/  ENDCOLLECTIVE ;  /* 0x000000000000791b */ /* 0x003fe20003800000 */
.L_x_354:
[----:B------:R-:W-:-:S05]  /*e6f0*/  @!P1 LEA R7, P4, R9, R3, 0x1 ;  /* 0x0000000309079211 */ /* 0x000fca00078808ff */
[----:B------:R-:W-:Y:S02]  /*e700*/  @!P1 IMAD.X R8, RZ, RZ, R2, P4 ;  /* 0x000000ffff089224 */ /* 0x000fe400020e0602 */
[----:B------:R-:W-:Y:S02]  /*e710*/  @!P1 IMAD.MOV.U32 R2, RZ, RZ, R7 ;  /* 0x000000ffff029224 */ /* 0x000fe400078e0007 */
[----:B------:R-:W-:Y:S02]  /*e720*/  @!P1 IMAD.MOV.U32 R3, RZ, RZ, R8 ;  /* 0x000000ffff039224 */ /* 0x000fe400078e0008 */
[----:B------:R-:W-:-:S03]  /*e730*/  IMAD.MOV.U32 R13, RZ, RZ, R0 ;  /* 0x000000ffff0d7224 */ /* 0x000fc600078e0000 */
[----:B------:R-:W-:Y:S01]  /*e740*/  @!PT LDS RZ, [RZ] ;  /* 0x00000000fffff984 */ /* 0x000fe20000000800 */
[----:B------:R-:W-:Y:S01]  /*e750*/  @!PT LDS RZ, [RZ] ;  /* 0x00000000fffff984 */ /* 0x000fe20000000800 */
[----:B------:R-:W-:Y:S01]  /*e760*/  @!PT LDS RZ, [RZ] ;  /* 0x00000000fffff984 */ /* 0x000fe20000000800 */
[----:B------:R0:W-:Y:S04]  /*e770*/  @!P1 LDGSTS.E.BYPASS.LTC128B.128 [R34+0xf400], desc[UR56][R2.64], !P3 ;  /* 0x0f40000002229fae */ /* 0x0001e8000d901d78 */
[----:B------:R0:W-:Y:S01]  /*e780*/  @!P1 LDGSTS.E.BYPASS.LTC128B.128 [R34+0x13400], desc[UR56][R2.64+0x80], !P2 ;  /* 0x1340008002229fae */ /* 0x0001e2000d101d78 */
[----:B------:R-:W-:-:S03]  /*e790*/  IMAD.MOV.U32 R5, RZ, RZ, R14 ;  /* 0x000000ffff057224 */ /* 0x000fc600078e000e */
[----:B------:R0:W-:Y:S04]  /*e7a0*/  @!P1 LDGSTS.E.BYPASS.LTC128B.128 [R34+0x17400], desc[UR56][R2.64+0x100], !P0 ;  /* 0x1740010002229fae */ /* 0x0001e8000c101d78 */
[----:B0-----:R-:W-:Y:S05]  /*e7b0*/  WARPSYNC.COLLECTIVE R15, `(.L_x_355) ;  /* 0x000000000f087348 */ /* 0x001fea0003c00000 */
[----:B------:R1:W2:Y:S02]  /*e7c0*/  SHFL.IDX P6, R14, R13, R12, R11 ;  /* 0x0000000c0d0e7389 */ /* 0x0002a400000c000b */
[----:B012---:R-:W-:Y:S01]  /*e7d0*/  ENDCOLLECTIVE ;  /* 0x000000000000791b */ /* 0x007fe20003800000 */
.L_x_355:
[----:B------:R-:W-:Y:S05]  /*e7e0*/  BRA `(.L_x_356) ;  /* 0xffffffc000a87947 */ /* 0x000fea000383ffff */
.L_x_270:
[----:B0-----:R0:W1:Y:S02]  /*e7f0*/  SYNCS.PHASECHK.TRANS64.TRYWAIT P0, [R22+URZ+0x2a820], R3 ;  /* 0x02a82003160075a7 */ /* 0x001064000800017f */
[----:B-1----:R-:W-:Y:S05]  /*e800*/  @!P0 NANOSLEEP.SYNCS 0x989680 ;  /* 0x009896800000895d */ /* 0x002fea0003900000 */
[----:B------:R-:W1:Y:S02]  /*e810*/  @!P0 SYNCS.PHASECHK.TRANS64 P0, [R22+URZ+0x2a820], R3 ;  /* 0x02a82003160085a7 */ /* 0x000e64000800007f */
[----:B-1----:R-:W-:Y:S05]  /*e820*/  @!P0 BRA `(.L_x_270) ;  /* 0xfffffffc00f08947 */ /* 0x002fea000383ffff */
[----:B------:R-:W-:Y:S05]  /*e830*/  BRA `(.L_x_357) ;  /* 0xffffffc400187947 */ /* 0x000fea000383ffff */
.L_x_275:
[----:B0-----:R0:W1:Y:S02]  /*e840*/  SYNCS.PHASECHK.TRANS64.TRYWAIT P0, [R6+URZ+0x2a840], R3 ;  /* 0x02a84003060075a7 */ /* 0x001064000800017f */
[----:B-1----:R-:W-:Y:S05]  /*e850*/  @!P0 NANOSLEEP.SYNCS 0x989680 ;  /* 0x009896800000895d */ /* 0x002fea0003900000 */
[----:B------:R-:W1:Y:S02]  /*e860*/  @!P0 SYNCS.PHASECHK.TRANS64 P0, [R6+URZ+0x2a840], R3 ;  /* 0x02a84003060085a7 */ /* 0x000e64000800007f */
[----:B-1----:R-:W-:Y:S05]  /*e870*/  @!P0 BRA `(.L_x_275) ;  /* 0xfffffffc00f08947 */ /* 0x002fea000383ffff */
[----:B------:R-:W-:Y:S05]  /*e880*/  BRA `(.L_x_358) ;  /* 0xffffffc400e47947 */ /* 0x000fea000383ffff */
.L_x_276:
[----:B------:R-:W-:Y:S01]  /*e890*/  BSSY B1, `(.L_x_359) ;  /* 0x0000008000017945 */ /* 0x000fe20003800000 */
[----:B------:R-:W-:Y:S01]  /*e8a0*/  IMAD.MOV.U32 R13, RZ, RZ, R5 ;  /* 0x000000ffff0d7224 */ /* 0x000fe200078e0005 */
[----:B------:R-:W-:Y:S01]  /*e8b0*/  MOV R12, RZ ;  /* 0x000000ff000c7202 */ /* 0x000fe20000000f00 */
[----:B------:R-:W-:Y:S02]  /*e8c0*/  IMAD.MOV.U32 R11, RZ, RZ, 0x181f ;  /* 0x0000181fff0b7424 */ /* 0x000fe400078e00ff */
[----:B------:R-:W-:-:S07]  /*e8d0*/  IMAD.MOV.U32 R15, RZ, RZ, -0x1 ;  /* 0xffffffffff0f7424 */ /* 0x000fce00078e00ff */
[----:B------:R-:W-:Y:S05]  /*e8e0*/  WARPSYNC.COLLECTIVE R15, `(.L_x_360) ;  /* 0x000000000f087348 */ /* 0x000fea0003c00000 */
[----:B------:R0:W1:Y:S02]  /*e8f0*/  SHFL.IDX P6, R14, R13, R12, R11 ;  /* 0x0000000c0d0e7389 */ /* 0x00006400000c000b */
[----:B01----:R-:W-:Y:S01]  /*e900*/  ENDCOLLECTIVE ;  /* 0x000000000000791b */ /* 0x003fe20003800000 */
.L_x_360:
[----:B------:R-:W-:Y:S05]  /*e910*/  BSYNC B1 ;  /* 0x0000000000017941 */ /* 0x000fea0003800000 */
.L_x_359:
[----:B------:R-:W0:Y:S01]  /*e920*/  S2R R35, SR_TID.X ;  /* 0x0000000000237919 */ /* 0x000e220000002100 */
[----:B------:R-:W-:Y:S01]  /*e930*/  IMAD.MOV.U32 R13, RZ, RZ, R9 ;  /* 0x000000ffff0d7224 */ /* 0x000fe200078e0009 */
[----:B------:R-:W-:Y:S01]  /*e940*/  MOV R12, RZ ;  /* 0x000000ff000c7202 */ /* 0x000fe20000000f00 */
[----:B------:R-:W-:Y:S02]  /*e950*/  IMAD.MOV.U32 R11, RZ, RZ, 0x181f ;  /* 0x0000181fff0b7424 */ /* 0x000fe400078e00ff */
[----:B------:R-:W-:Y:S02]  /*e960*/  IMAD.MOV.U32 R15, RZ, RZ, -0x1 ;  /* 0xffffffffff0f7424 */ /* 0x000fe400078e00ff */
[----:B------:R-:W-:Y:S02]  /*e970*/  IMAD.MOV.U32 R3, RZ, RZ, R14 ;  /* 0x000000ffff037224 */ /* 0x000fe400078e000e */
[----:B------:R-:W-:-:S07]  /*e980*/  IMAD R4, R4, 0x2, R22 ;  /* 0x0000000204047824 */ /* 0x000fce00078e0216 */
[----:B0-----:R-:W-:Y:S05]  /*e990*/  WARPSYNC.COLLECTIVE R15, `(.L_x_361) ;  /* 0x000000000f087348 */ /* 0x001fea0003c00000 */
[----:B------:R1:W2:Y:S02]  /*e9a0*/  SHFL.IDX P6, R14, R13, R12, R11 ;  /* 0x0000000c0d0e7389 */ /* 0x0002a400000c000b */
[----:B012---:R-:W-:Y:S01]  /*e9b0*/  ENDCOLLECTIVE ;  /* 0x000000000000791b */ /* 0x007fe20003800000 */
.L_x_361:
[----:B------:R-:W-:Y:S02]  /*e9c0*/  IMAD.MOV.U32 R13, RZ, RZ, R5 ;  /* 0x000000ffff0d7224 */ /* 0x000fe400078e0005 */
[----:B------:R-:W-:Y:S02]  /*e9d0*/  IMAD.MOV.U32 R12, RZ, RZ, 0x1 ;  /* 0x00000001ff0c7424 */ /* 0x000fe400078e00ff */
[----:B------:R-:W-:Y:S02]  /*e9e0*/  IMAD.SHL.U32 R35, R35, 0x8, RZ ;  /* 0x0000000823237824 */ /* 0x000fe400078e00ff */
[----:B------:R-:W-:-:S07]  /*e9f0*/  IMAD.MOV.U32 R2, RZ, RZ, R14 ;  /* 0x000000ffff027224 */ /* 0x000fce00078e000e */
[----:B------:R-:W-:Y:S05]  /*ea00*/  WARPSYNC.COLLECTIVE R15, `(.L_x_362) ;  /* 0x000000000f087348 */ /* 0x000fea0003c00000 */
[----:B------:R0:W1:Y:S02]  /*ea10*/  SHFL.IDX P6, R14, R13, R12, R11 ;  /* 0x0000000c0d0e7389 */ /* 0x00006400000c000b */
[----:B01----:R-:W-:Y:S01]  /*ea20*/  ENDCOLLECTIVE ;  /* 0x000000000000791b */ /* 0x003fe20003800000 */
.L_x_362:
[----:B------:R-:W-:-:S04]  /*ea30*/  LOP3.LUT R35, R35, 0x38, RZ, 0xc0, !PT ;  /* 0x0000003823237812 */ /* 0x000fc800078ec0ff */
[----:B------:R-:W-:-:S04]  /*ea40*/  SHF.L.U32 R0, R35, 0x1, RZ ;  /* 0x0000000123007819 */ /* 0x000fc800000006ff */
[----:B------:R-:W-:-:S05]  /*ea50*/  IADD3 R2, P0, R2, R0, RZ ;  /* 0x0000000002027210 */ /* 0x000fca0007f1e0ff */
[----:B------:R-:W-:Y:S02]  /*ea60*/  IMAD.X R3, RZ, RZ, R3, P0 ;  /* 0x000000ffff037224 */ /* 0x000fe400000e0603 */
[----:B------:R-:W-:-:S03]  /*ea70*/  IMAD.MOV.U32 R13, RZ, RZ, R9 ;  /* 0x000000ffff0d7224 */ /* 0x000fc600078e0009 */
[----:B------:R-:W-:Y:S01]  /*ea80*/  @!PT LDS RZ, [RZ] ;  /* 0x00000000fffff984 */ /* 0x000fe20000000800 */
[----:B------:R-:W-:Y:S01]  /*ea90*/  @!PT LDS RZ, [RZ] ;  /* 0x00000000fffff984 */ /* 0x000fe20000000800 */
[----:B------:R-:W-:Y:S01]  /*eaa0*/  @!PT LDS RZ, [RZ] ;  /* 0x00000000fffff984 */ /* 0x000fe20000000800 */
[----:B------:R-:W-:Y:S04]  /*eab0*/  LDGSTS.E.BYPASS.LTC128B.128 [R4+0x18400], desc[UR56][R2.64], !P3 ;  /* 0x1840000002047fae */ /* 0x000fe8000d901d78 */
[----:B------:R-:W-:Y:S04]  /*eac0*/  LDGSTS.E.BYPASS.LTC128B.128 [R4+0x1b400], desc[UR56][R2.64+0x80], !P2 ;  /* 0x1b40008002047fae */ /* 0x000fe8000d101d78 */
[----:B------:R0:W-:Y:S02]  /*ead0*/  LDGSTS.E.BYPASS.LTC128B.128 [R4+0x1e400], desc[UR56][R2.64+0x100], !P1 ;  /* 0x1e40010002047fae */ /* 0x0001e4000c901d78 */
[----:B0-----:R-:W-:-:S07]  /*eae0*/  MOV R3, R14 ;  /* 0x0000000e00037202 */ /* 0x001fce0000000f00 */
[----:B------:R-:W-:Y:S05]  /*eaf0*/  WARPSYNC.COLLECTIVE R15, `(.L_x_363) ;  /* 0x000000000f087348 */ /* 0x000fea0003c00000 */
[----:B------:R0:W1:Y:S02]  /*eb00*/  SHFL.IDX P6, R14, R13, R12, R11 ;  /* 0x0000000c0d0e7389 */ /* 0x00006400000c000b */
[----:B01----:R-:W-:Y:S01]  /*eb10*/  ENDCOLLECTIVE ;  /* 0x000000000000791b */ /* 0x003fe20003800000 */
.L_x_363:
[----:B------:R-:W-:Y:S01]  /*eb20*/  IMAD.MOV.U32 R13, RZ, RZ, R5 ;  /* 0x000000ffff0d7224 */ /* 0x000fe200078e0005 */
[----:B------:R-:W-:Y:S01]  /*eb30*/  MOV R12, 0x2 ;  /* 0x00000002000c7802 */ /* 0x000fe20000000f00 */
[----:B------:R-:W-:-:S07]  /*eb40*/  IMAD.MOV.U32 R2, RZ, RZ, R14 ;  /* 0x000000ffff027224 */ /* 0x000fce00078e000e */
[----:B------:R-:W-:Y:S05]  /*eb50*/  WARPSYNC.COLLECTIVE R15, `(.L_x_364) ;  /* 0x000000000f087348 */ /* 0x000fea0003c00000 */
[----:B------:R0:W1:Y:S02]  /*eb60*/  SHFL.IDX P6, R14, R13, R12, R11 ;  /* 0x0000000c0d0e7389 */ /* 0x00006400000c000b */
[----:B01----:R-:W-:Y:S01]  /*eb70*/  ENDCOLLECTIVE ;  /* 0x000000000000791b */ /* 0x003fe20003800000 */
.L_x_364:
[----:B------:R-:W-:-:S05]  /*eb80*/  IADD3 R2, P0, R2, R0, RZ ;  /* 0x0000000002027210 */ /* 0x000fca0007f1e0ff */
[----:B------:R-:W-:-:S05]  /*eb90*/  IMAD.X R3, RZ, RZ, R3, P0 ;  /* 0x000000ffff037224 */ /* 0x000fca00000e0603 */
[----:B------:R-:W-:Y:S01]  /*eba0*/  @!PT LDS RZ, [RZ] ;  /* 0x00000000fffff984 */ /* 0x000fe20000000800 */
[----:B------:R-:W-:Y:S01]  /*ebb0*/  @!PT LDS RZ, [RZ] ;  /* 0x00000000fffff984 */ /* 0x000fe20000000800 */
[----:B------:R-:W-:Y:S01]  /*ebc0*/  @!PT LDS RZ, [RZ] ;  /* 0x00000000fffff984 */ /* 0x000fe20000000800 */
[----:B------:R0:W-:Y:S01]  /*ebd0*/  LDGSTS.E.BYPASS.LTC128B.128 [R4+0x18c00], desc[UR56][R2.64], !P3 ;  /* 0x18c0000002047fae */ /* 0x0001e2000d901d78 */
[----:B------:R-:W-:-:S03]  /*ebe0*/  IMAD.MOV.U32 R13, RZ, RZ, R9 ;  /* 0x000000ffff0d7224 */ /* 0x000fc600078e0009 */
[----:B------:R0:W-:Y:S04]  /*ebf0*/  LDGSTS.E.BYPASS.LTC128B.128 [R4+0x1bc00], desc[UR56][R2.64+0x80], !P2 ;  /* 0x1bc0008002047fae */ /* 0x0001e8000d101d78 */
[----:B------:R0:W-:Y:S01]  /*ec00*/  LDGSTS.E.BYPASS.LTC128B.128 [R4+0x1ec00], desc[UR56][R2.64+0x100], !P1 ;  /* 0x1ec0010002047fae */ /* 0x0001e2000c901d78 */
[----:B------:R-:W-:-:S07]  /*ec10*/  IMAD.MOV.U32 R35, RZ, RZ, R14 ;  /* 0x000000ffff237224 */ /* 0x000fce00078e000e */
[----:B0-----:R-:W-:Y:S05]  /*ec20*/  WARPSYNC.COLLECTIVE R15, `(.L_x_365) ;  /* 0x000000000f087348 */ /* 0x001fea0003c00000 */
[----:B------:R1:W2:Y:S02]  /*ec30*/  SHFL.IDX P6, R14, R13, R12, R11 ;  /* 0x0000000c0d0e7389 */ /* 0x0002a400000c000b */
[----:B012---:R-:W-:Y:S01]  /*ec40*/  ENDCOLLECTIVE ;  /* 0x000000000000791b */ /* 0x007fe20003800000 */
.L_x_365:
[----:B------:R-:W-:Y:S01]  /*ec50*/  MOV R13, R5 ;  /* 0x00000005000d7202 */ /* 0x000fe20000000f00 */
[----:B------:R-:W-:Y:S02]  /*ec60*/  IMAD.MOV.U32 R12, RZ, RZ, 0x3 ;  /* 0x00000003ff0c7424 */ /* 0x000fe400078e00ff */
[----:B------:R-:W-:-:S07]  /*ec70*/  IMAD.MOV.U32 R2, RZ, RZ, R14 ;  /* 0x000000ffff027224 */ /* 0x000fce00078e000e */
[----:B------:R-:W-:Y:S05]  /*ec80*/  WARPSYNC.COLLECTIVE R15, `(.L_x_366) ;  /* 0x000000000f087348 */ /* 0x000fea0003c00000 */
[----:B------:R0:W1:Y:S02]  /*ec90*/  SHFL.IDX P6, R14, R13, R12, R11 ;  /* 0x0000000c0d0e7389 */ /* 0x00006400000c000b */
[----:B01----:R-:W-:Y:S01]  /*eca0*/  ENDCOLLECTIVE ;  /* 0x000000000000791b */ /* 0x003fe20003800000 */
.L_x_366:
        /* <DEDUP_REMOVED lines=13> */
.L_x_367:
[----:B------:R-:W-:Y:S02]  /*ed80*/  IMAD.MOV.U32 R13, RZ, RZ, R5 ;  /* 0x000000ffff0d7224 */ /* 0x000fe400078e0005 */
[----:B------:R-:W-:Y:S02]  /*ed90*/  IMAD.MOV.U32 R12, RZ, RZ, 0x4 ;  /* 0x00000004ff0c7424 */ /* 0x000fe400078e00ff */
[----:B------:R-:W-:-:S07]  /*eda0*/  IMAD.MOV.U32 R2, RZ, RZ, R14 ;  /* 0x000000ffff027224 */ /* 0x000fce00078e000e */
[----:B------:R-:W-:Y:S05]  /*edb0*/  WARPSYNC.COLLECTIVE R15, `(.L_x_368) ;  /* 0x000000000f087348 */ /* 0x000fea0003c00000 */
[----:B------:R0:W1:Y:S02]  /*edc0*/  SHFL.IDX P6, R14, R13, R12, R11 ;  /* 0x0000000c0d0e7389 */ /* 0x00006400000c000b */
[----:B01----:R-:W-:Y:S01]  /*edd0*/  ENDCOLLECTIVE ;  /* 0x000000000000791b */ /* 0x003fe20003800000 */
.L_x_368:
[----:B------:R-:W-:-:S04]  /*ede0*/  IADD3 R2, P0, R2, R0, RZ ;  /* 0x0000000002027210 */ /* 0x000fc80007f1e0ff */
[----:B------:R-:W-:-:S05]  /*edf0*/  IADD3.X R3, RZ, R35, RZ, P0, !PT ;  /* 0x00000023ff037210 */ /* 0x000fca00007fe4ff */
        /* <DEDUP_REMOVED lines=11> */
.L_x_369:
[----:B------:R-:W-:Y:S02]  /*eeb0*/  IMAD.MOV.U32 R13, RZ, RZ, R5 ;  /* 0x000000ffff0d7224 */ /* 0x000fe400078e0005 */
[----:B------:R-:W-:Y:S01]  /*eec0*/  IMAD.MOV.U32 R12, RZ, RZ, 0x5 ;  /* 0x00000005ff0c7424 */ /* 0x000fe200078e00ff */
[----:B------:R-:W-:-:S07]  /*eed0*/  MOV R2, R14 ;  /* 0x0000000e00027202 */ /* 0x000fce0000000f00 */
[----:B------:R-:W-:Y:S05]  /*eee0*/  WARPSYNC.COLLECTIVE R15, `(.L_x_370) ;  /* 0x000000000f087348 */ /* 0x000fea0003c00000 */
[----:B------:R0:W1:Y:S02]  /*eef0*/  SHFL.IDX P6, R14, R13, R12, R11 ;  /* 0x0000000c0d0e7389 */ /* 0x00006400000c000b */
[----:B01----:R-:W-:Y:S01]  /*ef00*/  ENDCOLLECTIVE ;  /* 0x000000000000791b */ /* 0x003fe20003800000 */
.L_x_370:
[----:B------:R-:W-:-:S05]  /*ef10*/  IADD3 R2, P0, R2, R0, RZ ;  /* 0x0000000002027210 */ /* 0x000fca0007f1e0ff */
[----:B------:R-:W-:-:S05]  /*ef20*/  IMAD.X R3, RZ, RZ, R35, P0 ;  /* 0x000000ffff037224 */ /* 0x000fca00000e0623 */
[----:B------:R-:W-:Y:S01]  /*ef30*/  @!PT LDS RZ, [RZ] ;  /* 0x00000000fffff984 */ /* 0x000fe20000000800 */
[----:B------:R-:W-:Y:S01]  /*ef40*/  @!PT LDS RZ, [RZ] ;  /* 0x00000000fffff984 */ /* 0x000fe20000000800 */
[----:B------:R-:W-:Y:S01]  /*ef50*/  @!PT LDS RZ, [RZ] ;  /* 0x00000000fffff984 */ /* 0x000fe20000000800 */
[----:B------:R0:W-:Y:S01]  /*ef60*/  LDGSTS.E.BYPASS.LTC128B.128 [R4+0x1a400], desc[UR56][R2.64], !P3 ;  /* 0x1a40000002047fae */ /* 0x0001e2000d901d78 */
[----:B------:R-:W-:-:S03]  /*ef70*/  MOV R13, R9 ;  /* 0x00000009000d7202 */ /* 0x000fc60000000f00 */
[----:B------:R0:W-:Y:S04]  /*ef80*/  LDGSTS.E.BYPASS.LTC128B.128 [R4+0x1d400], desc[UR56][R2.64+0x80], !P2 ;  /* 0x1d40008002047fae */ /* 0x0001e8000d101d78 */
[----:B------:R0:W-:Y:S01]  /*ef90*/  LDGSTS.E.BYPASS.LTC128B.128 [R4+0x20400], desc[UR56][R2.64+0x100], !P1 ;  /* 0x2040010002047fae */ /* 0x0001e2000c901d78 */
[----:B------:R-:W-:-:S07]  /*efa0*/  IMAD.MOV.U32 R35, RZ, RZ, R14 ;  /* 0x000000ffff237224 */ /* 0x000fce00078e000e */
[----:B0-----:R-:W-:Y:S05]  /*efb0*/  WARPSYNC.COLLECTIVE R15, `(.L_x_371) ;  /* 0x000000000f087348 */ /* 0x001fea0003c00000 */
[----:B------:R1:W2:Y:S02]  /*efc0*/  SHFL.IDX P6, R14, R13, R12, R11 ;  /* 0x0000000c0d0e7389 */ /* 0x0002a400000c000b */
[----:B012---:R-:W-:Y:S01]  /*efd0*/  ENDCOLLECTIVE ;  /* 0x000000000000791b */ /* 0x007fe20003800000 */
.L_x_371:
[----:B------:R-:W-:Y:S01]  /*efe0*/  IMAD.MOV.U32 R2, RZ, RZ, R14 ;  /* 0x000000ffff027224 */ /* 0x000fe200078e000e */
[----:B------:R-:W-:Y:S06]  /*eff0*/  BRA `(.L_x_372) ;  /* 0xffffffc4001c7947 */ /* 0x000fec000383ffff */
.L_x_281:
[----:B--2---:R2:W3:Y:S02]  /*f000*/  SYNCS.PHASECHK.TRANS64.TRYWAIT P0, [R4+URZ+0x2a860], R2 ;  /* 0x02a86002040075a7 */ /* 0x0044e4000800017f */
[----:B---3--:R-:W-:Y:S05]  /*f010*/  @!P0 NANOSLEEP.SYNCS 0x989680 ;  /* 0x009896800000895d */ /* 0x008fea0003900000 */
[----:B------:R-:W3:Y:S02]  /*f020*/  @!P0 SYNCS.PHASECHK.TRANS64 P0, [R4+URZ+0x2a860], R2 ;  /* 0x02a86002040085a7 */ /* 0x000ee4000800007f */
[----:B---3--:R-:W-:Y:S05]  /*f030*/  @!P0 BRA `(.L_x_281) ;  /* 0xfffffffc00f08947 */ /* 0x008fea000383ffff */
[----:B------:R-:W-:Y:S05]  /*f040*/  BRA `(.L_x_373) ;  /* 0xffffffc4007c7947 */ /* 0x000fea000383ffff */
.L_x_282:
[----:B------:R-:W-:Y:S01]  /*f050*/  BSSY B1, `(.L_x_374) ;  /* 0x0000008000017945 */ /* 0x000fe20003800000 */
[----:B------:R-:W-:Y:S01]  /*f060*/  IMAD.MOV.U32 R13, RZ, RZ, R24 ;  /* 0x000000ffff0d7224 */ /* 0x000fe200078e0018 */
[----:B------:R-:W-:Y:S01]  /*f070*/  MOV R15, 0xffffffff ;  /* 0xffffffff000f7802 */ /* 0x000fe20000000f00 */
[----:B------:R-:W-:Y:S02]  /*f080*/  IMAD.MOV.U32 R12, RZ, RZ, RZ ;  /* 0x000000ffff0c7224 */ /* 0x000fe400078e00ff */
[----:B------:R-:W-:-:S07]  /*f090*/  IMAD.MOV.U32 R11, RZ, RZ, 0x181f ;  /* 0x0000181fff0b7424 */ /* 0x000fce00078e00ff */
[----:B--2---:R-:W-:Y:S05]  /*f0a0*/  WARPSYNC.COLLECTIVE R15, `(.L_x_375) ;  /* 0x000000000f087348 */ /* 0x004fea0003c00000 */
[----:B------:R0:W1:Y:S02]  /*f0b0*/  SHFL.IDX P6, R14, R13, R12, R11 ;  /* 0x0000000c0d0e7389 */ /* 0x00006400000c000b */
[----:B012---:R-:W-:Y:S01]  /*f0c0*/  ENDCOLLECTIVE ;  /* 0x000000000000791b */ /* 0x007fe20003800000 */
.L_x_375:
[----:B------:R-:W-:Y:S05]  /*f0d0*/  BSYNC B1 ;  /* 0x0000000000017941 */ /* 0x000fea0003800000 */
.L_x_374:
[----:B------:R-:W-:Y:S01]  /*f0e0*/  IMAD.MOV.U32 R13, RZ, RZ, R23 ;  /* 0x000000ffff0d7224 */ /* 0x000fe200078e0017 */
[----:B------:R-:W-:Y:S01]  /*f0f0*/  MOV R15, 0xffffffff ;  /* 0xffffffff000f7802 */ /* 0x000fe20000000f00 */
[----:B------:R-:W-:Y:S02]  /*f100*/  IMAD.MOV.U32 R12, RZ, RZ, RZ ;  /* 0x000000ffff0c7224 */ /* 0x000fe400078e00ff */
[----:B------:R-:W-:Y:S02]  /*f110*/  IMAD.MOV.U32 R11, RZ, RZ, 0x181f ;  /* 0x0000181fff0b7424 */ /* 0x000fe400078e00ff */
[----:B------:R-:W-:Y:S02]  /*f120*/  IMAD.MOV.U32 R3, RZ, RZ, R14 ;  /* 0x000000ffff037224 */ /* 0x000fe400078e000e */
[----:B------:R-:W-:-:S07]  /*f130*/  IMAD R5, R5, 0x2, R22 ;  /* 0x0000000205057824 */ /* 0x000fce00078e0216 */
[----:B------:R-:W-:Y:S05]  /*f140*/  WARPSYNC.COLLECTIVE R15, `(.L_x_376) ;  /* 0x000000000f087348 */ /* 0x000fea0003c00000 */
[----:B------:R0:W1:Y:S02]  /*f150*/  SHFL.IDX P6, R14, R13, R12, R11 ;  /* 0x0000000c0d0e7389 */ /* 0x00006400000c000b */
[----:B01----:R-:W-:Y:S01]  /*f160*/  ENDCOLLECTIVE ;  /* 0x000000000000791b */ /* 0x003fe20003800000 */
.L_x_376:
[----:B------:R-:W-:Y:S01]  /*f170*/  IMAD.MOV.U32 R13, RZ, RZ, R24 ;  /* 0x000000ffff0d7224 */ /* 0x000fe200078e0018 */
[----:B------:R-:W-:Y:S01]  /*f180*/  MOV R12, 0x1 ;  /* 0x00000001000c7802 */ /* 0x000fe20000000f00 */
[----:B------:R-:W-:-:S07]  /*f190*/  IMAD.MOV.U32 R2, RZ, RZ, R14 ;  /* 0x000000ffff027224 */ /* 0x000fce00078e000e */
[----:B------:R-:W-:Y:S05]  /*f1a0*/  WARPSYNC.COLLECTIVE R15, `(.L_x_377) ;  /* 0x000000000f087348 */ /* 0x000fea0003c00000 */
[----:B------:R0:W1:Y:S02]  /*f1b0*/  SHFL.IDX P6, R14, R13, R12, R11 ;  /* 0x0000000c0d0e7389 */ /* 0x00006400000c000b */
[----:B01----:R-:W-:Y:S01]  /*f1c0*/  ENDCOLLECTIVE ;  /* 0x000000000000791b */ /* 0x003fe20003800000 */
.L_x_377:
[----:B------:R-:W-:-:S05]  /*f1d0*/  IADD3 R2, P1, R2, R0, RZ ;  /* 0x0000000002027210 */ /* 0x000fca0007f3e0ff */
[----:B------:R-:W-:Y:S01]  /*f1e0*/  IMAD.X R3, RZ, RZ, R3, P1 ;  /* 0x000000ffff037224 */ /* 0x000fe200008e0603 */
[----:B------:R-:W-:-:S04]  /*f1f0*/  LOP3.LUT P1, RZ, R29, 0x1, RZ, 0xc0, !PT ;  /* 0x000000011dff7812 */ /* 0x000fc8000782c0ff */
[----:B------:R-:W-:Y:S01]  /*f200*/  ISETP.LT.OR P2, PT, R6, 0x1, !P1 ;  /* 0x000000010600780c */ /* 0x000fe20004f41670 */
[----:B------:R-:W-:-:S12]  /*f210*/  IMAD.MOV.U32 R13, RZ, RZ, R23 ;  /* 0x000000ffff0d7224 */ /* 0x000fd800078e0017 */
[----:B------:R-:W-:Y:S01]  /*f220*/  @!PT LDS RZ, [RZ] ;  /* 0x00000000fffff984 */ /* 0x000fe20000000800 */
[----:B------:R-:W-:Y:S01]  /*f230*/  @!PT LDS RZ, [RZ] ;  /* 0x00000000fffff984 */ /* 0x000fe20000000800 */
[----:B------:R-:W-:Y:S01]  /*f240*/  @!PT LDS RZ, [RZ] ;  /* 0x00000000fffff984 */ /* 0x000fe20000000800 */
[----:B------:R-:W-:Y:S01]  /*f250*/  LDGSTS.E.BYPASS.LTC128B.128 [R5+0x400], desc[UR56][R2.64], !P2 ;  /* 0x0040000002057fae */ /* 0x000fe2000d101d78 */
[----:B------:R-:W-:-:S13]  /*f260*/  ISETP.LT.OR P2, PT, R6, 0x1, !P0 ;  /* 0x000000010600780c */ /* 0x000fda0004741670 */
[----:B------:R0:W-:Y:S02]  /*f270*/  LDGSTS.E.BYPASS.LTC128B.128 [R5+0x3400], desc[UR56][R2.64+0x80], !P2 ;  /* 0x0340008002057fae */ /* 0x0001e4000d101d78 */
[----:B0-----:R-:W-:-:S07]  /*f280*/  IMAD.MOV.U32 R3, RZ, RZ, R14 ;  /* 0x000000ffff037224 */ /* 0x001fce00078e000e */
[----:B------:R-:W-:Y:S05]  /*f290*/  WARPSYNC.COLLECTIVE R15, `(.L_x_378) ;  /* 0x000000000f087348 */ /* 0x000fea0003c00000 */
[----:B------:R0:W1:Y:S02]  /*f2a0*/  SHFL.IDX P6, R14, R13, R12, R11 ;  /* 0x0000000c0d0e7389 */ /* 0x00006400000c000b */
[----:B01----:R-:W-:Y:S01]  /*f2b0*/  ENDCOLLECTIVE ;  /* 0x000000000000791b */ /* 0x003fe20003800000 */
.L_x_378:
[----:B------:R-:W-:Y:S01]  /*f2c0*/  MOV R13, R24 ;  /* 0x00000018000d7202 */ /* 0x000fe20000000f00 */
[----:B------:R-:W-:Y:S02]  /*f2d0*/  IMAD.MOV.U32 R12, RZ, RZ, 0x2 ;  /* 0x00000002ff0c7424 */ /* 0x000fe400078e00ff */
[----:B------:R-:W-:-:S07]  /*f2e0*/  IMAD.MOV.U32 R2, RZ, RZ, R14 ;  /* 0x000000ffff027224 */ /* 0x000fce00078e000e */
[----:B------:R-:W-:Y:S05]  /*f2f0*/  WARPSYNC.COLLECTIVE R15, `(.L_x_379) ;  /* 0x000000000f087348 */ /* 0x000fea0003c00000 */
[----:B------:R0:W1:Y:S02]  /*f300*/  SHFL.IDX P6, R14, R13, R12, R11 ;  /* 0x0000000c0d0e7389 */ /* 0x00006400000c000b */
[----:B01----:R-:W-:Y:S01]  /*f310*/  ENDCOLLECTIVE ;  /* 0x000000000000791b */ /* 0x003fe20003800000 */
.L_x_379:
[----:B------:R-:W-:-:S05]  /*f320*/  IADD3 R2, P2, R2, R0, RZ ;  /* 0x0000000002027210 */ /* 0x000fca0007f5e0ff */
[----:B------:R-:W-:Y:S01]  /*f330*/  IMAD.X R3, RZ, RZ, R3, P2 ;  /* 0x000000ffff037224 */ /* 0x000fe200010e0603 */
        /* <DEDUP_REMOVED lines=12> */
.L_x_380:
[----:B------:R-:W-:Y:S02]  /*f400*/  IMAD.MOV.U32 R13, RZ, RZ, R24 ;  /* 0x000000ffff0d7224 */ /* 0x000fe400078e0018 */
[----:B------:R-:W-:Y:S02]  /*f410*/  IMAD.MOV.U32 R12, RZ, RZ, 0x3 ;  /* 0x00000003ff0c7424 */ /* 0x000fe400078e00ff */
[----:B------:R-:W-:-:S07]  /*f420*/  IMAD.MOV.U32 R2, RZ, RZ, R14 ;  /* 0x000000ffff027224 */ /* 0x000fce00078e000e */
[----:B------:R-:W-:Y:S05]  /*f430*/  WARPSYNC.COLLECTIVE R15, `(.L_x_381) ;  /* 0x000000000f087348 */ /* 0x000fea0003c00000 */
[----:B------:R0:W1:Y:S02]  /*f440*/  SHFL.IDX P6, R14, R13, R12, R11 ;  /* 0x0000000c0d0e7389 */ /* 0x00006400000c000b */
[----:B01----:R-:W-:Y:S01]  /*f450*/  ENDCOLLECTIVE ;  /* 0x000000000000791b */ /* 0x003fe20003800000 */
.L_x_381:
[----:B------:R-:W-:-:S04]  /*f460*/  IADD3 R2, P2, R2, R0, RZ ;  /* 0x0000000002027210 */ /* 0x000fc80007f5e0ff */
[----:B------:R-:W-:Y:S02]  /*f470*/  IADD3.X R3, RZ, R3, RZ, P2, !PT ;  /* 0x00000003ff037210 */ /* 0x000fe400017fe4ff */
        /* <DEDUP_REMOVED lines=12> */
.L_x_382:
[----:B------:R-:W-:Y:S02]  /*f540*/  IMAD.MOV.U32 R13, RZ, RZ, R24 ;  /* 0x000000ffff0d7224 */ /* 0x000fe400078e0018 */
[----:B------:R-:W-:Y:S01]  /*f550*/  IMAD.MOV.U32 R12, RZ, RZ, 0x4 ;  /* 0x00000004ff0c7424 */ /* 0x000fe200078e00ff */
[----:B------:R-:W-:-:S07]  /*f560*/  MOV R2, R14 ;  /* 0x0000000e00027202 */ /* 0x000fce0000000f00 */
[----:B------:R-:W-:Y:S05]  /*f570*/  WARPSYNC.COLLECTIVE R15, `(.L_x_383) ;  /* 0x000000000f087348 */ /* 0x000fea0003c00000 */
[----:B------:R0:W1:Y:S02]  /*f580*/  SHFL.IDX P6, R14, R13, R12, R11 ;  /* 0x0000000c0d0e7389 */ /* 0x00006400000c000b */
[----:B01----:R-:W-:Y:S01]  /*f590*/  ENDCOLLECTIVE ;  /* 0x000000000000791b */ /* 0x003fe20003800000 */
.L_x_383:
[----:B------:R-:W-:-:S05]  /*f5a0*/  IADD3 R2, P2, R2, R0, RZ ;  /* 0x0000000002027210 */ /* 0x000fca0007f5e0ff */
[----:B------:R-:W-:Y:S01]  /*f5b0*/  IMAD.X R3, RZ, RZ, R3, P2 ;  /* 0x000000ffff037224 */ /* 0x000fe200010e0603 */
[----:B------:R-:W-:Y:S02]  /*f5c0*/  ISETP.LT.OR P2, PT, R6, 0x31, !P1 ;  /* 0x000000310600780c */ /* 0x000fe40004f41670 */
[----:B------:R-:W-:-:S11]  /*f5d0*/  MOV R13, R23 ;  /* 0x00000017000d7202 */ /* 0x000fd60000000f00 */
        /* <DEDUP_REMOVED lines=10> */
.L_x_384:
[----:B------:R-:W-:Y:S02]  /*f680*/  IMAD.MOV.U32 R13, RZ, RZ, R24 ;  /* 0x000000ffff0d7224 */ /* 0x000fe400078e0018 */
[----:B------:R-:W-:Y:S02]  /*f690*/  IMAD.MOV.U32 R12, RZ, RZ, 0x5 ;  /* 0x00000005ff0c7424 */ /* 0x000fe400078e00ff */
[----:B------:R-:W-:-:S07]  /*f6a0*/  IMAD.MOV.U32 R2, RZ, RZ, R14 ;  /* 0x000000ffff027224 */ /* 0x000fce00078e000e */
[----:B------:R-:W-:Y:S05]  /*f6b0*/  WARPSYNC.COLLECTIVE R15, `(.L_x_385) ;  /* 0x000000000f087348 */ /* 0x000fea0003c00000 */
[----:B------:R0:W1:Y:S02]  /*f6c0*/  SHFL.IDX P6, R14, R13, R12, R11 ;  /* 0x0000000c0d0e7389 */ /* 0x00006400000c000b */
[----:B01----:R-:W-:Y:S01]  /*f6d0*/  ENDCOLLECTIVE ;  /* 0x000000000000791b */ /* 0x003fe20003800000 */
.L_x_385:
[----:B------:R-:W-:-:S05]  /*f6e0*/  IADD3 R2, P2, R2, R0, RZ ;  /* 0x0000000002027210 */ /* 0x000fca0007f5e0ff */
[----:B------:R-:W-:Y:S01]  /*f6f0*/  IMAD.X R3, RZ, RZ, R3, P2 ;  /* 0x000000ffff037224 */ /* 0x000fe200010e0603 */
[----:B------:R-:W-:Y:S01]  /*f700*/  ISETP.LT.OR P2, PT, R6, 0x41, !P1 ;  /* 0x000000410600780c */ /* 0x000fe20004f41670 */
[----:B------:R-:W-:-:S12]  /*f710*/  IMAD.MOV.U32 R13, RZ, RZ, R23 ;  /* 0x000000ffff0d7224 */ /* 0x000fd800078e0017 */
[----:B------:R-:W-:Y:S01]  /*f720*/  @!PT LDS RZ, [RZ] ;  /* 0x00000000fffff984 */ /* 0x000fe20000000800 */
[----:B------:R-:W-:Y:S01]  /*f730*/  @!PT LDS RZ, [RZ] ;  /* 0x00000000fffff984 */ /* 0x000fe20000000800 */
[----:B------:R-:W-:Y:S01]  /*f740*/  @!PT LDS RZ, [RZ] ;  /* 0x00000000fffff984 */ /* 0x000fe20000000800 */
[----:B------:R0:W-:Y:S01]  /*f750*/  LDGSTS.E.BYPASS.LTC128B.128 [R5+0x2400], desc[UR56][R2.64], !P2 ;  /* 0x0240000002057fae */ /* 0x0001e2000d101d78 */
[----:B------:R-:W-:Y:S02]  /*f760*/  ISETP.LT.OR P2, PT, R6, 0x41, !P0 ;  /* 0x000000410600780c */ /* 0x000fe40004741670 */
[----:B------:R-:W-:-:S11]  /*f770*/  MOV R24, R14 ;  /* 0x0000000e00187202 */ /* 0x000fd60000000f00 */
[----:B0-----:R-:W-:Y:S05]  /*f780*/  WARPSYNC.COLLECTIVE R15, `(.L_x_386) ;  /* 0x000000000f087348 */ /* 0x001fea0003c00000 */
[----:B------:R1:W2:Y:S02]  /*f790*/  SHFL.IDX P6, R14, R13, R12, R11 ;  /* 0x0000000c0d0e7389 */ /* 0x0002a400000c000b */
[----:B012---:R-:W-:Y:S01]  /*f7a0*/  ENDCOLLECTIVE ;  /* 0x000000000000791b */ /* 0x007fe20003800000 */
.L_x_386:
[----:B------:R-:W-:Y:S01]  /*f7b0*/  @!PT LDS RZ, [RZ] ;  /* 0x00000000fffff984 */ /* 0x000fe20000000800 */
[----:B------:R-:W-:Y:S01]  /*f7c0*/  @!PT LDS RZ, [RZ] ;  /* 0x00000000fffff984 */ /* 0x000fe20000000800 */
[----:B------:R-:W-:Y:S01]  /*f7d0*/  @!PT LDS RZ, [RZ] ;  /* 0x00000000fffff984 */ /* 0x000fe20000000800 */
[----:B------:R0:W-:Y:S02]  /*f7e0*/  LDGSTS.E.BYPASS.LTC128B.128 [R5+0x5400], desc[UR56][R2.64+0x80], !P2 ;  /* 0x0540008002057fae */ /* 0x0001e4000d101d78 */
[----:B0-----:R-:W-:Y:S01]  /*f7f0*/  IMAD.MOV.U32 R2, RZ, RZ, R14 ;  /* 0x000000ffff027224 */ /* 0x001fe200078e000e */
[----:B------:R-:W-:Y:S06]  /*f800*/  BRA `(.L_x_387) ;  /* 0xffffffc000687947 */ /* 0x000fec000383ffff */
.L_x_290:
[----:B0-----:R0:W1:Y:S02]  /*f810*/  SYNCS.PHASECHK.TRANS64.TRYWAIT P0, [R0+URZ+0x2a860], R3 ;  /* 0x02a86003000075a7 */ /* 0x001064000800017f */
[----:B-1----:R-:W-:Y:S05]  /*f820*/  @!P0 NANOSLEEP.SYNCS 0x989680 ;  /* 0x009896800000895d */ /* 0x002fea0003900000 */
[----:B------:R-:W1:Y:S02]  /*f830*/  @!P0 SYNCS.PHASECHK.TRANS64 P0, [R0+URZ+0x2a860], R3 ;  /* 0x02a86003000085a7 */ /* 0x000e64000800007f */
[----:B-1----:R-:W-:Y:S05]  /*f840*/  @!P0 BRA `(.L_x_290) ;  /* 0xfffffffc00f08947 */ /* 0x002fea000383ffff */
[----:B------:R-:W-:Y:S05]  /*f850*/  BRA `(.L_x_388) ;  /* 0xffffffc400887947 */ /* 0x000fea000383ffff */
.L_x_291:
[----:B------:R-:W-:Y:S01]  /*f860*/  BSSY B0, `(.L_x_389) ;  /* 0x0000008000007945 */ /* 0x000fe20003800000 */
[----:B------:R-:W-:Y:S01]  /*f870*/  IMAD.MOV.U32 R13, RZ, RZ, R24 ;  /* 0x000000ffff0d7224 */ /* 0x000fe200078e0018 */
[----:B------:R-:W-:Y:S01]  /*f880*/  MOV R11, 0x181f ;  /* 0x0000181f000b7802 */ /* 0x000fe20000000f00 */
[----:B------:R-:W-:Y:S02]  /*f890*/  IMAD.MOV.U32 R12, RZ, RZ, RZ ;  /* 0x000000ffff0c7224 */ /* 0x000fe400078e00ff */
[----:B------:R-:W-:-:S07]  /*f8a0*/  IMAD.MOV.U32 R15, RZ, RZ, -0x1 ;  /* 0xffffffffff0f7424 */ /* 0x000fce00078e00ff */
[----:B0-----:R-:W-:Y:S05]  /*f8b0*/  WARPSYNC.COLLECTIVE R15, `(.L_x_390) ;  /* 0x000000000f087348 */ /* 0x001fea0003c00000 */
[----:B------:R1:W2:Y:S02]  /*f8c0*/  SHFL.IDX P6, R14, R13, R12, R11 ;  /* 0x0000000c0d0e7389 */ /* 0x0002a400000c000b */
[----:B012---:R-:W-:Y:S01]  /*f8d0*/  ENDCOLLECTIVE ;  /* 0x000000000000791b */ /* 0x007fe20003800000 */
.L_x_390:
[----:B------:R-:W-:Y:S05]  /*f8e0*/  BSYNC B0 ;  /* 0x0000000000007941 */ /* 0x000fea0003800000 */
.L_x_389:
[----:B------:R-:W0:Y:S01]  /*f8f0*/  S2R R4, SR_TID.X ;  /* 0x0000000000047919 */ /* 0x000e220000002100 */
[----:B------:R-:W-:Y:S01]  /*f900*/  IMAD.MOV.U32 R13, RZ, RZ, R23 ;  /* 0x000000ffff0d7224 */ /* 0x000fe200078e0017 */
[----:B------:R-:W-:Y:S01]  /*f910*/  MOV R11, 0x181f ;  /* 0x0000181f000b7802 */ /* 0x000fe20000000f00 */
[----:B------:R-:W-:Y:S01]  /*f920*/  IMAD.MOV.U32 R12, RZ, RZ, RZ ;  /* 0x000000ffff0c7224 */ /* 0x000fe200078e00ff */
[C---:B------:R-:W-:Y:S01]  /*f930*/  LOP3.LUT R2, R29.reuse, 0x1, RZ, 0xc0, !PT ;  /* 0x000000011d027812 */ /* 0x040fe200078ec0ff */
[----:B------:R-:W-:Y:S01]  /*f940*/  IMAD.MOV.U32 R15, RZ, RZ, -0x1 ;  /* 0xffffffffff0f7424 */ /* 0x000fe200078e00ff */
[----:B------:R-:W-:Y:S01]  /*f950*/  LOP3.LUT P0, RZ, R29, 0x2, RZ, 0xc0, !PT ;  /* 0x000000021dff7812 */ /* 0x000fe2000780c0ff */
[----:B------:R-:W-:Y:S01]  /*f960*/  IMAD.MOV.U32 R3, RZ, RZ, R14 ;  /* 0x000000ffff037224 */ /* 0x000fe200078e000e */
[----:B------:R-:W-:-:S13]  /*f970*/  ISETP.NE.U32.AND P1, PT, R2, 0x1, PT ;  /* 0x000000010200780c */ /* 0x000fda0003f25070 */
[----:B0-----:R-:W-:Y:S05]  /*f980*/  WARPSYNC.COLLECTIVE R15, `(.L_x_391) ;  /* 0x000000000f087348 */ /* 0x001fea0003c00000 */
[----:B------:R1:W2:Y:S02]  /*f990*/  SHFL.IDX P6, R14, R13, R12, R11 ;  /* 0x0000000c0d0e7389 */ /* 0x0002a400000c000b */
[----:B012---:R-:W-:Y:S01]  /*f9a0*/  ENDCOLLECTIVE ;  /* 0x000000000000791b */ /* 0x007fe20003800000 */
.L_x_391:
[C---:B------:R-:W-:Y:S02]  /*f9b0*/  ISETP.LT.OR P4, PT, R5.reuse, 0x1, !P0 ;  /* 0x000000010500780c */ /* 0x040fe40004781670 */
[----:B------:R-:W-:Y:S01]  /*f9c0*/  ISETP.LT.OR P3, PT, R5, 0x1, P1 ;  /* 0x000000010500780c */ /* 0x000fe20000f61670 */
[----:B------:R-:W-:Y:S02]  /*f9d0*/  IMAD.MOV.U32 R13, RZ, RZ, R24 ;  /* 0x000000ffff0d7224 */ /* 0x000fe400078e0018 */
[----:B------:R-:W-:Y:S02]  /*f9e0*/  IMAD.MOV.U32 R12, RZ, RZ, 0x1 ;  /* 0x00000001ff0c7424 */ /* 0x000fe400078e00ff */
[----:B------:R-:W-:-:S05]  /*f9f0*/  IMAD.SHL.U32 R4, R4, 0x8, RZ ;  /* 0x0000000804047824 */ /* 0x000fca00078e00ff */
[----:B------:R-:W-:-:S05]  /*fa00*/  LOP3.LUT R4, R4, 0x38, RZ, 0xc0, !PT ;  /* 0x0000003804047812 */ /* 0x000fca00078ec0ff */
[----:B------:R-:W-:Y:S01]  /*fa10*/  IMAD.SHL.U32 R6, R4, 0x2, RZ ;  /* 0x0000000204067824 */ /* 0x000fe200078e00ff */
[----:B------:R-:W-:-:S04]  /*fa20*/  LEA R4, R7, R22, 0x1 ;  /* 0x0000001607047211 */ /* 0x000fc800078e08ff */
[----:B------:R-:W-:-:S13]  /*fa30*/  IADD3 R2, P2, R14, R6, RZ ;  /* 0x000000060e027210 */ /* 0x000fda0007f5e0ff */
[----:B------:R-:W-:Y:S05]  /*fa40*/  WARPSYNC.COLLECTIVE R15, `(.L_x_392) ;  /* 0x000000000f087348 */ /* 0x000fea0003c00000 */
[----:B------:R0:W1:Y:S02]  /*fa50*/  SHFL.IDX P6, R14, R13, R12, R11 ;  /* 0x0000000c0d0e7389 */ /* 0x00006400000c000b */
[----:B01----:R-:W-:Y:S01]  /*fa60*/  ENDCOLLECTIVE ;  /* 0x000000000000791b */ /* 0x003fe20003800000 */
.L_x_392:
[----:B------:R-:W-:-:S05]  /*fa70*/  IMAD.X R3, RZ, RZ, R3, P2 ;  /* 0x000000ffff037224 */ /* 0x000fca00010e0603 */
[----:B------:R-:W-:Y:S01]  /*fa80*/  @!PT LDS RZ, [RZ] ;  /* 0x00000000fffff984 */ /* 0x000fe20000000800 */
[----:B------:R-:W-:Y:S01]  /*fa90*/  @!PT LDS RZ, [RZ] ;  /* 0x00000000fffff984 */ /* 0x000fe20000000800 */
[----:B------:R-:W-:Y:S01]  /*faa0*/  @!PT LDS RZ, [RZ] ;  /* 0x00000000fffff984 */ /* 0x000fe20000000800 */
[----:B------:R0:W-:Y:S01]  /*fab0*/  LDGSTS.E.BYPASS.LTC128B.128 [R4+0x400], desc[UR56][R2.64], !P3 ;  /* 0x0040000002047fae */ /* 0x0001e2000d901d78 */
[----:B------:R-:W-:-:S03]  /*fac0*/  ISETP.LT.OR P3, PT, R5, 0x11, P1 ;  /* 0x000000110500780c */ /* 0x000fc60000f61670 */
[----:B------:R0:W-:Y:S01]  /*fad0*/  LDGSTS.E.BYPASS.LTC128B.128 [R4+0x3400], desc[UR56][R2.64+0x80], !P4 ;  /* 0x0340008002047fae */ /* 0x0001e2000e101d78 */
[----:B------:R-:W-:Y:S01]  /*fae0*/  ISETP.LT.OR P4, PT, R5, 0x11, !P0 ;  /* 0x000000110500780c */ /* 0x000fe20004781670 */
[----:B------:R-:W-:Y:S02]  /*faf0*/  IMAD.MOV.U32 R13, RZ, RZ, R23 ;  /* 0x000000ffff0d7224 */ /* 0x000fe400078e0017 */
[----:B------:R-:W-:-:S10]  /*fb00*/  IMAD.MOV.U32 R8, RZ, RZ, R14 ;  /* 0x000000ffff087224 */ /* 0x000fd400078e000e */
[----:B0-----:R-:W-:Y:S05]  /*fb10*/  WARPSYNC.COLLECTIVE R15, `(.L_x_393) ;  /* 0x000000000f087348 */ /* 0x001fea0003c00000 */
[----:B------:R1:W2:Y:S02]  /*fb20*/  SHFL.IDX P6, R14, R13, R12, R11 ;  /* 0x0000000c0d0e7389 */ /* 0x0002a400000c000b */
[----:B012---:R-:W-:Y:S01]  /*fb30*/  ENDCOLLECTIVE ;  /* 0x000000000000791b */ /* 0x007fe20003800000 */
.L_x_393:
[----:B------:R-:W-:Y:S02]  /*fb40*/  IMAD.MOV.U32 R13, RZ, RZ, R24 ;  /* 0x000000ffff0d7224 */ /* 0x000fe400078e0018 */
[----:B------:R-:W-:Y:S01]  /*fb50*/  IMAD.MOV.U32 R12, RZ, RZ, 0x2 ;  /* 0x00000002ff0c7424 */ /* 0x000fe200078e00ff */
[----:B------:R-:W-:-:S13]  /*fb60*/  IADD3 R2, P2, R14, R6, RZ ;  /* 0x000000060e027210 */ /* 0x000fda0007f5e0ff */
[----:B------:R-:W-:Y:S05]  /*fb70*/  WARPSYNC.COLLECTIVE R15, `(.L_x_394) ;  /* 0x000000000f087348 */ /* 0x000fea0003c00000 */
[----:B------:R0:W1:Y:S02]  /*fb80*/  SHFL.IDX P6, R14, R13, R12, R11 ;  /* 0x0000000c0d0e7389 */ /* 0x00006400000c000b */
[----:B01----:R-:W-:Y:S01]  /*fb90*/  ENDCOLLECTIVE ;  /* 0x000000000000791b */ /* 0x003fe20003800000 */
.L_x_394:
[----:B------:R-:W-:-:S05]  /*fba0*/  IADD3.X R3, RZ, R8, RZ, P2, !PT ;  /* 0x00000008ff037210 */ /* 0x000fca00017fe4ff */
        /* <DEDUP_REMOVED lines=12> */
.L_x_395:
[----:B------:R-:W-:Y:S02]  /*fc70*/  IMAD.MOV.U32 R13, RZ, RZ, R24 ;  /* 0x000000ffff0d7224 */ /* 0x000fe400078e0018 */
[----:B------:R-:W-:Y:S01]  /*fc80*/  IMAD.MOV.U32 R12, RZ, RZ, 0x3 ;  /* 0x00000003ff0c7424 */ /* 0x000fe200078e00ff */
[----:B------:R-:W-:-:S07]  /*fc90*/  MOV R9, R14 ;  /* 0x0000000e00097202 */ /* 0x000fce0000000f00 */
[----:B------:R-:W-:Y:S05]  /*fca0*/  WARPSYNC.COLLECTIVE R15, `(.L_x_396) ;  /* 0x000000000f087348 */ /* 0x000fea0003c00000 */
[----:B------:R0:W1:Y:S02]  /*fcb0*/  SHFL.IDX P6, R14, R13, R12, R11 ;  /* 0x0000000c0d0e7389 */ /* 0x00006400000c000b */
[----:B01----:R-:W-:Y:S01]  /*fcc0*/  ENDCOLLECTIVE ;  /* 0x000000000000791b */ /* 0x003fe20003800000 */
.L_x_396:
[----:B------:R-:W-:-:S05]  /*fcd0*/  IADD3 R2, P2, R9, R6, RZ ;  /* 0x0000000609027210 */ /* 0x000fca0007f5e0ff */
[----:B------:R-:W-:-:S05]  /*fce0*/  IMAD.X R3, RZ, RZ, R7, P2 ;  /* 0x000000ffff037224 */ /* 0x000fca00010e0607 */
[----:B------:R-:W-:Y:S01]  /*fcf0*/  @!PT LDS RZ, [RZ] ;  /* 0x00000000fffff984 */ /* 0x000fe20000000800 */
[----:B------:R-:W-:Y:S01]  /*fd00*/  @!PT LDS RZ, [RZ] ;  /* 0x00000000fffff984 */ /* 0x000fe20000000800 */
[----:B------:R-:W-:Y:S01]  /*fd10*/  @!PT LDS RZ, [RZ] ;  /* 0x00000000fffff984 */ /* 0x000fe20000000800 */
[----:B------:R0:W-:Y:S01]  /*fd20*/  LDGSTS.E.BYPASS.LTC128B.128 [R4+0x1400], desc[UR56][R2.64], !P3 ;  /* 0x0140000002047fae */ /* 0x0001e2000d901d78 */
[C---:B------:R-:W-:Y:S02]  /*fd30*/  ISETP.LT.OR P3, PT, R5.reuse, 0x31, P1 ;  /* 0x000000310500780c */ /* 0x040fe40000f61670 */
[----:B------:R-:W-:Y:S01]  /*fd40*/  MOV R13, R23 ;  /* 0x00000017000d7202 */ /* 0x000fe20000000f00 */
[----:B------:R0:W-:Y:S01]  /*fd50*/  LDGSTS.E.BYPASS.LTC128B.128 [R4+0x4400], desc[UR56][R2.64+0x80], !P4 ;  /* 0x0440008002047fae */ /* 0x0001e2000e101d78 */
[----:B------:R-:W-:Y:S01]  /*fd60*/  ISETP.LT.OR P4, PT, R5, 0x31, !P0 ;  /* 0x000000310500780c */ /* 0x000fe20004781670 */
[----:B------:R-:W-:-:S12]  /*fd70*/  IMAD.MOV.U32 R8, RZ, RZ, R14 ;  /* 0x000000ffff087224 */ /* 0x000fd800078e000e */
[----:B0-----:R-:W-:Y:S05]  /*fd80*/  WARPSYNC.COLLECTIVE R15, `(.L_x_397) ;  /* 0x000000000f087348 */ /* 0x001fea0003c00000 */
[----:B------:R1:W2:Y:S02]  /*fd90*/  SHFL.IDX P6, R14, R13, R12, R11 ;  /* 0x0000000c0d0e7389 */ /* 0x0002a400000c000b */
[----:B012---:R-:W-:Y:S01]  /*fda0*/  ENDCOLLECTIVE ;  /* 0x000000000000791b */ /* 0x007fe20003800000 */
.L_x_397:
[----:B------:R-:W-:Y:S02]  /*fdb0*/  IMAD.MOV.U32 R13, RZ, RZ, R24 ;  /* 0x000000ffff0d7224 */ /* 0x000fe400078e0018 */
[----:B------:R-:W-:Y:S01]  /*fdc0*/  IMAD.MOV.U32 R12, RZ, RZ, 0x4 ;  /* 0x00000004ff0c7424 */ /* 0x000fe200078e00ff */
[----:B------:R-:W-:-:S13]  /*fdd0*/  IADD3 R2, P2, R14, R6, RZ ;  /* 0x000000060e027210 */ /* 0x000fda0007f5e0ff */
[----:B------:R-:W-:Y:S05]  /*fde0*/  WARPSYNC.COLLECTIVE R15, `(.L_x_398) ;  /* 0x000000000f087348 */ /* 0x000fea0003c00000 */
[----:B------:R0:W1:Y:S02]  /*fdf0*/  SHFL.IDX P6, R14, R13, R12, R11 ;  /* 0x0000000c0d0e7389 */ /* 0x00006400000c000b */
[----:B01----:R-:W-:Y:S01]  /*fe00*/  ENDCOLLECTIVE ;  /* 0x000000000000791b */ /* 0x003fe20003800000 */
.L_x_398:
[----:B------:R-:W-:-:S05]  /*fe10*/  IMAD.X R3, RZ, RZ, R8, P2 ;  /* 0x000000ffff037224 */ /* 0x000fca00010e0608 */
[----:B------:R-:W-:Y:S01]  /*fe20*/  @!PT LDS RZ, [RZ] ;  /* 0x00000000fffff984 */ /* 0x000fe20000000800 */
[----:B------:R-:W-:Y:S01]  /*fe30*/  @!PT LDS RZ, [RZ] ;  /* 0x00000000fffff984 */ /* 0x000fe20000000800 */
[----:B------:R-:W-:Y:S01]  /*fe40*/  @!PT LDS RZ, [RZ] ;  /* 0x00000000fffff984 */ /* 0x000fe20000000800 */
[----:B------:R0:W-:Y:S01]  /*fe50*/  LDGSTS.E.BYPASS.LTC128B.128 [R4+0x1c00], desc[UR56][R2.64], !P3 ;  /* 0x01c0000002047fae */ /* 0x0001e2000d901d78 */
[----:B------:R-:W-:-:S03]  /*fe60*/  ISETP.LT.OR P3, PT, R5, 0x41, P1 ;  /* 0x000000410500780c */ /* 0x000fc60000f61670 */
[----:B------:R0:W-:Y:S01]  /*fe70*/  LDGSTS.E.BYPASS.LTC128B.128 [R4+0x4c00], desc[UR56][R2.64+0x80], !P4 ;  /* 0x04c0008002047fae */ /* 0x0001e2000e101d78 */
[----:B------:R-:W-:Y:S02]  /*fe80*/  ISETP.LT.OR P4, PT, R5, 0x41, !P0 ;  /* 0x000000410500780c */ /* 0x000fe40004781670 */
[----:B------:R-:W-:Y:S01]  /*fe90*/  MOV R13, R23 ;  /* 0x00000017000d7202 */ /* 0x000fe20000000f00 */
[----:B------:R-:W-:-:S10]  /*fea0*/  IMAD.MOV.U32 R7, RZ, RZ, R14 ;  /* 0x000000ffff077224 */ /* 0x000fd400078e000e */
[----:B0-----:R-:W-:Y:S05]  /*feb0*/  WARPSYNC.COLLECTIVE R15, `(.L_x_399) ;  /* 0x000000000f087348 */ /* 0x001fea0003c00000 */
[----:B------:R1:W2:Y:S02]  /*fec0*/  SHFL.IDX P6, R14, R13, R12, R11 ;  /* 0x0000000c0d0e7389 */ /* 0x0002a400000c000b */
[----:B012---:R-:W-:Y:S01]  /*fed0*/  ENDCOLLECTIVE ;  /* 0x000000000000791b */ /* 0x007fe20003800000 */
.L_x_399:
[----:B------:R-:W-:Y:S02]  /*fee0*/  IMAD.MOV.U32 R13, RZ, RZ, R24 ;  /* 0x000000ffff0d7224 */ /* 0x000fe400078e0018 */
[----:B------:R-:W-:Y:S02]  /*fef0*/  IMAD.MOV.U32 R12, RZ, RZ, 0x5 ;  /* 0x00000005ff0c7424 */ /* 0x000fe400078e00ff */
[----:B------:R-:W-:-:S07]  /*ff00*/  IMAD.MOV.U32 R9, RZ, RZ, R14 ;  /* 0x000000ffff097224 */ /* 0x000fce00078e000e */
[----:B------:R-:W-:Y:S05]  /*ff10*/  WARPSYNC.COLLECTIVE R15, `(.L_x_400) ;  /* 0x000000000f087348 */ /* 0x000fea0003c00000 */
[----:B------:R0:W1:Y:S02]  /*ff20*/  SHFL.IDX P6, R14, R13, R12, R11 ;  /* 0x0000000c0d0e7389 */ /* 0x00006400000c000b */
[----:B01----:R-:W-:Y:S01]  /*ff30*/  ENDCOLLECTIVE ;  /* 0x000000000000791b */ /* 0x003fe20003800000 */
.L_x_400:
[----:B------:R-:W-:-:S05]  /*ff40*/  IADD3 R2, P2, R9, R6, RZ ;  /* 0x0000000609027210 */ /* 0x000fca0007f5e0ff */
[----:B------:R-:W-:-:S05]  /*ff50*/  IMAD.X R3, RZ, RZ, R7, P2 ;  /* 0x000000ffff037224 */ /* 0x000fca00010e0607 */
[----:B------:R-:W-:Y:S01]  /*ff60*/  @!PT LDS RZ, [RZ] ;  /* 0x00000000fffff984 */ /* 0x000fe20000000800 */
[----:B------:R-:W-:Y:S01]  /*ff70*/  @!PT LDS RZ, [RZ] ;  /* 0x00000000fffff984 */ /* 0x000fe20000000800 */
[----:B------:R-:W-:Y:S01]  /*ff80*/  @!PT LDS RZ, [RZ] ;  /* 0x00000000fffff984 */ /* 0x000fe20000000800 */
[----:B------:R0:W-:Y:S01]  /*ff90*/  LDGSTS.E.BYPASS.LTC128B.128 [R4+0x2400], desc[UR56][R2.64], !P3 ;  /* 0x0240000002047fae */ /* 0x0001e2000d901d78 */
[----:B------:R-:W-:-:S03]  /*ffa0*/  IMAD.MOV.U32 R13, RZ, RZ, R23 ;  /* 0x000000ffff0d7224 */ /* 0x000fc600078e0017 */
[----:B------:R0:W-:Y:S01]  /*ffb0*/  LDGSTS.E.BYPASS.LTC128B.128 [R4+0x5400], desc[UR56][R2.64+0x80], !P4 ;  /* 0x0540008002047fae */ /* 0x0001e2000e101d78 */
[----:B------:R-:W-:-:S07]  /*ffc0*/  MOV R24, R14 ;  /* 0x0000000e00187202 */ /* 0x000fce0000000f00 */
[----:B0-----:R-:W-:Y:S05]  /*ffd0*/  WARPSYNC.COLLECTIVE R15, `(.L_x_401) ;  /* 0x000000000f087348 */ /* 0x001fea0003c00000 */
[----:B------:R1:W2:Y:S02]  /*ffe0*/  SHFL.IDX P6, R14, R13, R12, R11 ;  /* 0x0000000c0d0e7389 */ /* 0x0002a400000c000b */
[----:B012---:R-:W-:Y:S01]  /*fff0*/  ENDCOLLECTIVE ;  /* 0x000000000000791b */ /* 0x007fe20003800000 */
.L_x_401:
[----:B------:R-:W-:Y:S05]  /*10000*/  BRA `(.L_x_402) ;  /* 0xffffffc000847947 */ /* 0x000fea000383ffff */
.L_x_296:
        /* <DEDUP_REMOVED lines=8> */
.L_x_404:
[----:B------:R-:W-:Y:S05]  /*10090*/  BSYNC B0 ;  /* 0x0000000000007941 */ /* 0x000fea0003800000 */
.L_x_403:
[----:B------:R-:W-:Y:S01]  /*100a0*/  IMAD.MOV.U32 R13, RZ, RZ, R16 ;  /* 0x000000ffff0d7224 */ /* 0x000fe200078e0010 */
[----:B------:R-:W-:Y:S01]  /*100b0*/  MOV R15, 0xffffffff ;  /* 0xffffffff000f7802 */ /* 0x000fe20000000f00 */
[----:B------:R-:W-:Y:S02]  /*100c0*/  IMAD.MOV.U32 R12, RZ, RZ, 0x1 ;  /* 0x00000001ff0c7424 */ /* 0x000fe400078e00ff */
[----:B------:R-:W-:Y:S02]  /*100d0*/  IMAD.MOV.U32 R11, RZ, RZ, 0x1f ;  /* 0x0000001fff0b7424 */ /* 0x000fe400078e00ff */
[----:B------:R-:W-:Y:S02]  /*100e0*/  IMAD.IADD R7, R19, 0x1, R8 ;  /* 0x0000000113077824 */ /* 0x000fe400078e0208 */
[----:B------:R-:W-:-:S07]  /*100f0*/  IMAD.MOV.U32 R5, RZ, RZ, R14 ;  /* 0x000000ffff057224 */ /* 0x000fce00078e000e */
[----:B------:R-:W-:Y:S05]  /*10100*/  WARPSYNC.COLLECTIVE R15, `(.L_x_405) ;  /* 0x000000000f087348 */ /* 0x000fea0003c00000 */
[----:B------:R0:W1:Y:S02]  /*10110*/  SHFL.IDX P6, R14, R13, R12, R11 ;  /* 0x0000000c0d0e7389 */ /* 0x00006400000c000b */
[----:B01----:R-:W-:Y:S01]  /*10120*/  ENDCOLLECTIVE ;  /* 0x000000000000791b */ /* 0x003fe20003800000 */
.L_x_405:
[----:B------:R-:W-:Y:S02]  /*10130*/  ULDC UR4, c[0x0][0xc3c] ;  /* 0x00030f0000047ab9 */ /* 0x000fe40000000800 */
[----:B------:R-:W-:-:S13]  /*10140*/  ISETP.GE.OR P1, PT, R7, UR4, !P0 ;  /* 0x0000000407007c0c */ /* 0x000fda000c726670 */
[----:B------:R-:W0:Y:S01]  /*10150*/  @!P1 LDC.64 R2, c[0x0][0xc80] ;  /* 0x00032000ff029b82 */ /* 0x000e220000000a00 */
[----:B------:R-:W-:Y:S02]  /*10160*/  IMAD.MOV.U32 R4, RZ, RZ, RZ ;  /* 0x000000ffff047224 */ /* 0x000fe400078e00ff */
[----:B------:R-:W-:Y:S02]  /*10170*/  IMAD.MOV.U32 R11, RZ, RZ, RZ ;  /* 0x000000ffff0b7224 */ /* 0x000fe400078e00ff */
[----:B------:R-:W-:Y:S02]  /*10180*/  IMAD.MOV.U32 R0, RZ, RZ, R14 ;  /* 0x000000ffff007224 */ /* 0x000fe400078e000e */
[----:B0-----:R-:W-:-:S06]  /*10190*/  @!P1 IMAD.WIDE R2, R7, 0x4, R2 ;  /* 0x0000000407029825 */ /* 0x001fcc00078e0202 */
[----:B------:R-:W2:Y:S01]  /*101a0*/  @!P1 LDG.E R2, desc[UR56][R2.64] ;  /* 0x0000003802029981 */ /* 0x000ea2000c1e1900 */
[C---:B------:R-:W-:Y:S02]  /*101b0*/  ISETP.GE.U32.AND P2, PT, R8.reuse, 0x2, PT ;  /* 0x000000020800780c */ /* 0x040fe40003f46070 */
[C---:B------:R-:W-:Y:S02]  /*101c0*/  ISETP.GE.U32.AND P3, PT, R8.reuse, 0x4, PT ;  /* 0x000000040800780c */ /* 0x040fe40003f66070 */
[C---:B------:R-:W-:Y:S02]  /*101d0*/  ISETP.GE.U32.AND P4, PT, R8.reuse, 0x8, PT ;  /* 0x000000080800780c */ /* 0x040fe40003f86070 */
[C---:B------:R-:W-:Y:S01]  /*101e0*/  ISETP.GE.U32.AND P5, PT, R8.reuse, 0x10, PT ;  /* 0x000000100800780c */ /* 0x040fe20003fa6070 */
[----:B--2---:R-:W-:Y:S01]  /*101f0*/  @!P1 IMAD.MOV.U32 R4, RZ, RZ, R2 ;  /* 0x000000ffff049224 */ /* 0x004fe200078e0002 */
[----:B------:R-:W-:-:S04]  /*10200*/  ISETP.NE.AND P1, PT, R8, RZ, PT ;  /* 0x000000ff0800720c */ /* 0x000fc80003f25270 */
[----:B------:R-:W-:-:S09]  /*10210*/  MOV R13, R4 ;  /* 0x00000004000d7202 */ /* 0x000fd20000000f00 */
[----:B------:R-:W-:Y:S05]  /*10220*/  WARPSYNC.COLLECTIVE R15, `(.L_x_406) ;  /* 0x000000000f087348 */ /* 0x000fea0003c00000 */
[----:B------:R0:W1:Y:S02]  /*10230*/  SHFL.UP P6, R14, R13, R12, R11 ;  /* 0x0400000c0d0e7389 */ /* 0x00006400000c000b */
[----:B01----:R-:W-:Y:S01]  /*10240*/  ENDCOLLECTIVE ;  /* 0x000000000000791b */ /* 0x003fe20003800000 */
.L_x_406:
[----:B------:R-:W-:Y:S01]  /*10250*/  IMAD.MOV.U32 R12, RZ, RZ, 0x2 ;  /* 0x00000002ff0c7424 */ /* 0x000fe200078e00ff */
[----:B------:R-:W-:-:S05]  /*10260*/  SEL R7, R14, RZ, P1 ;  /* 0x000000ff0e077207 */ /* 0x000fca0000800000 */
[----:B------:R-:W-:-:S04]  /*10270*/  IMAD.IADD R6, R4, 0x1, R7 ;  /* 0x0000000104067824 */ /* 0x000fc800078e0207 */
[----:B------:R-:W-:-:S07]  /*10280*/  IMAD.MOV.U32 R13, RZ, RZ, R6 ;  /* 0x000000ffff0d7224 */ /* 0x000fce00078e0006 */
[----:B------:R-:W-:Y:S05]  /*10290*/  WARPSYNC.COLLECTIVE R15, `(.L_x_407) ;  /* 0x000000000f087348 */ /* 0x000fea0003c00000 */
[----:B------:R0:W1:Y:S02]  /*102a0*/  SHFL.UP P6, R14, R13, R12, R11 ;  /* 0x0400000c0d0e7389 */ /* 0x00006400000c000b */
[----:B01----:R-:W-:Y:S01]  /*102b0*/  ENDCOLLECTIVE ;  /* 0x000000000000791b */ /* 0x003fe20003800000 */
.L_x_407:
[----:B------:R-:W-:Y:S01]  /*102c0*/  IMAD.MOV.U32 R12, RZ, RZ, 0x4 ;  /* 0x00000004ff0c7424 */ /* 0x000fe200078e00ff */
[----:B------:R-:W-:-:S04]  /*102d0*/  SEL R7, R14, RZ, P2 ;  /* 0x000000ff0e077207 */ /* 0x000fc80001000000 */
[----:B------:R-:W-:-:S05]  /*102e0*/  IADD3 R7, R6, R7, RZ ;  /* 0x0000000706077210 */ /* 0x000fca0007ffe0ff */
[----:B------:R-:W-:-:S07]  /*102f0*/  IMAD.MOV.U32 R13, RZ, RZ, R7 ;  /* 0x000000ffff0d7224 */ /* 0x000fce00078e0007 */
[----:B------:R-:W-:Y:S05]  /*10300*/  WARPSYNC.COLLECTIVE R15, `(.L_x_408) ;  /* 0x000000000f087348 */ /* 0x000fea0003c00000 */
[----:B------:R0:W1:Y:S02]  /*10310*/  SHFL.UP P6, R14, R13, R12, R11 ;  /* 0x0400000c0d0e7389 */ /* 0x00006400000c000b */
[----:B01----:R-:W-:Y:S01]  /*10320*/  ENDCOLLECTIVE ;  /* 0x000000000000791b */ /* 0x003fe20003800000 */
.L_x_408:
[----:B------:R-:W-:Y:S02]  /*10330*/  MOV R12, 0x8 ;  /* 0x00000008000c7802 */ /* 0x000fe40000000f00 */
[----:B------:R-:W-:-:S05]  /*10340*/  SEL R2, R14, RZ, P3 ;  /* 0x000000ff0e027207 */ /* 0x000fca0001800000 */
[----:B------:R-:W-:-:S04]  /*10350*/  IMAD.IADD R2, R7, 0x1, R2 ;  /* 0x0000000107027824 */ /* 0x000fc800078e0202 */
[----:B------:R-:W-:-:S07]  /*10360*/  IMAD.MOV.U32 R13, RZ, RZ, R2 ;  /* 0x000000ffff0d7224 */ /* 0x000fce00078e0002 */
[----:B------:R-:W-:Y:S05]  /*10370*/  WARPSYNC.COLLECTIVE R15, `(.L_x_409) ;  /* 0x000000000f087348 */ /* 0x000fea0003c00000 */
[----:B------:R0:W1:Y:S02]  /*10380*/  SHFL.UP P6, R14, R13, R12, R11 ;  /* 0x0400000c0d0e7389 */ /* 0x00006400000c000b */
[----:B01----:R-:W-:Y:S01]  /*10390*/  ENDCOLLECTIVE ;  /* 0x000000000000791b */ /* 0x003fe20003800000 */
.L_x_409:
[----:B------:R-:W-:Y:S01]  /*103a0*/  IMAD.MOV.U32 R12, RZ, RZ, 0x10 ;  /* 0x00000010ff0c7424 */ /* 0x000fe200078e00ff */
[----:B------:R-:W-:-:S05]  /*103b0*/  SEL R3, R14, RZ, P4 ;  /* 0x000000ff0e037207 */ /* 0x000fca0002000000 */
[----:B------:R-:W-:-:S04]  /*103c0*/  IMAD.IADD R3, R2, 0x1, R3 ;  /* 0x0000000102037824 */ /* 0x000fc800078e0203 */
[----:B------:R-:W-:-:S07]  /*103d0*/  IMAD.MOV.U32 R13, RZ, RZ, R3 ;  /* 0x000000ffff0d7224 */ /* 0x000fce00078e0003 */
[----:B------:R-:W-:Y:S05]  /*103e0*/  WARPSYNC.COLLECTIVE R15, `(.L_x_410) ;  /* 0x000000000f087348 */ /* 0x000fea0003c00000 */
[----:B------:R0:W1:Y:S02]  /*103f0*/  SHFL.UP P6, R14, R13, R12, R11 ;  /* 0x0400000c0d0e7389 */ /* 0x00006400000c000b */
[----:B01----:R-:W-:Y:S01]  /*10400*/  ENDCOLLECTIVE ;  /* 0x000000000000791b */ /* 0x003fe20003800000 */
.L_x_410:
[----:B------:R-:W-:Y:S02]  /*10410*/  IMAD.MOV.U32 R12, RZ, RZ, 0x1f ;  /* 0x0000001fff0c7424 */ /* 0x000fe400078e00ff */
[----:B------:R-:W-:Y:S01]  /*10420*/  IMAD.MOV.U32 R11, RZ, RZ, 0x1f ;  /* 0x0000001fff0b7424 */ /* 0x000fe200078e00ff */
[----:B------:R-:W-:-:S05]  /*10430*/  SEL R6, R14, RZ, P5 ;  /* 0x000000ff0e067207 */ /* 0x000fca0002800000 */
[----:B------:R-:W-:-:S05]  /*10440*/  IMAD.IADD R6, R3, 0x1, R6 ;  /* 0x0000000103067824 */ /* 0x000fca00078e0206 */
[----:B------:R-:W-:-:S07]  /*10450*/  MOV R13, R6 ;  /* 0x00000006000d7202 */ /* 0x000fce0000000f00 */
[----:B------:R-:W-:Y:S05]  /*10460*/  WARPSYNC.COLLECTIVE R15, `(.L_x_411) ;  /* 0x000000000f087348 */ /* 0x000fea0003c00000 */
[----:B------:R0:W1:Y:S02]  /*10470*/  SHFL.IDX P6, R14, R13, R12, R11 ;  /* 0x0000000c0d0e7389 */ /* 0x00006400000c000b */
[----:B01----:R-:W-:Y:S01]  /*10480*/  ENDCOLLECTIVE ;  /* 0x000000000000791b */ /* 0x003fe20003800000 */
.L_x_411:
[----:B------:R-:W-:Y:S05]  /*10490*/  BRA `(.L_x_412) ;  /* 0xffffffc000907947 */ /* 0x000fea000383ffff */
.L_x_301:
[----:B------:R-:W-:Y:S01]  /*104a0*/  BSSY B0, `(.L_x_413) ;  /* 0x0000008000007945 */ /* 0x000fe20003800000 */
[----:B-----5:R-:W-:Y:S01]  /*104b0*/  IMAD.MOV.U32 R13, RZ, RZ, R4 ;  /* 0x000000ffff0d7224 */ /* 0x020fe200078e0004 */
[----:B------:R-:W-:Y:S01]  /*104c0*/  MOV R11, RZ ;  /* 0x000000ff000b7202 */ /* 0x000fe20000000f00 */
[----:B------:R-:W-:Y:S02]  /*104d0*/  IMAD.MOV.U32 R12, RZ, RZ, 0x1 ;  /* 0x00000001ff0c7424 */ /* 0x000fe400078e00ff */
[----:B------:R-:W-:-:S07]  /*104e0*/  IMAD.MOV.U32 R15, RZ, RZ, -0x1 ;  /* 0xffffffffff0f7424 */ /* 0x000fce00078e00ff */
[----:B012---:R-:W-:Y:S05]  /*104f0*/  WARPSYNC.COLLECTIVE R15, `(.L_x_414) ;  /* 0x000000000f087348 */ /* 0x007fea0003c00000 */
[----:B------:R3:W4:Y:S02]  /*10500*/  SHFL.UP P6, R14, R13, R12, R11 ;  /* 0x0400000c0d0e7389 */ /* 0x00072400000c000b */
[----:B01234-:R-:W-:Y:S01]  /*10510*/  ENDCOLLECTIVE ;  /* 0x000000000000791b */ /* 0x01ffe20003800000 */
.L_x_414:
[----:B------:R-:W-:Y:S05]  /*10520*/  BSYNC B0 ;  /* 0x0000000000007941 */ /* 0x000fea0003800000 */
.L_x_413:
[----:B------:R-:W-:Y:S01]  /*10530*/  SEL R13, R14, RZ, P1 ;  /* 0x000000ff0e0d7207 */ /* 0x000fe20000800000 */
[----:B------:R-:W-:Y:S01]  /*10540*/  IMAD.MOV.U32 R12, RZ, RZ, 0x2 ;  /* 0x00000002ff0c7424 */ /* 0x000fe200078e00ff */
[----:B------:R-:W-:Y:S01]  /*10550*/  MOV R15, 0xffffffff ;  /* 0xffffffff000f7802 */ /* 0x000fe20000000f00 */
[----:B------:R-:W-:Y:S02]  /*10560*/  IMAD.MOV.U32 R11, RZ, RZ, RZ ;  /* 0x000000ffff0b7224 */ /* 0x000fe400078e00ff */
[----:B------:R-:W-:-:S07]  /*10570*/  IMAD.IADD R13, R4, 0x1, R13 ;  /* 0x00000001040d7824 */ /* 0x000fce00078e020d */
[----:B------:R-:W-:Y:S05]  /*10580*/  WARPSYNC.COLLECTIVE R15, `(.L_x_415) ;  /* 0x000000000f087348 */ /* 0x000fea0003c00000 */
[----:B------:R0:W1:Y:S02]  /*10590*/  SHFL.UP P6, R14, R13, R12, R11 ;  /* 0x0400000c0d0e7389 */ /* 0x00006400000c000b */
[----:B01----:R-:W-:Y:S01]  /*105a0*/  ENDCOLLECTIVE ;  /* 0x000000000000791b */ /* 0x003fe20003800000 */
.L_x_415:
[----:B------:R-:W-:Y:S01]  /*105b0*/  IMAD.MOV.U32 R12, RZ, RZ, 0x4 ;  /* 0x00000004ff0c7424 */ /* 0x000fe200078e00ff */
[----:B------:R-:W-:-:S05]  /*105c0*/  SEL R0, R14, RZ, P2 ;  /* 0x000000ff0e007207 */ /* 0x000fca0001000000 */
[----:B------:R-:W-:-:S04]  /*105d0*/  IMAD.IADD R0, R13, 0x1, R0 ;  /* 0x000000010d007824 */ /* 0x000fc800078e0200 */
[----:B------:R-:W-:-:S07]  /*105e0*/  IMAD.MOV.U32 R13, RZ, RZ, R0 ;  /* 0x000000ffff0d7224 */ /* 0x000fce00078e0000 */
[----:B------:R-:W-:Y:S05]  /*105f0*/  WARPSYNC.COLLECTIVE R15, `(.L_x_416) ;  /* 0x000000000f087348 */ /* 0x000fea0003c00000 */
[----:B------:R0:W1:Y:S02]  /*10600*/  SHFL.UP P6, R14, R13, R12, R11 ;  /* 0x0400000c0d0e7389 */ /* 0x00006400000c000b */
[----:B01----:R-:W-:Y:S01]  /*10610*/  ENDCOLLECTIVE ;  /* 0x000000000000791b */ /* 0x003fe20003800000 */
.L_x_416:
[----:B------:R-:W-:Y:S01]  /*10620*/  IMAD.MOV.U32 R12, RZ, RZ, 0x8 ;  /* 0x00000008ff0c7424 */ /* 0x000fe200078e00ff */
[----:B------:R-:W-:-:S05]  /*10630*/  SEL R3, R14, RZ, P3 ;  /* 0x000000ff0e037207 */ /* 0x000fca0001800000 */
[----:B------:R-:W-:-:S05]  /*10640*/  IMAD.IADD R2, R0, 0x1, R3 ;  /* 0x0000000100027824 */ /* 0x000fca00078e0203 */
[----:B------:R-:W-:-:S07]  /*10650*/  MOV R13, R2 ;  /* 0x00000002000d7202 */ /* 0x000fce0000000f00 */
[----:B------:R-:W-:Y:S05]  /*10660*/  WARPSYNC.COLLECTIVE R15, `(.L_x_417) ;  /* 0x000000000f087348 */ /* 0x000fea0003c00000 */
[----:B------:R0:W1:Y:S02]  /*10670*/  SHFL.UP P6, R14, R13, R12, R11 ;  /* 0x0400000c0d0e7389 */ /* 0x00006400000c000b */
[----:B01----:R-:W-:Y:S01]  /*10680*/  ENDCOLLECTIVE ;  /* 0x000000000000791b */ /* 0x003fe20003800000 */
.L_x_417:
[----:B------:R-:W-:Y:S01]  /*10690*/  IMAD.MOV.U32 R12, RZ, RZ, 0x10 ;  /* 0x00000010ff0c7424 */ /* 0x000fe200078e00ff */
[----:B------:R-:W-:-:S05]  /*106a0*/  SEL R3, R14, RZ, P4 ;  /* 0x000000ff0e037207 */ /* 0x000fca0002000000 */
[----:B------:R-:W-:-:S04]  /*106b0*/  IMAD.IADD R3, R2, 0x1, R3 ;  /* 0x0000000102037824 */ /* 0x000fc800078e0203 */
[----:B------:R-:W-:-:S07]  /*106c0*/  IMAD.MOV.U32 R13, RZ, RZ, R3 ;  /* 0x000000ffff0d7224 */ /* 0x000fce00078e0003 */
[----:B------:R-:W-:Y:S05]  /*106d0*/  WARPSYNC.COLLECTIVE R15, `(.L_x_418) ;  /* 0x000000000f087348 */ /* 0x000fea0003c00000 */
[----:B------:R0:W1:Y:S02]  /*106e0*/  SHFL.UP P6, R14, R13, R12, R11 ;  /* 0x0400000c0d0e7389 */ /* 0x00006400000c000b */
[----:B01----:R-:W-:Y:S01]  /*106f0*/  ENDCOLLECTIVE ;  /* 0x000000000000791b */ /* 0x003fe20003800000 */
.L_x_418:
[----:B------:R-:W-:Y:S02]  /*10700*/  IMAD.MOV.U32 R12, RZ, RZ, 0x1f ;  /* 0x0000001fff0c7424 */ /* 0x000fe400078e00ff */
[----:B------:R-:W-:Y:S01]  /*10710*/  IMAD.MOV.U32 R11, RZ, RZ, 0x1f ;  /* 0x0000001fff0b7424 */ /* 0x000fe200078e00ff */
[----:B------:R-:W-:-:S04]  /*10720*/  SEL R6, R14, RZ, P5 ;  /* 0x000000ff0e067207 */ /* 0x000fc80002800000 */
[----:B------:R-:W-:-:S05]  /*10730*/  IADD3 R6, R3, R6, RZ ;  /* 0x0000000603067210 */ /* 0x000fca0007ffe0ff */
[----:B------:R-:W-:-:S07]  /*10740*/  IMAD.MOV.U32 R13, RZ, RZ, R6 ;  /* 0x000000ffff0d7224 */ /* 0x000fce00078e0006 */
[----:B------:R-:W-:Y:S05]  /*10750*/  WARPSYNC.COLLECTIVE R15, `(.L_x_419) ;  /* 0x000000000f087348 */ /* 0x000fea0003c00000 */
[----:B------:R0:W1:Y:S02]  /*10760*/  SHFL.IDX P6, R14, R13, R12, R11 ;  /* 0x0000000c0d0e7389 */ /* 0x00006400000c000b */
[----:B01----:R-:W-:Y:S01]  /*10770*/  ENDCOLLECTIVE ;  /* 0x000000000000791b */ /* 0x003fe20003800000 */
.L_x_419:
[----:B------:R-:W-:Y:S05]  /*10780*/  BRA `(.L_x_420) ;  /* 0xffffffc000707947 */ /* 0x000fea000383ffff */
.L_x_303:
[----:B------:R-:W-:Y:S01]  /*10790*/  BSSY B0, `(.L_x_421) ;  /* 0x0000006000007945 */ /* 0x000fe20003800000 */
[----:B------:R-:W-:Y:S01]  /*107a0*/  PLOP3.LUT P6, PT, P6, PT, PT, 0x8, 0x0 ;  /* 0x000000000000781c */ /* 0x000fe200037ce170 */
[----:B------:R-:W-:-:S12]  /*107b0*/  IMAD.MOV.U32 R15, RZ, RZ, -0x1 ;  /* 0xffffffffff0f7424 */ /* 0x000fd800078e00ff */
[----:B01----:R-:W-:Y:S05]  /*107c0*/  WARPSYNC.COLLECTIVE R15, `(.L_x_422) ;  /* 0x000000000f087348 */ /* 0x003fea0003c00000 */
[----:B------:R-:W-:Y:S01]  /*107d0*/  VOTE.ANY R14, PT, P6 ;  /* 0x00000000000e7806 */ /* 0x000fe200030e0100 */
[----:B01----:R-:W-:Y:S06]  /*107e0*/  ENDCOLLECTIVE ;  /* 0x000000000000791b */ /* 0x003fec0003800000 */
.L_x_422:
[----:B------:R-:W-:Y:S05]  /*107f0*/  BSYNC B0 ;  /* 0x0000000000007941 */ /* 0x000fea0003800000 */
.L_x_421:
[----:B------:R-:W-:Y:S01]  /*10800*/  MOV R2, R14 ;  /* 0x0000000e00027202 */ /* 0x000fe20000000f00 */
[----:B------:R-:W-:Y:S02]  /*10810*/  IMAD.MOV.U32 R13, RZ, RZ, R4 ;  /* 0x000000ffff0d7224 */ /* 0x000fe400078e0004 */
[----:B------:R-:W-:Y:S01]  /*10820*/  IMAD.MOV.U32 R11, RZ, RZ, 0x1f ;  /* 0x0000001fff0b7424 */ /* 0x000fe200078e00ff */
[----:B------:R-:W0:Y:S01]  /*10830*/  POPC R0, R2 ;  /* 0x0000000200007309 */ /* 0x000e220000000000 */
[----:B------:R-:W-:Y:S02]  /*10840*/  IMAD.MOV.U32 R15, RZ, RZ, -0x1 ;  /* 0xffffffffff0f7424 */ /* 0x000fe400078e00ff */
[----:B0-----:R-:W-:-:S07]  /*10850*/  IMAD.MOV.U32 R12, RZ, RZ, R0 ;  /* 0x000000ffff0c7224 */ /* 0x001fce00078e0000 */
[----:B------:R-:W-:Y:S05]  /*10860*/  WARPSYNC.COLLECTIVE R15, `(.L_x_423) ;  /* 0x000000000f087348 */ /* 0x000fea0003c00000 */
[----:B------:R0:W1:Y:S02]  /*10870*/  SHFL.IDX P6, R14, R13, R12, R11 ;  /* 0x0000000c0d0e7389 */ /* 0x00006400000c000b */
[----:B01----:R-:W-:Y:S01]  /*10880*/  ENDCOLLECTIVE ;  /* 0x000000000000791b */ /* 0x003fe20003800000 */
.L_x_423:
[----:B------:R-:W-:Y:S01]  /*10890*/  MOV R4, R14 ;  /* 0x0000000e00047202 */ /* 0x000fe20000000f00 */
[----:B------:R-:W-:Y:S06]  /*108a0*/  BRA `(.L_x_424) ;  /* 0xffffffc000607947 */ /* 0x000fec000383ffff */
.L_x_305:
[----:B------:R-:W-:Y:S01]  /*108b0*/  BSSY B0, `(.L_x_425) ;  /* 0x0000007000007945 */ /* 0x000fe20003800000 */
[----:B------:R-:W-:Y:S02]  /*108c0*/  IMAD.MOV.U32 R13, RZ, RZ, R6 ;  /* 0x000000ffff0d7224 */ /* 0x000fe400078e0006 */
[----:B------:R-:W-:Y:S02]  /*108d0*/  IMAD.MOV.U32 R11, RZ, RZ, 0x1f ;  /* 0x0000001fff0b7424 */ /* 0x000fe400078e00ff */
[----:B------:R-:W-:-:S07]  /*108e0*/  IMAD.MOV.U32 R15, RZ, RZ, -0x1 ;  /* 0xffffffffff0f7424 */ /* 0x000fce00078e00ff */
[----:B0123--:R-:W-:Y:S05]  /*108f0*/  WARPSYNC.COLLECTIVE R15, `(.L_x_426) ;  /* 0x000000000f087348 */ /* 0x00ffea0003c00000 */
[----:B------:R4:W0:Y:S02]  /*10900*/  SHFL.IDX P6, R14, R13, R12, R11 ;  /* 0x0000000c0d0e7389 */ /* 0x00082400000c000b */
[----:B01234-:R-:W-:Y:S01]  /*10910*/  ENDCOLLECTIVE ;  /* 0x000000000000791b */ /* 0x01ffe20003800000 */
.L_x_426:
[----:B------:R-:W-:Y:S05]  /*10920*/  BSYNC B0 ;  /* 0x0000000000007941 */ /* 0x000fea0003800000 */
.L_x_425:
[----:B------:R-:W-:Y:S05]  /*10930*/  BRA `(.L_x_304) ;  /* 0xffffffc000587947 */ /* 0x000fea000383ffff */
.L_x_309:
[----:B0-----:R0:W2:Y:S02]  /*10940*/  SYNCS.PHASECHK.TRANS64.TRYWAIT P0, [R4+URZ+0x2a820], R0 ;  /* 0x02a82000040075a7 */ /* 0x0010a4000800017f */
[----:B--2---:R-:W-:Y:S05]  /*10950*/  @!P0 NANOSLEEP.SYNCS 0x989680 ;  /* 0x009896800000895d */ /* 0x004fea0003900000 */
[----:B------:R-:W2:Y:S02]  /*10960*/  @!P0 SYNCS.PHASECHK.TRANS64 P0, [R4+URZ+0x2a820], R0 ;  /* 0x02a82000040085a7 */ /* 0x000ea4000800007f */
[----:B--2---:R-:W-:Y:S05]  /*10970*/  @!P0 BRA `(.L_x_309) ;  /* 0xfffffffc00f08947 */ /* 0x004fea000383ffff */
[----:B------:R-:W-:Y:S05]  /*10980*/  BRA `(.L_x_427) ;  /* 0xffffffc400447947 */ /* 0x000fea000383ffff */
.L_x_310:
[----:B------:R-:W2:Y:S01]  /*10990*/  S2R R2, SR_TID.X ;  /* 0x0000000000027919 */ /* 0x000ea20000002100 */
[----:B------:R-:W-:Y:S01]  /*109a0*/  BSSY B0, `(.L_x_428) ;  /* 0x000000a000007945 */ /* 0x000fe20003800000 */
[----:B------:R-:W-:Y:S01]  /*109b0*/  MOV R12, RZ ;  /* 0x000000ff000c7202 */ /* 0x000fe20000000f00 */
[----:B------:R-:W-:Y:S02]  /*109c0*/  IMAD.MOV.U32 R11, RZ, RZ, 0x1f ;  /* 0x0000001fff0b7424 */ /* 0x000fe400078e00ff */
[----:B------:R-:W-:Y:S01]  /*109d0*/  IMAD.MOV.U32 R15, RZ, RZ, -0x1 ;  /* 0xffffffffff0f7424 */ /* 0x000fe200078e00ff */
[----:B--2---:R-:W-:-:S04]  /*109e0*/  SHF.R.U32.HI R2, RZ, 0x5, R2 ;  /* 0x00000005ff027819 */ /* 0x004fc80000011602 */
[----:B------:R-:W-:-:S05]  /*109f0*/  LOP3.LUT R2, R2, 0x3, RZ, 0xc0, !PT ;  /* 0x0000000302027812 */ /* 0x000fca00078ec0ff */
[----:B------:R-:W-:-:S07]  /*10a00*/  IMAD.MOV.U32 R13, RZ, RZ, R2 ;  /* 0x000000ffff0d7224 */ /* 0x000fce00078e0002 */
[----:B01-3--:R-:W-:Y:S05]  /*10a10*/  WARPSYNC.COLLECTIVE R15, `(.L_x_429) ;  /* 0x000000000f087348 */ /* 0x00bfea0003c00000 */
[----:B------:R2:W4:Y:S02]  /*10a20*/  SHFL.IDX P6, R14, R13, R12, R11 ;  /* 0x0000000c0d0e7389 */ /* 0x00052400000c000b */
[----:B01234-:R-:W-:Y:S01]  /*10a30*/  ENDCOLLECTIVE ;  /* 0x000000000000791b */ /* 0x01ffe20003800000 */
.L_x_429:
[----:B------:R-:W-:Y:S05]  /*10a40*/  BSYNC B0 ;  /* 0x0000000000007941 */ /* 0x000fea0003800000 */
.L_x_428:
[----:B------:R-:W-:Y:S05]  /*10a50*/  BRA `(.L_x_430) ;  /* 0xffffffc4002c7947 */ /* 0x000fea000383ffff */
.L_x_313:
[----:B------:R-:W-:Y:S01]  /*10a60*/  BSSY B1, `(.L_x_431) ;  /* 0x0000006000017945 */ /* 0x000fe20003800000 */
[----:B------:R-:W-:-:S07]  /*10a70*/  IMAD.MOV.U32 R15, RZ, RZ, -0x1 ;  /* 0xffffffffff0f7424 */ /* 0x000fce00078e00ff */
[----:B01-3--:R-:W-:Y:S05]  /*10a80*/  WARPSYNC.COLLECTIVE R15, `(.L_x_432) ;  /* 0x000000000f0c7348 */ /* 0x00bfea0003c00000 */
[----:B------:R-:W-:Y:S02]  /*10a90*/  ELECT P6, UR62, PT ;  /* 0x00000000003e782f */ /* 0x000fe400038c0000 */
[----:B------:R-:W-:Y:S01]  /*10aa0*/  MOV R14, UR62 ;  /* 0x0000003e000e7c02 */ /* 0x000fe20008000f00 */
[----:B01-3--:R-:W-:Y:S10]  /*10ab0*/  ENDCOLLECTIVE ;  /* 0x000000000000791b */ /* 0x00bff40003800000 */
.L_x_432:
[----:B------:R-:W-:Y:S05]  /*10ac0*/  BSYNC B1 ;  /* 0x0000000000017941 */ /* 0x000fea0003800000 */
.L_x_431:
[----:B------:R-:W-:Y:S05]  /*10ad0*/  BRA `(.L_x_433) ;  /* 0xffffffc400247947 */ /* 0x000fea000383ffff */
.L_x_315:
[----:B0-----:R0:W2:Y:S02]  /*10ae0*/  SYNCS.PHASECHK.TRANS64.TRYWAIT P1, [R5+URZ+0x2a840], R0 ;  /* 0x02a84000050075a7 */ /* 0x0010a4000802017f */
[----:B--2---:R-:W-:Y:S05]  /*10af0*/  @!P1 NANOSLEEP.SYNCS 0x989680 ;  /* 0x009896800000995d */ /* 0x004fea0003900000 */
[----:B------:R-:W2:Y:S02]  /*10b00*/  @!P1 SYNCS.PHASECHK.TRANS64 P1, [R5+URZ+0x2a840], R0 ;  /* 0x02a84000050095a7 */ /* 0x000ea4000802007f */
[----:B--2---:R-:W-:Y:S05]  /*10b10*/  @!P1 BRA `(.L_x_315) ;  /* 0xfffffffc00f09947 */ /* 0x004fea000383ffff */
[----:B------:R-:W-:Y:S05]  /*10b20*/  BRA `(.L_x_434) ;  /* 0xffffffc400447947 */ /* 0x000fea000383ffff */
.L_x_317:
[----:B--2---:R2:W4:Y:S02]  /*10b30*/  SYNCS.PHASECHK.TRANS64.TRYWAIT P1, [R27+URZ+0x2a840], R2 ;  /* 0x02a840021b0075a7 */ /* 0x004524000802017f */
[----:B----4-:R-:W-:Y:S05]  /*10b40*/  @!P1 NANOSLEEP.SYNCS 0x989680 ;  /* 0x009896800000995d */ /* 0x010fea0003900000 */
[----:B------:R-:W4:Y:S02]  /*10b50*/  @!P1 SYNCS.PHASECHK.TRANS64 P1, [R27+URZ+0x2a840], R2 ;  /* 0x02a840021b0095a7 */ /* 0x000f24000802007f */
[----:B----4-:R-:W-:Y:S05]  /*10b60*/  @!P1 BRA `(.L_x_317) ;  /* 0xfffffffc00f09947 */ /* 0x010fea000383ffff */
[----:B------:R-:W-:Y:S05]  /*10b70*/  BRA `(.L_x_435) ;  /* 0xffffffc400507947 */ /* 0x000fea000383ffff */
.L_x_319:
[----:B----4-:R4:W0:Y:S02]  /*10b80*/  SYNCS.PHASECHK.TRANS64.TRYWAIT P1, [R5+URZ+0x2a860], R0 ;  /* 0x02a86000050075a7 */ /* 0x010824000802017f */
[----:B0-----:R-:W-:Y:S05]  /*10b90*/  @!P1 NANOSLEEP.SYNCS 0x989680 ;  /* 0x009896800000995d */ /* 0x001fea0003900000 */
[----:B------:R-:W0:Y:S02]  /*10ba0*/  @!P1 SYNCS.PHASECHK.TRANS64 P1, [R5+URZ+0x2a860], R0 ;  /* 0x02a86000050095a7 */ /* 0x000e24000802007f */
[----:B0-----:R-:W-:Y:S05]  /*10bb0*/  @!P1 BRA `(.L_x_319) ;  /* 0xfffffffc00f09947 */ /* 0x001fea000383ffff */
[----:B------:R-:W-:Y:S05]  /*10bc0*/  BRA `(.L_x_436) ;  /* 0xffffffc4004c7947 */ /* 0x000fea000383ffff */
.L_x_437:
        /* <DEDUP_REMOVED lines=11> */
.L_x_3227:


//--------------------- .text._ZN7cutlass13device_kernelIN5flash11enable_sm90INS1_16FlashAttnFwdSm90INS1_25CollectiveMainloopFwdSm90ILi2EN4cute5tupleIJNS5_1CILi1EEES8_S8_EEENS6_IJNS7_ILi128EEENS7_ILi96EEENS7_ILi192EEEEEELi128ENS_10bfloat16_tEfNS_4arch4Sm90ELb0ELb0ELb0ELb1ELb1ELb1ELb0ELb1ELb1ELb1ELb0ELb0EEENS1_21CollectiveEpilogueFwdINS6_IJSA_SA_SB_EEES9_SE_SG_Li256ELb1ELb1ELb0ELb0EEENS1_36VarlenDynamicPersistentTileSchedulerILi128ELi96ELi256ELi128ELb0ELb1ELb1ELb0ELb1ELb1EEEEEEEEEvNT_6ParamsE --------------------------
	.section	.text._ZN7cutlass13device_kernelIN5flash11enable_sm90INS1_16FlashAttnFwdSm90INS1_25CollectiveMainloopFwdSm90ILi2EN4cute5tupleIJNS5_1CILi1EEES8_S8_EEENS6_IJNS7_ILi128EEENS7_ILi96EEENS7_ILi192EEEEEELi128ENS_10bfloat16_tEfNS_4arch4Sm90ELb0ELb0ELb0ELb1ELb1ELb1ELb0ELb1ELb1ELb1ELb0ELb0EEENS1_21CollectiveEpilogueFwdINS6_IJSA_SA_SB_EEES9_SE_SG_Li256ELb1ELb1ELb0ELb0EEENS1_36VarlenDynamicPersistentTileSchedulerILi128ELi96ELi256ELi128ELb0ELb1ELb1ELb0ELb1ELb1EEEEEEEEEvNT_6ParamsE,"ax",@progbits
	.align	128
.text._ZN7cutlass13device_kernelIN5flash11enable_sm90INS1_16FlashAttnFwdSm90INS1_25CollectiveMainloopFwdSm90ILi2EN4cute5tupleIJNS5_1CILi1EEES8_S8_EEENS6_IJNS7_ILi128EEENS7_ILi96EEENS7_ILi192EEEEEELi128ENS_10bfloat16_tEfNS_4arch4Sm90ELb0ELb0ELb0ELb1ELb1ELb1ELb0ELb1ELb1ELb1ELb0ELb0EEENS1_21CollectiveEpilogueFwdINS6_IJSA_SA_SB_EEES9_SE_SG_Li256ELb1ELb1ELb0ELb0EEENS1_36VarlenDynamicPersistentTileSchedulerILi128ELi96ELi256ELi128ELb0ELb1ELb1ELb0ELb1ELb1EEEEEEEEEvNT_6ParamsE:
        .type           _ZN7cutlass13device_kernelIN5flash11enable_sm90INS1_16FlashAttnFwdSm90INS1_25CollectiveMainloopFwdSm90ILi2EN4cute5tupleIJNS5_1CILi1EEES8_S8_EEENS6_IJNS7_ILi128EEENS7_ILi96EEENS7_ILi192EEEEEELi128ENS_10bfloat16_tEfNS_4arch4Sm90ELb0ELb0ELb0ELb1ELb1ELb1ELb0ELb1ELb1ELb1ELb0ELb0EEENS1_21CollectiveEpilogueFwdINS6_IJSA_SA_SB_EEES9_SE_SG_Li256ELb1ELb1ELb0ELb0EEENS1_36VarlenDynamicPersistentTileSchedulerILi128ELi96ELi256ELi128ELb0ELb1ELb1ELb0ELb1ELb1EEEEEEEEEvNT_6ParamsE,@function
        .size           _ZN7cutlass13device_kernelIN5flash11enable_sm90INS1_16FlashAttnFwdSm90INS1_25CollectiveMainloopFwdSm90ILi2EN4cute5tupleIJNS5_1CILi1EEES8_S8_EEENS6_IJNS7_ILi128EEENS7_ILi96EEENS7_ILi192EEEEEELi128ENS_10bfloat16_tEfNS_4arch4Sm90ELb0ELb0ELb0ELb1ELb1ELb1ELb0ELb1ELb1ELb1ELb0ELb0EEENS1_21CollectiveEpilogueFwdINS6_IJSA_SA_SB_EEES9_SE_SG_Li256ELb1ELb1ELb0ELb0EEENS1_36VarlenDynamicPersistentTileSchedulerILi128ELi96ELi256ELi128ELb0ELb1ELb1ELb0ELb1ELb1EEEEEEEEEvNT_6ParamsE,(.L_x_3228 - _ZN7cutlass13device_kernelIN5flash11enable_sm90INS1_16FlashAttnFwdSm90INS1_25CollectiveMainloopFwdSm90ILi2EN4cute5tupleIJNS5_1CILi1EEES8_S8_EEENS6_IJNS7_ILi128EEENS7_ILi96EEENS7_ILi192EEEEEELi128ENS_10bfloat16_tEfNS_4arch4Sm90ELb0ELb0ELb0ELb1ELb1ELb1ELb0ELb1ELb1ELb1ELb0ELb0EEENS1_21CollectiveEpilogueFwdINS6_IJSA_SA_SB_EEES9_SE_SG_Li256ELb1ELb1ELb0ELb0EEENS1_36VarlenDynamicPersistentTileSchedulerILi128ELi96ELi256ELi128ELb0ELb1ELb1ELb0ELb1ELb1EEEEEEEEEvNT_6ParamsE)
        .other          _ZN7cutlass13device_kernelIN5flash11enable_sm90INS1_16FlashAttnFwdSm90INS1_25CollectiveMainloopFwdSm90ILi2EN4cute5tupleIJNS5_1CILi1EEES8_S8_EEENS6_IJNS7_ILi128EEENS7_ILi96EEENS7_ILi192EEEEEELi128ENS_10bfloat16_tEfNS_4arch4Sm90ELb0ELb0ELb0ELb1ELb1ELb1ELb0ELb1ELb1ELb1ELb0ELb0EEENS1_21CollectiveEpilogueFwdINS6_IJSA_SA_SB_EEES9_SE_SG_Li256ELb1ELb1ELb0ELb0EEENS1_36VarlenDynamicPersistentTileSchedulerILi128ELi96ELi256ELi128ELb0ELb1ELb1ELb0ELb1ELb1EEEEEEEEEvNT_6ParamsE,@"STO_CUDA_ENTRY STV_DEFAULT"
_ZN7cutlass13device_kernelIN5flash11enable_sm90INS1_16FlashAttnFwdSm90INS1_25CollectiveMainloopFwdSm90ILi2EN4cute5tupleIJNS5_1CILi1EEES8_S8_EEENS6_IJNS7_ILi128EEENS7_ILi96EEENS7_ILi192EEEEEELi128ENS_10bfloat16_tEfNS_4arch4Sm90ELb0ELb0ELb0ELb1ELb1ELb1ELb0ELb1ELb1ELb1ELb0ELb0EEENS1_21CollectiveEpilogueFwdINS6_IJSA_SA_SB_EEES9_SE_SG_Li256ELb1ELb1ELb0ELb0EEENS1_36VarlenDynamicPersistentTileSchedulerILi128ELi96ELi256ELi128ELb0ELb1ELb1ELb0ELb1ELb1EEEEEEEEEvNT_6ParamsE:
[----:B------:R-:W0:Y:S02]  /*0000*/  LDC R1, c[0x0][0x28] ;  /* 0x00000a00ff017b82 */ /* 0x000e240000000800 */
[----:B0-----:R-:W-:Y:S01]  /*0010*/  VIADD R1, R1, 0xffffffb0 ;  /* 0xffffffb001017836 */ /* 0x001fe20000000000 */
[----:B------:R-:W0:Y:S01]  /*0020*/  S2R R0, SR_TID.X ;  /* 0x0000000000007919 */ /* 0x000e220000002100 */
[----:B------:R-:W-:Y:S01]  /*0030*/  ELECT P0, URZ, PT ;  /* 0x00000000003f782f */ /* 0x000fe20003800000 */
[----:B------:R-:W-:Y:S01]  /*0040*/  BSSY B0, `(.L_x_438) ;  /* 0x000000e000007945 */ /* 0x000fe20003800000 */
[----:B0-----:R-:W-:-:S05]  /*0050*/  SHF.R.U32.HI R2, RZ, 0x5, R0 ;  /* 0x00000005ff027819 */ /* 0x001fca0000011600 */
[----:B------:R-:W0:Y:S02]  /*0060*/  SHFL.IDX PT, R3, R2, RZ, 0x1f ;  /* 0x00001fff02037589 */ /* 0x000e2400000e0000 */
[----:B0-----:R-:W-:Y:S02]  /*0070*/  ISETP.EQ.AND P0, PT, R3, RZ, P0 ;  /* 0x000000ff0300720c */ /* 0x001fe40000702270 */
[----:B------:R-:W-:-:S11]  /*0080*/  SHF.R.U32.HI R3, RZ, 0x7, R0 ;  /* 0x00000007ff037819 */ /* 0x000fd60000011600 */
[----:B------:R-:W-:Y:S05]  /*0090*/  @!P0 BRA `(.L_x_439) ;  /* 0x0000000000208947 */ /* 0x000fea0003800000 */
[----:B------:R-:W-:Y:S02]  /*00a0*/  ULDC.64 UR4, c[0x0][0x198] ;  /* 0x0000660000047ab9 */ /* 0x000fe40000000a00 */
[----:B------:R-:W-:Y:S02]  /*00b0*/  UIADD3 UR6, UP0, UR4, 0x570, URZ ;  /* 0x0000057004067890 */ /* 0x000fe4000ff1e03f */
[----:B------:R-:W-:Y:S02]  /*00c0*/  UIADD3 UR4, UP1, UR4, 0x670, URZ ;  /* 0x0000067004047890 */ /* 0x000fe4000ff3e03f */
[----:B------:R-:W-:Y:S02]  /*00d0*/  UIADD3.X UR7, URZ, UR5, URZ, UP0, !UPT ;  /* 0x000000053f077290 */ /* 0x000fe400087fe43f */
[----:B------:R-:W-:-:S07]  /*00e0*/  UIADD3.X UR5, URZ, UR5, URZ, UP1, !UPT ;  /* 0x000000053f057290 */ /* 0x000fce0008ffe43f */
[----:B------:R0:W-:Y:S02]  /*00f0*/  UTMACCTL.PF [UR6] ;  /* 0x00000000060079b9 */ /* 0x0001e40008040000 */
[----:B------:R0:W-:Y:S02]  /*0100*/  UTMACCTL.PF [UR4] ;  /* 0x00000000040079b9 */ /* 0x0001e40008040000 */
[----:B0-----:R-:W-:Y:S01]  /*0110*/  NOP ;  /* 0x0000000000007918 */ /* 0x001fe20000000000 */
.L_x_439:
[----:B------:R-:W-:Y:S05]  /*0120*/  BSYNC B0 ;  /* 0x0000000000007941 */ /* 0x000fea0003800000 */
.L_x_438:
[----:B------:R-:W-:Y:S01]  /*0130*/  VOTEU.ANY UP0, P0 ;  /* 0x00000000003f7886 */ /* 0x000fe20000000100 */
[----:B------:R-:W0:Y:S01]  /*0140*/  SHFL.IDX PT, R3, R3, RZ, 0x1f ;  /* 0x00001fff03037589 */ /* 0x000e2200000e0000 */
[----:B------:R-:W-:Y:S01]  /*0150*/  UMOV UR4, 0x80 ;  /* 0x0000008000047882 */ /* 0x000fe20000000000 */
[----:B------:R-:W-:Y:S01]  /*0160*/  UMOV UR7, 0x100 ;  /* 0x0000010000077882 */ /* 0x000fe20000000000 */
[----:B------:R-:W-:Y:S01]  /*0170*/  VOTEU.ANY UP1, P0 ;  /* 0x00000000003f7886 */ /* 0x000fe20000020100 */
[----:B------:R-:W1:Y:S01]  /*0180*/  @UP0 S2UR UR8, SR_CgaCtaId ;  /* 0x00000000000809c3 */ /* 0x000e620000008800 */
[----:B------:R-:W2:Y:S01]  /*0190*/  SHFL.IDX PT, R4, R2, RZ, 0x1f ;  /* 0x00001fff02047589 */ /* 0x000ea200000e0000 */
[----:B------:R-:W-:Y:S01]  /*01a0*/  @UP0 UMOV UR6, 0x400 ;  /* 0x0000040000060882 */ /* 0x000fe20000000000 */
[----:B------:R-:W-:-:S04]  /*01b0*/  @UP0 UIADD3 UR4, -UR4, 0x100000, URZ ;  /* 0x0010000004040890 */ /* 0x000fc8000fffe13f */
[----:B------:R-:W-:Y:S02]  /*01c0*/  @UP0 USHF.L.U32 UR5, UR4, 0xb, URZ ;  /* 0x0000000b04050899 */ /* 0x000fe4000800063f */
[----:B------:R-:W-:Y:S01]  /*01d0*/  @UP0 USHF.L.U32 UR4, UR4, 0x1, URZ ;  /* 0x0000000104040899 */ /* 0x000fe2000800063f */
[----:B------:R-:W-:Y:S01]  /*01e0*/  VOTEU.ANY UP2, P0 ;  /* 0x00000000003f7886 */ /* 0x000fe20000040100 */
[----:B0-----:R-:W-:Y:S01]  /*01f0*/  R2UR UR9, R3 ;  /* 0x00000000030972ca */ /* 0x001fe200000e0000 */
[----:B-1----:R-:W-:Y:S01]  /*0200*/  @UP0 ULEA UR8, UR8, UR6, 0x18 ;  /* 0x0000000608080291 */ /* 0x002fe2000f8ec03f */
[----:B--2---:R-:W-:Y:S01]  /*0210*/  ISETP.NE.AND P1, PT, R4, RZ, PT ;  /* 0x000000ff0400720c */ /* 0x004fe20003f25270 */
[----:B------:R-:W-:-:S04]  /*0220*/  @UP0 UIADD3 UR6, -UR7, 0x100000, URZ ;  /* 0x0010000007060890 */ /* 0x000fc8000fffe13f */
[----:B------:R-:W-:Y:S02]  /*0230*/  @UP0 USHF.L.U32 UR7, UR6, 0xb, URZ ;  /* 0x0000000b06070899 */ /* 0x000fe4000800063f */
[----:B------:R-:W-:-:S04]  /*0240*/  @UP0 USHF.L.U32 UR6, UR6, 0x1, URZ ;  /* 0x0000000106060899 */ /* 0x000fc8000800063f */
[----:B------:R-:W-:Y:S01]  /*0250*/  UISETP.NE.AND UP0, UPT, UR9, URZ, UPT ;  /* 0x0000003f0900728c */ /* 0x000fe2000bf05270 */
[----:B------:R-:W0:Y:S02]  /*0260*/  FENCE.VIEW.ASYNC.S ;  /* 0x00000000000073c6 */ /* 0x000e240000000000 */
[----:B0-----:R0:W1:Y:S05]  /*0270*/  @UP1 SYNCS.EXCH.64 URZ, [UR8+0x2a800], UR4 ;  /* 0x02a80004083f15b2 */ /* 0x00106a0008000100 */
[----:B------:R0:W2:Y:S01]  /*0280*/  @UP2 SYNCS.EXCH.64 URZ, [UR8+0x2a820], UR6 ;  /* 0x02a82006083f25b2 */ /* 0x0000a20008000100 */
        /* <DEDUP_REMOVED lines=14> */
[----:B0-----:R3:W4:Y:S08]  /*0370*/  SYNCS.EXCH.64 URZ, [UR8+0x2a830], UR4 ;  /* 0x02a83004083f75b2 */ /* 0x0017300008000100 */
[----:B------:R3:W0:Y:S01]  /*0380*/  SYNCS.EXCH.64 URZ, [UR8+0x2a840], UR6 ;  /* 0x02a84006083f75b2 */ /* 0x0006220008000100 */
[----:B------:R3:W0:Y:S01]  /*0390*/  SYNCS.EXCH.64 URZ, [UR8+0x2a838], UR4 ;  /* 0x02a83804083f75b2 */ /* 0x0006220008000100 */
[----:B------:R3:W0:Y:S02]  /*03a0*/  SYNCS.EXCH.64 URZ, [UR8+0x2a848], UR6 ;  /* 0x02a84806083f75b2 */ /* 0x0006240008000100 */
[----:B---3--:R-:W-:Y:S01]  /*03b0*/  NOP ;  /* 0x0000000000007918 */ /* 0x008fe20000000000 */
.L_x_440:
[----:B------:R-:W3:Y:S01]  /*03c0*/  SHFL.IDX PT, R3, R2, RZ, 0x1f ;  /* 0x00001fff02037589 */ /* 0x000ee200000e0000 */
[----:B------:R-:W-:Y:S01]  /*03d0*/  NOP ;  /* 0x0000000000007918 */ /* 0x000fe20000000000 */
[----:B---3--:R-:W-:-:S13]  /*03e0*/  ISETP.NE.AND P0, PT, R3, RZ, PT ;  /* 0x000000ff0300720c */ /* 0x008fda0003f05270 */
        /* <DEDUP_REMOVED lines=17> */
[----:B------:R3:W0:Y:S02]  /*0500*/  SYNCS.EXCH.64 URZ, [UR8+0x2a868], UR6 ;  /* 0x02a86806083f75b2 */ /* 0x0006240008000100 */
[----:B---3--:R-:W-:Y:S01]  /*0510*/  NOP ;  /* 0x0000000000007918 */ /* 0x008fe20000000000 */
.L_x_441:
[----:B------:R-:W3:Y:S01]  /*0520*/  SHFL.IDX PT, R3, R2, RZ, 0x1f ;  /* 0x00001fff02037589 */ /* 0x000ee200000e0000 */
[----:B------:R-:W-:Y:S01]  /*0530*/  NOP ;  /* 0x0000000000007918 */ /* 0x000fe20000000000 */
[----:B---3--:R-:W-:-:S13]  /*0540*/  ISETP.NE.AND P0, PT, R3, RZ, PT ;  /* 0x000000ff0300720c */ /* 0x008fda0003f05270 */
        /* <DEDUP_REMOVED lines=13> */
[----:B------:R3:W0:Y:S02]  /*0620*/  SYNCS.EXCH.64 URZ, [UR6+0x2a888], UR4 ;  /* 0x02a88804063f75b2 */ /* 0x0006240008000100 */
[----:B---3--:R-:W-:Y:S01]  /*0630*/  NOP ;  /* 0x0000000000007918 */ /* 0x008fe20000000000 */
.L_x_442:
        /* <DEDUP_REMOVED lines=22> */
.L_x_443:
        /* <DEDUP_REMOVED lines=22> */
.L_x_444:
[----:B0-----:R-:W-:Y:S01]  /*0900*/  UMOV UR4, 0x1 ;  /* 0x0000000100047882 */ /* 0x001fe20000000000 */
[----:B------:R-:W-:Y:S01]  /*0910*/  PLOP3.LUT P0, PT, PT, PT, UP0, 0x80, 0x0 ;  /* 0x000000000000781c */ /* 0x000fe20003f0f008 */
[----:B------:R-:W-:Y:S01]  /*0920*/  USEL UR4, UR4, 0x2, !UP0 ;  /* 0x0000000204047887 */ /* 0x000fe2000c000000 */
[----:B------:R-:W-:Y:S01]  /*0930*/  NOP ;  /* 0x0000000000007918 */ /* 0x000fe20000000000 */
[----:B------:R-:W-:Y:S01]  /*0940*/  ULDC.64 UR60, c[0x0][0x208] ;  /* 0x00008200003c7ab9 */ /* 0x000fe20000000a00 */
[----:B------:R-:W-:Y:S03]  /*0950*/  BSSY B9, `(.L_x_445) ;  /* 0x0001dd3000097945 */ /* 0x000fe60003800000 */
[----:B------:R-:W-:-:S05]  /*0960*/  IMAD.U32 R3, RZ, RZ, UR4 ;  /* 0x00000004ff037e24 */ /* 0x000fca000f8e00ff */
[----:B------:R0:W-:Y:S01]  /*0970*/  STL [R1+0x38], R3 ;  /* 0x0000380301007387 */ /* 0x0001e20000100800 */
[----:B-12-4-:R-:W-:Y:S06]  /*0980*/  BAR.SYNC.DEFER_BLOCKING 0x0 ;  /* 0x0000000000007b1d */ /* 0x016fec0000010000 */
[----:B------:R-:W-:Y:S05]  /*0990*/  @!P0 BRA `(.L_x_446) ;  /* 0x00000174002c8947 */ /* 0x000fea0003800000 */
.L_x_447:
[----:B------:R-:W-:-:S08]  /*09a0*/  NOP ;  /* 0x0000000000007918 */ /* 0x000fd00000000000 */
[----:B------:R-:W1:Y:S02]  /*09b0*/  USETMAXREG.TRY_ALLOC.CTAPOOL UP0, 0xe8 ;  /* 0x000000e8000079c8 */ /* 0x000e640008000600 */
[----:B-1----:R-:W-:-:S13]  /*09c0*/  PLOP3.LUT P0, PT, PT, PT, UP0, 0x80, 0x0 ;  /* 0x000000000000781c */ /* 0x002fda0003f0f008 */
[----:B------:R-:W-:Y:S05]  /*09d0*/  @!P0 BRA `(.L_x_447) ;  /* 0xfffffffc00f08947 */ /* 0x000fea000383ffff */
[----:B------:R-:W1:Y:S08]  /*09e0*/  S2UR UR4, SR_CgaCtaId ;  /* 0x00000000000479c3 */ /* 0x000e700000008800 */
[----:B------:R-:W-:Y:S06]  /*09f0*/  BAR.ARV 0x8, 0x180 ;  /* 0x0206000000007b1d */ /* 0x000fec0000002000 */
[----:B------:R-:W-:-:S02]  /*0a00*/  MOV R2, 0x400 ;  /* 0x0000040000027802 */ /* 0x000fc40000000f00 */
[----:B------:R-:W-:Y:S01]  /*0a10*/  BAR.SYNC.DEFER_BLOCKING 0x5, 0x180 ;  /* 0x0146000000007b1d */ /* 0x000fe20000010000 */
[----:B-1----:R-:W-:-:S05]  /*0a20*/  IMAD.U32 R181, RZ, RZ, UR4 ;  /* 0x00000004ffb57e24 */ /* 0x002fca000f8e00ff */
[----:B------:R-:W-:Y:S01]  /*0a30*/  ULDC UR4, c[0x0][0xc3c] ;  /* 0x00030f0000047ab9 */ /* 0x000fe20000000800 */
[----:B------:R-:W-:-:S05]  /*0a40*/  LEA R2, R181, R2, 0x18 ;  /* 0x00000002b5027211 */ /* 0x000fca00078ec0ff */
[----:B------:R-:W1:Y:S01]  /*0a50*/  LDS.128 R28, [R2+0x2a8d0] ;  /* 0x02a8d000021c7984 */ /* 0x000e620000000c00 */
[----:B------:R-:W-:Y:S06]  /*0a60*/  BAR.ARV 0x4, 0x180 ;  /* 0x0106000000007b1d */ /* 0x000fec0000002000 */
[----:B-1----:R-:W-:-:S13]  /*0a70*/  ISETP.GE.AND P0, PT, R31, UR4, PT ;  /* 0x000000041f007c0c */ /* 0x002fda000bf06270 */
[----:B------:R-:W-:Y:S05]  /*0a80*/  @P0 BRA `(.L_x_448) ;  /* 0x000001d800fc0947 */ /* 0x000fea0003800000 */
[----:B0-----:R-:W2:Y:S01]  /*0a90*/  LDL R3, [R1+0x38] ;  /* 0x0000380001037983 */ /* 0x001ea20000100800 */
[----:B------:R-:W-:Y:S01]  /*0aa0*/  VIADD R11, R0, 0xffffff80 ;  /* 0xffffff80000b7836 */ /* 0x000fe20000000000 */
[----:B------:R-:W-:Y:S01]  /*0ab0*/  R2UR UR4, R2 ;  /* 0x00000000020472ca */ /* 0x000fe200000e0000 */
[----:B------:R-:W-:Y:S01]  /*0ac0*/  IMAD.MOV.U32 R227, RZ, RZ, -0x2 ;  /* 0xfffffffeffe37424 */ /* 0x000fe200078e00ff */
[----:B------:R-:W-:Y:S01]  /*0ad0*/  MOV R166, RZ ;  /* 0x000000ff00a67202 */ /* 0x000fe20000000f00 */
[----:B------:R-:W-:Y:S01]  /*0ae0*/  IMAD.MOV.U32 R189, RZ, RZ, RZ ;  /* 0x000000ffffbd7224 */ /* 0x000fe200078e00ff */
[----:B------:R-:W-:Y:S01]  /*0af0*/  SHF.R.S32.HI R0, RZ, 0x1f, R11 ;  /* 0x0000001fff007819 */ /* 0x000fe2000001140b */
[----:B------:R-:W-:Y:S02]  /*0b00*/  IMAD.MOV.U32 R18, RZ, RZ, RZ ;  /* 0x000000ffff127224 */ /* 0x000fe400078e00ff */
[----:B------:R-:W-:Y:S01]  /*0b10*/  IMAD.MOV.U32 R180, RZ, RZ, RZ ;  /* 0x000000ffffb47224 */ /* 0x000fe200078e00ff */
[CC--:B------:R-:W-:Y:S01]  /*0b20*/  LEA.HI R4, R0.reuse, R11.reuse, RZ, 0x7 ;  /* 0x0000000b00047211 */ /* 0x0c0fe200078f38ff */
[----:B------:R-:W-:Y:S01]  /*0b30*/  IMAD.MOV.U32 R173, RZ, RZ, RZ ;  /* 0x000000ffffad7224 */ /* 0x000fe200078e00ff */
[----:B------:R-:W-:-:S02]  /*0b40*/  LEA.HI R9, R0, R11, RZ, 0x2 ;  /* 0x0000000b00097211 */ /* 0x000fc400078f10ff */
[C---:B------:R-:W-:Y:S01]  /*0b50*/  LOP3.LUT R197, R4.reuse, 0xffffff80, RZ, 0xc0, !PT ;  /* 0xffffff8004c57812 */ /* 0x040fe200078ec0ff */
[----:B------:R-:W-:Y:S01]  /*0b60*/  UIADD3 UR4, UR4, 0xc400, URZ ;  /* 0x0000c40004047890 */ /* 0x000fe2000fffe03f */
[----:B------:R-:W-:Y:S02]  /*0b70*/  LOP3.LUT R191, R9, 0xfffffffc, RZ, 0xc0, !PT ;  /* 0xfffffffc09bf7812 */ /* 0x000fe400078ec0ff */
[----:B------:R-:W-:Y:S01]  /*0b80*/  SHF.R.S32.HI R165, RZ, 0x2, R9 ;  /* 0x00000002ffa57819 */ /* 0x000fe20000011409 */
[C---:B------:R-:W-:Y:S01]  /*0b90*/  IMAD.IADD R197, R11.reuse, 0x1, -R197 ;  /* 0x000000010bc57824 */ /* 0x040fe200078e0ac5 */
[----:B------:R-:W-:Y:S01]  /*0ba0*/  SHF.R.S32.HI R225, RZ, 0x7, R4 ;  /* 0x00000007ffe17819 */ /* 0x000fe20000011404 */
[----:B------:R-:W-:Y:S02]  /*0bb0*/  IMAD.IADD R191, R11, 0x1, -R191 ;  /* 0x000000010bbf7824 */ /* 0x000fe400078e0abf */
[----:B------:R-:W-:Y:S01]  /*0bc0*/  VIADD R224, R165, 0x40 ;  /* 0x00000040a5e07836 */ /* 0x000fe20000000000 */
[----:B------:R-:W-:Y:S01]  /*0bd0*/  SHF.R.S32.HI R8, RZ, 0x1f, R197 ;  /* 0x0000001fff087819 */ /* 0x000fe200000114c5 */
[----:B------:R-:W-:Y:S01]  /*0be0*/  IMAD.SHL.U32 R160, R191, 0x4, RZ ;  /* 0x00000004bfa07824 */ /* 0x000fe200078e00ff */
[----:B------:R-:W-:Y:S01]  /*0bf0*/  LEA.HI R4, R4, R225, RZ, 0x1 ;  /* 0x000000e104047211 */ /* 0x000fe200078f08ff */
[----:B------:R-:W-:Y:S01]  /*0c00*/  IMAD.SHL.U32 R167, R224, 0x40, RZ ;  /* 0x00000040e0a77824 */ /* 0x000fe200078e00ff */
[-C--:B------:R-:W-:Y:S01]  /*0c10*/  LEA.HI R7, R8, R197.reuse, RZ, 0x2 ;  /* 0x000000c508077211 */ /* 0x080fe200078f10ff */
[----:B------:R-:W-:Y:S01]  /*0c20*/  VIADD R170, R160, 0x40 ;  /* 0x00000040a0aa7836 */ /* 0x000fe20000000000 */
[----:B------:R-:W-:Y:S01]  /*0c30*/  LEA.HI R8, R8, R197, RZ, 0x5 ;  /* 0x000000c508087211 */ /* 0x000fe200078f28ff */
[C---:B------:R-:W-:Y:S01]  /*0c40*/  VIADD R168, R160.reuse, 0x20 ;  /* 0x00000020a0a87836 */ /* 0x040fe20000000000 */
[----:B------:R-:W-:Y:S01]  /*0c50*/  LOP3.LUT R10, R7, 0x7ffffffc, RZ, 0xc0, !PT ;  /* 0x7ffffffc070a7812 */ /* 0x000fe200078ec0ff */
[----:B------:R-:W-:Y:S01]  /*0c60*/  IMAD.SHL.U32 R16, R191, 0x8, RZ ;  /* 0x00000008bf107824 */ /* 0x000fe200078e00ff */
[----:B------:R-:W-:Y:S01]  /*0c70*/  SHF.R.S32.HI R8, RZ, 0x5, R8 ;  /* 0x00000005ff087819 */ /* 0x000fe20000011408 */
[----:B------:R-:W-:Y:S01]  /*0c80*/  VIADD R169, R160, 0x10 ;  /* 0x00000010a0a97836 */ /* 0x000fe20000000000 */
[----:B------:R-:W-:Y:S01]  /*0c90*/  LOP3.LUT R4, R4, 0x3fffffe, RZ, 0xc0, !PT ;  /* 0x03fffffe04047812 */ /* 0x000fe200078ec0ff */
[----:B------:R-:W-:Y:S01]  /*0ca0*/  IMAD.IADD R10, R197, 0x1, -R10 ;  /* 0x00000001c50a7824 */ /* 0x000fe200078e0a0a */
[----:B------:R-:W-:Y:S01]  /*0cb0*/  LOP3.LUT R167, R167, 0x1c0, RZ, 0xc0, !PT ;  /* 0x000001c0a7a77812 */ /* 0x000fe200078ec0ff */
[----:B------:R-:W-:Y:S01]  /*0cc0*/  VIADD R171, R160, 0x30 ;  /* 0x00000030a0ab7836 */ /* 0x000fe20000000000 */
[----:B------:R-:W-:Y:S01]  /*0cd0*/  IADD3 R4, R225, -R4, RZ ;  /* 0x80000004e1047210 */ /* 0x000fe20007ffe0ff */
[----:B------:R-:W-:Y:S01]  /*0ce0*/  IMAD R227, R10, R227, 0x60 ;  /* 0x000000600ae37424 */ /* 0x000fe200078e02e3 */
[----:B------:R-:W-:Y:S01]  /*0cf0*/  SHF.R.U32.HI R223, RZ, 0x3, R167 ;  /* 0x00000003ffdf7819 */ /* 0x000fe200000116a7 */
[----:B------:R-:W-:Y:S01]  /*0d00*/  IMAD.IADD R10, R160, 0x1, R170 ;  /* 0x00000001a00a7824 */ /* 0x000fe200078e02aa */
[----:B------:R-:W-:Y:S01]  /*0d10*/  IADD3 R22, R16, 0x80, RZ ;  /* 0x0000008010167810 */ /* 0x000fe20007ffe0ff */
[----:B------:R-:W-:Y:S01]  /*0d20*/  VIADD R172, R160, 0x50 ;  /* 0x00000050a0ac7836 */ /* 0x000fe20000000000 */
[----:B------:R-:W-:Y:S01]  /*0d30*/  SHF.R.S32.HI R198, RZ, 0x1f, R169 ;  /* 0x0000001fffc67819 */ /* 0x000fe200000114a9 */
[C---:B------:R-:W-:Y:S01]  /*0d40*/  VIADD R19, R16.reuse, 0x60 ;  /* 0x0000006010137836 */ /* 0x040fe20000000000 */
[----:B------:R-:W-:Y:S01]  /*0d50*/  SHF.R.S32.HI R202, RZ, 0x1f, R171 ;  /* 0x0000001fffca7819 */ /* 0x000fe200000114ab */
[----:B------:R-:W-:Y:S01]  /*0d60*/  VIADD R23, R16, 0xa0 ;  /* 0x000000a010177836 */ /* 0x000fe20000000000 */
[----:B------:R-:W-:Y:S01]  /*0d70*/  SHF.R.S32.HI R17, RZ, 0x1f, R16 ;  /* 0x0000001fff117819 */ /* 0x000fe20000011410 */
[----:B------:R-:W-:Y:S01]  /*0d80*/  IMAD.SHL.U32 R199, R169, 0x2, RZ ;  /* 0x00000002a9c77824 */ /* 0x000fe200078e00ff */
[----:B------:R-:W-:Y:S01]  /*0d90*/  SHF.R.S32.HI R164, RZ, 0x1f, R19 ;  /* 0x0000001fffa47819 */ /* 0x000fe20000011413 */
[----:B------:R-:W-:Y:S01]  /*0da0*/  IMAD.SHL.U32 R201, R168, 0x2, RZ ;  /* 0x00000002a8c97824 */ /* 0x000fe200078e00ff */
[----:B------:R-:W-:Y:S01]  /*0db0*/  SHF.R.S32.HI R175, RZ, 0x1f, R22 ;  /* 0x0000001fffaf7819 */ /* 0x000fe20000011416 */
[----:B------:R-:W-:Y:S01]  /*0dc0*/  IMAD.SHL.U32 R203, R171, 0x2, RZ ;  /* 0x00000002abcb7824 */ /* 0x000fe200078e00ff */
[----:B------:R-:W-:Y:S01]  /*0dd0*/  SHF.R.S32.HI R174, RZ, 0x1f, R23 ;  /* 0x0000001fffae7819 */ /* 0x000fe20000011417 */
[----:B------:R-:W-:Y:S01]  /*0de0*/  IMAD.SHL.U32 R215, R170, 0x2, RZ ;  /* 0x00000002aad77824 */ /* 0x000fe200078e00ff */
[----:B------:R-:W-:Y:S01]  /*0df0*/  SHF.L.U64.HI R198, R169, 0x1, R198 ;  /* 0x00000001a9c67819 */ /* 0x000fe200000102c6 */
[----:B------:R-:W-:Y:S01]  /*0e00*/  IMAD.SHL.U32 R217, R172, 0x2, RZ ;  /* 0x00000002acd97824 */ /* 0x000fe200078e00ff */
[----:B------:R-:W-:-:S02]  /*0e10*/  SHF.L.U64.HI R202, R171, 0x1, R202 ;  /* 0x00000001abca7819 */ /* 0x000fc400000102ca */
[----:B--2---:R-:W-:Y:S02]  /*0e20*/  R2UR UR5, R3 ;  /* 0x00000000030572ca */ /* 0x004fe400000e0000 */
[----:B------:R-:W-:-:S04]  /*0e30*/  LEA.HI R3, R0, R11, RZ, 0x4 ;  /* 0x0000000b00037211 */ /* 0x000fc800078f20ff */
[----:B------:R-:W-:-:S04]  /*0e40*/  SHF.R.S32.HI R6, RZ, 0x4, R3 ;  /* 0x00000004ff067819 */ /* 0x000fc80000011403 */
[C---:B------:R-:W-:Y:S02]  /*0e50*/  LEA.HI R5, R3.reuse, R6, RZ, 0x1 ;  /* 0x0000000603057211 */ /* 0x040fe400078f08ff */
[----:B------:R-:W-:Y:S01]  /*0e60*/  LOP3.LUT R3, R3, 0x3fffff0, RZ, 0xc0, !PT ;  /* 0x03fffff003037812 */ /* 0x000fe200078ec0ff */
[----:B------:R-:W-:Y:S01]  /*0e70*/  ULOP3.LUT UR5, UR5, 0x1, URZ, 0xfc, !UPT ;  /* 0x0000000105057892 */ /* 0x000fe2000f8efc3f */
[----:B------:R-:W-:-:S03]  /*0e80*/  LOP3.LUT R5, R5, 0x1ffffffe, RZ, 0xc0, !PT ;  /* 0x1ffffffe05057812 */ /* 0x000fc600078ec0ff */
[C---:B------:R-:W-:Y:S02]  /*0e90*/  IMAD.IADD R3, R11.reuse, 0x1, -R3 ;  /* 0x000000010b037824 */ /* 0x040fe400078e0a03 */
[----:B------:R-:W-:Y:S01]  /*0ea0*/  IMAD.IADD R6, R6, 0x1, -R5 ;  /* 0x0000000106067824 */ /* 0x000fe200078e0a05 */
[CC--:B------:R-:W-:Y:S02]  /*0eb0*/  LEA.HI R5, R0.reuse, R11.reuse, RZ, 0x5 ;  /* 0x0000000b00057211 */ /* 0x0c0fe400078f28ff */
[----:B------:R-:W-:Y:S02]  /*0ec0*/  LEA.HI R0, R0, R11, RZ, 0x3 ;  /* 0x0000000b00007211 */ /* 0x000fe400078f18ff */
[----:B------:R-:W-:Y:S01]  /*0ed0*/  SHF.R.S32.HI R178, RZ, 0x5, R5 ;  /* 0x00000005ffb27819 */ /* 0x000fe20000011405 */
[----:B------:R-:W-:Y:S01]  /*0ee0*/  IMAD.IADD R5, R160, 0x1, R168 ;  /* 0x00000001a0057824 */ /* 0x000fe200078e02a8 */
[----:B------:R-:W-:Y:S02]  /*0ef0*/  LOP3.LUT R184, R0, 0xfffffff8, RZ, 0xc0, !PT ;  /* 0xfffffff800b87812 */ /* 0x000fe400078ec0ff */
[C---:B------:R-:W-:Y:S01]  /*0f00*/  LEA R3, R178.reuse, R3, 0x4 ;  /* 0x00000003b2037211 */ /* 0x040fe200078e20ff */
[----:B------:R-:W-:Y:S01]  /*0f10*/  IMAD.SHL.U32 R178, R178, 0x200, RZ ;  /* 0x00000200b2b27824 */ /* 0x000fe200078e00ff */
[----:B------:R-:W-:Y:S01]  /*0f20*/  SHF.R.S32.HI R12, RZ, 0x1f, R5 ;  /* 0x0000001fff0c7819 */ /* 0x000fe20000011405 */
[----:B------:R-:W-:Y:S01]  /*0f30*/  IMAD.IADD R184, R11, 0x1, -R184 ;  /* 0x000000010bb87824 */ /* 0x000fe200078e0ab8 */
[----:B------:R-:W-:Y:S01]  /*0f40*/  SHF.R.S32.HI R192, RZ, 0x3, R0 ;  /* 0x00000003ffc07819 */ /* 0x000fe20000011400 */
[----:B------:R-:W-:Y:S01]  /*0f50*/  IMAD R229, R3, 0x8, R6 ;  /* 0x0000000803e57824 */ /* 0x000fe200078e0206 */
[--C-:B------:R-:W-:Y:S01]  /*0f60*/  SHF.R.S32.HI R3, RZ, 0x2, R7.reuse ;  /* 0x00000002ff037819 */ /* 0x100fe20000011407 */
[----:B------:R-:W-:Y:S01]  /*0f70*/  IMAD.U32 R0, RZ, RZ, UR4 ;  /* 0x00000004ff007e24 */ /* 0x000fe2000f8e00ff */
[----:B------:R-:W-:Y:S01]  /*0f80*/  SHF.R.S32.HI R6, RZ, 0x1f, R7 ;  /* 0x0000001fff067819 */ /* 0x000fe20000011407 */
[----:B------:R-:W-:Y:S01]  /*0f90*/  IMAD.SHL.U32 R182, R184, 0x8, RZ ;  /* 0x00000008b8b67824 */ /* 0x000fe200078e00ff */
[----:B------:R-:W-:Y:S01]  /*0fa0*/  SHF.R.S32.HI R7, RZ, 0x1f, R10 ;  /* 0x0000001fff077819 */ /* 0x000fe2000001140a */
[----:B------:R-:W-:Y:S01]  /*0fb0*/  IMAD.SHL.U32 R229, R229, 0x8, RZ ;  /* 0x00000008e5e57824 */ /* 0x000fe200078e00ff */
[----:B------:R-:W-:Y:S01]  /*0fc0*/  LEA.HI R6, R6, R3, RZ, 0x3 ;  /* 0x0000000306067211 */ /* 0x000fe200078f18ff */
[----:B------:R-:W-:Y:S01]  /*0fd0*/  VIADD R183, R182, 0x40 ;  /* 0x00000040b6b77836 */ /* 0x000fe20000000000 */
[----:B------:R-:W-:-:S02]  /*0fe0*/  LEA.HI R163, R7, R10, RZ, 0x3 ;  /* 0x0000000a07a37211 */ /* 0x000fc400078f18ff */
[----:B------:R-:W-:Y:S02]  /*0ff0*/  LEA.HI R7, R7, R10, RZ, 0x6 ;  /* 0x0000000a07077211 */ /* 0x000fe400078f30ff */
[----:B------:R-:W-:Y:S02]  /*1000*/  SHF.R.S32.HI R10, RZ, 0x1f, R9 ;  /* 0x0000001fff0a7819 */ /* 0x000fe40000011409 */
[----:B------:R-:W-:Y:S01]  /*1010*/  LOP3.LUT R6, R6, 0xfffffff8, RZ, 0xc0, !PT ;  /* 0xfffffff806067812 */ /* 0x000fe200078ec0ff */
[----:B------:R-:W-:Y:S01]  /*1020*/  IMAD.SHL.U32 R7, R7, 0x80, RZ ;  /* 0x0000008007077824 */ /* 0x000fe200078e00ff */
[----:B------:R-:W-:Y:S02]  /*1030*/  LEA.HI R10, R10, R165, RZ, 0x3 ;  /* 0x000000a50a0a7211 */ /* 0x000fe400078f18ff */
[----:B------:R-:W-:Y:S01]  /*1040*/  LEA.HI R162, R12, R5, RZ, 0x3 ;  /* 0x000000050ca27211 */ /* 0x000fe200078f18ff */
[----:B------:R-:W-:Y:S01]  /*1050*/  IMAD.IADD R3, R3, 0x1, -R6 ;  /* 0x0000000103037824 */ /* 0x000fe200078e0a06 */
[----:B------:R-:W-:-:S02]  /*1060*/  LOP3.LUT R10, R10, 0xfffffff8, RZ, 0xc0, !PT ;  /* 0xfffffff80a0a7812 */ /* 0x000fc400078ec0ff */
[----:B------:R-:W-:Y:S01]  /*1070*/  LEA.HI R12, R12, R5, RZ, 0x6 ;  /* 0x000000050c0c7211 */ /* 0x000fe200078f30ff */
[----:B------:R-:W-:Y:S01]  /*1080*/  IMAD R3, R8, 0x10, R3 ;  /* 0x0000001008037824 */ /* 0x000fe200078e0203 */
[----:B------:R-:W-:Y:S01]  /*1090*/  SHF.R.S32.HI R5, RZ, 0x1f, R224 ;  /* 0x0000001fff057819 */ /* 0x000fe200000114e0 */
[----:B------:R-:W-:Y:S01]  /*10a0*/  IMAD.IADD R195, R165, 0x1, -R10 ;  /* 0x00000001a5c37824 */ /* 0x000fe200078e0a0a */
[----:B------:R-:W-:Y:S01]  /*10b0*/  LOP3.LUT R10, R167, 0x38, R163, 0xf8, !PT ;  /* 0x00000038a70a7812 */ /* 0x000fe200078ef8a3 */
[----:B------:R-:W-:Y:S01]  /*10c0*/  IMAD R226, R4, 0x40, R3 ;  /* 0x0000004004e27824 */ /* 0x000fe200078e0203 */
[----:B------:R-:W-:Y:S01]  /*10d0*/  LEA.HI R5, R5, R224, RZ, 0x3 ;  /* 0x000000e005057211 */ /* 0x000fe200078f18ff */
[----:B------:R-:W-:Y:S01]  /*10e0*/  IMAD.SHL.U32 R176, R195, 0x40, RZ ;  /* 0x00000040c3b07824 */ /* 0x000fe200078e00ff */
[----:B------:R-:W-:Y:S01]  /*10f0*/  LOP3.LUT R8, R167, 0x38, R162, 0xf8, !PT ;  /* 0x00000038a7087812 */ /* 0x000fe200078ef8a2 */
[----:B------:R-:W-:Y:S01]  /*1100*/  IMAD.SHL.U32 R12, R12, 0x80, RZ ;  /* 0x000000800c0c7824 */ /* 0x000fe200078e00ff */
[----:B------:R-:W-:Y:S01]  /*1110*/  LOP3.LUT R7, R7, 0xffffe000, RZ, 0xc0, !PT ;  /* 0xffffe00007077812 */ /* 0x000fe200078ec0ff */
[----:B------:R-:W-:Y:S01]  /*1120*/  IMAD.SHL.U32 R5, R5, 0x40, RZ ;  /* 0x0000004005057824 */ /* 0x000fe200078e00ff */
[----:B------:R-:W-:-:S02]  /*1130*/  LOP3.LUT R176, R176, 0x1c0, RZ, 0xc0, !PT ;  /* 0x000001c0b0b07812 */ /* 0x000fc400078ec0ff */
[----:B------:R-:W-:Y:S02]  /*1140*/  LOP3.LUT R12, R12, 0xffffe000, RZ, 0xc0, !PT ;  /* 0xffffe0000c0c7812 */ /* 0x000fe400078ec0ff */
[----:B------:R-:W-:Y:S02]  /*1150*/  SHF.R.U32.HI R177, RZ, 0x3, R176 ;  /* 0x00000003ffb17819 */ /* 0x000fe400000116b0 */
[C---:B------:R-:W-:Y:S02]  /*1160*/  LOP3.LUT R4, R176.reuse, 0x38, R162, 0xf8, !PT ;  /* 0x00000038b0047812 */ /* 0x040fe400078ef8a2 */
[----:B------:R-:W-:Y:S02]  /*1170*/  LOP3.LUT R6, R176, 0x38, R163, 0xf8, !PT ;  /* 0x00000038b0067812 */ /* 0x000fe400078ef8a3 */
[----:B------:R-:W-:Y:S02]  /*1180*/  LOP3.LUT R3, R4, R177, RZ, 0x3c, !PT ;  /* 0x000000b104037212 */ /* 0x000fe400078e3cff */
[----:B------:R-:W-:-:S02]  /*1190*/  LOP3.LUT R179, R5, 0xfffffe00, RZ, 0xc0, !PT ;  /* 0xfffffe0005b37812 */ /* 0x000fc400078ec0ff */
[--C-:B------:R-:W-:Y:S01]  /*11a0*/  IADD3 R222, R3, R12, R178.reuse ;  /* 0x0000000c03de7210 */ /* 0x100fe20007ffe0b2 */
[----:B------:R-:W-:Y:S01]  /*11b0*/  IMAD.U32 R3, RZ, RZ, UR5 ;  /* 0x00000005ff037e24 */ /* 0x000fe2000f8e00ff */
[----:B------:R-:W-:Y:S02]  /*11c0*/  LOP3.LUT R6, R6, R177, RZ, 0x3c, !PT ;  /* 0x000000b106067212 */ /* 0x000fe400078e3cff */
[-C--:B------:R-:W-:Y:S02]  /*11d0*/  LOP3.LUT R10, R10, R223.reuse, RZ, 0x3c, !PT ;  /* 0x000000df0a0a7212 */ /* 0x080fe400078e3cff */
[----:B------:R0:W-:Y:S01]  /*11e0*/  STL [R1+0x30], R3 ;  /* 0x0000300301007387 */ /* 0x0001e20000100800 */
[----:B------:R-:W-:Y:S02]  /*11f0*/  LOP3.LUT R8, R8, R223, RZ, 0x3c, !PT ;  /* 0x000000df08087212 */ /* 0x000fe400078e3cff */
[-C--:B------:R-:W-:Y:S01]  /*1200*/  IADD3 R6, R6, R7.reuse, R178 ;  /* 0x0000000706067210 */ /* 0x080fe20007ffe0b2 */
[----:B------:R1:W-:Y:S01]  /*1210*/  STL [R1+0x34], R0 ;  /* 0x0000340001007387 */ /* 0x0003e20000100800 */
[----:B------:R-:W-:-:S02]  /*1220*/  IADD3 R10, R10, R7, R179 ;  /* 0x000000070a0a7210 */ /* 0x000fc40007ffe0b3 */
[----:B------:R-:W-:Y:S02]  /*1230*/  IADD3 R8, R8, R12, R179 ;  /* 0x0000000c08087210 */ /* 0x000fe40007ffe0b3 */
[----:B------:R-:W-:Y:S02]  /*1240*/  SHF.R.S32.HI R5, RZ, 0x1f, R168 ;  /* 0x0000001fff057819 */ /* 0x000fe400000114a8 */
[----:B0-----:R-:W-:Y:S02]  /*1250*/  LEA.HI R3, R191, R191, RZ, 0x1 ;  /* 0x000000bfbf037211 */ /* 0x001fe400078f08ff */
[----:B------:R-:W-:Y:S02]  /*1260*/  SHF.R.S32.HI R7, RZ, 0x1f, R170 ;  /* 0x0000001fff077819 */ /* 0x000fe400000114aa */
[----:B-1----:R-:W-:Y:S02]  /*1270*/  LOP3.LUT R0, R3, 0x1ffffffe, RZ, 0xc0, !PT ;  /* 0x1ffffffe03007812 */ /* 0x002fe400078ec0ff */
[----:B------:R-:W-:-:S02]  /*1280*/  SHF.R.S32.HI R9, RZ, 0x1f, R172 ;  /* 0x0000001fff097819 */ /* 0x000fc400000114ac */
[----:B------:R-:W-:Y:S01]  /*1290*/  SHF.R.S32.HI R4, RZ, 0x1f, R182 ;  /* 0x0000001fff047819 */ /* 0x000fe200000114b6 */
[----:B------:R-:W-:Y:S01]  /*12a0*/  IMAD.IADD R3, R191, 0x1, -R0 ;  /* 0x00000001bf037824 */ /* 0x000fe200078e0a00 */
[----:B------:R-:W-:Y:S02]  /*12b0*/  LOP3.LUT R0, R167, 0x38, R16, 0xf8, !PT ;  /* 0x00000038a7007812 */ /* 0x000fe400078ef810 */
[----:B------:R-:W-:Y:S01]  /*12c0*/  SHF.R.S32.HI R4, RZ, 0x1f, R183 ;  /* 0x0000001fff047819 */ /* 0x000fe200000114b7 */
[----:B------:R-:W-:Y:S01]  /*12d0*/  IMAD R228, R3, 0x8, R226 ;  /* 0x0000000803e47824 */ /* 0x000fe200078e02e2 */
[----:B------:R-:W-:Y:S02]  /*12e0*/  LOP3.LUT R0, R179, R0, R223, 0xf6, !PT ;  /* 0x00000000b3007212 */ /* 0x000fe400078ef6df */
[----:B------:R-:W-:Y:S02]  /*12f0*/  SHF.L.U64.HI R200, R168, 0x1, R5 ;  /* 0x00000001a8c87819 */ /* 0x000fe40000010205 */
[----:B------:R-:W-:-:S02]  /*1300*/  SHF.L.U64.HI R214, R170, 0x1, R7 ;  /* 0x00000001aad67819 */ /* 0x000fc40000010207 */
[----:B------:R-:W-:Y:S02]  /*1310*/  SHF.L.U64.HI R216, R172, 0x1, R9 ;  /* 0x00000001acd87819 */ /* 0x000fe40000010209 */
[----:B------:R-:W-:Y:S02]  /*1320*/  SHF.R.S32.HI R162, RZ, 0x3, R162 ;  /* 0x00000003ffa27819 */ /* 0x000fe400000114a2 */
[----:B------:R-:W-:Y:S02]  /*1330*/  SHF.R.S32.HI R163, RZ, 0x3, R163 ;  /* 0x00000003ffa37819 */ /* 0x000fe400000114a3 */
[----:B------:R-:W-:Y:S02]  /*1340*/  LEA R221, R0, UR4, 0x1 ;  /* 0x0000000400dd7c11 */ /* 0x000fe4000f8e08ff */
[----:B------:R-:W-:Y:S02]  /*1350*/  LEA R222, R222, UR4, 0x1 ;  /* 0x00000004dede7c11 */ /* 0x000fe4000f8e08ff */
[----:B------:R-:W-:-:S02]  /*1360*/  LEA R219, R8, UR4, 0x1 ;  /* 0x0000000408db7c11 */ /* 0x000fc4000f8e08ff */
[----:B------:R-:W-:Y:S02]  /*1370*/  LEA R220, R6, UR4, 0x1 ;  /* 0x0000000406dc7c11 */ /* 0x000fe4000f8e08ff */
[----:B------:R-:W-:-:S07]  /*1380*/  LEA R218, R10, UR4, 0x1 ;  /* 0x000000040ada7c11 */ /* 0x000fce000f8e08ff */
.L_x_663:
[----:B0--3--:R-:W0:Y:S01]  /*1390*/  LDC.64 R4, c[0x0][0xc88] ;  /* 0x00032200ff047b82 */ /* 0x009e220000000a00 */
[----:B------:R-:W-:Y:S01]  /*13a0*/  ULDC.64 UR4, c[0x0][0xa28] ;  /* 0x00028a0000047ab9 */ /* 0x000fe20000000a00 */
[----:B------:R-:W-:Y:S01]  /*13b0*/  ULDC.64 UR8, c[0x0][0xa18] ;  /* 0x0002860000087ab9 */ /* 0x000fe20000000a00 */
[----:B------:R-:W-:Y:S01]  /*13c0*/  ULDC.64 UR6, c[0x0][0xa08] ;  /* 0x0002820000067ab9 */ /* 0x000fe20000000a00 */
[----:B0-----:R-:W-:-:S05]  /*13d0*/  IMAD.WIDE R4, R31, 0x4, R4 ;  /* 0x000000041f047825 */ /* 0x001fca00078e0204 */
[----:B--2---:R-:W2:Y:S01]  /*13e0*/  LDG.E R188, desc[UR60][R4.64] ;  /* 0x0000003c04bc7981 */ /* 0x004ea2000c1e1900 */
[----:B------:R-:W-:Y:S01]  /*13f0*/  ISETP.NE.U32.AND P2, PT, RZ, UR4, PT ;  /* 0x00000004ff007c0c */ /* 0x000fe2000bf45070 */
[----:B------:R-:W-:Y:S01]  /*1400*/  IMAD.MOV.U32 R3, RZ, RZ, RZ ;  /* 0x000000ffff037224 */ /* 0x000fe200078e00ff */
[----:B------:R-:W-:Y:S01]  /*1410*/  ISETP.NE.U32.AND P1, PT, RZ, UR8, PT ;  /* 0x00000008ff007c0c */ /* 0x000fe2000bf25070 */
[----:B------:R-:W-:Y:S01]  /*1420*/  IMAD.MOV.U32 R133, RZ, RZ, RZ ;  /* 0x000000ffff857224 */ /* 0x000fe200078e00ff */
[----:B------:R-:W-:Y:S02]  /*1430*/  ISETP.NE.AND.EX P2, PT, RZ, UR5, PT, P2 ;  /* 0x00000005ff007c0c */ /* 0x000fe4000bf45320 */
[----:B------:R-:W-:Y:S02]  /*1440*/  ISETP.NE.AND.EX P1, PT, RZ, UR9, PT, P1 ;  /* 0x00000009ff007c0c */ /* 0x000fe4000bf25310 */
[----:B------:R-:W-:-:S04]  /*1450*/  ISETP.NE.U32.AND P0, PT, RZ, UR6, PT ;  /* 0x00000006ff007c0c */ /* 0x000fc8000bf05070 */
[----:B------:R-:W-:Y:S02]  /*1460*/  ISETP.NE.AND.EX P0, PT, RZ, UR7, PT, P0 ;  /* 0x00000007ff007c0c */ /* 0x000fe4000bf05300 */
[----:B--2---:R-:W-:-:S03]  /*1470*/  SHF.R.S32.HI R193, RZ, 0x1f, R188 ;  /* 0x0000001fffc17819 */ /* 0x004fc600000114bc */
[C---:B------:R-:W-:Y:S02]  /*1480*/  @P2 LEA R4, P3, R188.reuse, UR4, 0x2 ;  /* 0x00000004bc042c11 */ /* 0x040fe4000f8610ff */
[C---:B------:R-:W-:Y:S02]  /*1490*/  SHF.L.U32 R186, R188.reuse, 0x2, RZ ;  /* 0x00000002bcba7819 */ /* 0x040fe400000006ff */
[C-C-:B------:R-:W-:Y:S01]  /*14a0*/  @P2 LEA.HI.X R5, R188.reuse, UR5, R193.reuse, 0x2, P3 ;  /* 0x00000005bc052c11 */ /* 0x140fe200098f14c1 */
[----:B------:R-:W-:Y:S01]  /*14b0*/  ULDC UR4, c[0x0][0x288] ;  /* 0x0000a20000047ab9 */ /* 0x000fe20000000800 */
[----:B------:R-:W-:Y:S02]  /*14c0*/  SHF.L.U64.HI R187, R188, 0x2, R193 ;  /* 0x00000002bcbb7819 */ /* 0x000fe400000102c1 */
[C---:B------:R-:W-:Y:S01]  /*14d0*/  IADD3 R8, P4, R186.reuse, UR6, RZ ;  /* 0x00000006ba087c10 */ /* 0x040fe2000ff9e0ff */
[----:B------:R0:W5:Y:S01]  /*14e0*/  @P2 LDG.E R3, desc[UR60][R4.64] ;  /* 0x0000003c04032981 */ /* 0x000162000c1e1900 */
[----:B------:R-:W-:Y:S01]  /*14f0*/  @P1 IADD3 R6, P2, R186, UR8, RZ ;  /* 0x00000008ba061c10 */ /* 0x000fe2000ff5e0ff */
[----:B------:R-:W-:Y:S01]  /*1500*/  IMAD.U32 R146, RZ, RZ, UR4 ;  /* 0x00000004ff927e24 */ /* 0x000fe2000f8e00ff */
[C---:B------:R-:W-:Y:S01]  /*1510*/  IADD3.X R9, R187.reuse, UR7, RZ, P4, !PT ;  /* 0x00000007bb097c10 */ /* 0x040fe2000a7fe4ff */
[----:B------:R-:W-:Y:S01]  /*1520*/  ULDC.64 UR4, c[0x0][0x418] ;  /* 0x0001060000047ab9 */ /* 0x000fe20000000a00 */
[----:B------:R-:W-:-:S03]  /*1530*/  @P1 IADD3.X R7, R187, UR9, RZ, P2, !PT ;  /* 0x00000009bb071c10 */ /* 0x000fc600097fe4ff */
[----:B------:R0:W5:Y:S01]  /*1540*/  @P0 LDG.E R133, desc[UR60][R8.64] ;  /* 0x0000003c08850981 */ /* 0x000162000c1e1900 */
[----:B------:R-:W-:Y:S01]  /*1550*/  UISETP.NE.U32.AND UP0, UPT, UR4, URZ, UPT ;  /* 0x0000003f0400728c */ /* 0x000fe2000bf05070 */
[----:B------:R-:W-:Y:S02]  /*1560*/  ULDC.64 UR8, c[0x0][0xa20] ;  /* 0x0002880000087ab9 */ /* 0x000fe40000000a00 */
[----:B------:R0:W5:Y:S01]  /*1570*/  @P1 LDG.E R146, desc[UR60][R6.64] ;  /* 0x0000003c06921981 */ /* 0x000162000c1e1900 */
[----:B------:R-:W-:Y:S01]  /*1580*/  UISETP.NE.AND.EX UP0, UPT, UR5, URZ, UPT, UP0 ;  /* 0x0000003f0500728c */ /* 0x000fe2000bf05300 */
[----:B------:R-:W-:Y:S01]  /*1590*/  ULDC UR4, c[0x0][0x424] ;  /* 0x0001090000047ab9 */ /* 0x000fe20000000800 */
[----:B------:R-:W-:Y:S02]  /*15a0*/  ISETP.NE.U32.AND P2, PT, RZ, UR8, PT ;  /* 0x00000008ff007c0c */ /* 0x000fe4000bf45070 */
[----:B------:R-:W-:Y:S01]  /*15b0*/  USEL UR4, UR4, 0x1, UP0 ;  /* 0x0000000104047887 */ /* 0x000fe20008000000 */
[----:B------:R-:W-:Y:S01]  /*15c0*/  ULDC UR5, c[0x0][0x2f0] ;  /* 0x0000bc0000057ab9 */ /* 0x000fe20000000800 */
[----:B------:R-:W-:-:S02]  /*15d0*/  ISETP.NE.AND.EX P2, PT, RZ, UR9, PT, P2 ;  /* 0x00000009ff007c0c */ /* 0x000fc4000bf45320 */
[----:B------:R-:W-:-:S03]  /*15e0*/  UIMAD UR4, UR4, UR5, URZ ;  /* 0x00000005040472a4 */ /* 0x000fc6000f8e023f */
[----:B------:R-:W-:Y:S01]  /*15f0*/  ULDC UR5, c[0x0][0x348] ;  /* 0x0000d20000057ab9 */ /* 0x000fe20000000800 */
[----:B------:R-:W-:Y:S02]  /*1600*/  IMAD.MOV.U32 R190, RZ, RZ, R29 ;  /* 0x000000ffffbe7224 */ /* 0x000fe400078e001d */
[----:B------:R-:W-:Y:S02]  /*1610*/  IMAD.MOV.U32 R185, RZ, RZ, R30 ;  /* 0x000000ffffb97224 */ /* 0x000fe400078e001e */
[----:B------:R-:W-:Y:S01]  /*1620*/  IMAD.MOV.U32 R102, RZ, RZ, R188 ;  /* 0x000000ffff667224 */ /* 0x000fe200078e00bc */
[----:B0---4-:R-:W-:Y:S06]  /*1630*/  @P1 BRA `(.L_x_449) ;  /* 0x0000000000241947 */ /* 0x011fec0003800000 */
[----:B------:R-:W-:Y:S02]  /*1640*/  ULDC.64 UR6, c[0x0][0xa00] ;  /* 0x0002800000067ab9 */ /* 0x000fe40000000a00 */
[----:B------:R-:W-:-:S04]  /*1650*/  ISETP.NE.U32.AND P1, PT, RZ, UR6, PT ;  /* 0x00000006ff007c0c */ /* 0x000fc8000bf25070 */
[----:B------:R-:W-:-:S13]  /*1660*/  ISETP.NE.AND.EX P1, PT, RZ, UR7, PT, P1 ;  /* 0x00000007ff007c0c */ /* 0x000fda000bf25310 */
[----:B------:R-:W-:Y:S05]  /*1670*/  @!P1 BRA `(.L_x_449) ;  /* 0x0000000000149947 */ /* 0x000fea0003800000 */
[----:B------:R-:W0:Y:S02]  /*1680*/  LDC.64 R4, c[0x0][0xa00] ;  /* 0x00028000ff047b82 */ /* 0x000e240000000a00 */
[----:B0-----:R-:W-:-:S05]  /*1690*/  IMAD.WIDE R4, R102, 0x4, R4 ;  /* 0x0000000466047825 */ /* 0x001fca00078e0204 */
[----:B-----5:R-:W2:Y:S04]  /*16a0*/  LDG.E R146, desc[UR60][R4.64] ;  /* 0x0000003c04927981 */ /* 0x020ea8000c1e1900 */
[----:B------:R-:W2:Y:S02]  /*16b0*/  LDG.E R7, desc[UR60][R4.64+0x4] ;  /* 0x0000043c04077981 */ /* 0x000ea4000c1e1900 */
[----:B--2---:R-:W-:-:S07]  /*16c0*/  IMAD.IADD R146, R7, 0x1, -R146 ;  /* 0x0000000107927824 */ /* 0x004fce00078e0a92 */
.L_x_449:
[----:B------:R-:W-:Y:S02]  /*16d0*/  IMAD.U32 R25, RZ, RZ, UR5 ;  /* 0x00000005ff197e24 */ /* 0x000fe4000f8e00ff */
[----:B------:R-:W-:Y:S01]  /*16e0*/  IMAD.U32 R26, RZ, RZ, UR4 ;  /* 0x00000004ff1a7e24 */ /* 0x000fe2000f8e00ff */
[----:B------:R-:W-:Y:S06]  /*16f0*/  @!P2 BRA `(.L_x_450) ;  /* 0x000000000010a947 */ /* 0x000fec0003800000 */
[----:B------:R-:W-:-:S04]  /*1700*/  IADD3 R4, P0, R186, UR8, RZ ;  /* 0x00000008ba047c10 */ /* 0x000fc8000ff1e0ff */
[----:B------:R-:W-:-:S05]  /*1710*/  IADD3.X R5, R187, UR9, RZ, P0, !PT ;  /* 0x00000009bb057c10 */ /* 0x000fca00087fe4ff */
[----:B------:R0:W5:Y:S01]  /*1720*/  LDG.E R26, desc[UR60][R4.64] ;  /* 0x0000003c041a7981 */ /* 0x000162000c1e1900 */
[----:B------:R-:W-:Y:S05]  /*1730*/  BRA `(.L_x_451) ;  /* 0x0000000000107947 */ /* 0x000fea0003800000 */
.L_x_450:
[----:B------:R-:W-:Y:S05]  /*1740*/  @!P0 BRA `(.L_x_451) ;  /* 0x00000000000c8947 */ /* 0x000fea0003800000 */
[----:B------:R-:W2:Y:S04]  /*1750*/  LDG.E R5, desc[UR60][R8.64] ;  /* 0x0000003c08057981 */ /* 0x000ea8000c1e1900 */
[----:B------:R-:W2:Y:S02]  /*1760*/  LDG.E R26, desc[UR60][R8.64+0x4] ;  /* 0x0000043c081a7981 */ /* 0x000ea4000c1e1900 */
[----:B--2---:R-:W-:-:S07]  /*1770*/  IMAD.IADD R26, R26, 0x1, -R5 ;  /* 0x000000011a1a7824 */ /* 0x004fce00078e0a05 */
.L_x_451:
[----:B------:R-:W-:Y:S02]  /*1780*/  ULDC.64 UR4, c[0x0][0xa10] ;  /* 0x0002840000047ab9 */ /* 0x000fe40000000a00 */
[----:B------:R-:W-:-:S04]  /*1790*/  ISETP.NE.U32.AND P0, PT, RZ, UR4, PT ;  /* 0x00000004ff007c0c */ /* 0x000fc8000bf05070 */
[----:B------:R-:W-:Y:S01]  /*17a0*/  ISETP.NE.AND.EX P0, PT, RZ, UR5, PT, P0 ;  /* 0x00000005ff007c0c */ /* 0x000fe2000bf05300 */
[----:B-----5:R-:W-:Y:S01]  /*17b0*/  IMAD.IADD R8, R26, 0x1, -R3 ;  /* 0x000000011a087824 */ /* 0x020fe200078e0a03 */
[----:B------:R-:W-:-:S11]  /*17c0*/  ULDC.64 UR4, c[0x0][0xa30] ;  /* 0x00028c0000047ab9 */ /* 0x000fd60000000a00 */
[----:B0-----:R-:W0:Y:S02]  /*17d0*/  @P0 LDC.64 R4, c[0x0][0xa10] ;  /* 0x00028400ff040b82 */ /* 0x001e240000000a00 */
[----:B0-----:R-:W-:-:S05]  /*17e0*/  @P0 IMAD.WIDE R4, R102, 0x4, R4 ;  /* 0x0000000466040825 */ /* 0x001fca00078e0204 */
[----:B------:R-:W2:Y:S04]  /*17f0*/  @P0 LDG.E R0, desc[UR60][R4.64] ;  /* 0x0000003c04000981 */ /* 0x000ea8000c1e1900 */
[----:B------:R-:W2:Y:S01]  /*1800*/  @P0 LDG.E R9, desc[UR60][R4.64+0x4] ;  /* 0x0000043c04090981 */ /* 0x000ea2000c1e1900 */
[----:B------:R-:W-:Y:S01]  /*1810*/  IMAD.MOV R130, RZ, RZ, -R8 ;  /* 0x000000ffff827224 */ /* 0x000fe200078e0a08 */
[----:B------:R-:W-:Y:S02]  /*1820*/  ISETP.NE.U32.AND P1, PT, RZ, UR4, PT ;  /* 0x00000004ff007c0c */ /* 0x000fe4000bf25070 */
[----:B------:R-:W-:Y:S02]  /*1830*/  MOV R145, R26 ;  /* 0x0000001a00917202 */ /* 0x000fe40000000f00 */
[----:B------:R-:W-:-:S02]  /*1840*/  VIMNMX R130, RZ, R130, !PT ;  /* 0x00000082ff827248 */ /* 0x000fc40007fe0100 */
[----:B------:R-:W-:-:S13]  /*1850*/  ISETP.NE.AND.EX P1, PT, RZ, UR5, PT, P1 ;  /* 0x00000005ff007c0c */ /* 0x000fda000bf25310 */
[----:B------:R-:W-:-:S04]  /*1860*/  @P1 IADD3 R6, P2, R186, UR4, RZ ;  /* 0x00000004ba061c10 */ /* 0x000fc8000ff5e0ff */
[----:B------:R-:W-:-:S05]  /*1870*/  @P1 IADD3.X R7, R187, UR5, RZ, P2, !PT ;  /* 0x00000005bb071c10 */ /* 0x000fca00097fe4ff */
[----:B------:R0:W5:Y:S01]  /*1880*/  @P1 LDG.E R145, desc[UR60][R6.64] ;  /* 0x0000003c06911981 */ /* 0x000162000c1e1900 */
[----:B--2---:R-:W-:-:S04]  /*1890*/  @P0 IMAD.IADD R25, R9, 0x1, -R0 ;  /* 0x0000000109190824 */ /* 0x004fc800078e0a00 */
[----:B------:R-:W-:-:S04]  /*18a0*/  IMAD.IADD R147, R8, 0x1, R25 ;  /* 0x0000000108937824 */ /* 0x000fc800078e0219 */
[----:B------:R-:W-:-:S04]  /*18b0*/  VIADD R0, R147, 0x5f ;  /* 0x0000005f93007836 */ /* 0x000fc80000000000 */
[----:B------:R-:W-:-:S05]  /*18c0*/  IMAD.HI R0, R0, 0x2aaaaaab, RZ ;  /* 0x2aaaaaab00007827 */ /* 0x000fca00078e02ff */
[----:B------:R-:W-:-:S04]  /*18d0*/  SHF.R.U32.HI R3, RZ, 0x1f, R0 ;  /* 0x0000001fff037819 */ /* 0x000fc80000011600 */
[----:B------:R-:W-:-:S05]  /*18e0*/  LEA.HI.SX32 R194, R0, R3, 0x1c ;  /* 0x0000000300c27211 */ /* 0x000fca00078fe2ff */
[----:B------:R-:W-:-:S05]  /*18f0*/  IMAD R0, R194, 0x60, -R8 ;  /* 0x00000060c2007824 */ /* 0x000fca00078e0a08 */
[----:B------:R-:W-:-:S04]  /*1900*/  VIMNMX R3, R0, R25, PT ;  /* 0x0000001900037248 */ /* 0x000fc80003fe0100 */
[----:B------:R-:W-:Y:S01]  /*1910*/  ISETP.GT.AND P0, PT, R3, R130, PT ;  /* 0x000000820300720c */ /* 0x000fe20003f04270 */
[----:B------:R-:W-:-:S05]  /*1920*/  IMAD.WIDE.U32 R130, R130, -0x55555555, RZ ;  /* 0xaaaaaaab82827825 */ /* 0x000fca00078e00ff */
[----:B------:R-:W-:-:S05]  /*1930*/  SHF.R.U32.HI R130, RZ, 0x6, R131 ;  /* 0x00000006ff827819 */ /* 0x000fca0000011683 */
[----:B------:R-:W-:Y:S02]  /*1940*/  IMAD.MOV.U32 R24, RZ, RZ, R130 ;  /* 0x000000ffff187224 */ /* 0x000fe400078e0082 */
[----:B------:R-:W-:-:S04]  /*1950*/  @P0 VIADD R0, R3, 0x5f ;  /* 0x0000005f03000836 */ /* 0x000fc80000000000 */
[----:B------:R-:W-:-:S05]  /*1960*/  @P0 IMAD.HI R0, R0, 0x2aaaaaab, RZ ;  /* 0x2aaaaaab00000827 */ /* 0x000fca00078e02ff */
[----:B------:R-:W-:-:S04]  /*1970*/  @P0 SHF.R.U32.HI R3, RZ, 0x1f, R0 ;  /* 0x0000001fff030819 */ /* 0x000fc80000011600 */
[----:B------:R-:W-:Y:S02]  /*1980*/  @P0 LEA.HI.SX32 R24, R0, R3, 0x1c ;  /* 0x0000000300180211 */ /* 0x000fe400078fe2ff */
[----:B------:R-:W-:Y:S02]  /*1990*/  PLOP3.LUT P0, PT, PT, PT, PT, 0x80, 0x0 ;  /* 0x000000000000781c */ /* 0x000fe40003f0f070 */
[----:B------:R-:W-:-:S13]  /*19a0*/  ISETP.GT.AND P1, PT, R24, R130, PT ;  /* 0x000000821800720c */ /* 0x000fda0003f24270 */
[----:B0-----:R-:W-:Y:S05]  /*19b0*/  @!P1 BRA `(.L_x_452) ;  /* 0x0000009400209947 */ /* 0x001fea0003800000 */
[----:B------:R-:W-:Y:S01]  /*19c0*/  VIADD R126, R2, 0x18400 ;  /* 0x00018400027e7836 */ /* 0x000fe20000000000 */
[----:B------:R-:W-:Y:S04]  /*19d0*/  BSSY B6, `(.L_x_453) ;  /* 0x0000013000067945 */ /* 0x000fe80003800000 */
[----:B------:R-:W-:-:S13]  /*19e0*/  LOP3.LUT P0, RZ, R126, 0x3ff, RZ, 0xc0, !PT ;  /* 0x000003ff7eff7812 */ /* 0x000fda000780c0ff */
[----:B------:R-:W-:Y:S05]  /*19f0*/  @!P0 BRA `(.L_x_454) ;  /* 0x0000000000408947 */ /* 0x000fea0003800000 */
        /* <DEDUP_REMOVED lines=16> */
.L_x_454:
[----:B------:R-:W-:Y:S05]  /*1b00*/  BSYNC B6 ;  /* 0x0000000000067941 */ /* 0x000fea0003800000 */
.L_x_453:
        /* <DEDUP_REMOVED lines=20> */
.L_x_456:
[----:B------:R-:W-:Y:S05]  /*1c50*/  BSYNC B6 ;  /* 0x0000000000067941 */ /* 0x000fea0003800000 */
.L_x_455:
[----:B------:R-:W-:Y:S01]  /*1c60*/  ULDC.64 UR4, c[0x0][0x9f8] ;  /* 0x00027e0000047ab9 */ /* 0x000fe20000000a00 */
[----:B------:R-:W-:Y:S01]  /*1c70*/  VIADD R0, R16, 0x20 ;  /* 0x0000002010007836 */ /* 0x000fe20000000000 */
[----:B------:R-:W-:Y:S01]  /*1c80*/  ISETP.NE.U32.AND P0, PT, RZ, UR4, PT ;  /* 0x00000004ff007c0c */ /* 0x000fe2000bf05070 */
[----:B------:R-:W0:Y:S03]  /*1c90*/  LDC.64 R96, c[0x0][0x3f8] ;  /* 0x0000fe00ff607b82 */ /* 0x000e260000000a00 */
[----:B------:R-:W-:-:S05]  /*1ca0*/  ISETP.NE.AND.EX P0, PT, RZ, UR5, PT, P0 ;  /* 0x00000005ff007c0c */ /* 0x000fca000bf05300 */
[----:B------:R-:W1:Y:S08]  /*1cb0*/  LDC R129, c[0x0][0x3f4] ;  /* 0x0000fd00ff817b82 */ /* 0x000e700000000800 */
[----:B------:R-:W-:Y:S01]  /*1cc0*/  @P0 IADD3 R4, P1, R186, UR4, RZ ;  /* 0x00000004ba040c10 */ /* 0x000fe2000ff3e0ff */
[----:B------:R-:W-:Y:S01]  /*1cd0*/  ULDC UR4, c[0x0][0x2f4] ;  /* 0x0000bd0000047ab9 */ /* 0x000fe20000000800 */
[----:B------:R-:W2:Y:S02]  /*1ce0*/  LDC.64 R90, c[0x0][0x408] ;  /* 0x00010200ff5a7b82 */ /* 0x000ea40000000a00 */
[----:B------:R-:W-:Y:S01]  /*1cf0*/  @P0 IADD3.X R5, R187, UR5, RZ, P1, !PT ;  /* 0x00000005bb050c10 */ /* 0x000fe20008ffe4ff */
[----:B------:R-:W-:-:S04]  /*1d00*/  ULDC UR5, c[0x0][0x320] ;  /* 0x0000c80000057ab9 */ /* 0x000fc80000000800 */
[----:B------:R3:W4:Y:S01]  /*1d10*/  @P0 LDG.E R102, desc[UR60][R4.64] ;  /* 0x0000003c04660981 */ /* 0x000722000c1e1900 */
[----:B------:R-:W-:Y:S01]  /*1d20*/  ISETP.GE.AND P1, PT, R0, UR4, PT ;  /* 0x0000000400007c0c */ /* 0x000fe2000bf26270 */
[----:B0-----:R-:W-:Y:S01]  /*1d30*/  IMAD.WIDE.U32 R98, R165, R96, R16 ;  /* 0x00000060a5627225 */ /* 0x001fe200078e0010 */
[----:B------:R-:W-:Y:S01]  /*1d40*/  ISETP.GE.AND P0, PT, R16, UR4, PT ;  /* 0x0000000410007c0c */ /* 0x000fe2000bf06270 */
[----:B------:R-:W0:Y:S01]  /*1d50*/  S2R R148, SR_TID.X ;  /* 0x0000000000947919 */ /* 0x000e220000002100 */
[----:B------:R-:W-:Y:S01]  /*1d60*/  SEL R6, RZ, 0xffffffff, P1 ;  /* 0xffffffffff067807 */ /* 0x000fe20000800000 */
[----:B------:R-:W-:Y:S01]  /*1d70*/  IMAD.MOV.U32 R131, RZ, RZ, 0x20 ;  /* 0x00000020ff837424 */ /* 0x000fe200078e00ff */
[----:B------:R-:W-:Y:S01]  /*1d80*/  SEL R3, RZ, 0x1, P0 ;  /* 0x00000001ff037807 */ /* 0x000fe20000000000 */
[----:B------:R-:W-:Y:S01]  /*1d90*/  IMAD.SHL.U32 R111, R96, 0x40, RZ ;  /* 0x00000040606f7824 */ /* 0x000fe200078e00ff */
[----:B------:R-:W-:Y:S01]  /*1da0*/  ISETP.GE.AND P0, PT, R0, UR5, PT ;  /* 0x0000000500007c0c */ /* 0x000fe2000bf06270 */
[----:B------:R-:W-:Y:S01]  /*1db0*/  IMAD.SHL.U32 R6, R6, 0x2, RZ ;  /* 0x0000000206067824 */ /* 0x000fe200078e00ff */
[----:B------:R-:W-:Y:S01]  /*1dc0*/  ISETP.GE.AND P1, PT, R19, UR4, PT ;  /* 0x0000000413007c0c */ /* 0x000fe2000bf26270 */
[----:B------:R-:W-:Y:S01]  /*1dd0*/  IMAD R117, R191, 0x40, R165 ;  /* 0x00000040bf757824 */ /* 0x000fe200078e02a5 */
[----:B---3--:R-:W-:-:S02]  /*1de0*/  SEL R4, RZ, 0xffffffff, P0 ;  /* 0xffffffffff047807 */ /* 0x008fc40000000000 */
[----:B------:R-:W-:Y:S01]  /*1df0*/  LOP3.LUT R6, R6, 0x2, R3, 0xe2, !PT ;  /* 0x0000000206067812 */ /* 0x000fe200078ee203 */
[----:B------:R-:W-:Y:S01]  /*1e00*/  VIADD R3, R16, 0x40 ;  /* 0x0000004010037836 */ /* 0x000fe20000000000 */
[----:B------:R-:W-:Y:S01]  /*1e10*/  SHF.R.S32.HI R9, RZ, 0x1f, R165 ;  /* 0x0000001fff097819 */ /* 0x000fe200000114a5 */
[----:B------:R-:W-:Y:S01]  /*1e20*/  IMAD.SHL.U32 R8, R4, 0x2, RZ ;  /* 0x0000000204087824 */ /* 0x000fe200078e00ff */
[----:B------:R-:W-:Y:S01]  /*1e30*/  SEL R4, RZ, 0x8, P1 ;  /* 0x00000008ff047807 */ /* 0x000fe20000800000 */
[----:B--2---:R-:W-:Y:S01]  /*1e40*/  IMAD.WIDE.U32 R92, R165, R90, R16 ;  /* 0x0000005aa55c7225 */ /* 0x004fe200078e0010 */
[----:B------:R-:W-:Y:S02]  /*1e50*/  ISETP.GE.AND P0, PT, R3, UR4, PT ;  /* 0x0000000403007c0c */ /* 0x000fe4000bf06270 */
[----:B------:R-:W-:Y:S01]  /*1e60*/  SHF.R.S32.HI R161, RZ, 0x1f, R160 ;  /* 0x0000001fffa17819 */ /* 0x000fe200000114a0 */
[----:B------:R-:W-:Y:S01]  /*1e70*/  IMAD.SHL.U32 R113, R90, 0x40, RZ ;  /* 0x000000405a717824 */ /* 0x000fe200078e00ff */
[----:B------:R-:W-:-:S02]  /*1e80*/  SEL R5, RZ, 0x4, P0 ;  /* 0x00000004ff057807 */ /* 0x000fc40000000000 */
[----:B------:R-:W-:Y:S01]  /*1e90*/  ISETP.GE.AND P0, PT, R22, UR4, PT ;  /* 0x0000000416007c0c */ /* 0x000fe2000bf06270 */
[----:B------:R-:W-:Y:S01]  /*1ea0*/  IMAD.WIDE.U32 R100, R165, R96, R160 ;  /* 0x00000060a5647225 */ /* 0x000fe200078e00a0 */
[----:B------:R-:W-:Y:S02]  /*1eb0*/  LOP3.LUT R4, R4, R6, R5, 0xfe, !PT ;  /* 0x0000000604047212 */ /* 0x000fe400078efe05 */
[----:B------:R-:W-:Y:S01]  /*1ec0*/  ISETP.GE.AND P2, PT, R16, UR5, PT ;  /* 0x0000000510007c0c */ /* 0x000fe2000bf46270 */
[----:B------:R-:W-:Y:S01]  /*1ed0*/  IMAD R6, R9, R96, RZ ;  /* 0x0000006009067224 */ /* 0x000fe200078e02ff */
[----:B------:R-:W-:Y:S01]  /*1ee0*/  SEL R5, RZ, 0x10, P0 ;  /* 0x00000010ff057807 */ /* 0x000fe20000000000 */
[C---:B------:R-:W-:Y:S01]  /*1ef0*/  IMAD.WIDE.U32 R94, R165.reuse, R90, R160 ;  /* 0x0000005aa55e7225 */ /* 0x040fe200078e00a0 */
[----:B------:R-:W-:Y:S02]  /*1f00*/  SEL R7, RZ, 0x1, P2 ;  /* 0x00000001ff077807 */ /* 0x000fe40001000000 */
[----:B-1----:R-:W-:Y:S01]  /*1f10*/  ISETP.GE.AND P2, PT, R0, R129, PT ;  /* 0x000000810000720c */ /* 0x002fe20003f46270 */
[----:B------:R-:W-:Y:S01]  /*1f20*/  IMAD R11, R165, R97, R6 ;  /* 0x00000061a50b7224 */ /* 0x000fe200078e0206 */
[----:B------:R-:W-:-:S02]  /*1f30*/  ISETP.GE.AND P1, PT, R3, UR5, PT ;  /* 0x0000000503007c0c */ /* 0x000fc4000bf26270 */
[----:B------:R-:W-:Y:S01]  /*1f40*/  ISETP.GE.AND P3, PT, R16, R129, PT ;  /* 0x000000811000720c */ /* 0x000fe20003f66270 */
[----:B------:R-:W-:Y:S01]  /*1f50*/  IMAD.IADD R101, R101, 0x1, R11 ;  /* 0x0000000165657824 */ /* 0x000fe200078e020b */
[----:B------:R-:W-:Y:S01]  /*1f60*/  SEL R6, RZ, 0x4, P1 ;  /* 0x00000004ff067807 */ /* 0x000fe20000800000 */
[----:B------:R-:W-:Y:S01]  /*1f70*/  IMAD.IADD R99, R11, 0x1, R99 ;  /* 0x000000010b637824 */ /* 0x000fe200078e0263 */
[----:B------:R-:W-:Y:S01]  /*1f80*/  LOP3.LUT R11, R4, R5, RZ, 0xfc, !PT ;  /* 0x00000005040b7212 */ /* 0x000fe200078efcff */
[----:B------:R-:W-:Y:S01]  /*1f90*/  IMAD R4, R9, R90, RZ ;  /* 0x0000005a09047224 */ /* 0x000fe200078e02ff */
[----:B------:R-:W-:Y:S01]  /*1fa0*/  SEL R9, R129, RZ, P2 ;  /* 0x000000ff81097207 */ /* 0x000fe20001000000 */
[----:B-----5:R-:W-:Y:S01]  /*1fb0*/  IMAD.WIDE.U32 R100, R145, R96, R100 ;  /* 0x0000006091647225 */ /* 0x020fe200078e0064 */
[----:B------:R-:W-:Y:S02]  /*1fc0*/  ISETP.GE.AND P1, PT, R3, R129, PT ;  /* 0x000000810300720c */ /* 0x000fe40003f26270 */
[----:B------:R-:W-:Y:S01]  /*1fd0*/  SEL R5, R129, RZ, P3 ;  /* 0x000000ff81057207 */ /* 0x000fe20001800000 */
[----:B------:R-:W-:Y:S01]  /*1fe0*/  IMAD R13, R165, R91, R4 ;  /* 0x0000005ba50d7224 */ /* 0x000fe200078e0204 */
[----:B------:R-:W-:Y:S01]  /*1ff0*/  LOP3.LUT R7, R8, 0x2, R7, 0xe2, !PT ;  /* 0x0000000208077812 */ /* 0x000fe200078ee207 */
[----:B------:R-:W-:Y:S01]  /*2000*/  IMAD.IADD R9, R0, 0x1, R9 ;  /* 0x0000000100097824 */ /* 0x000fe200078e0209 */
[----:B------:R-:W-:Y:S01]  /*2010*/  SEL R4, R129, RZ, P1 ;  /* 0x000000ff81047207 */ /* 0x000fe20000800000 */
[----:B------:R-:W-:Y:S01]  /*2020*/  IMAD.IADD R5, R16, 0x1, R5 ;  /* 0x0000000110057824 */ /* 0x000fe200078e0205 */
[----:B------:R-:W-:Y:S01]  /*2030*/  LOP3.LUT R7, R7, R6, RZ, 0xfc, !PT ;  /* 0x0000000607077212 */ /* 0x000fe200078efcff */
[----:B------:R-:W-:Y:S01]  /*2040*/  IMAD.IADD R95, R95, 0x1, R13 ;  /* 0x000000015f5f7824 */ /* 0x000fe200078e020d */
[----:B------:R-:W-:Y:S01]  /*2050*/  SHF.R.S32.HI R6, RZ, 0x1f, R9 ;  /* 0x0000001fff067819 */ /* 0x000fe20000011409 */
[----:B------:R-:W-:Y:S01]  /*2060*/  IMAD.IADD R14, R3, 0x1, R4 ;  /* 0x00000001030e7824 */ /* 0x000fe200078e0204 */
[----:B------:R-:W-:Y:S01]  /*2070*/  SHF.R.S32.HI R4, RZ, 0x1f, R5 ;  /* 0x0000001fff047819 */ /* 0x000fe20000011405 */
[----:B------:R-:W-:Y:S01]  /*2080*/  IMAD.IADD R93, R13, 0x1, R93 ;  /* 0x000000010d5d7824 */ /* 0x000fe200078e025d */
[CC--:B------:R-:W-:Y:S01]  /*2090*/  LEA.HI R10, R6.reuse, R9.reuse, RZ, 0x6 ;  /* 0x00000009060a7211 */ /* 0x0c0fe200078f30ff */
[----:B------:R-:W-:Y:S01]  /*20a0*/  IMAD.WIDE.U32 R94, R145, R90, R94 ;  /* 0x0000005a915e7225 */ /* 0x000fe200078e005e */
[----:B------:R-:W-:-:S02]  /*20b0*/  LEA.HI R9, R6, R9, RZ, 0x3 ;  /* 0x0000000906097211 */ /* 0x000fc400078f18ff */
[CC--:B------:R-:W-:Y:S01]  /*20c0*/  LEA.HI R8, R4.reuse, R5.reuse, RZ, 0x3 ;  /* 0x0000000504087211 */ /* 0x0c0fe200078f18ff */
[C---:B------:R-:W-:Y:S01]  /*20d0*/  IMAD.WIDE.U32 R92, R145.reuse, R90, R92 ;  /* 0x0000005a915c7225 */ /* 0x040fe200078e005c */
[----:B------:R-:W-:Y:S02]  /*20e0*/  LEA.HI R4, R4, R5, RZ, 0x6 ;  /* 0x0000000504047211 */ /* 0x000fe400078f30ff */
[----:B------:R-:W-:Y:S01]  /*20f0*/  SHF.R.S32.HI R10, RZ, 0x6, R10 ;  /* 0x00000006ff0a7819 */ /* 0x000fe2000001140a */
[----:B------:R-:W-:Y:S01]  /*2100*/  IMAD.WIDE.U32 R98, R145, R96, R98 ;  /* 0x0000006091627225 */ /* 0x000fe200078e0062 */
[----:B------:R-:W-:Y:S02]  /*2110*/  LOP3.LUT R6, R176, 0x38, R9, 0xf8, !PT ;  /* 0x00000038b0067812 */ /* 0x000fe400078ef809 */
[----:B------:R-:W-:Y:S01]  /*2120*/  SHF.R.S32.HI R5, RZ, 0x6, R4 ;  /* 0x00000006ff057819 */ /* 0x000fe20000011404 */
[C---:B------:R-:W-:Y:S01]  /*2130*/  IMAD R143, R10.reuse, 0x1800, R178 ;  /* 0x000018000a8f7824 */ /* 0x040fe200078e02b2 */
[----:B------:R-:W-:Y:S01]  /*2140*/  SHF.R.S32.HI R15, RZ, 0x1f, R14 ;  /* 0x0000001fff0f7819 */ /* 0x000fe2000001140e */
[--C-:B------:R-:W-:Y:S01]  /*2150*/  IMAD R140, R10, 0x1800, R179.reuse ;  /* 0x000018000a8c7824 */ /* 0x100fe200078e02b3 */
[----:B------:R-:W-:Y:S01]  /*2160*/  LOP3.LUT R4, R176, 0x38, R8, 0xf8, !PT ;  /* 0x00000038b0047812 */ /* 0x000fe200078ef808 */
[C---:B------:R-:W-:Y:S01]  /*2170*/  IMAD R144, R5.reuse, 0x1800, R178 ;  /* 0x0000180005907824 */ /* 0x040fe200078e02b2 */
[-C--:B------:R-:W-:Y:S01]  /*2180*/  LOP3.LUT R6, R6, R177.reuse, RZ, 0x3c, !PT ;  /* 0x000000b106067212 */ /* 0x080fe200078e3cff */
[----:B------:R-:W-:Y:S01]  /*2190*/  IMAD R142, R5, 0x1800, R179 ;  /* 0x00001800058e7824 */ /* 0x000fe200078e02b3 */
[-C--:B------:R-:W-:Y:S01]  /*21a0*/  LEA.HI R20, R15, R14.reuse, RZ, 0x3 ;  /* 0x0000000e0f147211 */ /* 0x080fe200078f18ff */
[----:B------:R-:W-:Y:S01]  /*21b0*/  IMAD.SHL.U32 R129, R129, 0x2, RZ ;  /* 0x0000000281817824 */ /* 0x000fe200078e00ff */
[----:B------:R-:W-:Y:S01]  /*21c0*/  LOP3.LUT R5, R4, R177, RZ, 0x3c, !PT ;  /* 0x000000b104057212 */ /* 0x000fe200078e3cff */
[----:B------:R-:W-:Y:S01]  /*21d0*/  IMAD.IADD R143, R143, 0x1, R6 ;  /* 0x000000018f8f7824 */ /* 0x000fe200078e0206 */
[----:B------:R-:W-:-:S02]  /*21e0*/  LEA.HI R14, R15, R14, RZ, 0x6 ;  /* 0x0000000e0f0e7211 */ /* 0x000fc400078f30ff */
[----:B------:R-:W-:Y:S01]  /*21f0*/  SHF.R.S32.HI R15, RZ, 0x1f, R145 ;  /* 0x0000001fff0f7819 */ /* 0x000fe20000011491 */
[----:B------:R-:W-:Y:S01]  /*2200*/  IMAD.IADD R144, R144, 0x1, R5 ;  /* 0x0000000190907824 */ /* 0x000fe200078e0205 */
[C---:B------:R-:W-:Y:S02]  /*2210*/  LOP3.LUT R6, R167.reuse, 0x38, R9, 0xf8, !PT ;  /* 0x00000038a7067812 */ /* 0x040fe400078ef809 */
[----:B------:R-:W-:Y:S02]  /*2220*/  LOP3.LUT R12, R167, 0x38, R8, 0xf8, !PT ;  /* 0x00000038a70c7812 */ /* 0x000fe400078ef808 */
[----:B------:R-:W-:Y:S01]  /*2230*/  LOP3.LUT R5, R6, R223, RZ, 0x3c, !PT ;  /* 0x000000df06057212 */ /* 0x000fe200078e3cff */
[----:B------:R-:W-:Y:S01]  /*2240*/  IMAD R6, R15, R96, RZ ;  /* 0x000000600f067224 */ /* 0x000fe200078e02ff */
[----:B------:R-:W-:Y:S02]  /*2250*/  SHF.R.S32.HI R14, RZ, 0x6, R14 ;  /* 0x00000006ff0e7819 */ /* 0x000fe4000001140e */
[----:B------:R-:W-:Y:S01]  /*2260*/  LOP3.LUT R4, R176, 0x38, R20, 0xf8, !PT ;  /* 0x00000038b0047812 */ /* 0x000fe200078ef814 */
[----:B------:R-:W-:Y:S01]  /*2270*/  IMAD R107, R145, R97, R6 ;  /* 0x00000061916b7224 */ /* 0x000fe200078e0206 */
[----:B------:R-:W-:Y:S01]  /*2280*/  LOP3.LUT R13, R12, R223, RZ, 0x3c, !PT ;  /* 0x000000df0c0d7212 */ /* 0x000fe200078e3cff */
[----:B------:R-:W-:Y:S01]  /*2290*/  IMAD R141, R14, 0x1800, R178 ;  /* 0x000018000e8d7824 */ /* 0x000fe200078e02b2 */
[----:B------:R-:W-:Y:S01]  /*22a0*/  LOP3.LUT R6, R176, 0x18, R16, 0xf8, !PT ;  /* 0x00000018b0067812 */ /* 0x000fe200078ef810 */
[----:B------:R-:W-:Y:S01]  /*22b0*/  IMAD.IADD R140, R140, 0x1, R5 ;  /* 0x000000018c8c7824 */ /* 0x000fe200078e0205 */
[----:B------:R-:W-:Y:S01]  /*22c0*/  ISETP.GE.AND P4, PT, R19, UR5, PT ;  /* 0x0000000513007c0c */ /* 0x000fe2000bf86270 */
[----:B------:R-:W-:Y:S01]  /*22d0*/  IMAD.IADD R142, R142, 0x1, R13 ;  /* 0x000000018e8e7824 */ /* 0x000fe200078e020d */
[----:B------:R-:W-:Y:S01]  /*22e0*/  LOP3.LUT R12, R167, 0x38, R20, 0xf8, !PT ;  /* 0x00000038a70c7812 */ /* 0x000fe200078ef814 */
[----:B------:R-:W-:Y:S01]  /*22f0*/  IMAD R138, R14, 0x1800, R179 ;  /* 0x000018000e8a7824 */ /* 0x000fe200078e02b3 */
[----:B------:R-:W-:-:S02]  /*2300*/  LOP3.LUT R4, R4, R177, RZ, 0x3c, !PT ;  /* 0x000000b104047212 */ /* 0x000fc400078e3cff */
[----:B------:R-:W-:Y:S02]  /*2310*/  ISETP.GE.AND P0, PT, R23, UR4, PT ;  /* 0x0000000417007c0c */ /* 0x000fe4000bf06270 */
[----:B------:R-:W-:Y:S02]  /*2320*/  LOP3.LUT R5, R6, R177, RZ, 0x3c, !PT ;  /* 0x000000b106057212 */ /* 0x000fe400078e3cff */
[----:B------:R-:W-:Y:S02]  /*2330*/  SEL R6, RZ, 0x8, P4 ;  /* 0x00000008ff067807 */ /* 0x000fe40002000000 */
[----:B------:R-:W-:Y:S01]  /*2340*/  LOP3.LUT R13, R12, R223, RZ, 0x3c, !PT ;  /* 0x000000df0c0d7212 */ /* 0x000fe200078e3cff */
[----:B------:R-:W-:Y:S01]  /*2350*/  IMAD.IADD R5, R178, 0x1, R5 ;  /* 0x00000001b2057824 */ /* 0x000fe200078e0205 */
[----:B------:R-:W-:Y:S01]  /*2360*/  IADD3 R141, R141, R4, RZ ;  /* 0x000000048d8d7210 */ /* 0x000fe20007ffe0ff */
[----:B------:R-:W-:Y:S01]  /*2370*/  IMAD R4, R15, R90, RZ ;  /* 0x0000005a0f047224 */ /* 0x000fe200078e02ff */
[----:B------:R-:W-:Y:S01]  /*2380*/  IADD3 R133, R133, R26, RZ ;  /* 0x0000001a85857210 */ /* 0x000fe20007ffe0ff */
[----:B------:R-:W-:Y:S01]  /*2390*/  IMAD.IADD R138, R138, 0x1, R13 ;  /* 0x000000018a8a7824 */ /* 0x000fe200078e020d */
[----:B------:R-:W-:Y:S01]  /*23a0*/  LOP3.LUT P5, RZ, R195, 0x4, RZ, 0xc0, !PT ;  /* 0x00000004c3ff7812 */ /* 0x000fe200078ac0ff */
[----:B------:R-:W-:Y:S01]  /*23b0*/  IMAD R21, R145, R91, R4 ;  /* 0x0000005b91157224 */ /* 0x000fe200078e0204 */
[----:B------:R-:W-:Y:S01]  /*23c0*/  SEL R10, RZ, 0x20, P0 ;  /* 0x00000020ff0a7807 */ /* 0x000fe20000000000 */
[----:B------:R-:W-:Y:S01]  /*23d0*/  IMAD R13, R97, 0x60, RZ ;  /* 0x00000060610d7824 */ /* 0x000fe200078e02ff */
[----:B------:R-:W-:Y:S01]  /*23e0*/  LOP3.LUT R26, R7, R6, RZ, 0xfc, !PT ;  /* 0x00000006071a7212 */ /* 0x000fe200078efcff */
[----:B------:R-:W-:Y:S01]  /*23f0*/  IMAD R15, R91, 0x60, RZ ;  /* 0x000000605b0f7824 */ /* 0x000fe200078e02ff */
[----:B------:R-:W-:Y:S01]  /*2400*/  LOP3.LUT R6, R7, 0x1, RZ, 0xc0, !PT ;  /* 0x0000000107067812 */ /* 0x000fe200078ec0ff */
[----:B------:R-:W-:Y:S01]  /*2410*/  IMAD.IADD R108, R95, 0x1, R21 ;  /* 0x000000015f6c7824 */ /* 0x000fe200078e0215 */
[----:B------:R-:W-:Y:S01]  /*2420*/  SHF.R.S32.HI R124, RZ, 0x3, R8 ;  /* 0x00000003ff7c7819 */ /* 0x000fe20000011408 */
[----:B------:R-:W-:Y:S01]  /*2430*/  IMAD.IADD R106, R21, 0x1, R93 ;  /* 0x00000001156a7824 */ /* 0x000fe200078e025d */
[----:B------:R-:W-:-:S02]  /*2440*/  LOP3.LUT R7, R8, 0xfffffff8, RZ, 0xc0, !PT ;  /* 0xfffffff808077812 */ /* 0x000fc400078ec0ff */
[C---:B------:R-:W-:Y:S01]  /*2450*/  SHF.L.U64.HI R110, R96.reuse, 0x6, R97 ;  /* 0x00000006606e7819 */ /* 0x040fe20000010261 */
[----:B------:R-:W-:Y:S01]  /*2460*/  IMAD.WIDE.U32 R96, R96, 0x60, RZ ;  /* 0x0000006060607825 */ /* 0x000fe200078e00ff */
[C---:B------:R-:W-:Y:S02]  /*2470*/  SHF.L.U64.HI R112, R90.reuse, 0x6, R91 ;  /* 0x000000065a707819 */ /* 0x040fe4000001025b */
[----:B------:R-:W-:Y:S01]  /*2480*/  SEL R131, R131, 0xffffffe0, !P5 ;  /* 0xffffffe083837807 */ /* 0x000fe20006800000 */
[----:B------:R-:W-:Y:S01]  /*2490*/  IMAD.WIDE.U32 R90, R90, 0x60, RZ ;  /* 0x000000605a5a7825 */ /* 0x000fe200078e00ff */
[----:B------:R-:W-:Y:S02]  /*24a0*/  SHF.R.S32.HI R121, RZ, 0x3, R9 ;  /* 0x00000003ff797819 */ /* 0x000fe40000011409 */
[----:B------:R-:W-:Y:S01]  /*24b0*/  LOP3.LUT R8, R9, 0xfffffff8, RZ, 0xc0, !PT ;  /* 0xfffffff809087812 */ /* 0x000fe200078ec0ff */
[----:B------:R-:W-:Y:S01]  /*24c0*/  IMAD.IADD R134, R97, 0x1, R13 ;  /* 0x0000000161867824 */ /* 0x000fe200078e020d */
[----:B------:R-:W-:Y:S01]  /*24d0*/  LOP3.LUT R103, R11, R10, RZ, 0xfc, !PT ;  /* 0x0000000a0b677212 */ /* 0x000fe200078efcff */
[----:B------:R-:W-:Y:S01]  /*24e0*/  IMAD.IADD R136, R91, 0x1, R15 ;  /* 0x000000015b887824 */ /* 0x000fe200078e020f */
[----:B------:R-:W-:Y:S01]  /*24f0*/  LOP3.LUT R9, R20, 0xfffffff8, RZ, 0xc0, !PT ;  /* 0xfffffff814097812 */ /* 0x000fe200078ec0ff */
[----:B------:R-:W-:Y:S01]  /*2500*/  IMAD.IADD R137, R131, 0x1, R5 ;  /* 0x0000000183897824 */ /* 0x000fe200078e0205 */
[----:B------:R-:W-:-:S02]  /*2510*/  SHF.R.S32.HI R120, RZ, 0x3, R20 ;  /* 0x00000003ff787819 */ /* 0x000fc40000011414 */
[----:B------:R-:W-:Y:S01]  /*2520*/  IADD3 R109, R101, R107, RZ ;  /* 0x0000006b656d7210 */ /* 0x000fe20007ffe0ff */
[----:B------:R-:W-:Y:S01]  /*2530*/  IMAD.IADD R107, R107, 0x1, R99 ;  /* 0x000000016b6b7824 */ /* 0x000fe200078e0263 */
[C---:B------:R-:W-:Y:S02]  /*2540*/  LOP3.LUT R20, R26.reuse, 0x2, RZ, 0xc0, !PT ;  /* 0x000000021a147812 */ /* 0x040fe400078ec0ff */
[----:B------:R-:W-:Y:S02]  /*2550*/  LOP3.LUT R21, R26, 0x4, RZ, 0xc0, !PT ;  /* 0x000000041a157812 */ /* 0x000fe400078ec0ff */
[C---:B------:R-:W-:Y:S02]  /*2560*/  LOP3.LUT R27, R103.reuse, 0x2, RZ, 0xc0, !PT ;  /* 0x00000002671b7812 */ /* 0x040fe400078ec0ff */
[C---:B------:R-:W-:Y:S02]  /*2570*/  LOP3.LUT R28, R103.reuse, 0x4, RZ, 0xc0, !PT ;  /* 0x00000004671c7812 */ /* 0x040fe400078ec0ff */
[----:B------:R-:W-:-:S02]  /*2580*/  LOP3.LUT R105, R103, 0x8, RZ, 0xc0, !PT ;  /* 0x0000000867697812 */ /* 0x000fc400078ec0ff */
[----:B------:R-:W-:Y:S02]  /*2590*/  LOP3.LUT R104, R103, 0x10, RZ, 0xc0, !PT ;  /* 0x0000001067687812 */ /* 0x000fe400078ec0ff */
[----:B------:R-:W-:Y:S02]  /*25a0*/  SHF.R.S32.HI R4, RZ, 0x1f, R30 ;  /* 0x0000001fff047819 */ /* 0x000fe4000001141e */
[----:B0-----:R-:W-:Y:S02]  /*25b0*/  LEA.HI R148, R148, 0x8, RZ, 0x19 ;  /* 0x0000000894947811 */ /* 0x001fe400078fc8ff */
[----:B------:R-:W-:Y:S02]  /*25c0*/  LOP3.LUT R10, R11, 0x1, RZ, 0xc0, !PT ;  /* 0x000000010b0a7812 */ /* 0x000fe400078ec0ff */
[----:B------:R-:W-:Y:S02]  /*25d0*/  LOP3.LUT R26, R26, 0x8, RZ, 0xc0, !PT ;  /* 0x000000081a1a7812 */ /* 0x000fe400078ec0ff */
[----:B------:R-:W-:-:S02]  /*25e0*/  SHF.R.S32.HI R116, RZ, 0x1f, R7 ;  /* 0x0000001fff747819 */ /* 0x000fc40000011407 */
[----:B------:R-:W-:Y:S02]  /*25f0*/  SHF.R.S32.HI R115, RZ, 0x1f, R8 ;  /* 0x0000001fff737819 */ /* 0x000fe40000011408 */
[----:B------:R-:W-:Y:S02]  /*2600*/  SHF.R.S32.HI R114, RZ, 0x1f, R9 ;  /* 0x0000001fff727819 */ /* 0x000fe40000011409 */
[----:B------:R-:W-:Y:S02]  /*2610*/  LOP3.LUT R103, R103, 0x20, RZ, 0xc0, !PT ;  /* 0x0000002067677812 */ /* 0x000fe400078ec0ff */
[----:B----4-:R-:W-:-:S07]  /*2620*/  SHF.R.S32.HI R132, RZ, 0x1f, R102 ;  /* 0x0000001fff847819 */ /* 0x010fce0000011466 */
.L_x_562:
[----:B------:R-:W0:Y:S01]  /*2630*/  LDC R84, c[0x0][0x430] ;  /* 0x00010c00ff547b82 */ /* 0x000e220000000800 */
[----:B------:R-:W-:Y:S02]  /*2640*/  VIADD R24, R24, 0xffffffff ;  /* 0xffffffff18187836 */ /* 0x000fe40000000000 */
[----:B------:R-:W-:Y:S02]  /*2650*/  IMAD.MOV.U32 R31, RZ, RZ, RZ ;  /* 0x000000ffff1f7224 */ /* 0x000fe400078e00ff */
[----:B-1----:R-:W-:-:S03]  /*2660*/  IMAD R12, R24, 0x60, R117 ;  /* 0x00000060180c7824 */ /* 0x002fc600078e0275 */
[----:B------:R-:W1:Y:S01]  /*2670*/  LDC R128, c[0x0][0x3f4] ;  /* 0x0000fd00ff807b82 */ /* 0x000e620000000800 */
[----:B------:R-:W-:Y:S01]  /*2680*/  IMAD.IADD R36, R133, 0x1, R12 ;  /* 0x0000000185247824 */ /* 0x000fe200078e020c */
[----:B------:R-:W-:-:S03]  /*2690*/  ISETP.GE.AND P0, PT, R12, R25, PT ;  /* 0x000000190c00720c */ /* 0x000fc60003f06270 */
[----:B--2---:R-:W-:Y:S01]  /*26a0*/  IMAD.MOV.U32 R32, RZ, RZ, R36 ;  /* 0x000000ffff207224 */ /* 0x004fe200078e0024 */
[----:B------:R-:W-:Y:S02]  /*26b0*/  ISETP.GT.OR P0, PT, R117, 0x5f, P0 ;  /* 0x0000005f7500780c */ /* 0x000fe40000704670 */
[----:B0-----:R-:W-:-:S11]  /*26c0*/  ISETP.NE.AND P4, PT, R84, 0x1, PT ;  /* 0x000000015400780c */ /* 0x001fd60003f85270 */
[----:B------:R-:W0:Y:S08]  /*26d0*/  @!P0 LDC.64 R14, c[0x0][0x428] ;  /* 0x00010a00ff0e8b82 */ /* 0x000e300000000a00 */
[----:B------:R-:W2:Y:S08]  /*26e0*/  @!P0 LDC.64 R12, c[0x0][0x418] ;  /* 0x00010600ff0c8b82 */ /* 0x000eb00000000a00 */
[----:B------:R-:W3:Y:S08]  /*26f0*/  @P4 LDC R11, c[0x0][0x434] ;  /* 0x00010d00ff0b4b82 */ /* 0x000ef00000000800 */
[----:B----4-:R-:W4:Y:S01]  /*2700*/  @P4 LDC R34, c[0x0][0x438] ;  /* 0x00010e00ff224b82 */ /* 0x010f220000000800 */
[----:B---3--:R-:W-:-:S05]  /*2710*/  @P4 IMAD.HI.U32 R11, R36, R11, RZ ;  /* 0x0000000b240b4227 */ /* 0x008fca00078e00ff */
[----:B----4-:R-:W-:Y:S01]  /*2720*/  @P4 SHF.R.U32.HI R32, RZ, R34, R11 ;  /* 0x00000022ff204219 */ /* 0x010fe2000001160b */
[----:B0-----:R-:W-:-:S03]  /*2730*/  @!P0 IMAD R11, R132, R14, RZ ;  /* 0x0000000e840b8224 */ /* 0x001fc600078e02ff */
[--C-:B------:R-:W-:Y:S01]  /*2740*/  @!P0 SHF.R.S32.HI R33, RZ, 0x1f, R32.reuse ;  /* 0x0000001fff218819 */ /* 0x100fe20000011420 */
[C---:B------:R-:W-:Y:S02]  /*2750*/  @!P0 IMAD R11, R102.reuse, R15, R11 ;  /* 0x0000000f660b8224 */ /* 0x040fe400078e020b */
[----:B------:R-:W-:-:S04]  /*2760*/  @!P0 IMAD.WIDE.U32 R14, R102, R14, R32 ;  /* 0x0000000e660e8225 */ /* 0x000fc800078e0020 */
[----:B------:R-:W-:Y:S01]  /*2770*/  @!P0 IMAD.IADD R11, R15, 0x1, R11 ;  /* 0x000000010f0b8824 */ /* 0x000fe200078e020b */
[----:B--2---:R-:W-:-:S04]  /*2780*/  @!P0 LEA R12, P4, R14, R12, 0x2 ;  /* 0x0000000c0e0c8211 */ /* 0x004fc800078810ff */
[----:B------:R-:W-:-:S05]  /*2790*/  @!P0 LEA.HI.X R13, R14, R13, R11, 0x2, P4 ;  /* 0x0000000d0e0d8211 */ /* 0x000fca00020f140b */
[----:B------:R0:W5:Y:S01]  /*27a0*/  @!P0 LDG.E R31, desc[UR60][R12.64] ;  /* 0x0000003c0c1f8981 */ /* 0x000162000c1e1900 */
[----:B-1----:R-:W-:Y:S01]  /*27b0*/  ISETP.GE.AND P0, PT, R128, 0x1, PT ;  /* 0x000000018000780c */ /* 0x002fe20003f06270 */
[----:B------:R-:W-:Y:S01]  /*27c0*/  IMAD.MOV R11, RZ, RZ, -R32 ;  /* 0x000000ffff0b7224 */ /* 0x000fe200078e0a20 */
[----:B------:R-:W-:Y:S01]  /*27d0*/  ISETP.GT.AND P4, PT, R24, R130, PT ;  /* 0x000000821800720c */ /* 0x000fe20003f84270 */
[----:B------:R-:W-:Y:S01]  /*27e0*/  IMAD R33, R18, 0x4800, R5 ;  /* 0x0000480012217824 */ /* 0x000fe200078e0205 */
[----:B------:R-:W-:Y:S05]  /*27f0*/  YIELD ;  /* 0x0000000000007946 */ /* 0x000fea0003800000 */
[----:B------:R-:W-:Y:S01]  /*2800*/  IMAD R84, R84, R11, R36 ;  /* 0x0000000b54547224 */ /* 0x000fe200078e0224 */
[----:B------:R-:W-:Y:S01]  /*2810*/  BSSY B0, `(.L_x_457) ;  /* 0x00007ef000007945 */ /* 0x000fe20003800000 */
[----:B------:R-:W-:Y:S01]  /*2820*/  IMAD R11, R18, 0x4800, R137 ;  /* 0x00004800120b7824 */ /* 0x000fe200078e0289 */
[----:B------:R-:W-:Y:S01]  /*2830*/  P2R R127, PR, RZ, 0x10 ;  /* 0x00000010ff7f7803 */ /* 0x000fe20000000000 */
[----:B------:R-:W-:-:S03]  /*2840*/  IMAD R33, R33, 0x2, R126 ;  /* 0x0000000221217824 */ /* 0x000fc600078e027e */
[----:B------:R-:W-:Y:S01]  /*2850*/  LEA R32, R11, R126, 0x1 ;  /* 0x0000007e0b207211 */ /* 0x000fe200078e08ff */
[----:B0-----:R-:W-:Y:S06]  /*2860*/  @!P0 BRA `(.L_x_458) ;  /* 0x0000007400c88947 */ /* 0x001fec0003800000 */
[----:B------:R-:W-:Y:S01]  /*2870*/  SHF.R.S32.HI R85, RZ, 0x1f, R84 ;  /* 0x0000001fff557819 */ /* 0x000fe20000011454 */
[----:B------:R-:W-:Y:S01]  /*2880*/  ULDC.64 UR4, c[0x0][0x300] ;  /* 0x0000c00000047ab9 */ /* 0x000fe20000000a00 */
[----:B-----5:R-:W-:Y:S01]  /*2890*/  SHF.R.S32.HI R86, RZ, 0x1f, R31 ;  /* 0x0000001fff567819 */ /* 0x020fe2000001141f */
[----:B------:R-:W-:Y:S01]  /*28a0*/  IMAD.WIDE.U32 R12, R84, UR4, RZ ;  /* 0x00000004540c7c25 */ /* 0x000fe2000f8e00ff */
[----:B------:R-:W-:Y:S02]  /*28b0*/  ULDC.U8 UR6, c[0x0][0x410] ;  /* 0x0001040000067ab9 */ /* 0x000fe40000000000 */
[----:B------:R-:W-:Y:S01]  /*28c0*/  ISETP.NE.AND P0, PT, RZ, UR6, PT ;  /* 0x00000006ff007c0c */ /* 0x000fe2000bf05270 */
[----:B------:R-:W-:Y:S02]  /*28d0*/  IMAD R11, R85, UR4, RZ ;  /* 0x00000004550b7c24 */ /* 0x000fe4000f8e02ff */
[----:B------:R-:W-:Y:S02]  /*28e0*/  IMAD R34, R136, R24, RZ ;  /* 0x0000001888227224 */ /* 0x000fe400078e02ff */
[----:B------:R-:W-:Y:S01]  /*28f0*/  IMAD R11, R84, UR5, R11 ;  /* 0x00000005540b7c24 */ /* 0x000fe2000f8e020b */
[----:B------:R-:W-:Y:S01]  /*2900*/  ULDC.64 UR4, c[0x0][0x310] ;  /* 0x0000c40000047ab9 */ /* 0x000fe20000000a00 */
[----:B------:R-:W-:-:S02]  /*2910*/  IMAD R87, R24, -0x60, R25 ;  /* 0xffffffa018577824 */ /* 0x000fc400078e0219 */
[----:B------:R-:W-:Y:S02]  /*2920*/  IMAD R14, R86, UR4, RZ ;  /* 0x00000004560e7c24 */ /* 0x000fe4000f8e02ff */
[----:B------:R-:W-:Y:S01]  /*2930*/  IMAD.IADD R13, R13, 0x1, R11 ;  /* 0x000000010d0d7824 */ /* 0x000fe200078e020b */
[----:B------:R-:W-:Y:S01]  /*2940*/  SHF.R.S32.HI R11, RZ, 0x1f, R24 ;  /* 0x0000001fff0b7819 */ /* 0x000fe20000011418 */
[----:B------:R-:W-:Y:S01]  /*2950*/  IMAD R15, R31, UR5, R14 ;  /* 0x000000051f0f7c24 */ /* 0x000fe2000f8e020e */
[----:B------:R-:W-:Y:S01]  /*2960*/  VIMNMX R87, R87, 0x60, PT ;  /* 0x0000006057577848 */ /* 0x000fe20003fe0100 */
[----:B------:R-:W-:Y:S01]  /*2970*/  IMAD.WIDE.U32 R12, R31, UR4, R12 ;  /* 0x000000041f0c7c25 */ /* 0x000fe2000f8e000c */
[----:B------:R-:W-:-:S03]  /*2980*/  ULDC.64 UR4, c[0x0][0x308] ;  /* 0x0000c20000047ab9 */ /* 0x000fc60000000a00 */
[----:B------:R-:W-:Y:S02]  /*2990*/  IMAD R14, R134, R24, RZ ;  /* 0x00000018860e7224 */ /* 0x000fe400078e02ff */
[----:B------:R-:W-:Y:S02]  /*29a0*/  IMAD.IADD R13, R13, 0x1, R15 ;  /* 0x000000010d0d7824 */ /* 0x000fe400078e020f */
[----:B------:R-:W-:Y:S02]  /*29b0*/  IMAD R15, R4, UR4, RZ ;  /* 0x00000004040f7c24 */ /* 0x000fe4000f8e02ff */
[C---:B------:R-:W-:Y:S02]  /*29c0*/  IMAD R35, R11.reuse, R96, R14 ;  /* 0x000000600b237224 */ /* 0x040fe400078e020e */
[----:B------:R-:W-:Y:S02]  /*29d0*/  IMAD R37, R11, R90, R34 ;  /* 0x0000005a0b257224 */ /* 0x000fe400078e0222 */
[----:B------:R-:W-:-:S02]  /*29e0*/  IMAD R11, R30, UR5, R15 ;  /* 0x000000051e0b7c24 */ /* 0x000fc4000f8e020f */
[----:B------:R-:W-:Y:S01]  /*29f0*/  IMAD.WIDE.U32 R118, R30, UR4, R12 ;  /* 0x000000041e767c25 */ /* 0x000fe2000f8e000c */
[----:B------:R-:W-:-:S03]  /*2a00*/  ULDC.64 UR4, c[0x0][0x2e8] ;  /* 0x0000ba0000047ab9 */ /* 0x000fc60000000a00 */
[----:B------:R-:W-:Y:S01]  /*2a10*/  IMAD.IADD R11, R119, 0x1, R11 ;  /* 0x00000001770b7824 */ /* 0x000fe200078e020b */
[----:B------:R-:W-:Y:S01]  /*2a20*/  LEA R119, P4, R118, UR4, 0x1 ;  /* 0x0000000476777c11 */ /* 0x000fe2000f8808ff */
[----:B------:R-:W-:-:S03]  /*2a30*/  IMAD.WIDE.U32 R14, R96, R24, RZ ;  /* 0x00000018600e7225 */ /* 0x000fc600078e00ff */
[----:B------:R-:W-:Y:S01]  /*2a40*/  LEA.HI.X R118, R118, UR5, R11, 0x1, P4 ;  /* 0x0000000576767c11 */ /* 0x000fe2000a0f0c0b */
[----:B------:R-:W-:-:S04]  /*2a50*/  IMAD.WIDE.U32 R12, R90, R24, RZ ;  /* 0x000000185a0c7225 */ /* 0x000fc800078e00ff */
[----:B------:R-:W-:Y:S02]  /*2a60*/  IMAD.IADD R11, R15, 0x1, R35 ;  /* 0x000000010f0b7824 */ /* 0x000fe400078e0223 */
[----:B------:R-:W-:Y:S01]  /*2a70*/  IMAD.IADD R82, R13, 0x1, R37 ;  /* 0x000000010d527824 */ /* 0x000fe200078e0225 */
[----:B------:R-:W-:Y:S06]  /*2a80*/  @!P0 BRA `(.L_x_459) ;  /* 0x0000003800548947 */ /* 0x000fec0003800000 */
[----:B------:R-:W-:Y:S01]  /*2a90*/  ISETP.GE.AND P4, PT, R165, R87, PT ;  /* 0x00000057a500720c */ /* 0x000fe20003f86270 */
[----:B------:R-:W-:Y:S01]  /*2aa0*/  BSSY B1, `(.L_x_460) ;  /* 0x0000037000017945 */ /* 0x000fe20003800000 */
        /* <DEDUP_REMOVED lines=13> */
[----:B------:R-:W-:Y:S06]  /*2b80*/  @P4 BRA `(.L_x_461) ;  /* 0x0000000000a04947 */ /* 0x000fec0003800000 */
[----:B------:R-:W-:Y:S01]  /*2b90*/  IADD3 R37, P5, R100, R14, RZ ;  /* 0x0000000e64257210 */ /* 0x000fe20007fbe0ff */
[----:B------:R-:W-:Y:S01]  /*2ba0*/  ULDC.64 UR4, c[0x0][0x3e8] ;  /* 0x0000fa0000047ab9 */ /* 0x000fe20000000a00 */
[----:B------:R-:W-:Y:S01]  /*2bb0*/  IADD3 R39, P0, R94, R12, RZ ;  /* 0x0000000c5e277210 */ /* 0x000fe20007f1e0ff */
[----:B------:R-:W-:Y:S01]  /*2bc0*/  ULDC.64 UR6, c[0x0][0x400] ;  /* 0x0001000000067ab9 */ /* 0x000fe20000000a00 */
[----:B------:R-:W-:Y:S01]  /*2bd0*/  CS2R R78, SRZ ;  /* 0x00000000004e7805 */ /* 0x000fe2000001ff00 */
[----:B------:R-:W-:Y:S01]  /*2be0*/  IMAD.X R38, R11, 0x1, R109, P5 ;  /* 0x000000010b267824 */ /* 0x000fe200028e066d */
[----:B------:R-:W-:Y:S01]  /*2bf0*/  LEA R36, P5, R37, UR4, 0x1 ;  /* 0x0000000425247c11 */ /* 0x000fe2000f8a08ff */
[----:B------:R-:W-:Y:S01]  /*2c00*/  IMAD.X R40, R82, 0x1, R108, P0 ;  /* 0x0000000152287824 */ /* 0x000fe200000e066c */
[----:B------:R-:W-:Y:S02]  /*2c10*/  ISETP.GE.AND P0, PT, R160, R128, PT ;  /* 0x00000080a000720c */ /* 0x000fe40003f06270 */
[----:B------:R-:W-:-:S02]  /*2c20*/  CS2R R74, SRZ ;  /* 0x00000000004a7805 */ /* 0x000fc4000001ff00 */
[----:B------:R-:W-:Y:S02]  /*2c30*/  LEA.HI.X R37, R37, UR5, R38, 0x1, P5 ;  /* 0x0000000525257c11 */ /* 0x000fe4000a8f0c26 */
[----:B------:R-:W-:Y:S02]  /*2c40*/  CS2R R80, SRZ ;  /* 0x0000000000507805 */ /* 0x000fe4000001ff00 */
[C---:B------:R-:W-:Y:S02]  /*2c50*/  LEA R38, P5, R39.reuse, UR6, 0x1 ;  /* 0x0000000627267c11 */ /* 0x040fe4000f8a08ff */
[----:B------:R-:W-:Y:S02]  /*2c60*/  CS2R R76, SRZ ;  /* 0x00000000004c7805 */ /* 0x000fe4000001ff00 */
[----:B------:R-:W-:Y:S02]  /*2c70*/  LEA.HI.X R39, R39, UR7, R40, 0x1, P5 ;  /* 0x0000000727277c11 */ /* 0x000fe4000a8f0c28 */
[-C--:B------:R-:W-:Y:S01]  /*2c80*/  ISETP.GE.AND P5, PT, R169, R128.reuse, PT ;  /* 0x00000080a900720c */ /* 0x080fe20003fa6270 */
[----:B------:R0:W5:Y:S04]  /*2c90*/  @!P0 LDG.E.64 R78, desc[UR60][R36.64] ;  /* 0x0000003c244e8981 */ /* 0x000168000c1e1b00 */
[----:B------:R0:W5:Y:S01]  /*2ca0*/  @!P0 LDG.E.64 R80, desc[UR60][R38.64] ;  /* 0x0000003c26508981 */ /* 0x000162000c1e1b00 */
[----:B------:R-:W-:-:S07]  /*2cb0*/  ISETP.GE.AND P0, PT, R168, R128, PT ;  /* 0x00000080a800720c */ /* 0x000fce0003f06270 */
[----:B------:R0:W5:Y:S04]  /*2cc0*/  @!P5 LDG.E.64 R74, desc[UR60][R36.64+0x20] ;  /* 0x0000203c244ad981 */ /* 0x000168000c1e1b00 */
[----:B------:R0:W5:Y:S01]  /*2cd0*/  @!P5 LDG.E.64 R76, desc[UR60][R38.64+0x20] ;  /* 0x0000203c264cd981 */ /* 0x000162000c1e1b00 */
[----:B------:R-:W-:Y:S02]  /*2ce0*/  ISETP.GE.AND P5, PT, R171, R128, PT ;  /* 0x00000080ab00720c */ /* 0x000fe40003fa6270 */
[----:B------:R-:W-:Y:S02]  /*2cf0*/  CS2R R70, SRZ ;  /* 0x0000000000467805 */ /* 0x000fe4000001ff00 */
[----:B------:R-:W-:Y:S02]  /*2d00*/  CS2R R72, SRZ ;  /* 0x0000000000487805 */ /* 0x000fe4000001ff00 */
[----:B------:R-:W-:-:S02]  /*2d10*/  CS2R R66, SRZ ;  /* 0x0000000000427805 */ /* 0x000fc4000001ff00 */
[----:B------:R-:W-:Y:S01]  /*2d20*/  CS2R R68, SRZ ;  /* 0x0000000000447805 */ /* 0x000fe2000001ff00 */
[----:B------:R0:W5:Y:S04]  /*2d30*/  @!P0 LDG.E.64 R70, desc[UR60][R36.64+0x40] ;  /* 0x0000403c24468981 */ /* 0x000168000c1e1b00 */
[----:B------:R0:W5:Y:S01]  /*2d40*/  @!P0 LDG.E.64 R72, desc[UR60][R38.64+0x40] ;  /* 0x0000403c26488981 */ /* 0x000162000c1e1b00 */
[----:B------:R-:W-:-:S03]  /*2d50*/  ISETP.GE.AND P0, PT, R170, R128, PT ;  /* 0x00000080aa00720c */ /* 0x000fc60003f06270 */
        /* <DEDUP_REMOVED lines=8> */
[----:B------:R0:W5:Y:S04]  /*2de0*/  @!P0 LDG.E.64 R64, desc[UR60][R38.64+0x80] ;  /* 0x0000803c26408981 */ /* 0x000168000c1e1b00 */
[----:B------:R0:W5:Y:S04]  /*2df0*/  @!P5 LDG.E.64 R58, desc[UR60][R36.64+0xa0] ;  /* 0x0000a03c243ad981 */ /* 0x000168000c1e1b00 */
[----:B------:R0:W5:Y:S02]  /*2e00*/  @!P5 LDG.E.64 R60, desc[UR60][R38.64+0xa0] ;  /* 0x0000a03c263cd981 */ /* 0x000164000c1e1b00 */
.L_x_461:
[----:B------:R-:W-:Y:S05]  /*2e10*/  BSYNC B1 ;  /* 0x0000000000017941 */ /* 0x000fea0003800000 */
.L_x_460:
[----:B------:R-:W-:Y:S01]  /*2e20*/  ISETP.GE.AND P5, PT, R224, R87, PT ;  /* 0x00000057e000720c */ /* 0x000fe20003fa6270 */
[----:B------:R-:W-:Y:S01]  /*2e30*/  BSSY B1, `(.L_x_462) ;  /* 0x0000037000017945 */ /* 0x000fe20003800000 */
[----:B0-----:R-:W-:Y:S02]  /*2e40*/  CS2R R38, SRZ ;  /* 0x0000000000267805 */ /* 0x001fe4000001ff00 */
        /* <DEDUP_REMOVED lines=8> */
[----:B------:R-:W-:Y:S01]  /*2ed0*/  CS2R R52, SRZ ;  /* 0x0000000000347805 */ /* 0x000fe2000001ff00 */
[----:B-----5:R-:W-:Y:S01]  /*2ee0*/  IMAD.MOV.U32 R88, RZ, RZ, R58 ;  /* 0x000000ffff587224 */ /* 0x020fe200078e003a */
[----:B------:R-:W-:Y:S01]  /*2ef0*/  CS2R R56, SRZ ;  /* 0x0000000000387805 */ /* 0x000fe2000001ff00 */
[----:B------:R-:W-:Y:S01]  /*2f00*/  IMAD.MOV.U32 R83, RZ, RZ, R59 ;  /* 0x000000ffff537224 */ /* 0x000fe200078e003b */
[----:B------:R-:W-:Y:S06]  /*2f10*/  @P5 BRA `(.L_x_463) ;  /* 0x0000000000a05947 */ /* 0x000fec0003800000 */
[----:B------:R-:W-:Y:S01]  /*2f20*/  IADD3 R14, P0, P6, R100, R14, R111 ;  /* 0x0000000e640e7210 */ /* 0x000fe20007e1e06f */
[----:B------:R-:W-:Y:S01]  /*2f30*/  ULDC.64 UR4, c[0x0][0x3e8] ;  /* 0x0000fa0000047ab9 */ /* 0x000fe20000000a00 */
[----:B------:R-:W-:Y:S01]  /*2f40*/  ULDC.64 UR6, c[0x0][0x400] ;  /* 0x0001000000067ab9 */ /* 0x000fe20000000a00 */
[----:B------:R-:W-:Y:S02]  /*2f50*/  CS2R R54, SRZ ;  /* 0x0000000000367805 */ /* 0x000fe4000001ff00 */
[----:B------:R-:W-:Y:S02]  /*2f60*/  IADD3.X R13, R109, R11, R110, P0, P6 ;  /* 0x0000000b6d0d7210 */ /* 0x000fe400007ec46e */
[----:B------:R-:W-:Y:S02]  /*2f70*/  CS2R R56, SRZ ;  /* 0x0000000000387805 */ /* 0x000fe4000001ff00 */
[----:B------:R-:W-:-:S04]  /*2f80*/  IADD3 R11, P0, P6, R94, R12, R113 ;  /* 0x0000000c5e0b7210 */ /* 0x000fc80007e1e071 */
[----:B------:R-:W-:Y:S02]  /*2f90*/  IADD3.X R82, R108, R82, R112, P0, P6 ;  /* 0x000000526c527210 */ /* 0x000fe400007ec470 */
[----:B------:R-:W-:-:S04]  /*2fa0*/  LEA R12, P0, R14, UR4, 0x1 ;  /* 0x000000040e0c7c11 */ /* 0x000fc8000f8008ff */
[----:B------:R-:W-:Y:S02]  /*2fb0*/  LEA.HI.X R13, R14, UR5, R13, 0x1, P0 ;  /* 0x000000050e0d7c11 */ /* 0x000fe400080f0c0d */
[----:B------:R-:W-:-:S04]  /*2fc0*/  LEA R14, P0, R11, UR6, 0x1 ;  /* 0x000000060b0e7c11 */ /* 0x000fc8000f8008ff */
[----:B------:R-:W-:Y:S02]  /*2fd0*/  LEA.HI.X R15, R11, UR7, R82, 0x1, P0 ;  /* 0x000000070b0f7c11 */ /* 0x000fe400080f0c52 */
[----:B------:R-:W-:Y:S02]  /*2fe0*/  ISETP.GE.AND P0, PT, R160, R128, PT ;  /* 0x00000080a000720c */ /* 0x000fe40003f06270 */
[----:B------:R-:W-:Y:S02]  /*2ff0*/  CS2R R50, SRZ ;  /* 0x0000000000327805 */ /* 0x000fe4000001ff00 */
[----:B------:R-:W-:-:S09]  /*3000*/  CS2R R52, SRZ ;  /* 0x0000000000347805 */ /* 0x000fd2000001ff00 */
[----:B------:R0:W5:Y:S04]  /*3010*/  @!P0 LDG.E.64 R54, desc[UR60][R12.64] ;  /* 0x0000003c0c368981 */ /* 0x000168000c1e1b00 */
[----:B------:R0:W5:Y:S01]  /*3020*/  @!P0 LDG.E.64 R56, desc[UR60][R14.64] ;  /* 0x0000003c0e388981 */ /* 0x000162000c1e1b00 */
        /* <DEDUP_REMOVED lines=20> */
[----:B------:R-:W-:-:S13]  /*3170*/  ISETP.GE.AND P0, PT, R172, R128, PT ;  /* 0x00000080ac00720c */ /* 0x000fda0003f06270 */
[----:B------:R0:W5:Y:S04]  /*3180*/  @!P0 LDG.E.64 R34, desc[UR60][R12.64+0xa0] ;  /* 0x0000a03c0c228981 */ /* 0x000168000c1e1b00 */
[----:B------:R0:W5:Y:S02]  /*3190*/  @!P0 LDG.E.64 R36, desc[UR60][R14.64+0xa0] ;  /* 0x0000a03c0e248981 */ /* 0x000164000c1e1b00 */
.L_x_463:
[----:B------:R-:W-:Y:S05]  /*31a0*/  BSYNC B1 ;  /* 0x0000000000017941 */ /* 0x000fea0003800000 */
.L_x_462:
[----:B------:R-:W2:Y:S01]  /*31b0*/  LDL R11, [R1+0x30] ;  /* 0x00003000010b7983 */ /* 0x000ea20000100800 */
[----:B0-----:R-:W-:Y:S01]  /*31c0*/  MOV R12, R63 ;  /* 0x0000003f000c7202 */ /* 0x001fe20000000f00 */
[----:B------:R-:W-:Y:S01]  /*31d0*/  IMAD.MOV.U32 R13, RZ, RZ, R70 ;  /* 0x000000ffff0d7224 */ /* 0x000fe200078e0046 */
[----:B------:R-:W-:Y:S01]  /*31e0*/  PRMT R204, R88, 0x5410, R83 ;  /* 0x0000541058cc7816 */ /* 0x000fe20000000053 */
        /* <DEDUP_REMOVED lines=8> */
[----:B------:R-:W-:-:S03]  /*3270*/  IMAD.MOV.U32 R12, RZ, RZ, R75 ;  /* 0x000000ffff0c7224 */ /* 0x000fc600078e004b */
[----:B------:R-:W-:Y:S01]  /*3280*/  PRMT R152, R14, 0x5410, R13 ;  /* 0x000054100e987816 */ /* 0x000fe2000000000d */
[----:B------:R-:W-:Y:S01]  /*3290*/  IMAD.MOV.U32 R14, RZ, RZ, R60 ;  /* 0x000000ffff0e7224 */ /* 0x000fe200078e003c */
[----:B------:R-:W-:Y:S01]  /*32a0*/  PRMT R213, R213, 0x5410, R12 ;  /* 0x00005410d5d57816 */ /* 0x000fe2000000000c */
[----:B------:R-:W-:Y:S01]  /*32b0*/  IMAD.MOV.U32 R13, RZ, RZ, R61 ;  /* 0x000000ffff0d7224 */ /* 0x000fe200078e003d */
[----:B------:R-:W-:-:S04]  /*32c0*/  MOV R12, R64 ;  /* 0x00000040000c7202 */ /* 0x000fc80000000f00 */
[----:B------:R-:W-:Y:S01]  /*32d0*/  PRMT R205, R14, 0x5410, R13 ;  /* 0x000054100ecd7816 */ /* 0x000fe2000000000d */
[----:B------:R-:W-:Y:S02]  /*32e0*/  IMAD.MOV.U32 R14, RZ, RZ, R68 ;  /* 0x000000ffff0e7224 */ /* 0x000fe400078e0044 */
[----:B------:R-:W-:-:S05]  /*32f0*/  IMAD.MOV.U32 R13, RZ, RZ, R69 ;  /* 0x000000ffff0d7224 */ /* 0x000fca00078e0045 */
[----:B------:R-:W-:Y:S01]  /*3300*/  PRMT R208, R13, 0x7610, R208 ;  /* 0x000076100dd07816 */ /* 0x000fe200000000d0 */
[----:B------:R-:W-:Y:S01]  /*3310*/  IMAD.MOV.U32 R13, RZ, RZ, R80 ;  /* 0x000000ffff0d7224 */ /* 0x000fe200078e0050 */
[----:B--2---:R-:W-:Y:S01]  /*3320*/  R2UR UR4, R11 ;  /* 0x000000000b0472ca */ /* 0x004fe200000e0000 */
[----:B------:R-:W-:-:S05]  /*3330*/  IMAD.MOV.U32 R11, RZ, RZ, R62 ;  /* 0x000000ffff0b7224 */ /* 0x000fca00078e003e */
[----:B------:R-:W-:Y:S01]  /*3340*/  PRMT R207, R207, 0x5410, R11 ;  /* 0x00005410cfcf7816 */ /* 0x000fe2000000000b */
[----:B------:R-:W-:-:S03]  /*3350*/  IMAD.MOV.U32 R11, RZ, RZ, R66 ;  /* 0x000000ffff0b7224 */ /* 0x000fc600078e0042 */
[----:B------:R-:W-:Y:S01]  /*3360*/  PRMT R207, R12, 0x7610, R207 ;  /* 0x000076100ccf7816 */ /* 0x000fe200000000cf */
[----:B------:R-:W-:Y:S01]  /*3370*/  IMAD.MOV.U32 R12, RZ, RZ, R73 ;  /* 0x000000ffff0c7224 */ /* 0x000fe200078e0049 */
[----:B------:R-:W-:Y:S01]  /*3380*/  PRMT R209, R209, 0x5410, R11 ;  /* 0x00005410d1d17816 */ /* 0x000fe2000000000b */
[----:B------:R-:W-:Y:S01]  /*3390*/  IMAD.MOV.U32 R11, RZ, RZ, R74 ;  /* 0x000000ffff0b7224 */ /* 0x000fe200078e004a */
[----:B------:R-:W-:Y:S02]  /*33a0*/  UISETP.NE.AND UP0, UPT, UR4, 0x3, UPT ;  /* 0x000000030400788c */ /* 0x000fe4000bf05270 */
[----:B------:R-:W-:Y:S01]  /*33b0*/  PRMT R211, R12, 0x7610, R211 ;  /* 0x000076100cd37816 */ /* 0x000fe200000000d3 */
[----:B------:R-:W-:Y:S01]  /*33c0*/  IMAD.MOV.U32 R12, RZ, RZ, R77 ;  /* 0x000000ffff0c7224 */ /* 0x000fe200078e004d */
[----:B------:R-:W-:Y:S01]  /*33d0*/  PRMT R212, R212, 0x5410, R11 ;  /* 0x00005410d4d47816 */ /* 0x000fe2000000000b */
[----:B------:R-:W-:Y:S01]  /*33e0*/  IMAD.MOV.U32 R11, RZ, RZ, R65 ;  /* 0x000000ffff0b7224 */ /* 0x000fe200078e0041 */
[----:B------:R-:W-:-:S02]  /*33f0*/  PLOP3.LUT P0, PT, PT, PT, UP0, 0x80, 0x0 ;  /* 0x000000000000781c */ /* 0x000fc40003f0f008 */
[----:B------:R-:W-:Y:S01]  /*3400*/  PRMT R213, R12, 0x7610, R213 ;  /* 0x000076100cd57816 */ /* 0x000fe200000000d5 */
[----:B-----5:R-:W-:Y:S01]  /*3410*/  IMAD.MOV.U32 R12, RZ, RZ, R38 ;  /* 0x000000ffff0c7224 */ /* 0x020fe200078e0026 */
        /* <DEDUP_REMOVED lines=8> */
[----:B------:R-:W-:Y:S02]  /*34a0*/  MOV R13, R35 ;  /* 0x00000023000d7202 */ /* 0x000fe40000000f00 */
[----:B------:R-:W-:Y:S01]  /*34b0*/  PRMT R212, R11, 0x7610, R212 ;  /* 0x000076100bd47816 */ /* 0x000fe200000000d4 */
[----:B------:R-:W-:Y:S01]  /*34c0*/  IMAD.MOV.U32 R11, RZ, RZ, R39 ;  /* 0x000000ffff0b7224 */ /* 0x000fe200078e0027 */
[----:B------:R-:W-:-:S04]  /*34d0*/  PRMT R83, R14, 0x5410, R13 ;  /* 0x000054100e537816 */ /* 0x000fc8000000000d */
[----:B------:R-:W-:Y:S01]  /*34e0*/  PRMT R123, R12, 0x5410, R11 ;  /* 0x000054100c7b7816 */ /* 0x000fe2000000000b */
[----:B------:R-:W-:Y:S02]  /*34f0*/  IMAD.MOV.U32 R12, RZ, RZ, R42 ;  /* 0x000000ffff0c7224 */ /* 0x000fe400078e002a */
[----:B------:R-:W-:-:S05]  /*3500*/  IMAD.MOV.U32 R11, RZ, RZ, R43 ;  /* 0x000000ffff0b7224 */ /* 0x000fca00078e002b */
        /* <DEDUP_REMOVED lines=10> */
[----:B------:R-:W-:Y:S01]  /*35b0*/  IMAD.MOV.U32 R11, RZ, RZ, R37 ;  /* 0x000000ffff0b7224 */ /* 0x000fe200078e0025 */
[----:B------:R-:W-:-:S04]  /*35c0*/  MOV R12, R36 ;  /* 0x00000024000c7202 */ /* 0x000fc80000000f00 */
        /* <DEDUP_REMOVED lines=16> */
[----:B------:R-:W-:Y:S06]  /*36d0*/  @!P0 BRA `(.L_x_464) ;  /* 0x0000000000048947 */ /* 0x000fec0003800000 */
[----:B------:R-:W-:Y:S01]  /*36e0*/  BPT.TRAP 0x1 ;  /* 0x000000040000795c */ /* 0x000fe20000300000 */
.L_x_464:
[----:B------:R-:W-:Y:S01]  /*36f0*/  IMAD R88, R18, 0x8, R2 ;  /* 0x0000000812587824 */ /* 0x000fe200078e0202 */
[----:B------:R-:W-:Y:S01]  /*3700*/  SHF.L.U32 R89, R166, 0x1f, RZ ;  /* 0x0000001fa6597819 */ /* 0x000fe200000006ff */
[----:B------:R-:W-:Y:S03]  /*3710*/  BSSY B1, `(.L_x_465) ;  /* 0x0000003000017945 */ /* 0x000fe60003800000 */
[----:B------:R-:W0:Y:S02]  /*3720*/  SYNCS.PHASECHK.TRANS64.TRYWAIT P6, [R88+URZ+0x2a890], R89 ;  /* 0x02a89059580075a7 */ /* 0x000e2400080c017f */
[----:B0-----:R-:W-:Y:S05]  /*3730*/  @!P6 BRA `(.L_x_466) ;  /* 0x000001ac00d8e947 */ /* 0x001fea0003800000 */
.L_x_786:
[----:B------:R-:W-:Y:S05]  /*3740*/  BSYNC B1 ;  /* 0x0000000000017941 */ /* 0x000fea0003800000 */
.L_x_465:
[----:B------:R-:W-:-:S03]  /*3750*/  UMOV UR4, 0xffffffff ;  /* 0xffffffff00047882 */ /* 0x000fc60000000000 */
[----:B------:R-:W-:Y:S05]  /*3760*/  BRA.DIV UR4, `(.L_x_467) ;  /* 0x000001ae04e07947 */ /* 0x000fea000b800000 */
[----:B------:R1:W2:Y:S04]  /*3770*/  SHFL.IDX PT, R82, R118, RZ, 0x1c1f ;  /* 0x001c1fff76527589 */ /* 0x0002a800000e0000 */
[----:B------:R1:W3:Y:S02]  /*3780*/  SHFL.IDX PT, R11, R119, RZ, 0x1c1f ;  /* 0x001c1fff770b7589 */ /* 0x0002e400000e0000 */
.L_x_790:
[----:B------:R-:W-:Y:S04]  /*3790*/  BSSY B1, `(.L_x_468) ;  /* 0x0000167000017945 */ /* 0x000fe80003800000 */
[----:B------:R-:W-:Y:S05]  /*37a0*/  @P4 BRA `(.L_x_469) ;  /* 0x0000001400944947 */ /* 0x000fea0003800000 */
[----:B------:R-:W-:Y:S01]  /*37b0*/  ISETP.NE.AND P4, PT, R10, RZ, PT ;  /* 0x000000ff0a00720c */ /* 0x000fe20003f85270 */
[----:B------:R-:W-:-:S12]  /*37c0*/  BSSY B2, `(.L_x_470) ;  /* 0x0000039000027945 */ /* 0x000fd80003800000 */
[----:B------:R-:W-:Y:S05]  /*37d0*/  @!P4 BRA `(.L_x_471) ;  /* 0x0000000000dcc947 */ /* 0x000fea0003800000 */
[----:B------:R4:W0:Y:S01]  /*37e0*/  LDS.128 R12, [R33] ;  /* 0x00000000210c7984 */ /* 0x0008220000000c00 */
[----:B------:R-:W-:Y:S01]  /*37f0*/  ISETP.GE.AND P4, PT, R160, R128, PT ;  /* 0x00000080a000720c */ /* 0x000fe20003f86270 */
[----:B------:R-:W-:-:S12]  /*3800*/  BSSY B3, `(.L_x_472) ;  /* 0x0000031000037945 */ /* 0x000fd80003800000 */
[----:B----4-:R-:W-:Y:S05]  /*3810*/  @P4 BRA `(.L_x_473) ;  /* 0x0000000000bc4947 */ /* 0x010fea0003800000 */
[--C-:B------:R-:W-:Y:S02]  /*3820*/  SHF.R.U64 R78, R78, 0x10, R79.reuse ;  /* 0x000000104e4e7819 */ /* 0x100fe4000000124f */
[----:B------:R-:W-:Y:S02]  /*3830*/  SHF.R.U32.HI R151, RZ, 0x10, R79 ;  /* 0x00000010ff977819 */ /* 0x000fe4000001164f */
[--C-:B------:R-:W-:Y:S02]  /*3840*/  SHF.R.U64 R79, R80, 0x10, R81.reuse ;  /* 0x00000010504f7819 */ /* 0x100fe40000001251 */
[----:B------:R-:W-:Y:S02]  /*3850*/  SHF.R.U32.HI R80, RZ, 0x10, R81 ;  /* 0x00000010ff507819 */ /* 0x000fe40000011651 */
[C---:B------:R-:W-:Y:S02]  /*3860*/  PRMT R81, R153.reuse, 0x5410, R79 ;  /* 0x0000541099517816 */ /* 0x040fe4000000004f */
[----:B------:R-:W-:-:S02]  /*3870*/  PRMT R79, R153, 0x5432, R80 ;  /* 0x00005432994f7816 */ /* 0x000fc40000000050 */
[C---:B------:R-:W-:Y:S02]  /*3880*/  PRMT R78, R152.reuse, 0x5432, R78 ;  /* 0x00005432984e7816 */ /* 0x040fe4000000004e */
[----:B0-----:R-:W-:Y:S02]  /*3890*/  LOP3.LUT R154, R13, 0xffff0000, RZ, 0xc0, !PT ;  /* 0xffff00000d9a7812 */ /* 0x001fe400078ec0ff */
[C---:B------:R-:W-:Y:S01]  /*38a0*/  LOP3.LUT R153, R81.reuse, 0xffff0000, RZ, 0xc0, !PT ;  /* 0xffff000051997812 */ /* 0x040fe200078ec0ff */
[----:B------:R-:W-:Y:S01]  /*38b0*/  IMAD.U32 R81, R81, 0x10000, RZ ;  /* 0x0001000051517824 */ /* 0x000fe200078e00ff */
[----:B------:R-:W-:Y:S01]  /*38c0*/  PRMT R151, R152, 0x5410, R151 ;  /* 0x0000541098977816 */ /* 0x000fe20000000097 */
[----:B------:R-:W-:Y:S01]  /*38d0*/  IMAD.U32 R152, R13, 0x10000, RZ ;  /* 0x000100000d987824 */ /* 0x000fe200078e00ff */
[----:B------:R-:W-:Y:S01]  /*38e0*/  LOP3.LUT R13, R78, 0xffff0000, RZ, 0xc0, !PT ;  /* 0xffff00004e0d7812 */ /* 0x000fe200078ec0ff */
[----:B------:R-:W-:Y:S01]  /*38f0*/  FMUL.FTZ R80, R154, R153 ;  /* 0x000000999a507220 */ /* 0x000fe20000410000 */
[----:B------:R-:W-:-:S03]  /*3900*/  IMAD.U32 R78, R78, 0x10000, RZ ;  /* 0x000100004e4e7824 */ /* 0x000fc600078e00ff */
[-C--:B------:R-:W-:Y:S01]  /*3910*/  FFMA.FTZ R80, R152, R13.reuse, -R80 ;  /* 0x0000000d98507223 */ /* 0x080fe20000010850 */
[----:B------:R-:W-:Y:S01]  /*3920*/  FMUL.FTZ R13, R154, R13 ;  /* 0x0000000d9a0d7220 */ /* 0x000fe20000410000 */
[C---:B------:R-:W-:Y:S01]  /*3930*/  IMAD.U32 R154, R151.reuse, 0x10000, RZ ;  /* 0x00010000979a7824 */ /* 0x040fe200078e00ff */
[----:B------:R-:W-:Y:S02]  /*3940*/  LOP3.LUT R151, R151, 0xffff0000, RZ, 0xc0, !PT ;  /* 0xffff000097977812 */ /* 0x000fe400078ec0ff */
[----:B------:R-:W-:Y:S01]  /*3950*/  FFMA.FTZ R13, R152, R153, R13 ;  /* 0x00000099980d7223 */ /* 0x000fe2000001000d */
[C---:B------:R-:W-:Y:S01]  /*3960*/  LOP3.LUT R153, R14.reuse, 0xffff0000, RZ, 0xc0, !PT ;  /* 0xffff00000e997812 */ /* 0x040fe200078ec0ff */
[C---:B------:R-:W-:Y:S01]  /*3970*/  IMAD.U32 R152, R79.reuse, 0x10000, RZ ;  /* 0x000100004f987824 */ /* 0x040fe200078e00ff */
[----:B------:R-:W-:Y:S01]  /*3980*/  LOP3.LUT R79, R79, 0xffff0000, RZ, 0xc0, !PT ;  /* 0xffff00004f4f7812 */ /* 0x000fe200078ec0ff */
[----:B------:R-:W-:Y:S01]  /*3990*/  IMAD.U32 R14, R14, 0x10000, RZ ;  /* 0x000100000e0e7824 */ /* 0x000fe200078e00ff */
[----:B------:R-:W-:Y:S01]  /*39a0*/  F2FP.BF16.F32.PACK_AB R13, R13, R80 ;  /* 0x000000500d0d723e */ /* 0x000fe200000010ff */
[C---:B------:R-:W-:Y:S01]  /*39b0*/  FMUL.FTZ R155, R153.reuse, R152 ;  /* 0x00000098999b7220 */ /* 0x040fe20000410000 */
[----:B------:R-:W-:-:S03]  /*39c0*/  FMUL.FTZ R153, R153, R154 ;  /* 0x0000009a99997220 */ /* 0x000fc60000410000 */
[C---:B------:R-:W-:Y:S01]  /*39d0*/  FFMA.FTZ R155, R14.reuse, R154, -R155 ;  /* 0x0000009a0e9b7223 */ /* 0x040fe2000001089b */
[----:B------:R-:W-:Y:S01]  /*39e0*/  FFMA.FTZ R153, R14, R152, R153 ;  /* 0x000000980e997223 */ /* 0x000fe20000010099 */
[C---:B------:R-:W-:Y:S01]  /*39f0*/  LOP3.LUT R14, R15.reuse, 0xffff0000, RZ, 0xc0, !PT ;  /* 0xffff00000f0e7812 */ /* 0x040fe200078ec0ff */
[----:B------:R-:W-:-:S03]  /*3a00*/  IMAD.U32 R15, R15, 0x10000, RZ ;  /* 0x000100000f0f7824 */ /* 0x000fc600078e00ff */
        /* <DEDUP_REMOVED lines=11> */
[----:B------:R-:W-:-:S05]  /*3ac0*/  FFMA.FTZ R15, R12, R81, R15 ;  /* 0x000000510c0f7223 */ /* 0x000fca000001000f */
[----:B------:R-:W-:Y:S01]  /*3ad0*/  F2FP.BF16.F32.PACK_AB R79, R15, R79 ;  /* 0x0000004f0f4f723e */ /* 0x000fe200000010ff */
[----:B------:R-:W-:Y:S01]  /*3ae0*/  IMAD.MOV.U32 R15, RZ, RZ, R14 ;  /* 0x000000ffff0f7224 */ /* 0x000fe200078e000e */
[----:B------:R-:W-:-:S03]  /*3af0*/  MOV R14, R153 ;  /* 0x00000099000e7202 */ /* 0x000fc60000000f00 */
[----:B------:R-:W-:-:S07]  /*3b00*/  IMAD.MOV.U32 R12, RZ, RZ, R79 ;  /* 0x000000ffff0c7224 */ /* 0x000fce00078e004f */
.L_x_473:
[----:B------:R-:W-:Y:S05]  /*3b10*/  BSYNC B3 ;  /* 0x0000000000037941 */ /* 0x000fea0003800000 */
.L_x_472:
[----:B---3--:R-:W-:-:S04]  /*3b20*/  LEA R78, P4, R16, R11, 0x1 ;  /* 0x0000000b104e7211 */ /* 0x008fc800078808ff */
[----:B--2---:R-:W-:-:S05]  /*3b30*/  LEA.HI.X R79, R16, R82, R17, 0x1, P4 ;  /* 0x00000052104f7211 */ /* 0x004fca00020f0c11 */
[----:B0-----:R4:W-:Y:S04]  /*3b40*/  ST.E.128 desc[UR60][R78.64], R12 ;  /* 0x0000000c4e007985 */ /* 0x0019e8000c101d3c */
.L_x_471:
[----:B------:R-:W-:Y:S05]  /*3b50*/  BSYNC B2 ;  /* 0x0000000000027941 */ /* 0x000fea0003800000 */
.L_x_470:
[----:B------:R-:W-:Y:S01]  /*3b60*/  ISETP.NE.AND P4, PT, R27, RZ, PT ;  /* 0x000000ff1b00720c */ /* 0x000fe20003f85270 */
[----:B------:R-:W-:-:S12]  /*3b70*/  BSSY B2, `(.L_x_474) ;  /* 0x000003c000027945 */ /* 0x000fd80003800000 */
[----:B------:R-:W-:Y:S05]  /*3b80*/  @!P4 BRA `(.L_x_475) ;  /* 0x0000000000e8c947 */ /* 0x000fea0003800000 */
[----:B----4-:R4:W0:Y:S01]  /*3b90*/  LDS.128 R12, [R32] ;  /* 0x00000000200c7984 */ /* 0x0108220000000c00 */
[----:B------:R-:W-:Y:S01]  /*3ba0*/  ISETP.GE.AND P4, PT, R169, R128, PT ;  /* 0x00000080a900720c */ /* 0x000fe20003f86270 */
[----:B------:R-:W-:-:S12]  /*3bb0*/  BSSY B3, `(.L_x_476) ;  /* 0x0000032000037945 */ /* 0x000fd80003800000 */
[----:B----4-:R-:W-:Y:S05]  /*3bc0*/  @P4 BRA `(.L_x_477) ;  /* 0x0000000000c04947 */ /* 0x010fea0003800000 */
[--C-:B------:R-:W-:Y:S02]  /*3bd0*/  SHF.R.U64 R74, R74, 0x10, R75.reuse ;  /* 0x000000104a4a7819 */ /* 0x100fe4000000124b */
[----:B------:R-:W-:Y:S02]  /*3be0*/  SHF.R.U32.HI R78, RZ, 0x10, R75 ;  /* 0x00000010ff4e7819 */ /* 0x000fe4000001164b */
[--C-:B------:R-:W-:Y:S02]  /*3bf0*/  SHF.R.U64 R75, R76, 0x10, R77.reuse ;  /* 0x000000104c4b7819 */ /* 0x100fe4000000124d */
[----:B------:R-:W-:Y:S02]  /*3c00*/  SHF.R.U32.HI R79, RZ, 0x10, R77 ;  /* 0x00000010ff4f7819 */ /* 0x000fe4000001164d */
[C---:B------:R-:W-:Y:S01]  /*3c10*/  PRMT R77, R212.reuse, 0x5410, R75 ;  /* 0x00005410d44d7816 */ /* 0x040fe2000000004b */
[----:B0-----:R-:W-:Y:S01]  /*3c20*/  IMAD.U32 R75, R13, 0x10000, RZ ;  /* 0x000100000d4b7824 */ /* 0x001fe200078e00ff */
[----:B------:R-:W-:-:S02]  /*3c30*/  PRMT R74, R212, 0x5432, R74 ;  /* 0x00005432d44a7816 */ /* 0x000fc4000000004a */
[----:B------:R-:W-:Y:S02]  /*3c40*/  LOP3.LUT R151, R13, 0xffff0000, RZ, 0xc0, !PT ;  /* 0xffff00000d977812 */ /* 0x000fe400078ec0ff */
[C---:B------:R-:W-:Y:S01]  /*3c50*/  LOP3.LUT R80, R77.reuse, 0xffff0000, RZ, 0xc0, !PT ;  /* 0xffff00004d507812 */ /* 0x040fe200078ec0ff */
[----:B------:R-:W-:Y:S01]  /*3c60*/  IMAD.U32 R77, R77, 0x10000, RZ ;  /* 0x000100004d4d7824 */ /* 0x000fe200078e00ff */
[C---:B------:R-:W-:Y:S01]  /*3c70*/  LOP3.LUT R76, R74.reuse, 0xffff0000, RZ, 0xc0, !PT ;  /* 0xffff00004a4c7812 */ /* 0x040fe200078ec0ff */
[----:B------:R-:W-:Y:S02]  /*3c80*/  IMAD.U32 R74, R74, 0x10000, RZ ;  /* 0x000100004a4a7824 */ /* 0x000fe400078e00ff */
[C---:B------:R-:W-:Y:S02]  /*3c90*/  FMUL.FTZ R81, R151.reuse, R80 ;  /* 0x0000005097517220 */ /* 0x040fe40000410000 */
[-C--:B------:R-:W-:Y:S02]  /*3ca0*/  FMUL.FTZ R13, R151, R76.reuse ;  /* 0x0000004c970d7220 */ /* 0x080fe40000410000 */
[----:B------:R-:W-:-:S02]  /*3cb0*/  FFMA.FTZ R76, R75, R76, -R81 ;  /* 0x0000004c4b4c7223 */ /* 0x000fc40000010851 */
[----:B------:R-:W-:Y:S01]  /*3cc0*/  FFMA.FTZ R75, R75, R80, R13 ;  /* 0x000000504b4b7223 */ /* 0x000fe2000001000d */
[C---:B------:R-:W-:Y:S02]  /*3cd0*/  PRMT R13, R213.reuse, 0x5432, R78 ;  /* 0x00005432d50d7816 */ /* 0x040fe4000000004e */
[----:B------:R-:W-:Y:S02]  /*3ce0*/  PRMT R78, R213, 0x5410, R79 ;  /* 0x00005410d54e7816 */ /* 0x000fe4000000004f */
[----:B------:R-:W-:Y:S01]  /*3cf0*/  LOP3.LUT R80, R14, 0xffff0000, RZ, 0xc0, !PT ;  /* 0xffff00000e507812 */ /* 0x000fe200078ec0ff */
[C---:B------:R-:W-:Y:S01]  /*3d00*/  IMAD.U32 R81, R13.reuse, 0x10000, RZ ;  /* 0x000100000d517824 */ /* 0x040fe200078e00ff */
[----:B------:R-:W-:Y:S01]  /*3d10*/  LOP3.LUT R13, R13, 0xffff0000, RZ, 0xc0, !PT ;  /* 0xffff00000d0d7812 */ /* 0x000fe200078ec0ff */
        /* <DEDUP_REMOVED lines=14> */
[C---:B------:R-:W-:Y:S01]  /*3e00*/  LOP3.LUT R13, R12.reuse, 0xffff0000, RZ, 0xc0, !PT ;  /* 0xffff00000c0d7812 */ /* 0x040fe200078ec0ff */
[----:B------:R-:W-:Y:S01]  /*3e10*/  FFMA.FTZ R14, R15, R78, R14 ;  /* 0x0000004e0f0e7223 */ /* 0x000fe2000001000e */
[----:B------:R-:W-:-:S03]  /*3e20*/  IMAD.U32 R12, R12, 0x10000, RZ ;  /* 0x000100000c0c7824 */ /* 0x000fc600078e00ff */
[C---:B------:R-:W-:Y:S01]  /*3e30*/  FMUL.FTZ R15, R13.reuse, R77 ;  /* 0x0000004d0d0f7220 */ /* 0x040fe20000410000 */
[-C--:B------:R-:W-:Y:S01]  /*3e40*/  FMUL.FTZ R13, R13, R74.reuse ;  /* 0x0000004a0d0d7220 */ /* 0x080fe20000410000 */
[----:B------:R-:W-:Y:S02]  /*3e50*/  F2FP.BF16.F32.PACK_AB R14, R14, R79 ;  /* 0x0000004f0e0e723e */ /* 0x000fe400000010ff */
[C---:B------:R-:W-:Y:S01]  /*3e60*/  FFMA.FTZ R15, R12.reuse, R74, -R15 ;  /* 0x0000004a0c0f7223 */ /* 0x040fe2000001080f */
[----:B------:R-:W-:-:S05]  /*3e70*/  FFMA.FTZ R13, R12, R77, R13 ;  /* 0x0000004d0c0d7223 */ /* 0x000fca000001000d */
[----:B------:R-:W-:Y:S01]  /*3e80*/  F2FP.BF16.F32.PACK_AB R13, R13, R15 ;  /* 0x0000000f0d0d723e */ /* 0x000fe200000010ff */
[----:B------:R-:W-:Y:S01]  /*3e90*/  IMAD.MOV.U32 R15, RZ, RZ, R14 ;  /* 0x000000ffff0f7224 */ /* 0x000fe200078e000e */
[----:B------:R-:W-:-:S03]  /*3ea0*/  MOV R14, R80 ;  /* 0x00000050000e7202 */ /* 0x000fc60000000f00 */
[----:B------:R-:W-:Y:S02]  /*3eb0*/  IMAD.MOV.U32 R12, RZ, RZ, R13 ;  /* 0x000000ffff0c7224 */ /* 0x000fe400078e000d */
[----:B------:R-:W-:-:S07]  /*3ec0*/  IMAD.MOV.U32 R13, RZ, RZ, R75 ;  /* 0x000000ffff0d7224 */ /* 0x000fce00078e004b */
.L_x_477:
[----:B------:R-:W-:Y:S05]  /*3ed0*/  BSYNC B3 ;  /* 0x0000000000037941 */ /* 0x000fea0003800000 */
.L_x_476:
[----:B------:R-:W-:Y:S02]  /*3ee0*/  IMAD.SHL.U32 R76, R162, 0x8, RZ ;  /* 0x00000008a24c7824 */ /* 0x000fe400078e00ff */
[----:B---3--:R-:W-:Y:S02]  /*3ef0*/  IMAD.MOV.U32 R74, RZ, RZ, R11 ;  /* 0x000000ffff4a7224 */ /* 0x008fe400078e000b */
[----:B--2---:R-:W-:Y:S02]  /*3f00*/  IMAD.MOV.U32 R75, RZ, RZ, R82 ;  /* 0x000000ffff4b7224 */ /* 0x004fe400078e0052 */
[----:B------:R-:W-:-:S05]  /*3f10*/  IMAD.WIDE R74, R76, 0x2, R74 ;  /* 0x000000024c4a7825 */ /* 0x000fca00078e024a */
[----:B0-----:R0:W-:Y:S02]  /*3f20*/  ST.E.128 desc[UR60][R74.64], R12 ;  /* 0x0000000c4a007985 */ /* 0x0011e4000c101d3c */
.L_x_475:
[----:B------:R-:W-:Y:S05]  /*3f30*/  BSYNC B2 ;  /* 0x0000000000027941 */ /* 0x000fea0003800000 */
.L_x_474:
[----:B------:R-:W-:Y:S01]  /*3f40*/  ISETP.NE.AND P4, PT, R28, RZ, PT ;  /* 0x000000ff1c00720c */ /* 0x000fe20003f85270 */
[----:B------:R-:W-:-:S12]  /*3f50*/  BSSY B2, `(.L_x_478) ;  /* 0x000003c000027945 */ /* 0x000fd80003800000 */
[----:B------:R-:W-:Y:S05]  /*3f60*/  @!P4 BRA `(.L_x_479) ;  /* 0x0000000000e8c947 */ /* 0x000fea0003800000 */
[----:B0---4-:R0:W4:Y:S01]  /*3f70*/  LDS.128 R12, [R33+0x3000] ;  /* 0x00300000210c7984 */ /* 0x0111220000000c00 */
[----:B------:R-:W-:Y:S01]  /*3f80*/  ISETP.GE.AND P4, PT, R168, R128, PT ;  /* 0x00000080a800720c */ /* 0x000fe20003f86270 */
[----:B------:R-:W-:-:S12]  /*3f90*/  BSSY B3, `(.L_x_480) ;  /* 0x0000032000037945 */ /* 0x000fd80003800000 */
[----:B0-----:R-:W-:Y:S05]  /*3fa0*/  @P4 BRA `(.L_x_481) ;  /* 0x0000000000c04947 */ /* 0x001fea0003800000 */
[--C-:B------:R-:W-:Y:S02]  /*3fb0*/  SHF.R.U64 R70, R70, 0x10, R71.reuse ;  /* 0x0000001046467819 */ /* 0x100fe40000001247 */
[----:B------:R-:W-:Y:S02]  /*3fc0*/  SHF.R.U32.HI R74, RZ, 0x10, R71 ;  /* 0x00000010ff4a7819 */ /* 0x000fe40000011647 */
[--C-:B------:R-:W-:Y:S02]  /*3fd0*/  SHF.R.U64 R71, R72, 0x10, R73.reuse ;  /* 0x0000001048477819 */ /* 0x100fe40000001249 */
[----:B------:R-:W-:Y:S02]  /*3fe0*/  SHF.R.U32.HI R75, RZ, 0x10, R73 ;  /* 0x00000010ff4b7819 */ /* 0x000fe40000011649 */
[C---:B------:R-:W-:Y:S01]  /*3ff0*/  PRMT R73, R210.reuse, 0x5410, R71 ;  /* 0x00005410d2497816 */ /* 0x040fe20000000047 */
[----:B----4-:R-:W-:Y:S01]  /*4000*/  IMAD.U32 R71, R13, 0x10000, RZ ;  /* 0x000100000d477824 */ /* 0x010fe200078e00ff */
[----:B------:R-:W-:-:S02]  /*4010*/  PRMT R70, R210, 0x5432, R70 ;  /* 0x00005432d2467816 */ /* 0x000fc40000000046 */
[----:B------:R-:W-:Y:S02]  /*4020*/  LOP3.LUT R78, R13, 0xffff0000, RZ, 0xc0, !PT ;  /* 0xffff00000d4e7812 */ /* 0x000fe400078ec0ff */
[C---:B------:R-:W-:Y:S01]  /*4030*/  LOP3.LUT R76, R73.reuse, 0xffff0000, RZ, 0xc0, !PT ;  /* 0xffff0000494c7812 */ /* 0x040fe200078ec0ff */
[----:B------:R-:W-:Y:S01]  /*4040*/  IMAD.U32 R73, R73, 0x10000, RZ ;  /* 0x0001000049497824 */ /* 0x000fe200078e00ff */
[C---:B------:R-:W-:Y:S02]  /*4050*/  LOP3.LUT R72, R70.reuse, 0xffff0000, RZ, 0xc0, !PT ;  /* 0xffff000046487812 */ /* 0x040fe400078ec0ff */
[----:B------:R-:W-:Y:S01]  /*4060*/  SHF.L.U32 R70, R70, 0x10, RZ ;  /* 0x0000001046467819 */ /* 0x000fe200000006ff */
[C---:B------:R-:W-:Y:S02]  /*4070*/  FMUL.FTZ R77, R78.reuse, R76 ;  /* 0x0000004c4e4d7220 */ /* 0x040fe40000410000 */
[-C--:B------:R-:W-:Y:S01]  /*4080*/  FMUL.FTZ R13, R78, R72.reuse ;  /* 0x000000484e0d7220 */ /* 0x080fe20000410000 */
[C---:B------:R-:W-:Y:S01]  /*4090*/  LOP3.LUT R78, R14.reuse, 0xffff0000, RZ, 0xc0, !PT ;  /* 0xffff00000e4e7812 */ /* 0x040fe200078ec0ff */
[----:B------:R-:W-:Y:S01]  /*40a0*/  FFMA.FTZ R72, R71, R72, -R77 ;  /* 0x0000004847487223 */ /* 0x000fe2000001084d */
[----:B------:R-:W-:-:S02]  /*40b0*/  IMAD.U32 R14, R14, 0x10000, RZ ;  /* 0x000100000e0e7824 */ /* 0x000fc400078e00ff */
[----:B------:R-:W-:Y:S01]  /*40c0*/  FFMA.FTZ R71, R71, R76, R13 ;  /* 0x0000004c47477223 */ /* 0x000fe2000001000d */
[C---:B------:R-:W-:Y:S02]  /*40d0*/  PRMT R13, R211.reuse, 0x5432, R74 ;  /* 0x00005432d30d7816 */ /* 0x040fe4000000004a */
[----:B------:R-:W-:Y:S02]  /*40e0*/  PRMT R74, R211, 0x5410, R75 ;  /* 0x00005410d34a7816 */ /* 0x000fe4000000004b */
[----:B------:R-:W-:Y:S01]  /*40f0*/  F2FP.BF16.F32.PACK_AB R71, R71, R72 ;  /* 0x000000484747723e */ /* 0x000fe200000010ff */
[C---:B------:R-:W-:Y:S01]  /*4100*/  IMAD.U32 R76, R13.reuse, 0x10000, RZ ;  /* 0x000100000d4c7824 */ /* 0x040fe200078e00ff */
[----:B------:R-:W-:Y:S01]  /*4110*/  LOP3.LUT R13, R13, 0xffff0000, RZ, 0xc0, !PT ;  /* 0xffff00000d0d7812 */ /* 0x000fe200078ec0ff */
[C---:B------:R-:W-:Y:S01]  /*4120*/  IMAD.U32 R75, R74.reuse, 0x10000, RZ ;  /* 0x000100004a4b7824 */ /* 0x040fe200078e00ff */
[----:B------:R-:W-:-:S03]  /*4130*/  LOP3.LUT R74, R74, 0xffff0000, RZ, 0xc0, !PT ;  /* 0xffff00004a4a7812 */ /* 0x000fc600078ec0ff */
        /* <DEDUP_REMOVED lines=19> */
[----:B------:R-:W-:Y:S02]  /*4270*/  IMAD.MOV.U32 R15, RZ, RZ, R14 ;  /* 0x000000ffff0f7224 */ /* 0x000fe400078e000e */
[----:B------:R-:W-:Y:S02]  /*4280*/  IMAD.MOV.U32 R14, RZ, RZ, R77 ;  /* 0x000000ffff0e7224 */ /* 0x000fe400078e004d */
[----:B------:R-:W-:Y:S02]  /*4290*/  IMAD.MOV.U32 R12, RZ, RZ, R13 ;  /* 0x000000ffff0c7224 */ /* 0x000fe400078e000d */
[----:B------:R-:W-:-:S07]  /*42a0*/  IMAD.MOV.U32 R13, RZ, RZ, R71 ;  /* 0x000000ffff0d7224 */ /* 0x000fce00078e0047 */
.L_x_481:
[----:B------:R-:W-:Y:S05]  /*42b0*/  BSYNC B3 ;  /* 0x0000000000037941 */ /* 0x000fea0003800000 */
.L_x_480:
[----:B------:R-:W-:Y:S02]  /*42c0*/  IMAD.SHL.U32 R72, R163, 0x8, RZ ;  /* 0x00000008a3487824 */ /* 0x000fe400078e00ff */
[----:B---3--:R-:W-:Y:S02]  /*42d0*/  IMAD.MOV.U32 R70, RZ, RZ, R11 ;  /* 0x000000ffff467224 */ /* 0x008fe400078e000b */
[----:B--2---:R-:W-:Y:S02]  /*42e0*/  IMAD.MOV.U32 R71, RZ, RZ, R82 ;  /* 0x000000ffff477224 */ /* 0x004fe400078e0052 */
[----:B------:R-:W-:-:S05]  /*42f0*/  IMAD.WIDE R70, R72, 0x2, R70 ;  /* 0x0000000248467825 */ /* 0x000fca00078e0246 */
[----:B----4-:R0:W-:Y:S02]  /*4300*/  ST.E.128 desc[UR60][R70.64], R12 ;  /* 0x0000000c46007985 */ /* 0x0101e4000c101d3c */
.L_x_479:
[----:B------:R-:W-:Y:S05]  /*4310*/  BSYNC B2 ;  /* 0x0000000000027941 */ /* 0x000fea0003800000 */
.L_x_478:
[----:B------:R-:W-:Y:S01]  /*4320*/  ISETP.NE.AND P4, PT, R105, RZ, PT ;  /* 0x000000ff6900720c */ /* 0x000fe20003f85270 */
[----:B------:R-:W-:-:S12]  /*4330*/  BSSY B2, `(.L_x_482) ;  /* 0x000003a000027945 */ /* 0x000fd80003800000 */
[----:B------:R-:W-:Y:S05]  /*4340*/  @!P4 BRA `(.L_x_483) ;  /* 0x0000000000e0c947 */ /* 0x000fea0003800000 */
[----:B0---4-:R0:W4:Y:S01]  /*4350*/  LDS.128 R12, [R32+0x3000] ;  /* 0x00300000200c7984 */ /* 0x0111220000000c00 */
[C---:B---3--:R-:W-:Y:S01]  /*4360*/  LEA R70, P4, R19.reuse, R11, 0x1 ;  /* 0x0000000b13467211 */ /* 0x048fe200078808ff */
[----:B------:R-:W-:Y:S03]  /*4370*/  BSSY B3, `(.L_x_484) ;  /* 0x0000034000037945 */ /* 0x000fe60003800000 */
[----:B--2---:R-:W-:Y:S02]  /*4380*/  LEA.HI.X R71, R19, R82, R164, 0x1, P4 ;  /* 0x0000005213477211 */ /* 0x004fe400020f0ca4 */
[----:B------:R-:W-:-:S13]  /*4390*/  ISETP.GE.AND P4, PT, R171, R128, PT ;  /* 0x00000080ab00720c */ /* 0x000fda0003f86270 */
[----:B0-----:R-:W-:Y:S05]  /*43a0*/  @P4 BRA `(.L_x_485) ;  /* 0x0000000000c04947 */ /* 0x001fea0003800000 */
[--C-:B------:R-:W-:Y:S02]  /*43b0*/  SHF.R.U64 R66, R66, 0x10, R67.reuse ;  /* 0x0000001042427819 */ /* 0x100fe40000001243 */
[----:B------:R-:W-:Y:S02]  /*43c0*/  SHF.R.U32.HI R72, RZ, 0x10, R67 ;  /* 0x00000010ff487819 */ /* 0x000fe40000011643 */
[--C-:B------:R-:W-:Y:S02]  /*43d0*/  SHF.R.U64 R67, R68, 0x10, R69.reuse ;  /* 0x0000001044437819 */ /* 0x100fe40000001245 */
[----:B------:R-:W-:Y:S02]  /*43e0*/  SHF.R.U32.HI R73, RZ, 0x10, R69 ;  /* 0x00000010ff497819 */ /* 0x000fe40000011645 */
[----:B------:R-:W-:Y:S01]  /*43f0*/  PRMT R69, R209, 0x5410, R67 ;  /* 0x00005410d1457816 */ /* 0x000fe20000000043 */
[----:B----4-:R-:W-:Y:S01]  /*4400*/  IMAD.U32 R67, R13, 0x10000, RZ ;  /* 0x000100000d437824 */ /* 0x010fe200078e00ff */
[----:B------:R-:W-:-:S02]  /*4410*/  PRMT R66, R209, 0x5432, R66 ;  /* 0x00005432d1427816 */ /* 0x000fc40000000042 */
[----:B------:R-:W-:Y:S02]  /*4420*/  LOP3.LUT R76, R13, 0xffff0000, RZ, 0xc0, !PT ;  /* 0xffff00000d4c7812 */ /* 0x000fe400078ec0ff */
[C---:B------:R-:W-:Y:S01]  /*4430*/  LOP3.LUT R74, R69.reuse, 0xffff0000, RZ, 0xc0, !PT ;  /* 0xffff0000454a7812 */ /* 0x040fe200078ec0ff */
[----:B------:R-:W-:Y:S01]  /*4440*/  IMAD.U32 R69, R69, 0x10000, RZ ;  /* 0x0001000045457824 */ /* 0x000fe200078e00ff */
[C---:B------:R-:W-:Y:S01]  /*4450*/  LOP3.LUT R68, R66.reuse, 0xffff0000, RZ, 0xc0, !PT ;  /* 0xffff000042447812 */ /* 0x040fe200078ec0ff */
[----:B------:R-:W-:Y:S02]  /*4460*/  IMAD.U32 R66, R66, 0x10000, RZ ;  /* 0x0001000042427824 */ /* 0x000fe400078e00ff */
        /* <DEDUP_REMOVED lines=10> */
[C---:B------:R-:W-:Y:S02]  /*4510*/  SHF.L.U32 R73, R72.reuse, 0x10, RZ ;  /* 0x0000001048497819 */ /* 0x040fe400000006ff */
[----:B------:R-:W-:Y:S02]  /*4520*/  LOP3.LUT R72, R72, 0xffff0000, RZ, 0xc0, !PT ;  /* 0xffff000048487812 */ /* 0x000fe400078ec0ff */
[----:B------:R-:W-:Y:S01]  /*4530*/  LOP3.LUT R13, R13, 0xffff0000, RZ, 0xc0, !PT ;  /* 0xffff00000d0d7812 */ /* 0x000fe200078ec0ff */
        /* <DEDUP_REMOVED lines=23> */
.L_x_485:
[----:B------:R-:W-:Y:S05]  /*46b0*/  BSYNC B3 ;  /* 0x0000000000037941 */ /* 0x000fea0003800000 */
.L_x_484:
[----:B----4-:R0:W-:Y:S02]  /*46c0*/  ST.E.128 desc[UR60][R70.64], R12 ;  /* 0x0000000c46007985 */ /* 0x0101e4000c101d3c */
.L_x_483:
[----:B------:R-:W-:Y:S05]  /*46d0*/  BSYNC B2 ;  /* 0x0000000000027941 */ /* 0x000fea0003800000 */
.L_x_482:
        /* <DEDUP_REMOVED lines=9> */
[----:B------:R-:W-:Y:S01]  /*4770*/  SHF.R.U64 R69, R62, 0x10, R63 ;  /* 0x000000103e457819 */ /* 0x000fe2000000123f */
[----:B----4-:R-:W-:Y:S01]  /*4780*/  IMAD.U32 R74, R12, 0x10000, RZ ;  /* 0x000100000c4a7824 */ /* 0x010fe200078e00ff */
[----:B------:R-:W-:Y:S02]  /*4790*/  SHF.R.U64 R62, R64, 0x10, R65 ;  /* 0x00000010403e7819 */ /* 0x000fe40000001241 */
[C---:B------:R-:W-:Y:S02]  /*47a0*/  PRMT R64, R207.reuse, 0x5432, R69 ;  /* 0x00005432cf407816 */ /* 0x040fe40000000045 */
[----:B------:R-:W-:Y:S02]  /*47b0*/  PRMT R62, R207, 0x5410, R62 ;  /* 0x00005410cf3e7816 */ /* 0x000fe4000000003e */
[----:B------:R-:W-:Y:S02]  /*47c0*/  LOP3.LUT R68, R13, 0xffff0000, RZ, 0xc0, !PT ;  /* 0xffff00000d447812 */ /* 0x000fe400078ec0ff */
[C---:B------:R-:W-:Y:S01]  /*47d0*/  LOP3.LUT R70, R62.reuse, 0xffff0000, RZ, 0xc0, !PT ;  /* 0xffff00003e467812 */ /* 0x040fe200078ec0ff */
[----:B------:R-:W-:Y:S01]  /*47e0*/  IMAD.U32 R62, R62, 0x10000, RZ ;  /* 0x000100003e3e7824 */ /* 0x000fe200078e00ff */
[C---:B------:R-:W-:Y:S01]  /*47f0*/  LOP3.LUT R69, R64.reuse, 0xffff0000, RZ, 0xc0, !PT ;  /* 0xffff000040457812 */ /* 0x040fe200078ec0ff */
[----:B------:R-:W-:Y:S01]  /*4800*/  IMAD.U32 R64, R64, 0x10000, RZ ;  /* 0x0001000040407824 */ /* 0x000fe200078e00ff */
[----:B------:R-:W-:-:S02]  /*4810*/  SHF.R.U32.HI R72, RZ, 0x10, R65 ;  /* 0x00000010ff487819 */ /* 0x000fc40000011641 */
[----:B------:R-:W-:Y:S01]  /*4820*/  SHF.R.U32.HI R63, RZ, 0x10, R63 ;  /* 0x00000010ff3f7819 */ /* 0x000fe2000001163f */
[CC--:B------:R-:W-:Y:S01]  /*4830*/  FMUL.FTZ R71, R68.reuse, R69.reuse ;  /* 0x0000004544477220 */ /* 0x0c0fe20000410000 */
[----:B------:R-:W-:Y:S01]  /*4840*/  SHF.L.U32 R65, R13, 0x10, RZ ;  /* 0x000000100d417819 */ /* 0x000fe200000006ff */
[-C--:B------:R-:W-:Y:S01]  /*4850*/  FMUL.FTZ R13, R68, R70.reuse ;  /* 0x00000046440d7220 */ /* 0x080fe20000410000 */
[C---:B------:R-:W-:Y:S02]  /*4860*/  PRMT R68, R206.reuse, 0x5410, R72 ;  /* 0x00005410ce447816 */ /* 0x040fe40000000048 */
[----:B------:R-:W-:Y:S01]  /*4870*/  PRMT R63, R206, 0x5432, R63 ;  /* 0x00005432ce3f7816 */ /* 0x000fe2000000003f */
[C---:B------:R-:W-:Y:S01]  /*4880*/  FFMA.FTZ R69, R65.reuse, R69, -R13 ;  /* 0x0000004541457223 */ /* 0x040fe2000001080d */
[----:B------:R-:W-:Y:S01]  /*4890*/  FFMA.FTZ R65, R65, R70, R71 ;  /* 0x0000004641417223 */ /* 0x000fe20000010047 */
[----:B------:R-:W-:Y:S01]  /*48a0*/  LOP3.LUT R13, R14, 0xffff0000, RZ, 0xc0, !PT ;  /* 0xffff00000e0d7812 */ /* 0x000fe200078ec0ff */
[C---:B------:R-:W-:Y:S01]  /*48b0*/  IMAD.U32 R71, R68.reuse, 0x10000, RZ ;  /* 0x0001000044477824 */ /* 0x040fe200078e00ff */
[----:B------:R-:W-:Y:S01]  /*48c0*/  LOP3.LUT R68, R68, 0xffff0000, RZ, 0xc0, !PT ;  /* 0xffff000044447812 */ /* 0x000fe200078ec0ff */
[C---:B------:R-:W-:Y:S01]  /*48d0*/  IMAD.U32 R72, R63.reuse, 0x10000, RZ ;  /* 0x000100003f487824 */ /* 0x040fe200078e00ff */
[----:B------:R-:W-:Y:S01]  /*48e0*/  LOP3.LUT R63, R63, 0xffff0000, RZ, 0xc0, !PT ;  /* 0xffff00003f3f7812 */ /* 0x000fe200078ec0ff */
[----:B------:R-:W-:-:S02]  /*48f0*/  IMAD.U32 R70, R14, 0x10000, RZ ;  /* 0x000100000e467824 */ /* 0x000fc400078e00ff */
[-C--:B------:R-:W-:Y:S01]  /*4900*/  FMUL.FTZ R73, R13, R71.reuse ;  /* 0x000000470d497220 */ /* 0x080fe20000410000 */
[----:B------:R-:W-:Y:S01]  /*4910*/  LOP3.LUT R14, R15, 0xffff0000, RZ, 0xc0, !PT ;  /* 0xffff00000f0e7812 */ /* 0x000fe200078ec0ff */
[-C--:B------:R-:W-:Y:S01]  /*4920*/  FMUL.FTZ R13, R13, R72.reuse ;  /* 0x000000480d0d7220 */ /* 0x080fe20000410000 */
[----:B------:R-:W-:Y:S01]  /*4930*/  LOP3.LUT R12, R12, 0xffff0000, RZ, 0xc0, !PT ;  /* 0xffff00000c0c7812 */ /* 0x000fe200078ec0ff */
[C---:B------:R-:W-:Y:S01]  /*4940*/  FFMA.FTZ R73, R70.reuse, R72, -R73 ;  /* 0x0000004846497223 */ /* 0x040fe20000010849 */
[----:B------:R-:W-:Y:S02]  /*4950*/  IMAD.U32 R15, R15, 0x10000, RZ ;  /* 0x000100000f0f7824 */ /* 0x000fe400078e00ff */
[----:B------:R-:W-:Y:S01]  /*4960*/  FFMA.FTZ R13, R70, R71, R13 ;  /* 0x00000047460d7223 */ /* 0x000fe2000001000d */
[C---:B------:R-:W-:Y:S01]  /*4970*/  FMUL.FTZ R70, R14.reuse, R68 ;  /* 0x000000440e467220 */ /* 0x040fe20000410000 */
[-C--:B------:R-:W-:Y:S01]  /*4980*/  FMUL.FTZ R71, R14, R63.reuse ;  /* 0x0000003f0e477220 */ /* 0x080fe20000410000 */
[C---:B------:R-:W-:Y:S01]  /*4990*/  FMUL.FTZ R14, R12.reuse, R62 ;  /* 0x0000003e0c0e7220 */ /* 0x040fe20000410000 */
[----:B------:R-:W-:Y:S01]  /*49a0*/  FMUL.FTZ R12, R12, R64 ;  /* 0x000000400c0c7220 */ /* 0x000fe20000410000 */
[C---:B------:R-:W-:Y:S01]  /*49b0*/  FFMA.FTZ R70, R15.reuse, R63, -R70 ;  /* 0x0000003f0f467223 */ /* 0x040fe20000010846 */
[----:B------:R-:W-:Y:S01]  /*49c0*/  FFMA.FTZ R71, R15, R68, R71 ;  /* 0x000000440f477223 */ /* 0x000fe20000010047 */
[C---:B------:R-:W-:Y:S01]  /*49d0*/  FFMA.FTZ R14, R74.reuse, R64, -R14 ;  /* 0x000000404a0e7223 */ /* 0x040fe2000001080e */
[----:B------:R-:W-:Y:S01]  /*49e0*/  FFMA.FTZ R12, R74, R62, R12 ;  /* 0x0000003e4a0c7223 */ /* 0x000fe2000001000c */
[----:B------:R-:W-:-:S02]  /*49f0*/  F2FP.BF16.F32.PACK_AB R13, R13, R73 ;  /* 0x000000490d0d723e */ /* 0x000fc400000010ff */
[----:B------:R-:W-:Y:S02]  /*4a00*/  F2FP.BF16.F32.PACK_AB R65, R65, R69 ;  /* 0x000000454141723e */ /* 0x000fe400000010ff */
[----:B------:R-:W-:Y:S02]  /*4a10*/  F2FP.BF16.F32.PACK_AB R70, R71, R70 ;  /* 0x000000464746723e */ /* 0x000fe400000010ff */
[----:B------:R-:W-:Y:S01]  /*4a20*/  F2FP.BF16.F32.PACK_AB R12, R12, R14 ;  /* 0x0000000e0c0c723e */ /* 0x000fe200000010ff */
[----:B------:R-:W-:Y:S02]  /*4a30*/  IMAD.MOV.U32 R14, RZ, RZ, R13 ;  /* 0x000000ffff0e7224 */ /* 0x000fe400078e000d */
[----:B------:R-:W-:Y:S02]  /*4a40*/  IMAD.MOV.U32 R15, RZ, RZ, R70 ;  /* 0x000000ffff0f7224 */ /* 0x000fe400078e0046 */
[----:B------:R-:W-:-:S07]  /*4a50*/  IMAD.MOV.U32 R13, RZ, RZ, R65 ;  /* 0x000000ffff0d7224 */ /* 0x000fce00078e0041 */
.L_x_489:
[----:B------:R-:W-:Y:S05]  /*4a60*/  BSYNC B3 ;  /* 0x0000000000037941 */ /* 0x000fea0003800000 */
.L_x_488:
[----:B----4-:R0:W-:Y:S02]  /*4a70*/  ST.E.128 desc[UR60][R66.64], R12 ;  /* 0x0000000c42007985 */ /* 0x0101e4000c101d3c */
.L_x_487:
[----:B------:R-:W-:Y:S05]  /*4a80*/  BSYNC B2 ;  /* 0x0000000000027941 */ /* 0x000fea0003800000 */
.L_x_486:
[----:B------:R-:W-:-:S13]  /*4a90*/  ISETP.NE.AND P4, PT, R103, RZ, PT ;  /* 0x000000ff6700720c */ /* 0x000fda0003f85270 */
        /* <DEDUP_REMOVED lines=9> */
[--C-:B------:R-:W-:Y:S02]  /*4b30*/  SHF.R.U64 R58, R60, 0x10, R61.reuse ;  /* 0x000000103c3a7819 */ /* 0x100fe4000000123d */
[----:B------:R-:W-:Y:S02]  /*4b40*/  SHF.R.U32.HI R64, RZ, 0x10, R61 ;  /* 0x00000010ff407819 */ /* 0x000fe4000001163d */
[----:B------:R-:W-:Y:S02]  /*4b50*/  SHF.R.U32.HI R59, RZ, 0x10, R59 ;  /* 0x00000010ff3b7819 */ /* 0x000fe4000001163b */
[C---:B------:R-:W-:Y:S02]  /*4b60*/  PRMT R58, R205.reuse, 0x5410, R58 ;  /* 0x00005410cd3a7816 */ /* 0x040fe4000000003a */
[----:B------:R-:W-:Y:S01]  /*4b70*/  PRMT R205, R205, 0x5432, R64 ;  /* 0x00005432cdcd7816 */ /* 0x000fe20000000040 */
[----:B------:R-:W-:Y:S01]  /*4b80*/  IMAD.U32 R64, R13, 0x10000, RZ ;  /* 0x000100000d407824 */ /* 0x000fe200078e00ff */
[----:B------:R-:W-:-:S02]  /*4b90*/  PRMT R11, R204, 0x5410, R11 ;  /* 0x00005410cc0b7816 */ /* 0x000fc4000000000b */
[----:B------:R-:W-:Y:S01]  /*4ba0*/  PRMT R59, R204, 0x5432, R59 ;  /* 0x00005432cc3b7816 */ /* 0x000fe2000000003b */
[----:B------:R-:W-:Y:S01]  /*4bb0*/  IMAD.U32 R67, R205, 0x10000, RZ ;  /* 0x00010000cd437824 */ /* 0x000fe200078e00ff */
[C---:B------:R-:W-:Y:S02]  /*4bc0*/  SHF.L.U32 R61, R14.reuse, 0x10, RZ ;  /* 0x000000100e3d7819 */ /* 0x040fe400000006ff */
[----:B------:R-:W-:Y:S01]  /*4bd0*/  LOP3.LUT R70, R13, 0xffff0000, RZ, 0xc0, !PT ;  /* 0xffff00000d467812 */ /* 0x000fe200078ec0ff */
[----:B------:R-:W-:Y:S01]  /*4be0*/  IMAD.U32 R68, R59, 0x10000, RZ ;  /* 0x000100003b447824 */ /* 0x000fe200078e00ff */
[----:B------:R-:W-:Y:S02]  /*4bf0*/  LOP3.LUT R14, R14, 0xffff0000, RZ, 0xc0, !PT ;  /* 0xffff00000e0e7812 */ /* 0x000fe400078ec0ff */
[C---:B------:R-:W-:Y:S01]  /*4c00*/  LOP3.LUT R13, R58.reuse, 0xffff0000, RZ, 0xc0, !PT ;  /* 0xffff00003a0d7812 */ /* 0x040fe200078ec0ff */
[----:B------:R-:W-:Y:S01]  /*4c10*/  IMAD.U32 R58, R58, 0x10000, RZ ;  /* 0x000100003a3a7824 */ /* 0x000fe200078e00ff */
[----:B------:R-:W-:Y:S01]  /*4c20*/  LOP3.LUT R65, R11, 0xffff0000, RZ, 0xc0, !PT ;  /* 0xffff00000b417812 */ /* 0x000fe200078ec0ff */
[----:B------:R-:W-:Y:S01]  /*4c30*/  FMUL.FTZ R71, R14, R67 ;  /* 0x000000430e477220 */ /* 0x000fe20000410000 */
[----:B------:R-:W-:Y:S01]  /*4c40*/  LOP3.LUT R60, R15, 0xffff0000, RZ, 0xc0, !PT ;  /* 0xffff00000f3c7812 */ /* 0x000fe200078ec0ff */
[----:B------:R-:W-:Y:S01]  /*4c50*/  FMUL.FTZ R69, R70, R13 ;  /* 0x0000000d46457220 */ /* 0x000fe20000410000 */
[-C--:B------:R-:W-:Y:S01]  /*4c60*/  FMUL.FTZ R14, R14, R68.reuse ;  /* 0x000000440e0e7220 */ /* 0x080fe20000410000 */
[----:B------:R-:W-:Y:S01]  /*4c70*/  FMUL.FTZ R70, R70, R65 ;  /* 0x0000004146467220 */ /* 0x000fe20000410000 */
[----:B------:R-:W-:Y:S01]  /*4c80*/  LOP3.LUT R205, R205, 0xffff0000, RZ, 0xc0, !PT ;  /* 0xffff0000cdcd7812 */ /* 0x000fe200078ec0ff */
[----:B------:R-:W-:Y:S01]  /*4c90*/  IMAD.U32 R11, R11, 0x10000, RZ ;  /* 0x000100000b0b7824 */ /* 0x000fe200078e00ff */
[----:B------:R-:W-:Y:S01]  /*4ca0*/  LOP3.LUT R59, R59, 0xffff0000, RZ, 0xc0, !PT ;  /* 0xffff00003b3b7812 */ /* 0x000fe200078ec0ff */
[----:B------:R-:W-:Y:S01]  /*4cb0*/  FFMA.FTZ R70, R64, R13, R70 ;  /* 0x0000000d40467223 */ /* 0x000fe20000010046 */
[----:B------:R-:W-:Y:S01]  /*4cc0*/  LOP3.LUT R12, R12, 0xffff0000, RZ, 0xc0, !PT ;  /* 0xffff00000c0c7812 */ /* 0x000fe200078ec0ff */
[C---:B------:R-:W-:Y:S01]  /*4cd0*/  FFMA.FTZ R71, R61.reuse, R68, -R71 ;  /* 0x000000443d477223 */ /* 0x040fe20000010847 */
[----:B------:R-:W-:Y:S01]  /*4ce0*/  FFMA.FTZ R14, R61, R67, R14 ;  /* 0x000000433d0e7223 */ /* 0x000fe2000001000e */
[C---:B------:R-:W-:Y:S01]  /*4cf0*/  FMUL.FTZ R13, R60.reuse, R205 ;  /* 0x000000cd3c0d7220 */ /* 0x040fe20000410000 */
[----:B------:R-:W-:Y:S01]  /*4d00*/  FMUL.FTZ R61, R60, R59 ;  /* 0x0000003b3c3d7220 */ /* 0x000fe20000410000 */
[----:B------:R-:W-:-:S02]  /*4d10*/  IMAD.U32 R15, R15, 0x10000, RZ ;  /* 0x000100000f0f7824 */ /* 0x000fc400078e00ff */
[----:B------:R-:W-:Y:S01]  /*4d20*/  FFMA.FTZ R69, R64, R65, -R69 ;  /* 0x0000004140457223 */ /* 0x000fe20000010845 */
[CC--:B------:R-:W-:Y:S01]  /*4d30*/  FMUL.FTZ R60, R12.reuse, R58.reuse ;  /* 0x0000003a0c3c7220 */ /* 0x0c0fe20000410000 */
[----:B------:R-:W-:Y:S01]  /*4d40*/  FMUL.FTZ R12, R12, R11 ;  /* 0x0000000b0c0c7220 */ /* 0x000fe20000410000 */
[C---:B------:R-:W-:Y:S01]  /*4d50*/  FFMA.FTZ R13, R15.reuse, R59, -R13 ;  /* 0x0000003b0f0d7223 */ /* 0x040fe2000001080d */
[----:B------:R-:W-:Y:S01]  /*4d60*/  FFMA.FTZ R64, R15, R205, R61 ;  /* 0x000000cd0f407223 */ /* 0x000fe2000001003d */
[C---:B------:R-:W-:Y:S01]  /*4d70*/  FFMA.FTZ R60, R66.reuse, R11, -R60 ;  /* 0x0000000b423c7223 */ /* 0x040fe2000001083c */
[----:B------:R-:W-:Y:S01]  /*4d80*/  FFMA.FTZ R11, R66, R58, R12 ;  /* 0x0000003a420b7223 */ /* 0x000fe2000001000c */
[----:B------:R-:W-:Y:S02]  /*4d90*/  F2FP.BF16.F32.PACK_AB R69, R70, R69 ;  /* 0x000000454645723e */ /* 0x000fe400000010ff */
[----:B------:R-:W-:Y:S02]  /*4da0*/  F2FP.BF16.F32.PACK_AB R15, R64, R13 ;  /* 0x0000000d400f723e */ /* 0x000fe400000010ff */
[----:B------:R-:W-:Y:S01]  /*4db0*/  F2FP.BF16.F32.PACK_AB R14, R14, R71 ;  /* 0x000000470e0e723e */ /* 0x000fe200000010ff */
[----:B------:R-:W-:Y:S01]  /*4dc0*/  IMAD.MOV.U32 R13, RZ, RZ, R69 ;  /* 0x000000ffff0d7224 */ /* 0x000fe200078e0045 */
[----:B------:R-:W-:-:S07]  /*4dd0*/  F2FP.BF16.F32.PACK_AB R12, R11, R60 ;  /* 0x0000003c0b0c723e */ /* 0x000fce00000010ff */
.L_x_491:
[----:B------:R-:W-:Y:S05]  /*4de0*/  BSYNC B2 ;  /* 0x0000000000027941 */ /* 0x000fea0003800000 */
.L_x_490:
[----:B----4-:R0:W-:Y:S02]  /*4df0*/  ST.E.128 desc[UR60][R62.64], R12 ;  /* 0x0000000c3e007985 */ /* 0x0101e4000c101d3c */
.L_x_469:
[----:B------:R-:W-:Y:S05]  /*4e00*/  BSYNC B1 ;  /* 0x0000000000017941 */ /* 0x000fea0003800000 */
.L_x_468:
[----:B------:R-:W-:-:S03]  /*4e10*/  UMOV UR4, 0xffffffff ;  /* 0xffffffff00047882 */ /* 0x000fc60000000000 */
[----:B------:R-:W-:Y:S05]  /*4e20*/  BRA.DIV UR4, `(.L_x_492) ;  /* 0x0000019a047c7947 */ /* 0x000fea000b800000 */
[----:B-1----:R-:W1:Y:S04]  /*4e30*/  SHFL.IDX PT, R118, R118, 0x1, 0x1c1f ;  /* 0x003c1f0076767f89 */ /* 0x002e6800000e0000 */
[----:B------:R-:W0:Y:S02]  /*4e40*/  SHFL.IDX PT, R119, R119, 0x1, 0x1c1f ;  /* 0x003c1f0077777f89 */ /* 0x000e2400000e0000 */
.L_x_794:
[----:B------:R-:W-:Y:S05]  /*4e50*/  @P5 BRA `(.L_x_493) ;  /* 0x0000005800285947 */ /* 0x000fea0003800000 */
[----:B------:R-:W-:Y:S01]  /*4e60*/  ISETP.NE.AND P4, PT, R10, RZ, PT ;  /* 0x000000ff0a00720c */ /* 0x000fe20003f85270 */
[----:B------:R-:W-:-:S12]  /*4e70*/  BSSY B1, `(.L_x_494) ;  /* 0x0000037000017945 */ /* 0x000fd80003800000 */
[----:B------:R-:W-:Y:S05]  /*4e80*/  @!P4 BRA `(.L_x_495) ;  /* 0x0000000000d4c947 */ /* 0x000fea0003800000 */
[----:B0---4-:R0:W4:Y:S01]  /*4e90*/  LDS.128 R12, [R33+0x2000] ;  /* 0x00200000210c7984 */ /* 0x0111220000000c00 */
[----:B------:R-:W-:Y:S01]  /*4ea0*/  ISETP.GE.AND P5, PT, R160, R128, PT ;  /* 0x00000080a000720c */ /* 0x000fe20003fa6270 */
[----:B------:R-:W-:Y:S01]  /*4eb0*/  BSSY B2, `(.L_x_496) ;  /* 0x0000031000027945 */ /* 0x000fe20003800000 */
[----:B------:R-:W-:-:S04]  /*4ec0*/  LEA R58, P4, R16, R119, 0x1 ;  /* 0x00000077103a7211 */ /* 0x000fc800078808ff */
[----:B-1----:R-:W-:-:S07]  /*4ed0*/  LEA.HI.X R59, R16, R118, R17, 0x1, P4 ;  /* 0x00000076103b7211 */ /* 0x002fce00020f0c11 */
[----:B0-----:R-:W-:Y:S05]  /*4ee0*/  @P5 BRA `(.L_x_497) ;  /* 0x0000000000b45947 */ /* 0x001fea0003800000 */
[----:B------:R-:W-:Y:S02]  /*4ef0*/  SHF.R.U64 R61, R56, 0x10, R57 ;  /* 0x00000010383d7819 */ /* 0x000fe40000001239 */
[----:B------:R-:W-:Y:S01]  /*4f00*/  SHF.R.U64 R62, R54, 0x10, R55 ;  /* 0x00000010363e7819 */ /* 0x000fe20000001237 */
[----:B----4-:R-:W-:Y:S01]  /*4f10*/  IMAD.U32 R54, R14, 0x10000, RZ ;  /* 0x000100000e367824 */ /* 0x010fe200078e00ff */
[----:B------:R-:W-:Y:S02]  /*4f20*/  SHF.R.U32.HI R57, RZ, 0x10, R57 ;  /* 0x00000010ff397819 */ /* 0x000fe40000011639 */
[----:B------:R-:W-:Y:S02]  /*4f30*/  SHF.R.U32.HI R60, RZ, 0x10, R55 ;  /* 0x00000010ff3c7819 */ /* 0x000fe40000011637 */
[----:B------:R-:W-:Y:S02]  /*4f40*/  PRMT R56, R196, 0x5410, R61 ;  /* 0x00005410c4387816 */ /* 0x000fe4000000003d */
[----:B------:R-:W-:-:S02]  /*4f50*/  PRMT R55, R159, 0x5410, R62 ;  /* 0x000054109f377816 */ /* 0x000fc4000000003e */
[----:B------:R-:W-:Y:S02]  /*4f60*/  PRMT R196, R196, 0x5432, R57 ;  /* 0x00005432c4c47816 */ /* 0x000fe40000000039 */
[----:B------:R-:W-:Y:S02]  /*4f70*/  PRMT R159, R159, 0x5432, R60 ;  /* 0x000054329f9f7816 */ /* 0x000fe4000000003c */
[----:B---3--:R-:W-:Y:S01]  /*4f80*/  LOP3.LUT R11, R14, 0xffff0000, RZ, 0xc0, !PT ;  /* 0xffff00000e0b7812 */ /* 0x008fe200078ec0ff */
[----:B------:R-:W-:Y:S01]  /*4f90*/  IMAD.U32 R57, R196, 0x10000, RZ ;  /* 0x00010000c4397824 */ /* 0x000fe200078e00ff */
[----:B------:R-:W-:Y:S01]  /*4fa0*/  LOP3.LUT R61, R13, 0xffff0000, RZ, 0xc0, !PT ;  /* 0xffff00000d3d7812 */ /* 0x000fe200078ec0ff */
[----:B------:R-:W-:Y:S01]  /*4fb0*/  IMAD.U32 R60, R159, 0x10000, RZ ;  /* 0x000100009f3c7824 */ /* 0x000fe200078e00ff */
[----:B------:R-:W-:Y:S01]  /*4fc0*/  LOP3.LUT R64, R56, 0xffff0000, RZ, 0xc0, !PT ;  /* 0xffff000038407812 */ /* 0x000fe200078ec0ff */
[----:B------:R-:W-:Y:S01]  /*4fd0*/  FMUL.FTZ R67, R11, R57 ;  /* 0x000000390b437220 */ /* 0x000fe20000410000 */
[----:B------:R-:W-:Y:S01]  /*4fe0*/  LOP3.LUT R63, R55, 0xffff0000, RZ, 0xc0, !PT ;  /* 0xffff0000373f7812 */ /* 0x000fe200078ec0ff */
[----:B------:R-:W-:Y:S01]  /*4ff0*/  FMUL.FTZ R11, R11, R60 ;  /* 0x0000003c0b0b7220 */ /* 0x000fe20000410000 */
[----:B------:R-:W-:Y:S01]  /*5000*/  SHF.L.U32 R62, R13, 0x10, RZ ;  /* 0x000000100d3e7819 */ /* 0x000fe200000006ff */
[----:B------:R-:W-:Y:S01]  /*5010*/  FMUL.FTZ R65, R61, R64 ;  /* 0x000000403d417220 */ /* 0x000fe20000410000 */
[----:B------:R-:W-:Y:S01]  /*5020*/  LOP3.LUT R14, R15, 0xffff0000, RZ, 0xc0, !PT ;  /* 0xffff00000f0e7812 */ /* 0x000fe200078ec0ff */
[----:B------:R-:W-:-:S02]  /*5030*/  IMAD.U32 R13, R12, 0x10000, RZ ;  /* 0x000100000c0d7824 */ /* 0x000fc400078e00ff */
[-C--:B------:R-:W-:Y:S01]  /*5040*/  FMUL.FTZ R61, R61, R63.reuse ;  /* 0x0000003f3d3d7220 */ /* 0x080fe20000410000 */
[----:B------:R-:W-:Y:S01]  /*5050*/  LOP3.LUT R196, R196, 0xffff0000, RZ, 0xc0, !PT ;  /* 0xffff0000c4c47812 */ /* 0x000fe200078ec0ff */
[----:B------:R-:W-:Y:S01]  /*5060*/  IMAD.U32 R56, R56, 0x10000, RZ ;  /* 0x0001000038387824 */ /* 0x000fe200078e00ff */
[----:B------:R-:W-:Y:S01]  /*5070*/  LOP3.LUT R159, R159, 0xffff0000, RZ, 0xc0, !PT ;  /* 0xffff00009f9f7812 */ /* 0x000fe200078ec0ff */
[----:B------:R-:W-:Y:S01]  /*5080*/  IMAD.U32 R55, R55, 0x10000, RZ ;  /* 0x0001000037377824 */ /* 0x000fe200078e00ff */
[----:B------:R-:W-:Y:S01]  /*5090*/  LOP3.LUT R12, R12, 0xffff0000, RZ, 0xc0, !PT ;  /* 0xffff00000c0c7812 */ /* 0x000fe200078ec0ff */
[C---:B------:R-:W-:Y:S01]  /*50a0*/  FFMA.FTZ R63, R62.reuse, R63, -R65 ;  /* 0x0000003f3e3f7223 */ /* 0x040fe20000010841 */
[----:B------:R-:W-:Y:S01]  /*50b0*/  FFMA.FTZ R62, R62, R64, R61 ;  /* 0x000000403e3e7223 */ /* 0x000fe2000001003d */
[C---:B------:R-:W-:Y:S01]  /*50c0*/  FFMA.FTZ R60, R54.reuse, R60, -R67 ;  /* 0x0000003c363c7223 */ /* 0x040fe20000010843 */
[----:B------:R-:W-:Y:S01]  /*50d0*/  FFMA.FTZ R57, R54, R57, R11 ;  /* 0x0000003936397223 */ /* 0x000fe2000001000b */
[C---:B------:R-:W-:Y:S01]  /*50e0*/  FMUL.FTZ R54, R14.reuse, R196 ;  /* 0x000000c40e367220 */ /* 0x040fe20000410000 */
[----:B------:R-:W-:Y:S01]  /*50f0*/  FMUL.FTZ R61, R14, R159 ;  /* 0x0000009f0e3d7220 */ /* 0x000fe20000410000 */
[C---:B------:R-:W-:Y:S01]  /*5100*/  FMUL.FTZ R14, R12.reuse, R56 ;  /* 0x000000380c0e7220 */ /* 0x040fe20000410000 */
[-C--:B------:R-:W-:Y:S01]  /*5110*/  FMUL.FTZ R11, R12, R55.reuse ;  /* 0x000000370c0b7220 */ /* 0x080fe20000410000 */
[----:B------:R-:W-:Y:S01]  /*5120*/  IMAD.U32 R15, R15, 0x10000, RZ ;  /* 0x000100000f0f7824 */ /* 0x000fe200078e00ff */
[----:B------:R-:W-:Y:S01]  /*5130*/  F2FP.BF16.F32.PACK_AB R60, R57, R60 ;  /* 0x0000003c393c723e */ /* 0x000fe200000010ff */
[C---:B------:R-:W-:Y:S01]  /*5140*/  FFMA.FTZ R14, R13.reuse, R55, -R14 ;  /* 0x000000370d0e7223 */ /* 0x040fe2000001080e */
[----:B------:R-:W-:Y:S01]  /*5150*/  FFMA.FTZ R11, R13, R56, R11 ;  /* 0x000000380d0b7223 */ /* 0x000fe2000001000b */
[C---:B------:R-:W-:Y:S01]  /*5160*/  FFMA.FTZ R54, R15.reuse, R159, -R54 ;  /* 0x0000009f0f367223 */ /* 0x040fe20000010836 */
[----:B------:R-:W-:Y:S01]  /*5170*/  FFMA.FTZ R61, R15, R196, R61 ;  /* 0x000000c40f3d7223 */ /* 0x000fe2000001003d */
[----:B------:R-:W-:-:S02]  /*5180*/  F2FP.BF16.F32.PACK_AB R13, R62, R63 ;  /* 0x0000003f3e0d723e */ /* 0x000fc400000010ff */
[----:B------:R-:W-:Y:S01]  /*5190*/  F2FP.BF16.F32.PACK_AB R12, R11, R14 ;  /* 0x0000000e0b0c723e */ /* 0x000fe200000010ff */
[----:B------:R-:W-:Y:S01]  /*51a0*/  IMAD.MOV.U32 R14, RZ, RZ, R60 ;  /* 0x000000ffff0e7224 */ /* 0x000fe200078e003c */
[----:B------:R-:W-:-:S07]  /*51b0*/  F2FP.BF16.F32.PACK_AB R15, R61, R54 ;  /* 0x000000363d0f723e */ /* 0x000fce00000010ff */
.L_x_497:
[----:B------:R-:W-:Y:S05]  /*51c0*/  BSYNC B2 ;  /* 0x0000000000027941 */ /* 0x000fea0003800000 */
.L_x_496:
[----:B----4-:R0:W-:Y:S02]  /*51d0*/  ST.E.128 desc[UR60][R58.64], R12 ;  /* 0x0000000c3a007985 */ /* 0x0101e4000c101d3c */
.L_x_495:
[----:B------:R-:W-:Y:S05]  /*51e0*/  BSYNC B1 ;  /* 0x0000000000017941 */ /* 0x000fea0003800000 */
.L_x_494:
[----:B------:R-:W-:Y:S01]  /*51f0*/  ISETP.NE.AND P4, PT, R27, RZ, PT ;  /* 0x000000ff1b00720c */ /* 0x000fe20003f85270 */
[----:B------:R-:W-:-:S12]  /*5200*/  BSSY B1, `(.L_x_498) ;  /* 0x0000038000017945 */ /* 0x000fd80003800000 */
[----:B------:R-:W-:Y:S05]  /*5210*/  @!P4 BRA `(.L_x_499) ;  /* 0x0000000000d8c947 */ /* 0x000fea0003800000 */
[----:B0---4-:R0:W4:Y:S01]  /*5220*/  LDS.128 R12, [R32+0x2000] ;  /* 0x00200000200c7984 */ /* 0x0111220000000c00 */
[----:B------:R-:W-:Y:S01]  /*5230*/  ISETP.GE.AND P4, PT, R169, R128, PT ;  /* 0x00000080a900720c */ /* 0x000fe20003f86270 */
[----:B---3--:R-:W-:Y:S01]  /*5240*/  IMAD.SHL.U32 R11, R162, 0x8, RZ ;  /* 0x00000008a20b7824 */ /* 0x008fe200078e00ff */
[----:B------:R-:W-:Y:S01]  /*5250*/  BSSY B2, `(.L_x_500) ;  /* 0x0000031000027945 */ /* 0x000fe20003800000 */
[----:B------:R-:W-:Y:S02]  /*5260*/  IMAD.MOV.U32 R54, RZ, RZ, R119 ;  /* 0x000000ffff367224 */ /* 0x000fe400078e0077 */
[----:B-1----:R-:W-:Y:S02]  /*5270*/  IMAD.MOV.U32 R55, RZ, RZ, R118 ;  /* 0x000000ffff377224 */ /* 0x002fe400078e0076 */
[----:B------:R-:W-:-:S06]  /*5280*/  IMAD.WIDE R54, R11, 0x2, R54 ;  /* 0x000000020b367825 */ /* 0x000fcc00078e0236 */
[----:B0-----:R-:W-:Y:S05]  /*5290*/  @P4 BRA `(.L_x_501) ;  /* 0x0000000000b04947 */ /* 0x001fea0003800000 */
[--C-:B------:R-:W-:Y:S01]  /*52a0*/  SHF.R.U64 R58, R50, 0x10, R51.reuse ;  /* 0x00000010323a7819 */ /* 0x100fe20000001233 */
[----:B----4-:R-:W-:Y:S01]  /*52b0*/  IMAD.U32 R50, R14, 0x10000, RZ ;  /* 0x000100000e327824 */ /* 0x010fe200078e00ff */
[----:B------:R-:W-:Y:S02]  /*52c0*/  SHF.R.U32.HI R56, RZ, 0x10, R51 ;  /* 0x00000010ff387819 */ /* 0x000fe40000011633 */
[----:B------:R-:W-:Y:S02]  /*52d0*/  SHF.R.U64 R57, R52, 0x10, R53 ;  /* 0x0000001034397819 */ /* 0x000fe40000001235 */
[----:B------:R-:W-:Y:S02]  /*52e0*/  LOP3.LUT R51, R14, 0xffff0000, RZ, 0xc0, !PT ;  /* 0xffff00000e337812 */ /* 0x000fe400078ec0ff */
[C---:B------:R-:W-:Y:S02]  /*52f0*/  LOP3.LUT R11, R15.reuse, 0xffff0000, RZ, 0xc0, !PT ;  /* 0xffff00000f0b7812 */ /* 0x040fe400078ec0ff */
[----:B------:R-:W-:-:S02]  /*5300*/  SHF.L.U32 R14, R15, 0x10, RZ ;  /* 0x000000100f0e7819 */ /* 0x000fc400000006ff */
[C---:B------:R-:W-:Y:S02]  /*5310*/  PRMT R15, R157.reuse, 0x5410, R58 ;  /* 0x000054109d0f7816 */ /* 0x040fe4000000003a */
[----:B------:R-:W-:Y:S02]  /*5320*/  SHF.R.U32.HI R53, RZ, 0x10, R53 ;  /* 0x00000010ff357819 */ /* 0x000fe40000011635 */
[----:B------:R-:W-:Y:S02]  /*5330*/  PRMT R157, R157, 0x5432, R56 ;  /* 0x000054329d9d7816 */ /* 0x000fe40000000038 */
[C---:B------:R-:W-:Y:S01]  /*5340*/  PRMT R56, R158.reuse, 0x5410, R57 ;  /* 0x000054109e387816 */ /* 0x040fe20000000039 */
[----:B------:R-:W-:Y:S01]  /*5350*/  IMAD.U32 R57, R13, 0x10000, RZ ;  /* 0x000100000d397824 */ /* 0x000fe200078e00ff */
[----:B------:R-:W-:Y:S01]  /*5360*/  PRMT R158, R158, 0x5432, R53 ;  /* 0x000054329e9e7816 */ /* 0x000fe20000000035 */
[----:B------:R-:W-:Y:S01]  /*5370*/  IMAD.U32 R59, R157, 0x10000, RZ ;  /* 0x000100009d3b7824 */ /* 0x000fe200078e00ff */
[----:B------:R-:W-:Y:S01]  /*5380*/  LOP3.LUT R53, R13, 0xffff0000, RZ, 0xc0, !PT ;  /* 0xffff00000d357812 */ /* 0x000fe200078ec0ff */
[----:B------:R-:W-:Y:S01]  /*5390*/  IMAD.U32 R13, R12, 0x10000, RZ ;  /* 0x000100000c0d7824 */ /* 0x000fe200078e00ff */
[----:B------:R-:W-:Y:S01]  /*53a0*/  LOP3.LUT R60, R56, 0xffff0000, RZ, 0xc0, !PT ;  /* 0xffff0000383c7812 */ /* 0x000fe200078ec0ff */
[----:B------:R-:W-:Y:S01]  /*53b0*/  IMAD.U32 R52, R158, 0x10000, RZ ;  /* 0x000100009e347824 */ /* 0x000fe200078e00ff */
[----:B------:R-:W-:-:S02]  /*53c0*/  LOP3.LUT R58, R15, 0xffff0000, RZ, 0xc0, !PT ;  /* 0xffff00000f3a7812 */ /* 0x000fc400078ec0ff */
[----:B------:R-:W-:Y:S01]  /*53d0*/  LOP3.LUT R158, R158, 0xffff0000, RZ, 0xc0, !PT ;  /* 0xffff00009e9e7812 */ /* 0x000fe200078ec0ff */
[----:B------:R-:W-:Y:S01]  /*53e0*/  FMUL.FTZ R62, R53, R60 ;  /* 0x0000003c353e7220 */ /* 0x000fe20000410000 */
[----:B------:R-:W-:Y:S01]  /*53f0*/  FMUL.FTZ R63, R51, R52 ;  /* 0x00000034333f7220 */ /* 0x000fe20000410000 */
[-C--:B------:R-:W-:Y:S01]  /*5400*/  FMUL.FTZ R61, R53, R58.reuse ;  /* 0x0000003a353d7220 */ /* 0x080fe20000410000 */
[----:B------:R-:W-:Y:S01]  /*5410*/  LOP3.LUT R53, R12, 0xffff0000, RZ, 0xc0, !PT ;  /* 0xffff00000c357812 */ /* 0x000fe200078ec0ff */
[----:B------:R-:W-:Y:S01]  /*5420*/  FFMA.FTZ R12, R57, R58, -R62 ;  /* 0x0000003a390c7223 */ /* 0x000fe2000001083e */
[----:B------:R-:W-:Y:S01]  /*5430*/  LOP3.LUT R157, R157, 0xffff0000, RZ, 0xc0, !PT ;  /* 0xffff00009d9d7812 */ /* 0x000fe200078ec0ff */
[----:B------:R-:W-:Y:S01]  /*5440*/  FFMA.FTZ R57, R57, R60, R61 ;  /* 0x0000003c39397223 */ /* 0x000fe2000001003d */
[-C--:B------:R-:W-:Y:S01]  /*5450*/  FMUL.FTZ R61, R51, R59.reuse ;  /* 0x0000003b333d7220 */ /* 0x080fe20000410000 */
[----:B------:R-:W-:Y:S02]  /*5460*/  IMAD.U32 R58, R56, 0x10000, RZ ;  /* 0x00010000383a7824 */ /* 0x000fe400078e00ff */
[----:B------:R-:W-:Y:S01]  /*5470*/  FFMA.FTZ R51, R50, R59, -R63 ;  /* 0x0000003b32337223 */ /* 0x000fe2000001083f */
[----:B------:R-:W-:-:S02]  /*5480*/  IMAD.U32 R56, R15, 0x10000, RZ ;  /* 0x000100000f387824 */ /* 0x000fc400078e00ff */
        /* <DEDUP_REMOVED lines=9> */
[----:B------:R-:W-:Y:S02]  /*5520*/  F2FP.BF16.F32.PACK_AB R13, R57, R12 ;  /* 0x0000000c390d723e */ /* 0x000fe400000010ff */
[----:B------:R-:W-:-:S02]  /*5530*/  F2FP.BF16.F32.PACK_AB R15, R14, R15 ;  /* 0x0000000f0e0f723e */ /* 0x000fc400000010ff */
[----:B------:R-:W-:Y:S02]  /*5540*/  F2FP.BF16.F32.PACK_AB R14, R52, R51 ;  /* 0x00000033340e723e */ /* 0x000fe400000010ff */
[----:B------:R-:W-:-:S07]  /*5550*/  F2FP.BF16.F32.PACK_AB R12, R53, R50 ;  /* 0x00000032350c723e */ /* 0x000fce00000010ff */
.L_x_501:
[----:B------:R-:W-:Y:S05]  /*5560*/  BSYNC B2 ;  /* 0x0000000000027941 */ /* 0x000fea0003800000 */
.L_x_500:
[----:B----4-:R0:W-:Y:S02]  /*5570*/  ST.E.128 desc[UR60][R54.64], R12 ;  /* 0x0000000c36007985 */ /* 0x0101e4000c101d3c */
.L_x_499:
[----:B------:R-:W-:Y:S05]  /*5580*/  BSYNC B1 ;  /* 0x0000000000017941 */ /* 0x000fea0003800000 */
.L_x_498:
        /* <DEDUP_REMOVED lines=11> */
[----:B------:R-:W-:Y:S02]  /*5640*/  SHF.R.U64 R53, R48, 0x10, R49 ;  /* 0x0000001030357819 */ /* 0x000fe40000001231 */
[--C-:B------:R-:W-:Y:S01]  /*5650*/  SHF.R.U64 R57, R46, 0x10, R47.reuse ;  /* 0x000000102e397819 */ /* 0x100fe2000000122f */
[----:B----4-:R-:W-:Y:S01]  /*5660*/  IMAD.U32 R46, R14, 0x10000, RZ ;  /* 0x000100000e2e7824 */ /* 0x010fe200078e00ff */
[----:B------:R-:W-:Y:S02]  /*5670*/  SHF.R.U32.HI R55, RZ, 0x10, R47 ;  /* 0x00000010ff377819 */ /* 0x000fe4000001162f */
[----:B------:R-:W-:Y:S02]  /*5680*/  SHF.R.U32.HI R47, RZ, 0x10, R49 ;  /* 0x00000010ff2f7819 */ /* 0x000fe40000011631 */
[----:B------:R-:W-:Y:S02]  /*5690*/  PRMT R54, R156, 0x5410, R53 ;  /* 0x000054109c367816 */ /* 0x000fe40000000035 */
[----:B------:R-:W-:-:S02]  /*56a0*/  PRMT R49, R150, 0x5410, R57 ;  /* 0x0000541096317816 */ /* 0x000fc40000000039 */
[----:B------:R-:W-:Y:S02]  /*56b0*/  PRMT R156, R156, 0x5432, R47 ;  /* 0x000054329c9c7816 */ /* 0x000fe4000000002f */
[----:B------:R-:W-:Y:S02]  /*56c0*/  LOP3.LUT R47, R13, 0xffff0000, RZ, 0xc0, !PT ;  /* 0xffff00000d2f7812 */ /* 0x000fe400078ec0ff */
[C---:B------:R-:W-:Y:S01]  /*56d0*/  LOP3.LUT R56, R54.reuse, 0xffff0000, RZ, 0xc0, !PT ;  /* 0xffff000036387812 */ /* 0x040fe200078ec0ff */
[----:B------:R-:W-:Y:S01]  /*56e0*/  IMAD.U32 R54, R54, 0x10000, RZ ;  /* 0x0001000036367824 */ /* 0x000fe200078e00ff */
[C---:B------:R-:W-:Y:S01]  /*56f0*/  LOP3.LUT R52, R49.reuse, 0xffff0000, RZ, 0xc0, !PT ;  /* 0xffff000031347812 */ /* 0x040fe200078ec0ff */
[----:B------:R-:W-:Y:S01]  /*5700*/  IMAD.U32 R49, R49, 0x10000, RZ ;  /* 0x0001000031317824 */ /* 0x000fe200078e00ff */
[----:B------:R-:W-:Y:S01]  /*5710*/  PRMT R150, R150, 0x5432, R55 ;  /* 0x0000543296967816 */ /* 0x000fe20000000037 */
[C---:B------:R-:W-:Y:S01]  /*5720*/  FMUL.FTZ R58, R47.reuse, R56 ;  /* 0x000000382f3a7220 */ /* 0x040fe20000410000 */
[----:B------:R-:W-:Y:S01]  /*5730*/  LOP3.LUT R48, R14, 0xffff0000, RZ, 0xc0, !PT ;  /* 0xffff00000e307812 */ /* 0x000fe200078ec0ff */
[-C--:B------:R-:W-:Y:S01]  /*5740*/  FMUL.FTZ R47, R47, R52.reuse ;  /* 0x000000342f2f7220 */ /* 0x080fe20000410000 */
[C---:B------:R-:W-:Y:S01]  /*5750*/  LOP3.LUT R11, R15.reuse, 0xffff0000, RZ, 0xc0, !PT ;  /* 0xffff00000f0b7812 */ /* 0x040fe200078ec0ff */
[C---:B------:R-:W-:Y:S01]  /*5760*/  IMAD.U32 R53, R150.reuse, 0x10000, RZ ;  /* 0x0001000096357824 */ /* 0x040fe200078e00ff */
[----:B------:R-:W-:Y:S01]  /*5770*/  SHF.L.U32 R14, R15, 0x10, RZ ;  /* 0x000000100f0e7819 */ /* 0x000fe200000006ff */
[----:B------:R-:W-:Y:S01]  /*5780*/  IMAD.U32 R15, R13, 0x10000, RZ ;  /* 0x000100000d0f7824 */ /* 0x000fe200078e00ff */
[----:B------:R-:W-:Y:S01]  /*5790*/  LOP3.LUT R150, R150, 0xffff0000, RZ, 0xc0, !PT ;  /* 0xffff000096967812 */ /* 0x000fe200078ec0ff */
[C---:B------:R-:W-:Y:S01]  /*57a0*/  IMAD.U32 R55, R156.reuse, 0x10000, RZ ;  /* 0x000100009c377824 */ /* 0x040fe200078e00ff */
[----:B------:R-:W-:Y:S01]  /*57b0*/  LOP3.LUT R156, R156, 0xffff0000, RZ, 0xc0, !PT ;  /* 0xffff00009c9c7812 */ /* 0x000fe200078ec0ff */
[C---:B------:R-:W-:Y:S01]  /*57c0*/  FFMA.FTZ R58, R15.reuse, R52, -R58 ;  /* 0x000000340f3a7223 */ /* 0x040fe2000001083a */
[----:B------:R-:W-:Y:S01]  /*57d0*/  FFMA.FTZ R47, R15, R56, R47 ;  /* 0x000000380f2f7223 */ /* 0x000fe2000001002f */
[----:B------:R-:W-:Y:S01]  /*57e0*/  FMUL.FTZ R15, R48, R53 ;  /* 0x00000035300f7220 */ /* 0x000fe20000410000 */
[----:B------:R-:W-:-:S02]  /*57f0*/  IMAD.U32 R13, R12, 0x10000, RZ ;  /* 0x000100000c0d7824 */ /* 0x000fc400078e00ff */
[-C--:B------:R-:W-:Y:S01]  /*5800*/  FMUL.FTZ R57, R48, R55.reuse ;  /* 0x0000003730397220 */ /* 0x080fe20000410000 */
[----:B------:R-:W-:Y:S01]  /*5810*/  LOP3.LUT R12, R12, 0xffff0000, RZ, 0xc0, !PT ;  /* 0xffff00000c0c7812 */ /* 0x000fe200078ec0ff */
[C---:B------:R-:W-:Y:S01]  /*5820*/  FFMA.FTZ R48, R46.reuse, R55, R15 ;  /* 0x000000372e307223 */ /* 0x040fe2000001000f */
[C---:B------:R-:W-:Y:S01]  /*5830*/  FMUL.FTZ R15, R11.reuse, R156 ;  /* 0x0000009c0b0f7220 */ /* 0x040fe20000410000 */
[----:B------:R-:W-:Y:S01]  /*5840*/  FFMA.FTZ R57, R46, R53, -R57 ;  /* 0x000000352e397223 */ /* 0x000fe20000010839 */
[----:B------:R-:W-:Y:S01]  /*5850*/  FMUL.FTZ R53, R11, R150 ;  /* 0x000000960b357220 */ /* 0x000fe20000410000 */
[C---:B------:R-:W-:Y:S01]  /*5860*/  FMUL.FTZ R46, R12.reuse, R54 ;  /* 0x000000360c2e7220 */ /* 0x040fe20000410000 */
[-C--:B------:R-:W-:Y:S01]  /*5870*/  FMUL.FTZ R11, R12, R49.reuse ;  /* 0x000000310c0b7220 */ /* 0x080fe20000410000 */
[C---:B------:R-:W-:Y:S01]  /*5880*/  FFMA.FTZ R15, R14.reuse, R150, -R15 ;  /* 0x000000960e0f7223 */ /* 0x040fe2000001080f */
[----:B------:R-:W-:Y:S01]  /*5890*/  FFMA.FTZ R14, R14, R156, R53 ;  /* 0x0000009c0e0e7223 */ /* 0x000fe20000010035 */
[C---:B------:R-:W-:Y:S01]  /*58a0*/  FFMA.FTZ R46, R13.reuse, R49, -R46 ;  /* 0x000000310d2e7223 */ /* 0x040fe2000001082e */
[----:B------:R-:W-:Y:S01]  /*58b0*/  FFMA.FTZ R11, R13, R54, R11 ;  /* 0x000000360d0b7223 */ /* 0x000fe2000001000b */
[----:B------:R-:W-:-:S02]  /*58c0*/  F2FP.BF16.F32.PACK_AB R13, R47, R58 ;  /* 0x0000003a2f0d723e */ /* 0x000fc400000010ff */
[----:B------:R-:W-:Y:S02]  /*58d0*/  F2FP.BF16.F32.PACK_AB R15, R14, R15 ;  /* 0x0000000f0e0f723e */ /* 0x000fe400000010ff */
[----:B------:R-:W-:Y:S02]  /*58e0*/  F2FP.BF16.F32.PACK_AB R14, R48, R57 ;  /* 0x00000039300e723e */ /* 0x000fe400000010ff */
[----:B------:R-:W-:-:S07]  /*58f0*/  F2FP.BF16.F32.PACK_AB R12, R11, R46 ;  /* 0x0000002e0b0c723e */ /* 0x000fce00000010ff */
.L_x_505:
[----:B------:R-:W-:Y:S05]  /*5900*/  BSYNC B2 ;  /* 0x0000000000027941 */ /* 0x000fea0003800000 */
.L_x_504:
[----:B----4-:R0:W-:Y:S02]  /*5910*/  ST.E.128 desc[UR60][R50.64], R12 ;  /* 0x0000000c32007985 */ /* 0x0101e4000c101d3c */
.L_x_503:
[----:B------:R-:W-:Y:S05]  /*5920*/  BSYNC B1 ;  /* 0x0000000000017941 */ /* 0x000fea0003800000 */
.L_x_502:
        /* <DEDUP_REMOVED lines=9> */
[----:B------:R-:W-:Y:S01]  /*59c0*/  SHF.R.U64 R54, R42, 0x10, R43 ;  /* 0x000000102a367819 */ /* 0x000fe2000000122b */
[----:B----4-:R-:W-:Y:S01]  /*59d0*/  IMAD.U32 R42, R14, 0x10000, RZ ;  /* 0x000100000e2a7824 */ /* 0x010fe200078e00ff */
[--C-:B------:R-:W-:Y:S01]  /*59e0*/  SHF.R.U64 R50, R44, 0x10, R45.reuse ;  /* 0x000000102c327819 */ /* 0x100fe2000000122d */
[----:B---3--:R-:W-:Y:S01]  /*59f0*/  IMAD.U32 R11, R12, 0x10000, RZ ;  /* 0x000100000c0b7824 */ /* 0x008fe200078e00ff */
[----:B------:R-:W-:Y:S02]  /*5a00*/  SHF.R.U32.HI R48, RZ, 0x10, R45 ;  /* 0x00000010ff307819 */ /* 0x000fe4000001162d */
[----:B------:R-:W-:Y:S02]  /*5a10*/  SHF.R.U32.HI R52, RZ, 0x10, R43 ;  /* 0x00000010ff347819 */ /* 0x000fe4000001162b */
[----:B------:R-:W-:Y:S02]  /*5a20*/  PRMT R45, R139, 0x5410, R54 ;  /* 0x000054108b2d7816 */ /* 0x000fe40000000036 */
[----:B------:R-:W-:-:S02]  /*5a30*/  PRMT R50, R149, 0x5410, R50 ;  /* 0x0000541095327816 */ /* 0x000fc40000000032 */
[----:B------:R-:W-:Y:S02]  /*5a40*/  PRMT R149, R149, 0x5432, R48 ;  /* 0x0000543295957816 */ /* 0x000fe40000000030 */
[----:B------:R-:W-:Y:S01]  /*5a50*/  LOP3.LUT R43, R14, 0xffff0000, RZ, 0xc0, !PT ;  /* 0xffff00000e2b7812 */ /* 0x000fe200078ec0ff */
[----:B------:R-:W-:Y:S01]  /*5a60*/  IMAD.U32 R14, R13, 0x10000, RZ ;  /* 0x000100000d0e7824 */ /* 0x000fe200078e00ff */
[----:B------:R-:W-:Y:S02]  /*5a70*/  PRMT R139, R139, 0x5432, R52 ;  /* 0x000054328b8b7816 */ /* 0x000fe40000000034 */
[----:B------:R-:W-:Y:S02]  /*5a80*/  LOP3.LUT R13, R13, 0xffff0000, RZ, 0xc0, !PT ;  /* 0xffff00000d0d7812 */ /* 0x000fe400078ec0ff */
[C---:B------:R-:W-:Y:S01]  /*5a90*/  LOP3.LUT R51, R50.reuse, 0xffff0000, RZ, 0xc0, !PT ;  /* 0xffff000032337812 */ /* 0x040fe200078ec0ff */
[----:B------:R-:W-:Y:S01]  /*5aa0*/  IMAD.U32 R49, R139, 0x10000, RZ ;  /* 0x000100008b317824 */ /* 0x000fe200078e00ff */
[----:B------:R-:W-:Y:S01]  /*5ab0*/  LOP3.LUT R48, R45, 0xffff0000, RZ, 0xc0, !PT ;  /* 0xffff00002d307812 */ /* 0x000fe200078ec0ff */
[----:B------:R-:W-:Y:S01]  /*5ac0*/  IMAD.U32 R50, R50, 0x10000, RZ ;  /* 0x0001000032327824 */ /* 0x000fe200078e00ff */
[----:B------:R-:W-:Y:S01]  /*5ad0*/  SHF.L.U32 R52, R149, 0x10, RZ ;  /* 0x0000001095347819 */ /* 0x000fe200000006ff */
[----:B------:R-:W-:Y:S01]  /*5ae0*/  FMUL.FTZ R53, R13, R51 ;  /* 0x000000330d357220 */ /* 0x000fe20000410000 */
[----:B------:R-:W-:Y:S01]  /*5af0*/  LOP3.LUT R44, R15, 0xffff0000, RZ, 0xc0, !PT ;  /* 0xffff00000f2c7812 */ /* 0x000fe200078ec0ff */
[----:B------:R-:W-:Y:S01]  /*5b00*/  FMUL.FTZ R54, R13, R48 ;  /* 0x000000300d367220 */ /* 0x000fe20000410000 */
[----:B------:R-:W-:Y:S01]  /*5b10*/  LOP3.LUT R12, R12, 0xffff0000, RZ, 0xc0, !PT ;  /* 0xffff00000c0c7812 */ /* 0x000fe200078ec0ff */
[----:B------:R-:W-:Y:S01]  /*5b20*/  FMUL.FTZ R13, R43, R52 ;  /* 0x000000342b0d7220 */ /* 0x000fe20000410000 */
[----:B------:R-:W-:Y:S01]  /*5b30*/  LOP3.LUT R149, R149, 0xffff0000, RZ, 0xc0, !PT ;  /* 0xffff000095957812 */ /* 0x000fe200078ec0ff */
[----:B------:R-:W-:Y:S01]  /*5b40*/  FMUL.FTZ R43, R43, R49 ;  /* 0x000000312b2b7220 */ /* 0x000fe20000410000 */
[----:B------:R-:W-:Y:S01]  /*5b50*/  LOP3.LUT R139, R139, 0xffff0000, RZ, 0xc0, !PT ;  /* 0xffff00008b8b7812 */ /* 0x000fe200078ec0ff */
[----:B------:R-:W-:-:S02]  /*5b60*/  IMAD.U32 R45, R45, 0x10000, RZ ;  /* 0x000100002d2d7824 */ /* 0x000fc400078e00ff */
[C---:B------:R-:W-:Y:S01]  /*5b70*/  FFMA.FTZ R53, R14.reuse, R48, -R53 ;  /* 0x000000300e357223 */ /* 0x040fe20000010835 */
[----:B------:R-:W-:Y:S01]  /*5b80*/  FFMA.FTZ R54, R14, R51, R54 ;  /* 0x000000330e367223 */ /* 0x000fe20000010036 */
[C---:B------:R-:W-:Y:S01]  /*5b90*/  FFMA.FTZ R49, R42.reuse, R49, -R13 ;  /* 0x000000312a317223 */ /* 0x040fe2000001080d */
[----:B------:R-:W-:Y:S02]  /*5ba0*/  IMAD.U32 R15, R15, 0x10000, RZ ;  /* 0x000100000f0f7824 */ /* 0x000fe400078e00ff */
[----:B------:R-:W-:Y:S01]  /*5bb0*/  FFMA.FTZ R42, R42, R52, R43 ;  /* 0x000000342a2a7223 */ /* 0x000fe2000001002b */
[----:B------:R-:W-:Y:S01]  /*5bc0*/  FMUL.FTZ R48, R44, R149 ;  /* 0x000000952c307220 */ /* 0x000fe20000410000 */
[CC--:B------:R-:W-:Y:S01]  /*5bd0*/  FMUL.FTZ R14, R12.reuse, R50.reuse ;  /* 0x000000320c0e7220 */ /* 0x0c0fe20000410000 */
[----:B------:R-:W-:Y:S01]  /*5be0*/  FMUL.FTZ R13, R12, R45 ;  /* 0x0000002d0c0d7220 */ /* 0x000fe20000410000 */
[-C--:B------:R-:W-:Y:S01]  /*5bf0*/  FMUL.FTZ R44, R44, R139.reuse ;  /* 0x0000008b2c2c7220 */ /* 0x080fe20000410000 */
[----:B------:R-:W-:Y:S01]  /*5c00*/  FFMA.FTZ R48, R15, R139, -R48 ;  /* 0x0000008b0f307223 */ /* 0x000fe20000010830 */
[C---:B------:R-:W-:Y:S01]  /*5c10*/  FFMA.FTZ R14, R11.reuse, R45, -R14 ;  /* 0x0000002d0b0e7223 */ /* 0x040fe2000001080e */
[----:B------:R-:W-:Y:S01]  /*5c20*/  FFMA.FTZ R13, R11, R50, R13 ;  /* 0x000000320b0d7223 */ /* 0x000fe2000001000d */
[----:B------:R-:W-:Y:S01]  /*5c30*/  FFMA.FTZ R15, R15, R149, R44 ;  /* 0x000000950f0f7223 */ /* 0x000fe2000001002c */
[----:B------:R-:W-:-:S02]  /*5c40*/  F2FP.BF16.F32.PACK_AB R53, R54, R53 ;  /* 0x000000353635723e */ /* 0x000fc400000010ff */
[----:B------:R-:W-:Y:S02]  /*5c50*/  F2FP.BF16.F32.PACK_AB R42, R42, R49 ;  /* 0x000000312a2a723e */ /* 0x000fe400000010ff */
[----:B------:R-:W-:Y:S01]  /*5c60*/  F2FP.BF16.F32.PACK_AB R12, R13, R14 ;  /* 0x0000000e0d0c723e */ /* 0x000fe200000010ff */
[----:B------:R-:W-:Y:S01]  /*5c70*/  IMAD.MOV.U32 R13, RZ, RZ, R53 ;  /* 0x000000ffff0d7224 */ /* 0x000fe200078e0035 */
[----:B------:R-:W-:Y:S01]  /*5c80*/  F2FP.BF16.F32.PACK_AB R15, R15, R48 ;  /* 0x000000300f0f723e */ /* 0x000fe200000010ff */
[----:B------:R-:W-:-:S07]  /*5c90*/  IMAD.MOV.U32 R14, RZ, RZ, R42 ;  /* 0x000000ffff0e7224 */ /* 0x000fce00078e002a */
.L_x_509:
[----:B------:R-:W-:Y:S05]  /*5ca0*/  BSYNC B2 ;  /* 0x0000000000027941 */ /* 0x000fea0003800000 */
.L_x_508:
[----:B----4-:R0:W-:Y:S02]  /*5cb0*/  ST.E.128 desc[UR60][R46.64], R12 ;  /* 0x0000000c2e007985 */ /* 0x0101e4000c101d3c */
.L_x_507:
[----:B------:R-:W-:Y:S05]  /*5cc0*/  BSYNC B1 ;  /* 0x0000000000017941 */ /* 0x000fea0003800000 */
.L_x_506:
        /* <DEDUP_REMOVED lines=17> */
[----:B------:R-:W-:Y:S01]  /*5de0*/  LOP3.LUT R38, R14, 0xffff0000, RZ, 0xc0, !PT ;  /* 0xffff00000e267812 */ /* 0x000fe200078ec0ff */
[----:B------:R-:W-:Y:S01]  /*5df0*/  IMAD.U32 R14, R13, 0x10000, RZ ;  /* 0x000100000d0e7824 */ /* 0x000fe200078e00ff */
[----:B------:R-:W-:Y:S02]  /*5e00*/  PRMT R123, R123, 0x5432, R48 ;  /* 0x000054327b7b7816 */ /* 0x000fe40000000030 */
[----:B------:R-:W-:Y:S02]  /*5e10*/  PRMT R135, R135, 0x5432, R44 ;  /* 0x0000543287877816 */ /* 0x000fe4000000002c */
[----:B------:R-:W-:Y:S02]  /*5e20*/  LOP3.LUT R13, R13, 0xffff0000, RZ, 0xc0, !PT ;  /* 0xffff00000d0d7812 */ /* 0x000fe400078ec0ff */
[----:B------:R-:W-:Y:S01]  /*5e30*/  LOP3.LUT R46, R45, 0xffff0000, RZ, 0xc0, !PT ;  /* 0xffff00002d2e7812 */ /* 0x000fe200078ec0ff */
[----:B------:R-:W-:Y:S01]  /*5e40*/  IMAD.U32 R47, R135, 0x10000, RZ ;  /* 0x00010000872f7824 */ /* 0x000fe200078e00ff */
[----:B------:R-:W-:Y:S01]  /*5e50*/  LOP3.LUT R41, R40, 0xffff0000, RZ, 0xc0, !PT ;  /* 0xffff000028297812 */ /* 0x000fe200078ec0ff */
[----:B------:R-:W-:Y:S01]  /*5e60*/  IMAD.U32 R45, R45, 0x10000, RZ ;  /* 0x000100002d2d7824 */ /* 0x000fe200078e00ff */
[----:B------:R-:W-:Y:S01]  /*5e70*/  SHF.L.U32 R44, R123, 0x10, RZ ;  /* 0x000000107b2c7819 */ /* 0x000fe200000006ff */
[C---:B------:R-:W-:Y:S01]  /*5e80*/  FMUL.FTZ R49, R13.reuse, R46 ;  /* 0x0000002e0d317220 */ /* 0x040fe20000410000 */
[C---:B------:R-:W-:Y:S01]  /*5e90*/  FMUL.FTZ R48, R38.reuse, R47 ;  /* 0x0000002f26307220 */ /* 0x040fe20000410000 */
[-C--:B------:R-:W-:Y:S01]  /*5ea0*/  FMUL.FTZ R13, R13, R41.reuse ;  /* 0x000000290d0d7220 */ /* 0x080fe20000410000 */
[----:B------:R-:W-:Y:S01]  /*5eb0*/  LOP3.LUT R39, R15, 0xffff0000, RZ, 0xc0, !PT ;  /* 0xffff00000f277812 */ /* 0x000fe200078ec0ff */
[----:B------:R-:W-:Y:S01]  /*5ec0*/  FMUL.FTZ R50, R38, R44 ;  /* 0x0000002c26327220 */ /* 0x000fe20000410000 */
[----:B------:R-:W-:Y:S01]  /*5ed0*/  LOP3.LUT R12, R12, 0xffff0000, RZ, 0xc0, !PT ;  /* 0xffff00000c0c7812 */ /* 0x000fe200078ec0ff */
[C---:B------:R-:W-:Y:S01]  /*5ee0*/  FFMA.FTZ R49, R14.reuse, R41, -R49 ;  /* 0x000000290e317223 */ /* 0x040fe20000010831 */
[----:B------:R-:W-:Y:S01]  /*5ef0*/  FFMA.FTZ R46, R14, R46, R13 ;  /* 0x0000002e0e2e7223 */ /* 0x000fe2000001000d */
[----:B------:R-:W-:Y:S01]  /*5f00*/  LOP3.LUT R38, R135, 0xffff0000, RZ, 0xc0, !PT ;  /* 0xffff000087267812 */ /* 0x000fe200078ec0ff */
[----:B------:R-:W-:Y:S01]  /*5f10*/  IMAD.U32 R40, R40, 0x10000, RZ ;  /* 0x0001000028287824 */ /* 0x000fe200078e00ff */
[----:B------:R-:W-:Y:S01]  /*5f20*/  LOP3.LUT R14, R123, 0xffff0000, RZ, 0xc0, !PT ;  /* 0xffff00007b0e7812 */ /* 0x000fe200078ec0ff */
[C---:B------:R-:W-:Y:S01]  /*5f30*/  FFMA.FTZ R48, R33.reuse, R44, -R48 ;  /* 0x0000002c21307223 */ /* 0x040fe20000010830 */
[----:B------:R-:W-:Y:S01]  /*5f40*/  FFMA.FTZ R33, R33, R47, R50 ;  /* 0x0000002f21217223 */ /* 0x000fe20000010032 */
[----:B------:R-:W-:Y:S01]  /*5f50*/  FMUL.FTZ R50, R39, R38 ;  /* 0x0000002627327220 */ /* 0x000fe20000410000 */
[----:B------:R-:W-:Y:S01]  /*5f60*/  FMUL.FTZ R44, R12, R45 ;  /* 0x0000002d0c2c7220 */ /* 0x000fe20000410000 */
[----:B------:R-:W-:-:S02]  /*5f70*/  IMAD.U32 R15, R15, 0x10000, RZ ;  /* 0x000100000f0f7824 */ /* 0x000fc400078e00ff */
[----:B------:R-:W-:Y:S01]  /*5f80*/  FMUL.FTZ R39, R39, R14 ;  /* 0x0000000e27277220 */ /* 0x000fe20000410000 */
[-C--:B------:R-:W-:Y:S01]  /*5f90*/  FMUL.FTZ R12, R12, R40.reuse ;  /* 0x000000280c0c7220 */ /* 0x080fe20000410000 */
[----:B------:R-:W-:Y:S01]  /*5fa0*/  FFMA.FTZ R44, R11, R40, -R44 ;  /* 0x000000280b2c7223 */ /* 0x000fe2000001082c */
[C---:B------:R-:W-:Y:S01]  /*5fb0*/  FFMA.FTZ R50, R15.reuse, R14, -R50 ;  /* 0x0000000e0f327223 */ /* 0x040fe20000010832 */
[----:B------:R-:W-:Y:S01]  /*5fc0*/  FFMA.FTZ R39, R15, R38, R39 ;  /* 0x000000260f277223 */ /* 0x000fe20000010027 */
[----:B------:R-:W-:Y:S01]  /*5fd0*/  FFMA.FTZ R11, R11, R45, R12 ;  /* 0x0000002d0b0b7223 */ /* 0x000fe2000001000c */
[----:B------:R-:W-:Y:S02]  /*5fe0*/  F2FP.BF16.F32.PACK_AB R13, R46, R49 ;  /* 0x000000312e0d723e */ /* 0x000fe400000010ff */
[----:B------:R-:W-:Y:S02]  /*5ff0*/  F2FP.BF16.F32.PACK_AB R14, R33, R48 ;  /* 0x00000030210e723e */ /* 0x000fe400000010ff */
[----:B------:R-:W-:-:S02]  /*6000*/  F2FP.BF16.F32.PACK_AB R15, R39, R50 ;  /* 0x00000032270f723e */ /* 0x000fc400000010ff */
[----:B------:R-:W-:-:S07]  /*6010*/  F2FP.BF16.F32.PACK_AB R12, R11, R44 ;  /* 0x0000002c0b0c723e */ /* 0x000fce00000010ff */
.L_x_513:
[----:B------:R-:W-:Y:S05]  /*6020*/  BSYNC B2 ;  /* 0x0000000000027941 */ /* 0x000fea0003800000 */
.L_x_512:
[----:B----4-:R0:W-:Y:S02]  /*6030*/  ST.E.128 desc[UR60][R42.64], R12 ;  /* 0x0000000c2a007985 */ /* 0x0101e4000c101d3c */
.L_x_511:
[----:B------:R-:W-:Y:S05]  /*6040*/  BSYNC B1 ;  /* 0x0000000000017941 */ /* 0x000fea0003800000 */
.L_x_510:
[----:B------:R-:W-:-:S13]  /*6050*/  ISETP.NE.AND P4, PT, R103, RZ, PT ;  /* 0x000000ff6700720c */ /* 0x000fda0003f85270 */
[----:B------:R-:W-:Y:S05]  /*6060*/  @!P4 BRA `(.L_x_493) ;  /* 0x0000004400a4c947 */ /* 0x000fea0003800000 */
[----:B0---4-:R0:W4:Y:S01]  /*6070*/  LDS.128 R12, [R32+0x8000] ;  /* 0x00800000200c7984 */ /* 0x0111220000000c00 */
[----:B------:R-:W-:Y:S01]  /*6080*/  ISETP.GE.AND P5, PT, R172, R128, PT ;  /* 0x00000080ac00720c */ /* 0x000fe20003fa6270 */
[----:B------:R-:W-:Y:S01]  /*6090*/  BSSY B1, `(.L_x_514) ;  /* 0x0000032000017945 */ /* 0x000fe20003800000 */
[----:B------:R-:W-:-:S04]  /*60a0*/  LEA R38, P4, R23, R119, 0x1 ;  /* 0x0000007717267211 */ /* 0x000fc800078808ff */
[----:B-1----:R-:W-:-:S07]  /*60b0*/  LEA.HI.X R39, R23, R118, R174, 0x1, P4 ;  /* 0x0000007617277211 */ /* 0x002fce00020f0cae */
[----:B0-----:R-:W-:Y:S05]  /*60c0*/  @P5 BRA `(.L_x_515) ;  /* 0x0000000000b85947 */ /* 0x001fea0003800000 */
[--C-:B------:R-:W-:Y:S01]  /*60d0*/  SHF.R.U64 R42, R34, 0x10, R35.reuse ;  /* 0x00000010222a7819 */ /* 0x100fe20000001223 */
[----:B----4-:R-:W-:Y:S01]  /*60e0*/  IMAD.U32 R32, R14, 0x10000, RZ ;  /* 0x000100000e207824 */ /* 0x010fe200078e00ff */
[----:B------:R-:W-:Y:S02]  /*60f0*/  SHF.R.U32.HI R40, RZ, 0x10, R35 ;  /* 0x00000010ff287819 */ /* 0x000fe40000011623 */
[--C-:B---3--:R-:W-:Y:S02]  /*6100*/  SHF.R.U64 R11, R36, 0x10, R37.reuse ;  /* 0x00000010240b7819 */ /* 0x108fe40000001225 */
[----:B------:R-:W-:Y:S02]  /*6110*/  SHF.R.U32.HI R37, RZ, 0x10, R37 ;  /* 0x00000010ff257819 */ /* 0x000fe40000011625 */
[C---:B------:R-:W-:Y:S02]  /*6120*/  PRMT R35, R83.reuse, 0x5410, R42 ;  /* 0x0000541053237816 */ /* 0x040fe4000000002a */
[----:B------:R-:W-:-:S02]  /*6130*/  PRMT R83, R83, 0x5432, R40 ;  /* 0x0000543253537816 */ /* 0x000fc40000000028 */
[----:B------:R-:W-:Y:S01]  /*6140*/  PRMT R40, R122, 0x5410, R11 ;  /* 0x000054107a287816 */ /* 0x000fe2000000000b */
[----:B------:R-:W-:Y:S01]  /*6150*/  IMAD.U32 R11, R12, 0x10000, RZ ;  /* 0x000100000c0b7824 */ /* 0x000fe200078e00ff */
[----:B------:R-:W-:Y:S01]  /*6160*/  PRMT R122, R122, 0x5432, R37 ;  /* 0x000054327a7a7816 */ /* 0x000fe20000000025 */
[----:B------:R-:W-:Y:S01]  /*6170*/  IMAD.U32 R37, R83, 0x10000, RZ ;  /* 0x0001000053257824 */ /* 0x000fe200078e00ff */
[----:B------:R-:W-:Y:S01]  /*6180*/  LOP3.LUT R33, R14, 0xffff0000, RZ, 0xc0, !PT ;  /* 0xffff00000e217812 */ /* 0x000fe200078ec0ff */
[C---:B------:R-:W-:Y:S01]  /*6190*/  IMAD.U32 R14, R13.reuse, 0x10000, RZ ;  /* 0x000100000d0e7824 */ /* 0x040fe200078e00ff */
[----:B------:R-:W-:Y:S01]  /*61a0*/  LOP3.LUT R13, R13, 0xffff0000, RZ, 0xc0, !PT ;  /* 0xffff00000d0d7812 */ /* 0x000fe200078ec0ff */
[----:B------:R-:W-:Y:S01]  /*61b0*/  IMAD.U32 R42, R122, 0x10000, RZ ;  /* 0x000100007a2a7824 */ /* 0x000fe200078e00ff */
[C---:B------:R-:W-:Y:S01]  /*61c0*/  LOP3.LUT R41, R40.reuse, 0xffff0000, RZ, 0xc0, !PT ;  /* 0xffff000028297812 */ /* 0x040fe200078ec0ff */
[----:B------:R-:W-:Y:S01]  /*61d0*/  IMAD.U32 R40, R40, 0x10000, RZ ;  /* 0x0001000028287824 */ /* 0x000fe200078e00ff */
[C---:B------:R-:W-:Y:S01]  /*61e0*/  LOP3.LUT R36, R35.reuse, 0xffff0000, RZ, 0xc0, !PT ;  /* 0xffff000023247812 */ /* 0x040fe200078ec0ff */
[----:B------:R-:W-:Y:S01]  /*61f0*/  IMAD.U32 R35, R35, 0x10000, RZ ;  /* 0x0001000023237824 */ /* 0x000fe200078e00ff */
[----:B------:R-:W-:Y:S01]  /*6200*/  LOP3.LUT R12, R12, 0xffff0000, RZ, 0xc0, !PT ;  /* 0xffff00000c0c7812 */ /* 0x000fe200078ec0ff */
[----:B------:R-:W-:Y:S01]  /*6210*/  FMUL.FTZ R43, R13, R41 ;  /* 0x000000290d2b7220 */ /* 0x000fe20000410000 */
[----:B------:R-:W-:Y:S01]  /*6220*/  LOP3.LUT R34, R15, 0xffff0000, RZ, 0xc0, !PT ;  /* 0xffff00000f227812 */ /* 0x000fe200078ec0ff */
[----:B------:R-:W-:Y:S01]  /*6230*/  FMUL.FTZ R44, R13, R36 ;  /* 0x000000240d2c7220 */ /* 0x000fe20000410000 */
[C---:B------:R-:W-:Y:S01]  /*6240*/  FMUL.FTZ R13, R33.reuse, R42 ;  /* 0x0000002a210d7220 */ /* 0x040fe20000410000 */
[----:B------:R-:W-:Y:S01]  /*6250*/  FMUL.FTZ R33, R33, R37 ;  /* 0x0000002521217220 */ /* 0x000fe20000410000 */
[----:B------:R-:W-:Y:S01]  /*6260*/  LOP3.LUT R122, R122, 0xffff0000, RZ, 0xc0, !PT ;  /* 0xffff00007a7a7812 */ /* 0x000fe200078ec0ff */
[C---:B------:R-:W-:Y:S01]  /*6270*/  FFMA.FTZ R43, R14.reuse, R36, -R43 ;  /* 0x000000240e2b7223 */ /* 0x040fe2000001082b */
[----:B------:R-:W-:Y:S01]  /*6280*/  LOP3.LUT R83, R83, 0xffff0000, RZ, 0xc0, !PT ;  /* 0xffff000053537812 */ /* 0x000fe200078ec0ff */
[----:B------:R-:W-:Y:S01]  /*6290*/  FFMA.FTZ R44, R14, R41, R44 ;  /* 0x000000290e2c7223 */ /* 0x000fe2000001002c */
[C---:B------:R-:W-:Y:S01]  /*62a0*/  FFMA.FTZ R37, R32.reuse, R37, -R13 ;  /* 0x0000002520257223 */ /* 0x040fe2000001080d */
[----:B------:R-:W-:Y:S01]  /*62b0*/  FFMA.FTZ R32, R32, R42, R33 ;  /* 0x0000002a20207223 */ /* 0x000fe20000010021 */
[C---:B------:R-:W-:Y:S01]  /*62c0*/  FMUL.FTZ R14, R12.reuse, R40 ;  /* 0x000000280c0e7220 */ /* 0x040fe20000410000 */
[----:B------:R-:W-:Y:S01]  /*62d0*/  FMUL.FTZ R13, R12, R35 ;  /* 0x000000230c0d7220 */ /* 0x000fe20000410000 */
[----:B------:R-:W-:-:S02]  /*62e0*/  IMAD.U32 R15, R15, 0x10000, RZ ;  /* 0x000100000f0f7824 */ /* 0x000fc400078e00ff */
[C---:B------:R-:W-:Y:S01]  /*62f0*/  FMUL.FTZ R36, R34.reuse, R122 ;  /* 0x0000007a22247220 */ /* 0x040fe20000410000 */
        /* <DEDUP_REMOVED lines=9> */
[----:B------:R-:W-:-:S02]  /*6390*/  F2FP.BF16.F32.PACK_AB R15, R33, R36 ;  /* 0x00000024210f723e */ /* 0x000fc400000010ff */
[----:B------:R-:W-:-:S07]  /*63a0*/  MOV R14, R32 ;  /* 0x00000020000e7202 */ /* 0x000fce0000000f00 */
.L_x_515:
[----:B------:R-:W-:Y:S05]  /*63b0*/  BSYNC B1 ;  /* 0x0000000000017941 */ /* 0x000fea0003800000 */
.L_x_514:
[----:B----4-:R0:W-:Y:S01]  /*63c0*/  ST.E.128 desc[UR60][R38.64], R12 ;  /* 0x0000000c26007985 */ /* 0x0101e2000c101d3c */
[----:B------:R-:W-:Y:S05]  /*63d0*/  BRA `(.L_x_493) ;  /* 0x0000004000c87947 */ /* 0x000fea0003800000 */
.L_x_459:
        /* <DEDUP_REMOVED lines=18> */
[----:B------:R-:W-:Y:S02]  /*6500*/  IADD3 R32, P5, R92, R12, RZ ;  /* 0x0000000c5c207210 */ /* 0x000fe40007fbe0ff */
[----:B------:R-:W-:Y:S02]  /*6510*/  CS2R R42, SRZ ;  /* 0x00000000002a7805 */ /* 0x000fe4000001ff00 */
[----:B------:R-:W-:Y:S01]  /*6520*/  CS2R R40, SRZ ;  /* 0x0000000000287805 */ /* 0x000fe2000001ff00 */
[----:B------:R-:W-:Y:S01]  /*6530*/  IMAD.X R34, R11, 0x1, R107, P0 ;  /* 0x000000010b227824 */ /* 0x000fe200000e066b */
[----:B------:R-:W-:Y:S02]  /*6540*/  LEA R56, P0, R33, UR4, 0x1 ;  /* 0x0000000421387c11 */ /* 0x000fe4000f8008ff */
[----:B------:R-:W-:-:S02]  /*6550*/  CS2R R54, SRZ ;  /* 0x0000000000367805 */ /* 0x000fc4000001ff00 */
[----:B------:R-:W-:Y:S02]  /*6560*/  CS2R R52, SRZ ;  /* 0x0000000000347805 */ /* 0x000fe4000001ff00 */
[----:B------:R-:W-:Y:S01]  /*6570*/  LEA.HI.X R57, R33, UR5, R34, 0x1, P0 ;  /* 0x0000000521397c11 */ /* 0x000fe200080f0c22 */
[----:B------:R-:W-:Y:S01]  /*6580*/  ULDC.64 UR4, c[0x0][0x400] ;  /* 0x0001000000047ab9 */ /* 0x000fe20000000a00 */
[----:B------:R-:W-:Y:S01]  /*6590*/  ISETP.GE.AND P0, PT, R16, R128, PT ;  /* 0x000000801000720c */ /* 0x000fe20003f06270 */
[----:B------:R-:W-:Y:S01]  /*65a0*/  IMAD.X R33, R82, 0x1, R106, P5 ;  /* 0x0000000152217824 */ /* 0x000fe200028e066a */
[----:B------:R-:W-:-:S04]  /*65b0*/  LEA R60, P5, R32, UR4, 0x1 ;  /* 0x00000004203c7c11 */ /* 0x000fc8000f8a08ff */
[----:B------:R-:W-:Y:S02]  /*65c0*/  LEA.HI.X R61, R32, UR5, R33, 0x1, P5 ;  /* 0x00000005203d7c11 */ /* 0x000fe4000a8f0c21 */
[----:B------:R-:W-:-:S05]  /*65d0*/  ISETP.GE.AND P5, PT, R0, R128, PT ;  /* 0x000000800000720c */ /* 0x000fca0003fa6270 */
[----:B------:R0:W5:Y:S04]  /*65e0*/  @!P0 LDG.E.128 R40, desc[UR60][R56.64] ;  /* 0x0000003c38288981 */ /* 0x000168000c1e1d00 */
[----:B------:R0:W5:Y:S01]  /*65f0*/  @!P0 LDG.E.128 R52, desc[UR60][R60.64] ;  /* 0x0000003c3c348981 */ /* 0x000162000c1e1d00 */
[----:B------:R-:W-:Y:S02]  /*6600*/  ISETP.GE.AND P0, PT, R3, R128, PT ;  /* 0x000000800300720c */ /* 0x000fe40003f06270 */
        /* <DEDUP_REMOVED lines=8> */
[----:B------:R0:W5:Y:S04]  /*6690*/  @!P5 LDG.E.128 R36, desc[UR60][R56.64+0x40] ;  /* 0x0000403c3824d981 */ /* 0x000168000c1e1d00 */
[----:B------:R0:W5:Y:S04]  /*66a0*/  @!P0 LDG.E.128 R32, desc[UR60][R56.64+0x80] ;  /* 0x0000803c38208981 */ /* 0x000168000c1e1d00 */
[----:B------:R0:W5:Y:S04]  /*66b0*/  @!P5 LDG.E.128 R48, desc[UR60][R60.64+0x40] ;  /* 0x0000403c3c30d981 */ /* 0x000168000c1e1d00 */
[----:B------:R0:W5:Y:S02]  /*66c0*/  @!P0 LDG.E.128 R44, desc[UR60][R60.64+0x80] ;  /* 0x0000803c3c2c8981 */ /* 0x000164000c1e1d00 */
.L_x_517:
[----:B------:R-:W-:Y:S05]  /*66d0*/  BSYNC B1 ;  /* 0x0000000000017941 */ /* 0x000fea0003800000 */
.L_x_516:
        /* <DEDUP_REMOVED lines=22> */
[----:B------:R-:W-:Y:S02]  /*6840*/  IADD3 R11, P0, P6, R92, R12, R113 ;  /* 0x0000000c5c0b7210 */ /* 0x000fe40007e1e071 */
[----:B------:R-:W-:-:S02]  /*6850*/  CS2R R78, SRZ ;  /* 0x00000000004e7805 */ /* 0x000fc4000001ff00 */
[----:B------:R-:W-:Y:S02]  /*6860*/  CS2R R76, SRZ ;  /* 0x00000000004c7805 */ /* 0x000fe4000001ff00 */
[----:B------:R-:W-:Y:S02]  /*6870*/  IADD3.X R82, R106, R82, R112, P0, P6 ;  /* 0x000000526a527210 */ /* 0x000fe400007ec470 */
[----:B------:R-:W-:-:S04]  /*6880*/  LEA R12, P0, R14, UR4, 0x1 ;  /* 0x000000040e0c7c11 */ /* 0x000fc8000f8008ff */
[----:B------:R-:W-:Y:S02]  /*6890*/  LEA.HI.X R13, R14, UR5, R13, 0x1, P0 ;  /* 0x000000050e0d7c11 */ /* 0x000fe400080f0c0d */
[----:B------:R-:W-:-:S04]  /*68a0*/  LEA R14, P0, R11, UR6, 0x1 ;  /* 0x000000060b0e7c11 */ /* 0x000fc8000f8008ff */
[----:B------:R-:W-:Y:S02]  /*68b0*/  LEA.HI.X R15, R11, UR7, R82, 0x1, P0 ;  /* 0x000000070b0f7c11 */ /* 0x000fe400080f0c52 */
[----:B------:R-:W-:Y:S02]  /*68c0*/  ISETP.GE.AND P0, PT, R16, R128, PT ;  /* 0x000000801000720c */ /* 0x000fe40003f06270 */
[----:B------:R-:W-:Y:S02]  /*68d0*/  CS2R R62, SRZ ;  /* 0x00000000003e7805 */ /* 0x000fe4000001ff00 */
[----:B------:R-:W-:Y:S02]  /*68e0*/  CS2R R60, SRZ ;  /* 0x00000000003c7805 */ /* 0x000fe4000001ff00 */
[----:B------:R-:W-:Y:S02]  /*68f0*/  CS2R R74, SRZ ;  /* 0x00000000004a7805 */ /* 0x000fe4000001ff00 */
[----:B------:R-:W-:-:S05]  /*6900*/  CS2R R72, SRZ ;  /* 0x0000000000487805 */ /* 0x000fca000001ff00 */
[----:B------:R0:W5:Y:S04]  /*6910*/  @!P0 LDG.E.128 R64, desc[UR60][R12.64] ;  /* 0x0000003c0c408981 */ /* 0x000168000c1e1d00 */
[----:B------:R0:W5:Y:S01]  /*6920*/  @!P0 LDG.E.128 R76, desc[UR60][R14.64] ;  /* 0x0000003c0e4c8981 */ /* 0x000162000c1e1d00 */
[----:B------:R-:W-:Y:S02]  /*6930*/  ISETP.GE.AND P0, PT, R0, R128, PT ;  /* 0x000000800000720c */ /* 0x000fe40003f06270 */
[----:B------:R-:W-:Y:S02]  /*6940*/  CS2R R58, SRZ ;  /* 0x00000000003a7805 */ /* 0x000fe4000001ff00 */
[----:B------:R-:W-:Y:S02]  /*6950*/  CS2R R56, SRZ ;  /* 0x0000000000387805 */ /* 0x000fe4000001ff00 */
[----:B------:R-:W-:-:S02]  /*6960*/  CS2R R70, SRZ ;  /* 0x0000000000467805 */ /* 0x000fc4000001ff00 */
[----:B------:R-:W-:-:S05]  /*6970*/  CS2R R68, SRZ ;  /* 0x0000000000447805 */ /* 0x000fca000001ff00 */
[----:B------:R0:W5:Y:S04]  /*6980*/  @!P0 LDG.E.128 R60, desc[UR60][R12.64+0x40] ;  /* 0x0000403c0c3c8981 */ /* 0x000168000c1e1d00 */
[----:B------:R0:W5:Y:S01]  /*6990*/  @!P0 LDG.E.128 R72, desc[UR60][R14.64+0x40] ;  /* 0x0000403c0e488981 */ /* 0x000162000c1e1d00 */
[----:B------:R-:W-:-:S13]  /*69a0*/  ISETP.GE.AND P0, PT, R3, R128, PT ;  /* 0x000000800300720c */ /* 0x000fda0003f06270 */
[----:B------:R0:W5:Y:S04]  /*69b0*/  @!P0 LDG.E.128 R56, desc[UR60][R12.64+0x80] ;  /* 0x0000803c0c388981 */ /* 0x000168000c1e1d00 */
[----:B------:R0:W5:Y:S02]  /*69c0*/  @!P0 LDG.E.128 R68, desc[UR60][R14.64+0x80] ;  /* 0x0000803c0e448981 */ /* 0x000164000c1e1d00 */
.L_x_519:
[----:B------:R-:W-:Y:S05]  /*69d0*/  BSYNC B1 ;  /* 0x0000000000017941 */ /* 0x000fea0003800000 */
.L_x_518:
[----:B------:R-:W2:Y:S01]  /*69e0*/  LDL R11, [R1+0x30] ;  /* 0x00003000010b7983 */ /* 0x000ea20000100800 */
[----:B0-----:R-:W-:Y:S01]  /*69f0*/  IMAD.MOV.U32 R12, RZ, RZ, R33 ;  /* 0x000000ffff0c7224 */ /* 0x001fe200078e0021 */
[----:B------:R-:W-:Y:S01]  /*6a00*/  MOV R14, R37 ;  /* 0x00000025000e7202 */ /* 0x000fe20000000f00 */
[----:B------:R-:W-:Y:S01]  /*6a10*/  IMAD.MOV.U32 R13, RZ, RZ, R36 ;  /* 0x000000ffff0d7224 */ /* 0x000fe200078e0024 */
[----:B------:R-:W-:Y:S02]  /*6a20*/  PRMT R210, R81, 0x5410, R80 ;  /* 0x0000541051d27816 */ /* 0x000fe40000000050 */
[----:B--2---:R-:W-:Y:S01]  /*6a30*/  R2UR UR4, R11 ;  /* 0x000000000b0472ca */ /* 0x004fe200000e0000 */
[----:B------:R-:W-:-:S05]  /*6a40*/  IMAD.MOV.U32 R11, RZ, RZ, R32 ;  /* 0x000000ffff0b7224 */ /* 0x000fca00078e0020 */
[----:B------:R-:W-:Y:S01]  /*6a50*/  PRMT R211, R11, 0x5410, R12 ;  /* 0x000054100bd37816 */ /* 0x000fe2000000000c */
[----:B------:R-:W-:Y:S02]  /*6a60*/  IMAD.MOV.U32 R11, RZ, RZ, R38 ;  /* 0x000000ffff0b7224 */ /* 0x000fe400078e0026 */
[----:B------:R-:W-:-:S03]  /*6a70*/  IMAD.MOV.U32 R12, RZ, RZ, R39 ;  /* 0x000000ffff0c7224 */ /* 0x000fc600078e0027 */
[----:B------:R0:W-:Y:S01]  /*6a80*/  STL.S16 [R1+0x44], R11 ;  /* 0x0000440b01007387 */ /* 0x0001e20000100600 */
[----:B------:R-:W-:-:S03]  /*6a90*/  UISETP.NE.AND UP0, UPT, UR4, 0x3, UPT ;  /* 0x000000030400788c */ /* 0x000fc6000bf05270 */
[----:B------:R1:W-:Y:S03]  /*6aa0*/  STL.S16 [R1+0x42], R12 ;  /* 0x0000420c01007387 */ /* 0x0003e60000100600 */
[----:B------:R-:W-:Y:S01]  /*6ab0*/  PLOP3.LUT P0, PT, PT, PT, UP0, 0x80, 0x0 ;  /* 0x000000000000781c */ /* 0x000fe20003f0f008 */
[----:B------:R2:W-:Y:S01]  /*6ac0*/  STL.S16 [R1+0x46], R13 ;  /* 0x0000460d01007387 */ /* 0x0005e20000100600 */
[----:B0-----:R-:W-:-:S03]  /*6ad0*/  IMAD.MOV.U32 R11, RZ, RZ, R42 ;  /* 0x000000ffff0b7224 */ /* 0x001fc600078e002a */
[----:B------:R0:W-:Y:S01]  /*6ae0*/  STL.S16 [R1+0x48], R14 ;  /* 0x0000480e01007387 */ /* 0x0001e20000100600 */
[----:B-1----:R-:W-:Y:S01]  /*6af0*/  IMAD.MOV.U32 R12, RZ, RZ, R43 ;  /* 0x000000ffff0c7224 */ /* 0x002fe200078e002b */
[----:B------:R-:W-:Y:S01]  /*6b00*/  PRMT R196, R196, 0x5410, R11 ;  /* 0x00005410c4c47816 */ /* 0x000fe2000000000b */
[----:B------:R-:W-:Y:S02]  /*6b10*/  IMAD.MOV.U32 R11, RZ, RZ, R45 ;  /* 0x000000ffff0b7224 */ /* 0x000fe400078e002d */
[----:B--2---:R-:W-:Y:S01]  /*6b20*/  IMAD.MOV.U32 R13, RZ, RZ, R40 ;  /* 0x000000ffff0d7224 */ /* 0x004fe200078e0028 */
[----:B------:R-:W-:Y:S01]  /*6b30*/  PRMT R204, R204, 0x5410, R12 ;  /* 0x00005410cccc7816 */ /* 0x000fe2000000000c */
[----:B------:R-:W-:Y:S02]  /*6b40*/  IMAD.MOV.U32 R12, RZ, RZ, R46 ;  /* 0x000000ffff0c7224 */ /* 0x000fe400078e002e */
[----:B0-----:R-:W-:-:S05]  /*6b50*/  IMAD.MOV.U32 R14, RZ, RZ, R41 ;  /* 0x000000ffff0e7224 */ /* 0x001fca00078e0029 */
[----:B------:R-:W-:Y:S01]  /*6b60*/  PRMT R158, R14, 0x5410, R13 ;  /* 0x000054100e9e7816 */ /* 0x000fe2000000000d */
[----:B------:R-:W-:Y:S02]  /*6b70*/  IMAD.MOV.U32 R14, RZ, RZ, R44 ;  /* 0x000000ffff0e7224 */ /* 0x000fe400078e002c */
[----:B------:R-:W-:-:S03]  /*6b80*/  IMAD.MOV.U32 R13, RZ, RZ, R47 ;  /* 0x000000ffff0d7224 */ /* 0x000fc600078e002f */
[----:B------:R-:W-:Y:S01]  /*6b90*/  PRMT R213, R14, 0x5410, R11 ;  /* 0x000054100ed57816 */ /* 0x000fe2000000000b */
[----:B------:R-:W-:Y:S01]  /*6ba0*/  IMAD.MOV.U32 R14, RZ, RZ, R50 ;  /* 0x000000ffff0e7224 */ /* 0x000fe200078e0032 */
[----:B------:R-:W-:Y:S01]  /*6bb0*/  PRMT R212, R12, 0x5410, R13 ;  /* 0x000054100cd47816 */ /* 0x000fe2000000000d */
[----:B------:R-:W-:Y:S01]  /*6bc0*/  IMAD.MOV.U32 R13, RZ, RZ, R51 ;  /* 0x000000ffff0d7224 */ /* 0x000fe200078e0033 */
[----:B------:R-:W-:Y:S01]  /*6bd0*/  MOV R12, R48 ;  /* 0x00000030000c7202 */ /* 0x000fe20000000f00 */
[----:B------:R-:W-:Y:S01]  /*6be0*/  IMAD.MOV.U32 R11, RZ, RZ, R49 ;  /* 0x000000ffff0b7224 */ /* 0x000fe200078e0031 */
[----:B------:R0:W-:Y:S04]  /*6bf0*/  STL.S16 [R1+0x3e], R14 ;  /* 0x00003e0e01007387 */ /* 0x0001e80000100600 */
[----:B------:R1:W-:Y:S04]  /*6c00*/  STL.S16 [R1+0x3c], R13 ;  /* 0x00003c0d01007387 */ /* 0x0003e80000100600 */
[----:B------:R2:W-:Y:S01]  /*6c10*/  STL.S16 [R1+0x40], R12 ;  /* 0x0000400c01007387 */ /* 0x0005e20000100600 */
[----:B0-----:R-:W-:-:S03]  /*6c20*/  IMAD.MOV.U32 R14, RZ, RZ, R53 ;  /* 0x000000ffff0e7224 */ /* 0x001fc600078e0035 */
[----:B------:R0:W-:Y:S01]  /*6c30*/  STL.S16 [R1+0x4a], R11 ;  /* 0x00004a0b01007387 */ /* 0x0001e20000100600 */
[----:B-1----:R-:W-:Y:S02]  /*6c40*/  IMAD.MOV.U32 R13, RZ, RZ, R52 ;  /* 0x000000ffff0d7224 */ /* 0x002fe400078e0034 */
[----:B--2---:R-:W-:-:S03]  /*6c50*/  IMAD.MOV.U32 R12, RZ, RZ, R55 ;  /* 0x000000ffff0c7224 */ /* 0x004fc600078e0037 */
[----:B------:R-:W-:Y:S01]  /*6c60*/  PRMT R204, R13, 0x7610, R204 ;  /* 0x000076100dcc7816 */ /* 0x000fe200000000cc */
[----:B-----5:R-:W-:Y:S02]  /*6c70*/  IMAD.MOV.U32 R13, RZ, RZ, R59 ;  /* 0x000000ffff0d7224 */ /* 0x020fe400078e003b */
[----:B0-----:R-:W-:Y:S01]  /*6c80*/  IMAD.MOV.U32 R11, RZ, RZ, R54 ;  /* 0x000000ffff0b7224 */ /* 0x001fe200078e0036 */
[----:B------:R-:W-:Y:S01]  /*6c90*/  PRMT R196, R12, 0x7610, R196 ;  /* 0x000076100cc47816 */ /* 0x000fe200000000c4 */
[----:B------:R-:W-:-:S03]  /*6ca0*/  IMAD.MOV.U32 R12, RZ, RZ, R56 ;  /* 0x000000ffff0c7224 */ /* 0x000fc600078e0038 */
        /* <DEDUP_REMOVED lines=8> */
[----:B------:R-:W-:-:S03]  /*6d30*/  IMAD.MOV.U32 R14, RZ, RZ, R62 ;  /* 0x000000ffff0e7224 */ /* 0x000fc600078e003e */
[----:B------:R-:W-:Y:S01]  /*6d40*/  PRMT R154, R12, 0x5410, R11 ;  /* 0x000054100c9a7816 */ /* 0x000fe2000000000b */
[----:B------:R-:W-:Y:S01]  /*6d50*/  IMAD.MOV.U32 R12, RZ, RZ, R66 ;  /* 0x000000ffff0c7224 */ /* 0x000fe200078e0042 */
[----:B------:R-:W-:Y:S01]  /*6d60*/  PRMT R153, R14, 0x5410, R13 ;  /* 0x000054100e997816 */ /* 0x000fe2000000000d */
        /* <DEDUP_REMOVED lines=23> */
[----:B------:R-:W-:Y:S06]  /*6ee0*/  @!P0 BRA `(.L_x_520) ;  /* 0x0000000000048947 */ /* 0x000fec0003800000 */
[----:B------:R-:W-:Y:S01]  /*6ef0*/  BPT.TRAP 0x1 ;  /* 0x000000040000795c */ /* 0x000fe20000300000 */
.L_x_520:
[----:B------:R-:W-:Y:S01]  /*6f00*/  IMAD R88, R18, 0x8, R2 ;  /* 0x0000000812587824 */ /* 0x000fe200078e0202 */
[----:B------:R-:W-:Y:S01]  /*6f10*/  SHF.L.U32 R89, R166, 0x1f, RZ ;  /* 0x0000001fa6597819 */ /* 0x000fe200000006ff */
[----:B------:R-:W0:Y:S01]  /*6f20*/  LDC R135, c[0x0][0x2f4] ;  /* 0x0000bd00ff877b82 */ /* 0x000e220000000800 */
[----:B------:R-:W-:Y:S02]  /*6f30*/  BSSY B1, `(.L_x_521) ;  /* 0x0000003000017945 */ /* 0x000fe40003800000 */
[----:B------:R-:W1:Y:S02]  /*6f40*/  SYNCS.PHASECHK.TRANS64.TRYWAIT P6, [R88+URZ+0x2a890], R89 ;  /* 0x02a89059580075a7 */ /* 0x000e6400080c017f */
[----:B-1----:R-:W-:Y:S05]  /*6f50*/  @!P6 BRA `(.L_x_522) ;  /* 0x00000178007ce947 */ /* 0x002fea0003800000 */
.L_x_795:
[----:B------:R-:W-:Y:S05]  /*6f60*/  BSYNC B1 ;  /* 0x0000000000017941 */ /* 0x000fea0003800000 */
.L_x_521:
[----:B------:R-:W-:Y:S01]  /*6f70*/  UMOV UR4, 0xffffffff ;  /* 0xffffffff00047882 */ /* 0x000fe20000000000 */
[----:B0-----:R-:W-:Y:S02]  /*6f80*/  IMAD.IADD R139, R135, 0x1, -R129 ;  /* 0x00000001878b7824 */ /* 0x001fe400078e0a81 */
[----:B------:R-:W-:Y:S05]  /*6f90*/  BRA.DIV UR4, `(.L_x_523) ;  /* 0x0000017a04807947 */ /* 0x000fea000b800000 */
[----:B------:R0:W2:Y:S04]  /*6fa0*/  SHFL.IDX PT, R123, R118, RZ, 0x1c1f ;  /* 0x001c1fff767b7589 */ /* 0x0000a800000e0000 */
[----:B------:R0:W3:Y:S02]  /*6fb0*/  SHFL.IDX PT, R11, R119, RZ, 0x1c1f ;  /* 0x001c1fff770b7589 */ /* 0x0000e400000e0000 */
.L_x_799:
[----:B------:R-:W-:Y:S04]  /*6fc0*/  BSSY B1, `(.L_x_524) ;  /* 0x000017f000017945 */ /* 0x000fe80003800000 */
[----:B------:R-:W-:Y:S05]  /*6fd0*/  @P4 BRA `(.L_x_525) ;  /* 0x0000001400f44947 */ /* 0x000fea0003800000 */
[----:B------:R-:W-:Y:S01]  /*6fe0*/  ISETP.NE.AND P4, PT, R10, RZ, PT ;  /* 0x000000ff0a00720c */ /* 0x000fe20003f85270 */
[----:B------:R-:W-:Y:S01]  /*6ff0*/  BSSY B2, `(.L_x_526) ;  /* 0x000007d000027945 */ /* 0x000fe20003800000 */
[----:B---3--:R-:W-:-:S11]  /*7000*/  IMAD.MOV.U32 R122, RZ, RZ, R11 ;  /* 0x000000ffff7a7224 */ /* 0x008fd600078e000b */
[----:B------:R-:W-:Y:S05]  /*7010*/  @!P4 BRA `(.L_x_527) ;  /* 0x0000000400e8c947 */ /* 0x000fea0003800000 */
[----:B------:R-:W-:Y:S01]  /*7020*/  SEL R12, R129, R139, !P3 ;  /* 0x0000008b810c7207 */ /* 0x000fe20005800000 */
[----:B------:R-:W-:Y:S01]  /*7030*/  BSSY B3, `(.L_x_528) ;  /* 0x0000072000037945 */ /* 0x000fe20003800000 */
[----:B------:R-:W-:Y:S02]  /*7040*/  ISETP.GE.AND P4, PT, R16, R128, PT ;  /* 0x000000801000720c */ /* 0x000fe40003f86270 */
[----:B------:R-:W-:-:S04]  /*7050*/  SHF.R.S32.HI R13, RZ, 0x1f, R12 ;  /* 0x0000001fff0d7819 */ /* 0x000fc8000001140c */
[----:B------:R-:W-:-:S04]  /*7060*/  LEA.HI R13, R13, R12, RZ, 0x4 ;  /* 0x0000000c0d0d7211 */ /* 0x000fc800078f20ff */
[----:B------:R-:W-:-:S04]  /*7070*/  LEA.HI.SX32 R157, R13, R124, 0x1c ;  /* 0x0000007c0d9d7211 */ /* 0x000fc800078fe2ff */
[----:B------:R-:W-:-:S04]  /*7080*/  SHF.R.S32.HI R13, RZ, 0x1f, R157 ;  /* 0x0000001fff0d7819 */ /* 0x000fc8000001149d */
[----:B------:R-:W-:Y:S02]  /*7090*/  LEA.HI R13, R13, R157, RZ, 0x3 ;  /* 0x0000009d0d0d7211 */ /* 0x000fe400078f18ff */
[----:B------:R-:W-:Y:S02]  /*70a0*/  SHF.L.U32 R157, R157, 0x3, RZ ;  /* 0x000000039d9d7819 */ /* 0x000fe400000006ff */
[----:B------:R-:W-:Y:S02]  /*70b0*/  SHF.R.S32.HI R13, RZ, 0x3, R13 ;  /* 0x00000003ff0d7819 */ /* 0x000fe4000001140d */
[----:B------:R-:W-:-:S03]  /*70c0*/  LOP3.LUT R12, R176, 0x38, R157, 0xf8, !PT ;  /* 0x00000038b00c7812 */ /* 0x000fc600078ef89d */
[----:B------:R-:W-:Y:S01]  /*70d0*/  IMAD R13, R13, 0x1800, R178 ;  /* 0x000018000d0d7824 */ /* 0x000fe200078e02b2 */
[----:B------:R-:W-:-:S05]  /*70e0*/  LOP3.LUT R12, R12, R177, RZ, 0x3c, !PT ;  /* 0x000000b10c0c7212 */ /* 0x000fca00078e3cff */
[----:B------:R-:W-:-:S04]  /*70f0*/  IMAD.IADD R12, R13, 0x1, R12 ;  /* 0x000000010d0c7824 */ /* 0x000fc800078e020c */
[C---:B------:R-:W-:Y:S02]  /*7100*/  IMAD R80, R18.reuse, 0x4800, R12 ;  /* 0x0000480012507824 */ /* 0x040fe400078e020c */
[----:B------:R-:W-:Y:S02]  /*7110*/  IMAD R12, R18, 0x4800, R144 ;  /* 0x00004800120c7824 */ /* 0x000fe400078e0290 */
[--C-:B------:R-:W-:Y:S02]  /*7120*/  IMAD R80, R80, 0x2, R2.reuse ;  /* 0x0000000250507824 */ /* 0x100fe400078e0202 */
[----:B------:R-:W-:-:S04]  /*7130*/  IMAD R12, R12, 0x2, R2 ;  /* 0x000000020c0c7824 */ /* 0x000fc800078e0202 */
[----:B------:R-:W3:Y:S04]  /*7140*/  LDS.128 R80, [R80+0x18400] ;  /* 0x0184000050507984 */ /* 0x000ee80000000c00 */
[----:B------:R-:W4:Y:S01]  /*7150*/  LDS.128 R12, [R12+0x18400] ;  /* 0x018400000c0c7984 */ /* 0x000f220000000c00 */
[----:B------:R-:W-:Y:S05]  /*7160*/  @P4 BRA `(.L_x_529) ;  /* 0x0000000400784947 */ /* 0x000fea0003800000 */
[--C-:B------:R-:W-:Y:S02]  /*7170*/  SHF.R.U64 R40, R40, 0x10, R41.reuse ;  /* 0x0000001028287819 */ /* 0x100fe40000001229 */
[----:B------:R-:W-:Y:S02]  /*7180*/  SHF.R.U32.HI R41, RZ, 0x10, R41 ;  /* 0x00000010ff297819 */ /* 0x000fe40000011629 */
[----:B------:R-:W-:Y:S02]  /*7190*/  SHF.R.U32.HI R159, RZ, 0x10, R53 ;  /* 0x00000010ff9f7819 */ /* 0x000fe40000011635 */
[C---:B------:R-:W-:Y:S02]  /*71a0*/  PRMT R40, R158.reuse, 0x5432, R40 ;  /* 0x000054329e287816 */ /* 0x040fe40000000028 */
[----:B------:R-:W-:Y:S02]  /*71b0*/  PRMT R41, R158, 0x5410, R41 ;  /* 0x000054109e297816 */ /* 0x000fe40000000029 */
[----:B------:R-:W-:-:S02]  /*71c0*/  SHF.R.U64 R42, R42, 0x10, R43 ;  /* 0x000000102a2a7819 */ /* 0x000fc4000000122b */
[----:B------:R-:W-:Y:S02]  /*71d0*/  SHF.R.U32.HI R158, RZ, 0x10, R43 ;  /* 0x00000010ff9e7819 */ /* 0x000fe4000001162b */
[----:B------:R-:W-:Y:S02]  /*71e0*/  SHF.R.U64 R43, R52, 0x10, R53 ;  /* 0x00000010342b7819 */ /* 0x000fe40000001235 */
[----:B------:R-:W-:Y:S02]  /*71f0*/  SHF.R.U64 R52, R54, 0x10, R55 ;  /* 0x0000001036347819 */ /* 0x000fe40000001237 */
[----:B------:R-:W-:Y:S02]  /*7200*/  PRMT R159, R205, 0x5410, R159 ;  /* 0x00005410cd9f7816 */ /* 0x000fe4000000009f */
[----:B------:R-:W-:Y:S02]  /*7210*/  PRMT R53, R196, 0x5432, R42 ;  /* 0x00005432c4357816 */ /* 0x000fe4000000002a */
[----:B------:R-:W-:Y:S01]  /*7220*/  SHF.R.U32.HI R54, RZ, 0x10, R55 ;  /* 0x00000010ff367819 */ /* 0x000fe20000011637 */
[----:B------:R-:W-:Y:S01]  /*7230*/  IMAD.U32 R55, R41, 0x10000, RZ ;  /* 0x0001000029377824 */ /* 0x000fe200078e00ff */
[----:B------:R-:W-:-:S02]  /*7240*/  PRMT R42, R204, 0x5432, R158 ;  /* 0x00005432cc2a7816 */ /* 0x000fc4000000009e */
[----:B------:R-:W-:Y:S01]  /*7250*/  PRMT R43, R204, 0x5410, R43 ;  /* 0x00005410cc2b7816 */ /* 0x000fe2000000002b */
[----:B------:R-:W-:Y:S01]  /*7260*/  IMAD.U32 R204, R159, 0x10000, RZ ;  /* 0x000100009fcc7824 */ /* 0x000fe200078e00ff */
[----:B------:R-:W-:Y:S01]  /*7270*/  PRMT R52, R205, 0x5432, R52 ;  /* 0x00005432cd347816 */ /* 0x000fe20000000034 */
[----:B---3--:R-:W-:Y:S01]  /*7280*/  IMAD.U32 R205, R81, 0x10000, RZ ;  /* 0x0001000051cd7824 */ /* 0x008fe200078e00ff */
[----:B------:R-:W-:Y:S01]  /*7290*/  PRMT R54, R196, 0x5410, R54 ;  /* 0x00005410c4367816 */ /* 0x000fe20000000036 */
[----:B----4-:R-:W-:Y:S01]  /*72a0*/  IMAD.U32 R196, R13, 0x10000, RZ ;  /* 0x000100000dc47824 */ /* 0x010fe200078e00ff */
[----:B------:R-:W-:Y:S01]  /*72b0*/  LOP3.LUT R159, R159, 0xffff0000, RZ, 0xc0, !PT ;  /* 0xffff00009f9f7812 */ /* 0x000fe200078ec0ff */
[----:B------:R-:W-:Y:S01]  /*72c0*/  FMUL.FTZ R158, R205, R204 ;  /* 0x000000cccd9e7220 */ /* 0x000fe20000410000 */
[----:B------:R-:W-:Y:S02]  /*72d0*/  LOP3.LUT R81, R81, 0xffff0000, RZ, 0xc0, !PT ;  /* 0xffff000051517812 */ /* 0x000fe400078ec0ff */
[----:B------:R-:W-:Y:S01]  /*72e0*/  LOP3.LUT R41, R41, 0xffff0000, RZ, 0xc0, !PT ;  /* 0xffff000029297812 */ /* 0x000fe200078ec0ff */
[-C--:B------:R-:W-:Y:S01]  /*72f0*/  FFMA.FTZ R158, R196, R55.reuse, -R158 ;  /* 0x00000037c49e7223 */ /* 0x080fe2000001089e */
[----:B------:R-:W-:Y:S01]  /*7300*/  FMUL.FTZ R55, R205, R55 ;  /* 0x00000037cd377220 */ /* 0x000fe20000410000 */
[C---:B------:R-:W-:Y:S01]  /*7310*/  IMAD.U32 R205, R83.reuse, 0x10000, RZ ;  /* 0x0001000053cd7824 */ /* 0x040fe200078e00ff */
[----:B------:R-:W-:-:S02]  /*7320*/  LOP3.LUT R83, R83, 0xffff0000, RZ, 0xc0, !PT ;  /* 0xffff000053537812 */ /* 0x000fc400078ec0ff */
[----:B------:R-:W-:Y:S01]  /*7330*/  FFMA.FTZ R55, R196, R204, R55 ;  /* 0x000000ccc4377223 */ /* 0x000fe20000010037 */
[----:B------:R-:W-:Y:S01]  /*7340*/  LOP3.LUT R196, R13, 0xffff0000, RZ, 0xc0, !PT ;  /* 0xffff00000dc47812 */ /* 0x000fe200078ec0ff */
[C---:B------:R-:W-:Y:S01]  /*7350*/  FMUL.FTZ R13, R81.reuse, R159 ;  /* 0x0000009f510d7220 */ /* 0x040fe20000410000 */
[C---:B------:R-:W-:Y:S01]  /*7360*/  IMAD.U32 R204, R54.reuse, 0x10000, RZ ;  /* 0x0001000036cc7824 */ /* 0x040fe200078e00ff */
[----:B------:R-:W-:Y:S02]  /*7370*/  LOP3.LUT R54, R54, 0xffff0000, RZ, 0xc0, !PT ;  /* 0xffff000036367812 */ /* 0x000fe400078ec0ff */
[-C--:B------:R-:W-:Y:S01]  /*7380*/  FFMA.FTZ R13, R196, R41.reuse, -R13 ;  /* 0x00000029c40d7223 */ /* 0x080fe2000001080d */
[----:B------:R-:W-:Y:S01]  /*7390*/  FMUL.FTZ R41, R81, R41 ;  /* 0x0000002951297220 */ /* 0x000fe20000410000 */
[----:B------:R-:W-:-:S03]  /*73a0*/  FMUL.FTZ R81, R205, R204 ;  /* 0x000000cccd517220 */ /* 0x000fc60000410000 */
[----:B------:R-:W-:Y:S01]  /*73b0*/  FFMA.FTZ R41, R196, R159, R41 ;  /* 0x0000009fc4297223 */ /* 0x000fe20000010029 */
[C---:B------:R-:W-:Y:S01]  /*73c0*/  SHF.L.U32 R159, R42.reuse, 0x10, RZ ;  /* 0x000000102a9f7819 */ /* 0x040fe200000006ff */
[C---:B------:R-:W-:Y:S01]  /*73d0*/  IMAD.U32 R196, R15.reuse, 0x10000, RZ ;  /* 0x000100000fc47824 */ /* 0x040fe200078e00ff */
[----:B------:R-:W-:Y:S02]  /*73e0*/  LOP3.LUT R42, R42, 0xffff0000, RZ, 0xc0, !PT ;  /* 0xffff00002a2a7812 */ /* 0x000fe400078ec0ff */
[----:B------:R-:W-:Y:S01]  /*73f0*/  LOP3.LUT R15, R15, 0xffff0000, RZ, 0xc0, !PT ;  /* 0xffff00000f0f7812 */ /* 0x000fe200078ec0ff */
[-C--:B------:R-:W-:Y:S01]  /*7400*/  FFMA.FTZ R81, R196, R159.reuse, -R81 ;  /* 0x0000009fc4517223 */ /* 0x080fe20000010851 */
[----:B------:R-:W-:Y:S01]  /*7410*/  FMUL.FTZ R159, R205, R159 ;  /* 0x0000009fcd9f7220 */ /* 0x000fe20000410000 */
[----:B------:R-:W-:Y:S01]  /*7420*/  F2FP.BF16.F32.PACK_AB R41, R41, R55 ;  /* 0x000000372929723e */ /* 0x000fe200000010ff */
[----:B------:R-:W-:Y:S01]  /*7430*/  IMAD.U32 R55, R80, 0x10000, RZ ;  /* 0x0001000050377824 */ /* 0x000fe200078e00ff */
[----:B------:R-:W-:Y:S01]  /*7440*/  F2FP.BF16.F32.PACK_AB R13, R13, R158 ;  /* 0x0000009e0d0d723e */ /* 0x000fe200000010ff */
[----:B------:R-:W-:Y:S01]  /*7450*/  FFMA.FTZ R159, R196, R204, R159 ;  /* 0x000000ccc49f7223 */ /* 0x000fe2000001009f */
[----:B------:R-:W-:-:S04]  /*7460*/  FMUL.FTZ R196, R83, R54 ;  /* 0x0000003653c47220 */ /* 0x000fc80000410000 */
[-C--:B------:R-:W-:Y:S01]  /*7470*/  FFMA.FTZ R196, R15, R42.reuse, -R196 ;  /* 0x0000002a0fc47223 */ /* 0x080fe200000108c4 */
[----:B------:R-:W-:-:S04]  /*7480*/  FMUL.FTZ R42, R83, R42 ;  /* 0x0000002a532a7220 */ /* 0x000fc80000410000 */
[----:B------:R-:W-:Y:S01]  /*7490*/  FFMA.FTZ R42, R15, R54, R42 ;  /* 0x000000360f2a7223 */ /* 0x000fe2000001002a */
[----:B------:R-:W-:Y:S01]  /*74a0*/  F2FP.BF16.F32.PACK_AB R196, R196, R81 ;  /* 0x00000051c4c4723e */ /* 0x000fe200000010ff */
[C---:B------:R-:W-:Y:S01]  /*74b0*/  IMAD.U32 R54, R43.reuse, 0x10000, RZ ;  /* 0x000100002b367824 */ /* 0x040fe200078e00ff */
[----:B------:R-:W-:Y:S01]  /*74c0*/  LOP3.LUT R43, R43, 0xffff0000, RZ, 0xc0, !PT ;  /* 0xffff00002b2b7812 */ /* 0x000fe200078ec0ff */
[C---:B------:R-:W-:Y:S01]  /*74d0*/  IMAD.U32 R81, R40.reuse, 0x10000, RZ ;  /* 0x0001000028517824 */ /* 0x040fe200078e00ff */
[----:B------:R-:W-:Y:S01]  /*74e0*/  LOP3.LUT R40, R40, 0xffff0000, RZ, 0xc0, !PT ;  /* 0xffff000028287812 */ /* 0x000fe200078ec0ff */
[C---:B------:R-:W-:Y:S01]  /*74f0*/  FMUL.FTZ R83, R55.reuse, R54 ;  /* 0x0000003637537220 */ /* 0x040fe20000410000 */
[----:B------:R-:W-:Y:S02]  /*7500*/  IMAD.U32 R15, R12, 0x10000, RZ ;  /* 0x000100000c0f7824 */ /* 0x000fe400078e00ff */
[----:B------:R-:W-:Y:S01]  /*7510*/  FMUL.FTZ R55, R55, R81 ;  /* 0x0000005137377220 */ /* 0x000fe20000410000 */
[----:B------:R-:W-:Y:S01]  /*7520*/  F2FP.BF16.F32.PACK_AB R42, R42, R159 ;  /* 0x0000009f2a2a723e */ /* 0x000fe200000010ff */
[----:B------:R-:W-:-:S02]  /*7530*/  FFMA.FTZ R83, R15, R81, -R83 ;  /* 0x000000510f537223 */ /* 0x000fc40000010853 */
[----:B------:R-:W-:Y:S01]  /*7540*/  FFMA.FTZ R55, R15, R54, R55 ;  /* 0x000000360f377223 */ /* 0x000fe20000010037 */
[----:B------:R-:W-:Y:S01]  /*7550*/  LOP3.LUT R15, R80, 0xffff0000, RZ, 0xc0, !PT ;  /* 0xffff0000500f7812 */ /* 0x000fe200078ec0ff */
[----:B------:R-:W-:Y:S01]  /*7560*/  IMAD.U32 R81, R82, 0x10000, RZ ;  /* 0x0001000052517824 */ /* 0x000fe200078e00ff */
[----:B------:R-:W-:-:S03]  /*7570*/  LOP3.LUT R54, R12, 0xffff0000, RZ, 0xc0, !PT ;  /* 0xffff00000c367812 */ /* 0x000fc600078ec0ff */
[C---:B------:R-:W-:Y:S01]  /*7580*/  FMUL.FTZ R12, R15.reuse, R43 ;  /* 0x0000002b0f0c7220 */ /* 0x040fe20000410000 */
[----:B------:R-:W-:-:S03]  /*7590*/  FMUL.FTZ R15, R15, R40 ;  /* 0x000000280f0f7220 */ /* 0x000fc60000410000 */
[C---:B------:R-:W-:Y:S01]  /*75a0*/  FFMA.FTZ R12, R54.reuse, R40, -R12 ;  /* 0x00000028360c7223 */ /* 0x040fe2000001080c */
[----:B------:R-:W-:Y:S01]  /*75b0*/  FFMA.FTZ R15, R54, R43, R15 ;  /* 0x0000002b360f7223 */ /* 0x000fe2000001000f */
[C---:B------:R-:W-:Y:S01]  /*75c0*/  IMAD.U32 R43, R52.reuse, 0x10000, RZ ;  /* 0x00010000342b7824 */ /* 0x040fe200078e00ff */
[----:B------:R-:W-:Y:S01]  /*75d0*/  LOP3.LUT R52, R52, 0xffff0000, RZ, 0xc0, !PT ;  /* 0xffff000034347812 */ /* 0x000fe200078ec0ff */
[C---:B------:R-:W-:Y:S01]  /*75e0*/  IMAD.U32 R54, R53.reuse, 0x10000, RZ ;  /* 0x0001000035367824 */ /* 0x040fe200078e00ff */
[----:B------:R-:W-:Y:S01]  /*75f0*/  LOP3.LUT R53, R53, 0xffff0000, RZ, 0xc0, !PT ;  /* 0xffff000035357812 */ /* 0x000fe200078ec0ff */
[C---:B------:R-:W-:Y:S01]  /*7600*/  FMUL.FTZ R80, R81.reuse, R43 ;  /* 0x0000002b51507220 */ /* 0x040fe20000410000 */
[C---:B------:R-:W-:Y:S02]  /*7610*/  IMAD.U32 R40, R14.reuse, 0x10000, RZ ;  /* 0x000100000e287824 */ /* 0x040fe400078e00ff */
[-C--:B------:R-:W-:Y:S01]  /*7620*/  FMUL.FTZ R81, R81, R54.reuse ;  /* 0x0000003651517220 */ /* 0x080fe20000410000 */
[----:B------:R-:W-:Y:S01]  /*7630*/  LOP3.LUT R14, R14, 0xffff0000, RZ, 0xc0, !PT ;  /* 0xffff00000e0e7812 */ /* 0x000fe200078ec0ff */
[----:B------:R-:W-:-:S02]  /*7640*/  FFMA.FTZ R80, R40, R54, -R80 ;  /* 0x0000003628507223 */ /* 0x000fc40000010850 */
[----:B------:R-:W-:Y:S01]  /*7650*/  FFMA.FTZ R81, R40, R43, R81 ;  /* 0x0000002b28517223 */ /* 0x000fe20000010051 */
[----:B------:R-:W-:Y:S02]  /*7660*/  LOP3.LUT R40, R82, 0xffff0000, RZ, 0xc0, !PT ;  /* 0xffff000052287812 */ /* 0x000fe400078ec0ff */
[----:B------:R-:W-:Y:S02]  /*7670*/  F2FP.BF16.F32.PACK_AB R15, R15, R55 ;  /* 0x000000370f0f723e */ /* 0x000fe400000010ff */
[----:B------:R-:W-:Y:S01]  /*7680*/  F2FP.BF16.F32.PACK_AB R12, R12, R83 ;  /* 0x000000530c0c723e */ /* 0x000fe200000010ff */
[CC--:B------:R-:W-:Y:S01]  /*7690*/  FMUL.FTZ R43, R40.reuse, R52.reuse ;  /* 0x00000034282b7220 */ /* 0x0c0fe20000410000 */
[-C--:B------:R-:W-:Y:S01]  /*76a0*/  FMUL.FTZ R40, R40, R53.reuse ;  /* 0x0000003528287220 */ /* 0x080fe20000410000 */
[----:B------:R-:W-:Y:S02]  /*76b0*/  IMAD.MOV.U32 R83, RZ, RZ, R42 ;  /* 0x000000ffff537224 */ /* 0x000fe400078e002a */
[C---:B------:R-:W-:Y:S01]  /*76c0*/  FFMA.FTZ R43, R14.reuse, R53, -R43 ;  /* 0x000000350e2b7223 */ /* 0x040fe2000001082b */
[----:B------:R-:W-:-:S04]  /*76d0*/  FFMA.FTZ R40, R14, R52, R40 ;  /* 0x000000340e287223 */ /* 0x000fc80000010028 */
[----:B------:R-:W-:Y:S01]  /*76e0*/  F2FP.BF16.F32.PACK_AB R43, R43, R80 ;  /* 0x000000502b2b723e */ /* 0x000fe200000010ff */
[----:B------:R-:W-:Y:S01]  /*76f0*/  IMAD.MOV.U32 R80, RZ, RZ, R15 ;  /* 0x000000ffff507224 */ /* 0x000fe200078e000f */
[----:B------:R-:W-:Y:S01]  /*7700*/  F2FP.BF16.F32.PACK_AB R40, R40, R81 ;  /* 0x000000512828723e */ /* 0x000fe200000010ff */
[----:B------:R-:W-:Y:S01]  /*7710*/  IMAD.MOV.U32 R81, RZ, RZ, R41 ;  /* 0x000000ffff517224 */ /* 0x000fe200078e0029 */
[----:B------:R-:W-:Y:S01]  /*7720*/  MOV R14, R43 ;  /* 0x0000002b000e7202 */ /* 0x000fe20000000f00 */
[----:B------:R-:W-:Y:S02]  /*7730*/  IMAD.MOV.U32 R15, RZ, RZ, R196 ;  /* 0x000000ffff0f7224 */ /* 0x000fe400078e00c4 */
[----:B------:R-:W-:-:S07]  /*7740*/  IMAD.MOV.U32 R82, RZ, RZ, R40 ;  /* 0x000000ffff527224 */ /* 0x000fce00078e0028 */
.L_x_529:
[----:B------:R-:W-:Y:S05]  /*7750*/  BSYNC B3 ;  /* 0x0000000000037941 */ /* 0x000fea0003800000 */
.L_x_528:
[----:B------:R-:W-:-:S04]  /*7760*/  LEA R40, P4, R7, R11, 0x1 ;  /* 0x0000000b07287211 */ /* 0x000fc800078808ff */
[----:B--2---:R-:W-:Y:S02]  /*7770*/  LEA.HI.X R41, R7, R123, R116, 0x1, P4 ;  /* 0x0000007b07297211 */ /* 0x004fe400020f0c74 */
[----:B------:R-:W-:-:S03]  /*7780*/  ISETP.GE.AND P4, PT, R157, R135, PT ;  /* 0x000000879d00720c */ /* 0x000fc60003f86270 */
[----:B----4-:R2:W-:Y:S10]  /*7790*/  ST.E.128 desc[UR60][R40.64], R12 ;  /* 0x0000000c28007985 */ /* 0x0105f4000c101d3c */
[----:B--2---:R-:W-:-:S05]  /*77a0*/  @!P4 IMAD.WIDE R12, R157, 0x2, R122 ;  /* 0x000000029d0cc825 */ /* 0x004fca00078e027a */
[----:B---3--:R3:W-:Y:S02]  /*77b0*/  @!P4 ST.E.128 desc[UR60][R12.64], R80 ;  /* 0x000000500c00c985 */ /* 0x0087e4000c101d3c */
.L_x_527:
[----:B------:R-:W-:Y:S05]  /*77c0*/  BSYNC B2 ;  /* 0x0000000000027941 */ /* 0x000fea0003800000 */
.L_x_526:
[----:B------:R-:W-:Y:S01]  /*77d0*/  ISETP.NE.AND P4, PT, R27, RZ, PT ;  /* 0x000000ff1b00720c */ /* 0x000fe20003f85270 */
[----:B------:R-:W-:-:S12]  /*77e0*/  BSSY B2, `(.L_x_530) ;  /* 0x0000082000027945 */ /* 0x000fd80003800000 */
[----:B------:R-:W-:Y:S05]  /*77f0*/  @!P4 BRA `(.L_x_531) ;  /* 0x000000080000c947 */ /* 0x000fea0003800000 */
[----:B---3--:R-:W-:Y:S01]  /*7800*/  SEL R12, R129, R139, !P2 ;  /* 0x0000008b810c7207 */ /* 0x008fe20005000000 */
[----:B------:R-:W-:Y:S01]  /*7810*/  BSSY B3, `(.L_x_532) ;  /* 0x0000078000037945 */ /* 0x000fe20003800000 */
[----:B------:R-:W-:Y:S02]  /*7820*/  ISETP.GE.AND P4, PT, R0, R128, PT ;  /* 0x000000800000720c */ /* 0x000fe40003f86270 */
[----:B------:R-:W-:-:S04]  /*7830*/  SHF.R.S32.HI R13, RZ, 0x1f, R12 ;  /* 0x0000001fff0d7819 */ /* 0x000fc8000001140c */
[----:B------:R-:W-:-:S04]  /*7840*/  LEA.HI R13, R13, R12, RZ, 0x4 ;  /* 0x0000000c0d0d7211 */ /* 0x000fc800078f20ff */
[----:B------:R-:W-:-:S04]  /*7850*/  LEA.HI.SX32 R52, R13, R121, 0x1c ;  /* 0x000000790d347211 */ /* 0x000fc800078fe2ff */
[----:B------:R-:W-:-:S04]  /*7860*/  SHF.R.S32.HI R13, RZ, 0x1f, R52 ;  /* 0x0000001fff0d7819 */ /* 0x000fc80000011434 */
[----:B------:R-:W-:Y:S01]  /*7870*/  LEA.HI R13, R13, R52, RZ, 0x3 ;  /* 0x000000340d0d7211 */ /* 0x000fe200078f18ff */
[----:B------:R-:W-:-:S03]  /*7880*/  IMAD.SHL.U32 R52, R52, 0x8, RZ ;  /* 0x0000000834347824 */ /* 0x000fc600078e00ff */
        /* <DEDUP_REMOVED lines=12> */
[----:B------:R-:W5:Y:S04]  /*7950*/  LDL.S16 R159, [R1+0x46] ;  /* 0x00004600019f7983 */ /* 0x000f680000100600 */
[----:B------:R-:W2:Y:S04]  /*7960*/  LDL.S16 R81, [R1+0x48] ;  /* 0x0000480001517983 */ /* 0x000ea80000100600 */
[----:B------:R-:W3:Y:S04]  /*7970*/  LDL.LU.S16 R80, [R1+0x44] ;  /* 0x0000440001507983 */ /* 0x000ee80000300600 */
[----:B------:R-:W4:Y:S04]  /*7980*/  LDL.LU.S16 R55, [R1+0x4a] ;  /* 0x00004a0001377983 */ /* 0x000f280000300600 */
[----:B------:R-:W4:Y:S04]  /*7990*/  LDL.S16 R158, [R1+0x42] ;  /* 0x00004200019e7983 */ /* 0x000f280000100600 */
[----:B------:R-:W4:Y:S04]  /*79a0*/  LDL.LU.S16 R157, [R1+0x40] ;  /* 0x00004000019d7983 */ /* 0x000f280000300600 */
[----:B------:R-:W4:Y:S04]  /*79b0*/  LDL.S16 R83, [R1+0x3e] ;  /* 0x00003e0001537983 */ /* 0x000f280000100600 */
[----:B------:R-:W4:Y:S01]  /*79c0*/  LDL.LU.S16 R82, [R1+0x3c] ;  /* 0x00003c0001527983 */ /* 0x000f220000300600 */
[----:B------:R-:W-:-:S02]  /*79d0*/  SHF.R.U64 R53, R36, 0x10, R37 ;  /* 0x0000001024357819 */ /* 0x000fc40000001225 */
[----:B------:R-:W-:Y:S02]  /*79e0*/  SHF.R.U64 R38, R38, 0x10, R39 ;  /* 0x0000001026267819 */ /* 0x000fe40000001227 */
[--C-:B------:R-:W-:Y:S02]  /*79f0*/  SHF.R.U64 R36, R48, 0x10, R49.reuse ;  /* 0x0000001030247819 */ /* 0x100fe40000001231 */
[----:B------:R-:W-:Y:S02]  /*7a00*/  SHF.R.U32.HI R49, RZ, 0x10, R49 ;  /* 0x00000010ff317819 */ /* 0x000fe40000011631 */
[----:B------:R-:W-:Y:S02]  /*7a10*/  SHF.R.U32.HI R37, RZ, 0x10, R37 ;  /* 0x00000010ff257819 */ /* 0x000fe40000011625 */
[----:B------:R-:W-:Y:S02]  /*7a20*/  SHF.R.U32.HI R54, RZ, 0x10, R39 ;  /* 0x00000010ff367819 */ /* 0x000fe40000011627 */
[----:B------:R-:W-:-:S02]  /*7a30*/  SHF.R.U64 R39, R50, 0x10, R51 ;  /* 0x0000001032277819 */ /* 0x000fc40000001233 */
[----:B------:R-:W-:Y:S02]  /*7a40*/  SHF.R.U32.HI R50, RZ, 0x10, R51 ;  /* 0x00000010ff327819 */ /* 0x000fe40000011633 */
[----:B-----5:R-:W-:Y:S02]  /*7a50*/  PRMT R53, R159, 0x5410, R53 ;  /* 0x000054109f357816 */ /* 0x020fe40000000035 */
[----:B--2---:R-:W-:Y:S02]  /*7a60*/  PRMT R37, R81, 0x5410, R37 ;  /* 0x0000541051257816 */ /* 0x004fe40000000025 */
[----:B---3--:R-:W-:Y:S01]  /*7a70*/  PRMT R48, R80, 0x5410, R38 ;  /* 0x0000541050307816 */ /* 0x008fe20000000026 */
[C---:B------:R-:W-:Y:S01]  /*7a80*/  IMAD.U32 R80, R41.reuse, 0x10000, RZ ;  /* 0x0001000029507824 */ /* 0x040fe200078e00ff */
[----:B------:R-:W-:Y:S01]  /*7a90*/  LOP3.LUT R41, R41, 0xffff0000, RZ, 0xc0, !PT ;  /* 0xffff000029297812 */ /* 0x000fe200078ec0ff */
[----:B------:R-:W-:Y:S01]  /*7aa0*/  IMAD.U32 R51, R37, 0x10000, RZ ;  /* 0x0001000025337824 */ /* 0x000fe200078e00ff */
[----:B----4-:R-:W-:-:S02]  /*7ab0*/  PRMT R38, R55, 0x5410, R49 ;  /* 0x0000541037267816 */ /* 0x010fc40000000031 */
[----:B------:R-:W-:Y:S02]  /*7ac0*/  SHF.L.U32 R49, R13, 0x10, RZ ;  /* 0x000000100d317819 */ /* 0x000fe400000006ff */
[----:B------:R-:W-:Y:S01]  /*7ad0*/  PRMT R54, R158, 0x5410, R54 ;  /* 0x000054109e367816 */ /* 0x000fe20000000036 */
[----:B------:R-:W-:Y:S01]  /*7ae0*/  IMAD.U32 R55, R38, 0x10000, RZ ;  /* 0x0001000026377824 */ /* 0x000fe200078e00ff */
[----:B------:R-:W-:-:S03]  /*7af0*/  PRMT R36, R157, 0x5410, R36 ;  /* 0x000054109d247816 */ /* 0x000fc60000000024 */
[C---:B------:R-:W-:Y:S01]  /*7b00*/  FMUL.FTZ R81, R80.reuse, R55 ;  /* 0x0000003750517220 */ /* 0x040fe20000410000 */
[-C--:B------:R-:W-:Y:S01]  /*7b10*/  FMUL.FTZ R80, R80, R51.reuse ;  /* 0x0000003350507220 */ /* 0x080fe20000410000 */
[----:B------:R-:W-:Y:S02]  /*7b20*/  PRMT R39, R83, 0x5410, R39 ;  /* 0x0000541053277816 */ /* 0x000fe40000000027 */
[C---:B------:R-:W-:Y:S01]  /*7b30*/  FFMA.FTZ R51, R49.reuse, R51, -R81 ;  /* 0x0000003331337223 */ /* 0x040fe20000010851 */
[----:B------:R-:W-:Y:S01]  /*7b40*/  FFMA.FTZ R49, R49, R55, R80 ;  /* 0x0000003731317223 */ /* 0x000fe20000010050 */
[----:B------:R-:W-:Y:S02]  /*7b50*/  LOP3.LUT R55, R38, 0xffff0000, RZ, 0xc0, !PT ;  /* 0xffff000026377812 */ /* 0x000fe400078ec0ff */
[----:B------:R-:W-:Y:S02]  /*7b60*/  LOP3.LUT R80, R37, 0xffff0000, RZ, 0xc0, !PT ;  /* 0xffff000025507812 */ /* 0x000fe400078ec0ff */
[----:B------:R-:W-:Y:S01]  /*7b70*/  LOP3.LUT R37, R13, 0xffff0000, RZ, 0xc0, !PT ;  /* 0xffff00000d257812 */ /* 0x000fe200078ec0ff */
[----:B------:R-:W-:-:S02]  /*7b80*/  FMUL.FTZ R38, R41, R55 ;  /* 0x0000003729267220 */ /* 0x000fc40000410000 */
[-C--:B------:R-:W-:Y:S01]  /*7b90*/  FMUL.FTZ R13, R41, R80.reuse ;  /* 0x00000050290d7220 */ /* 0x080fe20000410000 */
[----:B------:R-:W-:Y:S02]  /*7ba0*/  IMAD.U32 R41, R15, 0x10000, RZ ;  /* 0x000100000f297824 */ /* 0x000fe400078e00ff */
[----:B------:R-:W-:Y:S01]  /*7bb0*/  FFMA.FTZ R38, R37, R80, -R38 ;  /* 0x0000005025267223 */ /* 0x000fe20000010826 */
[----:B------:R-:W-:Y:S02]  /*7bc0*/  IMAD.U32 R80, R43, 0x10000, RZ ;  /* 0x000100002b507824 */ /* 0x000fe400078e00ff */
[----:B------:R-:W-:Y:S01]  /*7bd0*/  FFMA.FTZ R37, R37, R55, R13 ;  /* 0x0000003725257223 */ /* 0x000fe2000001000d */
[----:B------:R-:W-:Y:S01]  /*7be0*/  PRMT R13, R82, 0x5410, R50 ;  /* 0x00005410520d7816 */ /* 0x000fe20000000032 */
[----:B------:R-:W-:Y:S01]  /*7bf0*/  IMAD.U32 R50, R54, 0x10000, RZ ;  /* 0x0001000036327824 */ /* 0x000fe200078e00ff */
[----:B------:R-:W-:Y:S02]  /*7c00*/  LOP3.LUT R43, R43, 0xffff0000, RZ, 0xc0, !PT ;  /* 0xffff00002b2b7812 */ /* 0x000fe400078ec0ff */
[----:B------:R-:W-:Y:S01]  /*7c10*/  F2FP.BF16.F32.PACK_AB R38, R38, R51 ;  /* 0x000000332626723e */ /* 0x000fe200000010ff */
[----:B------:R-:W-:Y:S01]  /*7c20*/  IMAD.U32 R55, R13, 0x10000, RZ ;  /* 0x000100000d377824 */ /* 0x000fe200078e00ff */
[----:B------:R-:W-:-:S03]  /*7c30*/  F2FP.BF16.F32.PACK_AB R37, R37, R49 ;  /* 0x000000312525723e */ /* 0x000fc600000010ff */
[C---:B------:R-:W-:Y:S01]  /*7c40*/  FMUL.FTZ R81, R80.reuse, R55 ;  /* 0x0000003750517220 */ /* 0x040fe20000410000 */
[----:B------:R-:W-:-:S03]  /*7c50*/  FMUL.FTZ R80, R80, R50 ;  /* 0x0000003250507220 */ /* 0x000fc60000410000 */
[C---:B------:R-:W-:Y:S01]  /*7c60*/  FFMA.FTZ R50, R41.reuse, R50, -R81 ;  /* 0x0000003229327223 */ /* 0x040fe20000010851 */
[----:B------:R-:W-:Y:S01]  /*7c70*/  FFMA.FTZ R41, R41, R55, R80 ;  /* 0x0000003729297223 */ /* 0x000fe20000010050 */
[----:B------:R-:W-:Y:S01]  /*7c80*/  LOP3.LUT R55, R54, 0xffff0000, RZ, 0xc0, !PT ;  /* 0xffff000036377812 */ /* 0x000fe200078ec0ff */
[----:B------:R-:W-:Y:S01]  /*7c90*/  IMAD.U32 R80, R53, 0x10000, RZ ;  /* 0x0001000035507824 */ /* 0x000fe200078e00ff */
[----:B------:R-:W-:Y:S02]  /*7ca0*/  LOP3.LUT R54, R13, 0xffff0000, RZ, 0xc0, !PT ;  /* 0xffff00000d367812 */ /* 0x000fe400078ec0ff */
[----:B------:R-:W-:Y:S02]  /*7cb0*/  LOP3.LUT R13, R15, 0xffff0000, RZ, 0xc0, !PT ;  /* 0xffff00000f0d7812 */ /* 0x000fe400078ec0ff */
[----:B------:R-:W-:Y:S01]  /*7cc0*/  LOP3.LUT R53, R53, 0xffff0000, RZ, 0xc0, !PT ;  /* 0xffff000035357812 */ /* 0x000fe200078ec0ff */
        /* <DEDUP_REMOVED lines=14> */
[----:B------:R-:W-:Y:S01]  /*7db0*/  LOP3.LUT R43, R12, 0xffff0000, RZ, 0xc0, !PT ;  /* 0xffff00000c2b7812 */ /* 0x000fe200078ec0ff */
[CC--:B------:R-:W-:Y:S01]  /*7dc0*/  FMUL.FTZ R12, R40.reuse, R36.reuse ;  /* 0x00000024280c7220 */ /* 0x0c0fe20000410000 */
[-C--:B------:R-:W-:Y:S01]  /*7dd0*/  FMUL.FTZ R40, R40, R53.reuse ;  /* 0x0000003528287220 */ /* 0x080fe20000410000 */
[C---:B------:R-:W-:Y:S01]  /*7de0*/  IMAD.U32 R80, R42.reuse, 0x10000, RZ ;  /* 0x000100002a507824 */ /* 0x040fe200078e00ff */
[----:B------:R-:W-:Y:S01]  /*7df0*/  LOP3.LUT R42, R42, 0xffff0000, RZ, 0xc0, !PT ;  /* 0xffff00002a2a7812 */ /* 0x000fe200078ec0ff */
[C---:B------:R-:W-:Y:S01]  /*7e00*/  FFMA.FTZ R12, R43.reuse, R53, -R12 ;  /* 0x000000352b0c7223 */ /* 0x040fe2000001080c */
[----:B------:R-:W-:Y:S01]  /*7e10*/  FFMA.FTZ R36, R43, R36, R40 ;  /* 0x000000242b247223 */ /* 0x000fe20000010028 */
[C---:B------:R-:W-:Y:S01]  /*7e20*/  IMAD.U32 R43, R39.reuse, 0x10000, RZ ;  /* 0x00010000272b7824 */ /* 0x040fe200078e00ff */
[----:B------:R-:W-:Y:S01]  /*7e30*/  SHF.L.U32 R53, R48, 0x10, RZ ;  /* 0x0000001030357819 */ /* 0x000fe200000006ff */
[----:B------:R-:W-:Y:S01]  /*7e40*/  IMAD.U32 R40, R14, 0x10000, RZ ;  /* 0x000100000e287824 */ /* 0x000fe200078e00ff */
[----:B------:R-:W-:Y:S01]  /*7e50*/  LOP3.LUT R39, R39, 0xffff0000, RZ, 0xc0, !PT ;  /* 0xffff000027277812 */ /* 0x000fe200078ec0ff */
[----:B------:R-:W-:Y:S01]  /*7e60*/  FMUL.FTZ R54, R80, R43 ;  /* 0x0000002b50367220 */ /* 0x000fe20000410000 */
[----:B------:R-:W-:Y:S01]  /*7e70*/  LOP3.LUT R48, R48, 0xffff0000, RZ, 0xc0, !PT ;  /* 0xffff000030307812 */ /* 0x000fe200078ec0ff */
[-C--:B------:R-:W-:Y:S01]  /*7e80*/  FMUL.FTZ R80, R80, R53.reuse ;  /* 0x0000003550507220 */ /* 0x080fe20000410000 */
[----:B------:R-:W-:Y:S01]  /*7e90*/  LOP3.LUT R14, R14, 0xffff0000, RZ, 0xc0, !PT ;  /* 0xffff00000e0e7812 */ /* 0x000fe200078ec0ff */
[----:B------:R-:W-:Y:S01]  /*7ea0*/  FFMA.FTZ R54, R40, R53, -R54 ;  /* 0x0000003528367223 */ /* 0x000fe20000010836 */
[----:B------:R-:W-:Y:S01]  /*7eb0*/  F2FP.BF16.F32.PACK_AB R36, R36, R55 ;  /* 0x000000372424723e */ /* 0x000fe200000010ff */
[----:B------:R-:W-:Y:S01]  /*7ec0*/  FFMA.FTZ R80, R40, R43, R80 ;  /* 0x0000002b28507223 */ /* 0x000fe20000010050 */
[C---:B------:R-:W-:Y:S01]  /*7ed0*/  FMUL.FTZ R40, R42.reuse, R39 ;  /* 0x000000272a287220 */ /* 0x040fe20000410000 */
[----:B------:R-:W-:Y:S01]  /*7ee0*/  FMUL.FTZ R42, R42, R48 ;  /* 0x000000302a2a7220 */ /* 0x000fe20000410000 */
[----:B------:R-:W-:Y:S01]  /*7ef0*/  F2FP.BF16.F32.PACK_AB R43, R13, R41 ;  /* 0x000000290d2b723e */ /* 0x000fe200000010ff */
[----:B------:R-:W-:-:S02]  /*7f00*/  IMAD.MOV.U32 R13, RZ, RZ, R38 ;  /* 0x000000ffff0d7224 */ /* 0x000fc400078e0026 */
[C---:B------:R-:W-:Y:S01]  /*7f10*/  FFMA.FTZ R40, R14.reuse, R48, -R40 ;  /* 0x000000300e287223 */ /* 0x040fe20000010828 */
[----:B------:R-:W-:Y:S01]  /*7f20*/  FFMA.FTZ R42, R14, R39, R42 ;  /* 0x000000270e2a7223 */ /* 0x000fe2000001002a */
[----:B------:R-:W-:Y:S01]  /*7f30*/  F2FP.BF16.F32.PACK_AB R12, R12, R81 ;  /* 0x000000510c0c723e */ /* 0x000fe200000010ff */
[----:B------:R-:W-:Y:S02]  /*7f40*/  IMAD.MOV.U32 R41, RZ, RZ, R37 ;  /* 0x000000ffff297224 */ /* 0x000fe400078e0025 */
[----:B------:R-:W-:Y:S01]  /*7f50*/  F2FP.BF16.F32.PACK_AB R54, R40, R54 ;  /* 0x000000362836723e */ /* 0x000fe200000010ff */
[----:B------:R-:W-:Y:S01]  /*7f60*/  IMAD.MOV.U32 R40, RZ, RZ, R36 ;  /* 0x000000ffff287224 */ /* 0x000fe200078e0024 */
[----:B------:R-:W-:-:S03]  /*7f70*/  F2FP.BF16.F32.PACK_AB R42, R42, R80 ;  /* 0x000000502a2a723e */ /* 0x000fc600000010ff */
[----:B------:R-:W-:-:S07]  /*7f80*/  IMAD.MOV.U32 R14, RZ, RZ, R54 ;  /* 0x000000ffff0e7224 */ /* 0x000fce00078e0036 */
.L_x_533:
[----:B------:R-:W-:Y:S05]  /*7f90*/  BSYNC B3 ;  /* 0x0000000000037941 */ /* 0x000fea0003800000 */
.L_x_532:
[----:B------:R-:W-:-:S04]  /*7fa0*/  LEA R36, P4, R8, R11, 0x1 ;  /* 0x0000000b08247211 */ /* 0x000fc800078808ff */
[----:B--2---:R-:W-:Y:S02]  /*7fb0*/  LEA.HI.X R37, R8, R123, R115, 0x1, P4 ;  /* 0x0000007b08257211 */ /* 0x004fe400020f0c73 */
[----:B------:R-:W-:-:S03]  /*7fc0*/  ISETP.GE.AND P4, PT, R52, R135, PT ;  /* 0x000000873400720c */ /* 0x000fc60003f86270 */
[----:B----4-:R2:W-:Y:S10]  /*7fd0*/  ST.E.128 desc[UR60][R36.64], R12 ;  /* 0x0000000c24007985 */ /* 0x0105f4000c101d3c */
[----:B--2---:R-:W-:-:S05]  /*7fe0*/  @!P4 IMAD.WIDE R12, R52, 0x2, R122 ;  /* 0x00000002340cc825 */ /* 0x004fca00078e027a */
[----:B---3--:R4:W-:Y:S02]  /*7ff0*/  @!P4 ST.E.128 desc[UR60][R12.64], R40 ;  /* 0x000000280c00c985 */ /* 0x0089e4000c101d3c */
.L_x_531:
[----:B------:R-:W-:Y:S05]  /*8000*/  BSYNC B2 ;  /* 0x0000000000027941 */ /* 0x000fea0003800000 */
.L_x_530:
[----:B------:R-:W-:-:S13]  /*8010*/  ISETP.NE.AND P4, PT, R28, RZ, PT ;  /* 0x000000ff1c00720c */ /* 0x000fda0003f85270 */
[----:B------:R-:W-:Y:S05]  /*8020*/  @!P4 BRA `(.L_x_525) ;  /* 0x0000000400e0c947 */ /* 0x000fea0003800000 */
[----:B---34-:R-:W-:Y:S01]  /*8030*/  SEL R12, R129, R139, !P1 ;  /* 0x0000008b810c7207 */ /* 0x018fe20004800000 */
[----:B------:R-:W-:Y:S01]  /*8040*/  BSSY B2, `(.L_x_534) ;  /* 0x0000074000027945 */ /* 0x000fe20003800000 */
[C---:B------:R-:W-:Y:S02]  /*8050*/  LEA R40, P4, R9.reuse, R11, 0x1 ;  /* 0x0000000b09287211 */ /* 0x040fe400078808ff */
[----:B------:R-:W-:Y:S02]  /*8060*/  SHF.R.S32.HI R13, RZ, 0x1f, R12 ;  /* 0x0000001fff0d7819 */ /* 0x000fe4000001140c */
[----:B--2---:R-:W-:Y:S02]  /*8070*/  LEA.HI.X R41, R9, R123, R114, 0x1, P4 ;  /* 0x0000007b09297211 */ /* 0x004fe400020f0c72 */
[----:B------:R-:W-:Y:S02]  /*8080*/  LEA.HI R12, R13, R12, RZ, 0x4 ;  /* 0x0000000c0d0c7211 */ /* 0x000fe400078f20ff */
[----:B------:R-:W-:-:S02]  /*8090*/  ISETP.GE.AND P6, PT, R3, R128, PT ;  /* 0x000000800300720c */ /* 0x000fc40003fc6270 */
[----:B------:R-:W-:-:S04]  /*80a0*/  LEA.HI.SX32 R12, R12, R120, 0x1c ;  /* 0x000000780c0c7211 */ /* 0x000fc800078fe2ff */
[----:B------:R-:W-:-:S04]  /*80b0*/  SHF.R.S32.HI R13, RZ, 0x1f, R12 ;  /* 0x0000001fff0d7819 */ /* 0x000fc8000001140c */
[----:B------:R-:W-:Y:S01]  /*80c0*/  LEA.HI R13, R13, R12, RZ, 0x3 ;  /* 0x0000000c0d0d7211 */ /* 0x000fe200078f18ff */
[----:B------:R-:W-:-:S03]  /*80d0*/  IMAD.SHL.U32 R12, R12, 0x8, RZ ;  /* 0x000000080c0c7824 */ /* 0x000fc600078e00ff */
[----:B------:R-:W-:Y:S02]  /*80e0*/  SHF.R.S32.HI R13, RZ, 0x3, R13 ;  /* 0x00000003ff0d7819 */ /* 0x000fe4000001140d */
[----:B------:R-:W-:Y:S02]  /*80f0*/  LOP3.LUT R14, R176, 0x38, R12, 0xf8, !PT ;  /* 0x00000038b00e7812 */ /* 0x000fe400078ef80c */
[----:B------:R-:W-:Y:S01]  /*8100*/  ISETP.GE.AND P4, PT, R12, R135, PT ;  /* 0x000000870c00720c */ /* 0x000fe20003f86270 */
[----:B------:R-:W-:Y:S01]  /*8110*/  IMAD R13, R13, 0x1800, R178 ;  /* 0x000018000d0d7824 */ /* 0x000fe200078e02b2 */
[----:B------:R-:W-:-:S05]  /*8120*/  LOP3.LUT R14, R14, R177, RZ, 0x3c, !PT ;  /* 0x000000b10e0e7212 */ /* 0x000fca00078e3cff */
[----:B------:R-:W-:Y:S02]  /*8130*/  IMAD.IADD R14, R13, 0x1, R14 ;  /* 0x000000010d0e7824 */ /* 0x000fe400078e020e */
[C---:B------:R-:W-:Y:S02]  /*8140*/  IMAD R13, R18.reuse, 0x4800, R141 ;  /* 0x00004800120d7824 */ /* 0x040fe400078e028d */
[----:B------:R-:W-:Y:S02]  /*8150*/  IMAD R36, R18, 0x4800, R14 ;  /* 0x0000480012247824 */ /* 0x000fe400078e020e */
[--C-:B------:R-:W-:Y:S02]  /*8160*/  IMAD R13, R13, 0x2, R2.reuse ;  /* 0x000000020d0d7824 */ /* 0x100fe400078e0202 */
[----:B------:R-:W-:Y:S02]  /*8170*/  IMAD R36, R36, 0x2, R2 ;  /* 0x0000000224247824 */ /* 0x000fe400078e0202 */
[----:B------:R-:W-:-:S02]  /*8180*/  @!P4 IMAD.WIDE R122, R12, 0x2, R122 ;  /* 0x000000020c7ac825 */ /* 0x000fc400078e027a */
[----:B------:R-:W2:Y:S04]  /*8190*/  LDS.128 R12, [R13+0x18400] ;  /* 0x018400000d0c7984 */ /* 0x000ea80000000c00 */
[----:B------:R-:W3:Y:S01]  /*81a0*/  LDS.128 R36, [R36+0x18400] ;  /* 0x0184000024247984 */ /* 0x000ee20000000c00 */
[----:B------:R-:W-:Y:S05]  /*81b0*/  @P6 BRA `(.L_x_535) ;  /* 0x0000000400706947 */ /* 0x000fea0003800000 */
[----:B------:R-:W-:Y:S01]  /*81c0*/  SHF.R.U32.HI R48, RZ, 0x10, R45 ;  /* 0x00000010ff307819 */ /* 0x000fe2000001162d */
[----:B---3--:R-:W-:Y:S01]  /*81d0*/  IMAD.U32 R50, R37, 0x10000, RZ ;  /* 0x0001000025327824 */ /* 0x008fe200078e00ff */
[----:B------:R-:W-:Y:S01]  /*81e0*/  SHF.R.U32.HI R49, RZ, 0x10, R33 ;  /* 0x00000010ff317819 */ /* 0x000fe20000011621 */
[----:B--2---:R-:W-:Y:S01]  /*81f0*/  IMAD.U32 R42, R13, 0x10000, RZ ;  /* 0x000100000d2a7824 */ /* 0x004fe200078e00ff */
[----:B------:R-:W-:Y:S01]  /*8200*/  PRMT R48, R213, 0x5432, R48 ;  /* 0x00005432d5307816 */ /* 0x000fe20000000030 */
[----:B------:R-:W-:Y:S01]  /*8210*/  IMAD.U32 R53, R39, 0x10000, RZ ;  /* 0x0001000027357824 */ /* 0x000fe200078e00ff */
[----:B------:R-:W-:Y:S02]  /*8220*/  PRMT R49, R211, 0x5432, R49 ;  /* 0x00005432d3317816 */ /* 0x000fe40000000031 */
[C---:B------:R-:W-:Y:S02]  /*8230*/  SHF.L.U32 R11, R48.reuse, 0x10, RZ ;  /* 0x00000010300b7819 */ /* 0x040fe400000006ff */
[----:B------:R-:W-:Y:S01]  /*8240*/  LOP3.LUT R48, R48, 0xffff0000, RZ, 0xc0, !PT ;  /* 0xffff000030307812 */ /* 0x000fe200078ec0ff */
[----:B------:R-:W-:Y:S01]  /*8250*/  IMAD.U32 R43, R49, 0x10000, RZ ;  /* 0x00010000312b7824 */ /* 0x000fe200078e00ff */
[----:B------:R-:W-:Y:S01]  /*8260*/  LOP3.LUT R37, R37, 0xffff0000, RZ, 0xc0, !PT ;  /* 0xffff000025257812 */ /* 0x000fe200078ec0ff */
[C---:B------:R-:W-:Y:S01]  /*8270*/  FMUL.FTZ R51, R50.reuse, R11 ;  /* 0x0000000b32337220 */ /* 0x040fe20000410000 */
[----:B------:R-:W-:Y:S01]  /*8280*/  LOP3.LUT R49, R49, 0xffff0000, RZ, 0xc0, !PT ;  /* 0xffff000031317812 */ /* 0x000fe200078ec0ff */
[-C--:B------:R-:W-:Y:S01]  /*8290*/  FMUL.FTZ R50, R50, R43.reuse ;  /* 0x0000002b32327220 */ /* 0x080fe20000410000 */
[----:B------:R-:W-:Y:S01]  /*82a0*/  LOP3.LUT R39, R39, 0xffff0000, RZ, 0xc0, !PT ;  /* 0xffff000027277812 */ /* 0x000fe200078ec0ff */
[----:B------:R-:W-:Y:S01]  /*82b0*/  FFMA.FTZ R43, R42, R43, -R51 ;  /* 0x0000002b2a2b7223 */ /* 0x000fe20000010833 */
[----:B------:R-:W-:Y:S01]  /*82c0*/  SHF.R.U64 R44, R44, 0x10, R45 ;  /* 0x000000102c2c7819 */ /* 0x000fe2000000122d */
[----:B------:R-:W-:Y:S01]  /*82d0*/  FFMA.FTZ R42, R42, R11, R50 ;  /* 0x0000000b2a2a7223 */ /* 0x000fe20000010032 */
[----:B------:R-:W-:Y:S01]  /*82e0*/  LOP3.LUT R11, R13, 0xffff0000, RZ, 0xc0, !PT ;  /* 0xffff00000d0b7812 */ /* 0x000fe200078ec0ff */
[C---:B------:R-:W-:Y:S01]  /*82f0*/  FMUL.FTZ R13, R37.reuse, R48 ;  /* 0x00000030250d7220 */ /* 0x040fe20000410000 */
[----:B------:R-:W-:Y:S01]  /*8300*/  FMUL.FTZ R37, R37, R49 ;  /* 0x0000003125257220 */ /* 0x000fe20000410000 */
[----:B------:R-:W-:-:S02]  /*8310*/  SHF.R.U64 R32, R32, 0x10, R33 ;  /* 0x0000001020207819 */ /* 0x000fc40000001221 */
[C---:B------:R-:W-:Y:S01]  /*8320*/  FFMA.FTZ R13, R11.reuse, R49, -R13 ;  /* 0x000000310b0d7223 */ /* 0x040fe2000001080d */
[----:B------:R-:W-:Y:S01]  /*8330*/  FFMA.FTZ R11, R11, R48, R37 ;  /* 0x000000300b0b7223 */ /* 0x000fe20000010025 */
[----:B------:R-:W-:Y:S01]  /*8340*/  SHF.R.U32.HI R48, RZ, 0x10, R47 ;  /* 0x00000010ff307819 */ /* 0x000fe2000001162f */
[C---:B------:R-:W-:Y:S01]  /*8350*/  IMAD.U32 R49, R15.reuse, 0x10000, RZ ;  /* 0x000100000f317824 */ /* 0x040fe200078e00ff */
[----:B------:R-:W-:Y:S02]  /*8360*/  SHF.R.U32.HI R37, RZ, 0x10, R35 ;  /* 0x00000010ff257819 */ /* 0x000fe40000011623 */
[----:B------:R-:W-:Y:S02]  /*8370*/  PRMT R48, R212, 0x5432, R48 ;  /* 0x00005432d4307816 */ /* 0x000fe40000000030 */
[----:B------:R-:W-:Y:S02]  /*8380*/  PRMT R37, R210, 0x5432, R37 ;  /* 0x00005432d2257816 */ /* 0x000fe40000000025 */
[----:B------:R-:W-:Y:S01]  /*8390*/  LOP3.LUT R15, R15, 0xffff0000, RZ, 0xc0, !PT ;  /* 0xffff00000f0f7812 */ /* 0x000fe200078ec0ff */
[C---:B------:R-:W-:Y:S01]  /*83a0*/  IMAD.U32 R50, R48.reuse, 0x10000, RZ ;  /* 0x0001000030327824 */ /* 0x040fe200078e00ff */
[----:B------:R-:W-:Y:S01]  /*83b0*/  LOP3.LUT R48, R48, 0xffff0000, RZ, 0xc0, !PT ;  /* 0xffff000030307812 */ /* 0x000fe200078ec0ff */
[C---:B------:R-:W-:Y:S01]  /*83c0*/  IMAD.U32 R51, R37.reuse, 0x10000, RZ ;  /* 0x0001000025337824 */ /* 0x040fe200078e00ff */
[----:B------:R-:W-:Y:S01]  /*83d0*/  LOP3.LUT R37, R37, 0xffff0000, RZ, 0xc0, !PT ;  /* 0xffff000025257812 */ /* 0x000fe200078ec0ff */
[----:B------:R-:W-:Y:S01]  /*83e0*/  FMUL.FTZ R52, R53, R50 ;  /* 0x0000003235347220 */ /* 0x000fe20000410000 */
[----:B------:R-:W-:Y:S01]  /*83f0*/  PRMT R44, R213, 0x5410, R44 ;  /* 0x00005410d52c7816 */ /* 0x000fe2000000002c */
[-C--:B------:R-:W-:Y:S01]  /*8400*/  FMUL.FTZ R53, R53, R51.reuse ;  /* 0x0000003335357220 */ /* 0x080fe20000410000 */
[----:B------:R-:W-:Y:S01]  /*8410*/  FMUL.FTZ R33, R39, R48 ;  /* 0x0000003027217220 */ /* 0x000fe20000410000 */
[----:B------:R-:W-:Y:S01]  /*8420*/  PRMT R32, R211, 0x5410, R32 ;  /* 0x00005410d3207816 */ /* 0x000fe20000000020 */
[C---:B------:R-:W-:Y:S01]  /*8430*/  FFMA.FTZ R52, R49.reuse, R51, -R52 ;  /* 0x0000003331347223 */ /* 0x040fe20000010834 */
[----:B------:R-:W-:Y:S01]  /*8440*/  FFMA.FTZ R53, R49, R50, R53 ;  /* 0x0000003231357223 */ /* 0x000fe20000010035 */
[-C--:B------:R-:W-:Y:S01]  /*8450*/  FMUL.FTZ R39, R39, R37.reuse ;  /* 0x0000002527277220 */ /* 0x080fe20000410000 */
[----:B------:R-:W-:Y:S01]  /*8460*/  FFMA.FTZ R33, R15, R37, -R33 ;  /* 0x000000250f217223 */ /* 0x000fe20000010821 */
[C---:B------:R-:W-:Y:S01]  /*8470*/  IMAD.U32 R49, R36.reuse, 0x10000, RZ ;  /* 0x0001000024317824 */ /* 0x040fe200078e00ff */
[----:B------:R-:W-:Y:S01]  /*8480*/  LOP3.LUT R36, R36, 0xffff0000, RZ, 0xc0, !PT ;  /* 0xffff000024247812 */ /* 0x000fe200078ec0ff */
[----:B------:R-:W-:-:S02]  /*8490*/  IMAD.U32 R37, R44, 0x10000, RZ ;  /* 0x000100002c257824 */ /* 0x000fc400078e00ff */
[----:B------:R-:W-:Y:S01]  /*84a0*/  FFMA.FTZ R39, R15, R48, R39 ;  /* 0x000000300f277223 */ /* 0x000fe20000010027 */
[----:B------:R-:W-:Y:S01]  /*84b0*/  IMAD.U32 R45, R32, 0x10000, RZ ;  /* 0x00010000202d7824 */ /* 0x000fe200078e00ff */
[----:B------:R-:W-:Y:S01]  /*84c0*/  LOP3.LUT R44, R44, 0xffff0000, RZ, 0xc0, !PT ;  /* 0xffff00002c2c7812 */ /* 0x000fe200078ec0ff */
[C---:B------:R-:W-:Y:S01]  /*84d0*/  FMUL.FTZ R48, R49.reuse, R37 ;  /* 0x0000002531307220 */ /* 0x040fe20000410000 */
[----:B------:R-:W-:Y:S02]  /*84e0*/  IMAD.U32 R15, R12, 0x10000, RZ ;  /* 0x000100000c0f7824 */ /* 0x000fe400078e00ff */
[----:B------:R-:W-:Y:S01]  /*84f0*/  FMUL.FTZ R49, R49, R45 ;  /* 0x0000002d31317220 */ /* 0x000fe20000410000 */
[----:B------:R-:W-:Y:S02]  /*8500*/  SHF.R.U64 R46, R46, 0x10, R47 ;  /* 0x000000102e2e7819 */ /* 0x000fe4000000122f */
[----:B------:R-:W-:Y:S01]  /*8510*/  LOP3.LUT R12, R12, 0xffff0000, RZ, 0xc0, !PT ;  /* 0xffff00000c0c7812 */ /* 0x000fe200078ec0ff */
[C---:B------:R-:W-:Y:S01]  /*8520*/  FFMA.FTZ R49, R15.reuse, R37, R49 ;  /* 0x000000250f317223 */ /* 0x040fe20000010031 */
[----:B------:R-:W-:Y:S01]  /*8530*/  LOP3.LUT R32, R32, 0xffff0000, RZ, 0xc0, !PT ;  /* 0xffff000020207812 */ /* 0x000fe200078ec0ff */
[----:B------:R-:W-:Y:S01]  /*8540*/  FMUL.FTZ R37, R36, R44 ;  /* 0x0000002c24257220 */ /* 0x000fe20000410000 */
[----:B------:R-:W-:Y:S01]  /*8550*/  SHF.R.U64 R34, R34, 0x10, R35 ;  /* 0x0000001022227819 */ /* 0x000fe20000001223 */
[----:B------:R-:W-:Y:S01]  /*8560*/  IMAD.U32 R35, R38, 0x10000, RZ ;  /* 0x0001000026237824 */ /* 0x000fe200078e00ff */
[----:B------:R-:W-:Y:S01]  /*8570*/  PRMT R46, R212, 0x5410, R46 ;  /* 0x00005410d42e7816 */ /* 0x000fe2000000002e */
[-C--:B------:R-:W-:Y:S01]  /*8580*/  FMUL.FTZ R36, R36, R32.reuse ;  /* 0x0000002024247220 */ /* 0x080fe20000410000 */
[----:B------:R-:W-:Y:S01]  /*8590*/  PRMT R34, R210, 0x5410, R34 ;  /* 0x00005410d2227816 */ /* 0x000fe20000000022 */
[----:B------:R-:W-:Y:S01]  /*85a0*/  FFMA.FTZ R37, R12, R32, -R37 ;  /* 0x000000200c257223 */ /* 0x000fe20000010825 */
[----:B------:R-:W-:Y:S01]  /*85b0*/  FFMA.FTZ R48, R15, R45, -R48 ;  /* 0x0000002d0f307223 */ /* 0x000fe20000010830 */
[----:B------:R-:W-:Y:S01]  /*85c0*/  IMAD.U32 R32, R46, 0x10000, RZ ;  /* 0x000100002e207824 */ /* 0x000fe200078e00ff */
[----:B------:R-:W-:Y:S01]  /*85d0*/  SHF.L.U32 R15, R14, 0x10, RZ ;  /* 0x000000100e0f7819 */ /* 0x000fe200000006ff */
[----:B------:R-:W-:Y:S01]  /*85e0*/  FFMA.FTZ R36, R12, R44, R36 ;  /* 0x0000002c0c247223 */ /* 0x000fe20000010024 */
        /* <DEDUP_REMOVED lines=8> */
[C---:B------:R-:W-:Y:S01]  /*8670*/  FMUL.FTZ R12, R38.reuse, R46 ;  /* 0x0000002e260c7220 */ /* 0x040fe20000410000 */
[----:B------:R-:W-:Y:S01]  /*8680*/  F2FP.BF16.F32.PACK_AB R37, R37, R48 ;  /* 0x000000302525723e */ /* 0x000fe200000010ff */
[----:B------:R-:W-:Y:S01]  /*8690*/  FFMA.FTZ R35, R15, R32, R35 ;  /* 0x000000200f237223 */ /* 0x000fe20000010023 */
[-C--:B------:R-:W-:Y:S01]  /*86a0*/  FMUL.FTZ R38, R38, R34.reuse ;  /* 0x0000002226267220 */ /* 0x080fe20000410000 */
[----:B------:R-:W-:Y:S01]  /*86b0*/  FFMA.FTZ R12, R14, R34, -R12 ;  /* 0x000000220e0c7223 */ /* 0x000fe2000001080c */
[----:B------:R-:W-:-:S02]  /*86c0*/  F2FP.BF16.F32.PACK_AB R33, R33, R52 ;  /* 0x000000342121723e */ /* 0x000fc400000010ff */
[----:B------:R-:W-:Y:S01]  /*86d0*/  FFMA.FTZ R38, R14, R46, R38 ;  /* 0x0000002e0e267223 */ /* 0x000fe20000010026 */
[----:B------:R-:W-:Y:S02]  /*86e0*/  F2FP.BF16.F32.PACK_AB R11, R11, R42 ;  /* 0x0000002a0b0b723e */ /* 0x000fe400000010ff */
[----:B------:R-:W-:Y:S01]  /*86f0*/  F2FP.BF16.F32.PACK_AB R44, R12, R44 ;  /* 0x0000002c0c2c723e */ /* 0x000fe200000010ff */
[----:B------:R-:W-:Y:S01]  /*8700*/  IMAD.MOV.U32 R12, RZ, RZ, R37 ;  /* 0x000000ffff0c7224 */ /* 0x000fe200078e0025 */
[----:B------:R-:W-:Y:S01]  /*8710*/  F2FP.BF16.F32.PACK_AB R13, R13, R43 ;  /* 0x0000002b0d0d723e */ /* 0x000fe200000010ff */
[----:B------:R-:W-:Y:S01]  /*8720*/  IMAD.MOV.U32 R37, RZ, RZ, R11 ;  /* 0x000000ffff257224 */ /* 0x000fe200078e000b */
[----:B------:R-:W-:Y:S01]  /*8730*/  F2FP.BF16.F32.PACK_AB R39, R39, R53 ;  /* 0x000000352727723e */ /* 0x000fe200000010ff */
[----:B------:R-:W-:Y:S01]  /*8740*/  IMAD.MOV.U32 R14, RZ, RZ, R44 ;  /* 0x000000ffff0e7224 */ /* 0x000fe200078e002c */
[----:B------:R-:W-:Y:S01]  /*8750*/  F2FP.BF16.F32.PACK_AB R36, R36, R49 ;  /* 0x000000312424723e */ /* 0x000fe200000010ff */
[----:B------:R-:W-:Y:S01]  /*8760*/  IMAD.MOV.U32 R15, RZ, RZ, R33 ;  /* 0x000000ffff0f7224 */ /* 0x000fe200078e0021 */
[----:B------:R-:W-:-:S07]  /*8770*/  F2FP.BF16.F32.PACK_AB R38, R38, R35 ;  /* 0x000000232626723e */ /* 0x000fce00000010ff */
.L_x_535:
[----:B------:R-:W-:Y:S05]  /*8780*/  BSYNC B2 ;  /* 0x0000000000027941 */ /* 0x000fea0003800000 */
.L_x_534:
[----:B--2---:R2:W-:Y:S04]  /*8790*/  ST.E.128 desc[UR60][R40.64], R12 ;  /* 0x0000000c28007985 */ /* 0x0045e8000c101d3c */
[----:B---3--:R2:W-:Y:S02]  /*87a0*/  @!P4 ST.E.128 desc[UR60][R122.64], R36 ;  /* 0x000000247a00c985 */ /* 0x0085e4000c101d3c */
.L_x_525:
[----:B------:R-:W-:Y:S05]  /*87b0*/  BSYNC B1 ;  /* 0x0000000000017941 */ /* 0x000fea0003800000 */
.L_x_524:
[----:B------:R-:W-:-:S03]  /*87c0*/  UMOV UR4, 0xffffffff ;  /* 0xffffffff00047882 */ /* 0x000fc60000000000 */
[----:B------:R-:W-:Y:S05]  /*87d0*/  BRA.DIV UR4, `(.L_x_536) ;  /* 0x0000016204bc7947 */ /* 0x000fea000b800000 */
[----:B0-----:R-:W0:Y:S04]  /*87e0*/  SHFL.IDX PT, R118, R118, 0x1, 0x1c1f ;  /* 0x003c1f0076767f89 */ /* 0x001e2800000e0000 */
[----:B------:R-:W0:Y:S02]  /*87f0*/  SHFL.IDX PT, R119, R119, 0x1, 0x1c1f ;  /* 0x003c1f0077777f89 */ /* 0x000e2400000e0000 */
.L_x_803:
[----:B------:R-:W-:Y:S05]  /*8800*/  @P5 BRA `(.L_x_493) ;  /* 0x0000001c00bc5947 */ /* 0x000fea0003800000 */
[----:B------:R-:W-:Y:S01]  /*8810*/  ISETP.NE.AND P4, PT, R10, RZ, PT ;  /* 0x000000ff0a00720c */ /* 0x000fe20003f85270 */
[----:B------:R-:W-:Y:S01]  /*8820*/  BSSY B1, `(.L_x_537) ;  /* 0x000007c000017945 */ /* 0x000fe20003800000 */
[----:B0-2---:R-:W-:Y:S02]  /*8830*/  IMAD.MOV.U32 R36, RZ, RZ, R119 ;  /* 0x000000ffff247224 */ /* 0x005fe400078e0077 */
[----:B------:R-:W-:-:S09]  /*8840*/  IMAD.MOV.U32 R37, RZ, RZ, R118 ;  /* 0x000000ffff257224 */ /* 0x000fd200078e0076 */
[----:B------:R-:W-:Y:S05]  /*8850*/  @!P4 BRA `(.L_x_538) ;  /* 0x0000000400e0c947 */ /* 0x000fea0003800000 */
[----:B---3--:R-:W-:Y:S01]  /*8860*/  SEL R11, R129, R139, !P3 ;  /* 0x0000008b810b7207 */ /* 0x008fe20005800000 */
[----:B------:R-:W-:Y:S01]  /*8870*/  BSSY B2, `(.L_x_539) ;  /* 0x0000074000027945 */ /* 0x000fe20003800000 */
[C---:B------:R-:W-:Y:S02]  /*8880*/  LEA R38, P5, R7.reuse, R119, 0x1 ;  /* 0x0000007707267211 */ /* 0x040fe400078a08ff */
[----:B----4-:R-:W-:Y:S02]  /*8890*/  SHF.R.S32.HI R12, RZ, 0x1f, R11 ;  /* 0x0000001fff0c7819 */ /* 0x010fe4000001140b */
[----:B------:R-:W-:Y:S02]  /*88a0*/  LEA.HI.X R39, R7, R118, R116, 0x1, P5 ;  /* 0x0000007607277211 */ /* 0x000fe400028f0c74 */
[----:B------:R-:W-:Y:S02]  /*88b0*/  LEA.HI R11, R12, R11, RZ, 0x4 ;  /* 0x0000000b0c0b7211 */ /* 0x000fe400078f20ff */
[----:B------:R-:W-:-:S02]  /*88c0*/  ISETP.GE.AND P5, PT, R16, R128, PT ;  /* 0x000000801000720c */ /* 0x000fc40003fa6270 */
[----:B------:R-:W-:-:S04]  /*88d0*/  LEA.HI.SX32 R11, R11, R124, 0x1c ;  /* 0x0000007c0b0b7211 */ /* 0x000fc800078fe2ff */
[----:B------:R-:W-:Y:S01]  /*88e0*/  SHF.R.S32.HI R12, RZ, 0x1f, R11 ;  /* 0x0000001fff0c7819 */ /* 0x000fe2000001140b */
[----:B------:R-:W-:-:S03]  /*88f0*/  IMAD.SHL.U32 R40, R11, 0x8, RZ ;  /* 0x000000080b287824 */ /* 0x000fc600078e00ff */
[----:B------:R-:W-:Y:S02]  /*8900*/  LEA.HI R12, R12, R11, RZ, 0x3 ;  /* 0x0000000b0c0c7211 */ /* 0x000fe400078f18ff */
[----:B------:R-:W-:Y:S02]  /*8910*/  ISETP.GE.AND P4, PT, R40, R135, PT ;  /* 0x000000872800720c */ /* 0x000fe40003f86270 */
[----:B------:R-:W-:Y:S02]  /*8920*/  SHF.R.S32.HI R14, RZ, 0x3, R12 ;  /* 0x00000003ff0e7819 */ /* 0x000fe4000001140c */
[----:B------:R-:W-:-:S03]  /*8930*/  LOP3.LUT R12, R167, 0x38, R40, 0xf8, !PT ;  /* 0x00000038a70c7812 */ /* 0x000fc600078ef828 */
[----:B------:R-:W-:Y:S01]  /*8940*/  IMAD R11, R14, 0x1800, R179 ;  /* 0x000018000e0b7824 */ /* 0x000fe200078e02b3 */
[----:B------:R-:W-:-:S04]  /*8950*/  LOP3.LUT R12, R12, R223, RZ, 0x3c, !PT ;  /* 0x000000df0c0c7212 */ /* 0x000fc800078e3cff */
[----:B------:R-:W-:Y:S01]  /*8960*/  IADD3 R13, R11, R12, RZ ;  /* 0x0000000c0b0d7210 */ /* 0x000fe20007ffe0ff */
[----:B------:R-:W-:Y:S02]  /*8970*/  IMAD R11, R18, 0x4800, R142 ;  /* 0x00004800120b7824 */ /* 0x000fe400078e028e */
[----:B------:R-:W-:-:S04]  /*8980*/  @!P4 IMAD.WIDE R40, R40, 0x2, R36 ;  /* 0x000000022828c825 */ /* 0x000fc800078e0224 */
[----:B------:R-:W-:Y:S02]  /*8990*/  IMAD R13, R18, 0x4800, R13 ;  /* 0x00004800120d7824 */ /* 0x000fe400078e020d */
[--C-:B------:R-:W-:Y:S02]  /*89a0*/  IMAD R11, R11, 0x2, R2.reuse ;  /* 0x000000020b0b7824 */ /* 0x100fe400078e0202 */
[----:B------:R-:W-:-:S03]  /*89b0*/  IMAD R32, R13, 0x2, R2 ;  /* 0x000000020d207824 */ /* 0x000fc600078e0202 */
[----:B------:R0:W2:Y:S04]  /*89c0*/  LDS.128 R12, [R11+0x18400] ;  /* 0x018400000b0c7984 */ /* 0x0000a80000000c00 */
[----:B------:R-:W3:Y:S01]  /*89d0*/  LDS.128 R32, [R32+0x18400] ;  /* 0x0184000020207984 */ /* 0x000ee20000000c00 */
[----:B------:R-:W-:Y:S05]  /*89e0*/  @P5 BRA `(.L_x_540) ;  /* 0x0000000400705947 */ /* 0x000fea0003800000 */
[--C-:B------:R-:W-:Y:S01]  /*89f0*/  SHF.R.U64 R43, R76, 0x10, R77.reuse ;  /* 0x000000104c2b7819 */ /* 0x100fe2000000124d */
[----:B---3--:R-:W-:Y:S01]  /*8a00*/  IMAD.U32 R47, R33, 0x10000, RZ ;  /* 0x00010000212f7824 */ /* 0x008fe200078e00ff */
[----:B------:R-:W-:Y:S01]  /*8a10*/  SHF.R.U32.HI R76, RZ, 0x10, R77 ;  /* 0x00000010ff4c7819 */ /* 0x000fe2000001164d */
[----:B--2---:R-:W-:Y:S01]  /*8a20*/  IMAD.U32 R45, R13, 0x10000, RZ ;  /* 0x000100000d2d7824 */ /* 0x004fe200078e00ff */
[--C-:B0-----:R-:W-:Y:S01]  /*8a30*/  SHF.R.U64 R11, R64, 0x10, R65.reuse ;  /* 0x00000010400b7819 */ /* 0x101fe20000001241 */
[----:B------:R-:W-:Y:S01]  /*8a40*/  IMAD.U32 R51, R35, 0x10000, RZ ;  /* 0x0001000023337824 */ /* 0x000fe200078e00ff */
[----:B------:R-:W-:Y:S01]  /*8a50*/  SHF.R.U32.HI R64, RZ, 0x10, R65 ;  /* 0x00000010ff407819 */ /* 0x000fe20000011641 */
[----:B------:R-:W-:Y:S01]  /*8a60*/  IMAD.U32 R50, R15, 0x10000, RZ ;  /* 0x000100000f327824 */ /* 0x000fe200078e00ff */
[----:B------:R-:W-:Y:S01]  /*8a70*/  PRMT R76, R209, 0x5432, R76 ;  /* 0x00005432d14c7816 */ /* 0x000fe2000000004c */
[----:B------:R-:W-:Y:S01]  /*8a80*/  IMAD.U32 R52, R34, 0x10000, RZ ;  /* 0x0001000022347824 */ /* 0x000fe200078e00ff */
[----:B------:R-:W-:Y:S01]  /*8a90*/  PRMT R64, R207, 0x5432, R64 ;  /* 0x00005432cf407816 */ /* 0x000fe20000000040 */
[----:B------:R-:W-:Y:S01]  /*8aa0*/  IMAD.U32 R49, R14, 0x10000, RZ ;  /* 0x000100000e317824 */ /* 0x000fe200078e00ff */
[----:B------:R-:W-:-:S02]  /*8ab0*/  SHF.R.U64 R44, R78, 0x10, R79 ;  /* 0x000000104e2c7819 */ /* 0x000fc4000000124f */
[----:B------:R-:W-:Y:S01]  /*8ac0*/  SHF.L.U32 R53, R76, 0x10, RZ ;  /* 0x000000104c357819 */ /* 0x000fe200000006ff */
[----:B------:R-:W-:Y:S01]  /*8ad0*/  IMAD.U32 R54, R64, 0x10000, RZ ;  /* 0x0001000040367824 */ /* 0x000fe200078e00ff */
[----:B------:R-:W-:Y:S02]  /*8ae0*/  SHF.R.U32.HI R78, RZ, 0x10, R79 ;  /* 0x00000010ff4e7819 */ /* 0x000fe4000001164f */
[--C-:B------:R-:W-:Y:S02]  /*8af0*/  SHF.R.U64 R42, R66, 0x10, R67.reuse ;  /* 0x00000010422a7819 */ /* 0x100fe40000001243 */
[----:B------:R-:W-:Y:S02]  /*8b00*/  SHF.R.U32.HI R66, RZ, 0x10, R67 ;  /* 0x00000010ff427819 */ /* 0x000fe40000011643 */
[C---:B------:R-:W-:Y:S01]  /*8b10*/  PRMT R55, R208.reuse, 0x5410, R44 ;  /* 0x00005410d0377816 */ /* 0x040fe2000000002c */
[CC--:B------:R-:W-:Y:S01]  /*8b20*/  FMUL.FTZ R44, R47.reuse, R53.reuse ;  /* 0x000000352f2c7220 */ /* 0x0c0fe20000410000 */
[----:B------:R-:W-:Y:S01]  /*8b30*/  PRMT R78, R208, 0x5432, R78 ;  /* 0x00005432d04e7816 */ /* 0x000fe2000000004e */
[-C--:B------:R-:W-:Y:S01]  /*8b40*/  FMUL.FTZ R47, R47, R54.reuse ;  /* 0x000000362f2f7220 */ /* 0x080fe20000410000 */
[----:B------:R-:W-:Y:S01]  /*8b50*/  LOP3.LUT R48, R33, 0xffff0000, RZ, 0xc0, !PT ;  /* 0xffff000021307812 */ /* 0x000fe200078ec0ff */
[C---:B------:R-:W-:Y:S01]  /*8b60*/  FFMA.FTZ R44, R45.reuse, R54, -R44 ;  /* 0x000000362d2c7223 */ /* 0x040fe2000001082c */
[----:B------:R-:W-:Y:S01]  /*8b70*/  PRMT R66, R206, 0x5432, R66 ;  /* 0x00005432ce427816 */ /* 0x000fe20000000042 */
[----:B------:R-:W-:Y:S01]  /*8b80*/  IMAD.U32 R54, R78, 0x10000, RZ ;  /* 0x000100004e367824 */ /* 0x000fe200078e00ff */
[----:B------:R-:W-:Y:S01]  /*8b90*/  LOP3.LUT R76, R76, 0xffff0000, RZ, 0xc0, !PT ;  /* 0xffff00004c4c7812 */ /* 0x000fe200078ec0ff */
[----:B------:R-:W-:Y:S01]  /*8ba0*/  FFMA.FTZ R47, R45, R53, R47 ;  /* 0x000000352d2f7223 */ /* 0x000fe2000001002f */
[----:B------:R-:W-:Y:S01]  /*8bb0*/  LOP3.LUT R64, R64, 0xffff0000, RZ, 0xc0, !PT ;  /* 0xffff000040407812 */ /* 0x000fe200078ec0ff */
[----:B------:R-:W-:Y:S01]  /*8bc0*/  IMAD.U32 R45, R66, 0x10000, RZ ;  /* 0x00010000422d7824 */ /* 0x000fe200078e00ff */
[----:B------:R-:W-:Y:S01]  /*8bd0*/  LOP3.LUT R46, R13, 0xffff0000, RZ, 0xc0, !PT ;  /* 0xffff00000d2e7812 */ /* 0x000fe200078ec0ff */
[C---:B------:R-:W-:Y:S01]  /*8be0*/  FMUL.FTZ R65, R48.reuse, R76 ;  /* 0x0000004c30417220 */ /* 0x040fe20000410000 */
[----:B------:R-:W-:Y:S01]  /*8bf0*/  PRMT R43, R209, 0x5410, R43 ;  /* 0x00005410d12b7816 */ /* 0x000fe2000000002b */
[----:B------:R-:W-:Y:S01]  /*8c00*/  FMUL.FTZ R48, R48, R64 ;  /* 0x0000004030307220 */ /* 0x000fe20000410000 */
[----:B------:R-:W-:Y:S01]  /*8c10*/  PRMT R11, R207, 0x5410, R11 ;  /* 0x00005410cf0b7816 */ /* 0x000fe2000000000b */
[----:B------:R-:W-:Y:S01]  /*8c20*/  FMUL.FTZ R53, R51, R54 ;  /* 0x0000003633357220 */ /* 0x000fe20000410000 */
[----:B------:R-:W-:Y:S01]  /*8c30*/  LOP3.LUT R35, R35, 0xffff0000, RZ, 0xc0, !PT ;  /* 0xffff000023237812 */ /* 0x000fe200078ec0ff */
[----:B------:R-:W-:Y:S01]  /*8c40*/  FMUL.FTZ R51, R51, R45 ;  /* 0x0000002d33337220 */ /* 0x000fe20000410000 */
[----:B------:R-:W-:Y:S01]  /*8c50*/  LOP3.LUT R78, R78, 0xffff0000, RZ, 0xc0, !PT ;  /* 0xffff00004e4e7812 */ /* 0x000fe200078ec0ff */
[C---:B------:R-:W-:Y:S01]  /*8c60*/  FFMA.FTZ R65, R46.reuse, R64, -R65 ;  /* 0x000000402e417223 */ /* 0x040fe20000010841 */
[----:B------:R-:W-:Y:S01]  /*8c70*/  FFMA.FTZ R48, R46, R76, R48 ;  /* 0x0000004c2e307223 */ /* 0x000fe20000010030 */
[----:B------:R-:W-:Y:S01]  /*8c80*/  LOP3.LUT R66, R66, 0xffff0000, RZ, 0xc0, !PT ;  /* 0xffff000042427812 */ /* 0x000fe200078ec0ff */
[----:B------:R-:W-:-:S02]  /*8c90*/  IMAD.U32 R33, R32, 0x10000, RZ ;  /* 0x0001000020217824 */ /* 0x000fc400078e00ff */
[C---:B------:R-:W-:Y:S01]  /*8ca0*/  FFMA.FTZ R53, R50.reuse, R45, -R53 ;  /* 0x0000002d32357223 */ /* 0x040fe20000010835 */
[----:B------:R-:W-:Y:S02]  /*8cb0*/  IMAD.U32 R46, R43, 0x10000, RZ ;  /* 0x000100002b2e7824 */ /* 0x000fe400078e00ff */
[----:B------:R-:W-:Y:S01]  /*8cc0*/  FFMA.FTZ R51, R50, R54, R51 ;  /* 0x0000003632337223 */ /* 0x000fe20000010033 */
[----:B------:R-:W-:Y:S01]  /*8cd0*/  IMAD.U32 R45, R11, 0x10000, RZ ;  /* 0x000100000b2d7824 */ /* 0x000fe200078e00ff */
        /* <DEDUP_REMOVED lines=8> */
[----:B------:R-:W-:Y:S01]  /*8d60*/  FMUL.FTZ R33, R33, R45 ;  /* 0x0000002d21217220 */ /* 0x000fe20000410000 */
[----:B------:R-:W-:Y:S01]  /*8d70*/  LOP3.LUT R12, R12, 0xffff0000, RZ, 0xc0, !PT ;  /* 0xffff00000c0c7812 */ /* 0x000fe200078ec0ff */
[C---:B------:R-:W-:Y:S01]  /*8d80*/  FFMA.FTZ R50, R15.reuse, R66, -R50 ;  /* 0x000000420f327223 */ /* 0x040fe20000010832 */
[----:B------:R-:W-:Y:S01]  /*8d90*/  FFMA.FTZ R78, R15, R78, R35 ;  /* 0x0000004e0f4e7223 */ /* 0x000fe20000010023 */
[----:B------:R-:W-:Y:S01]  /*8da0*/  PRMT R42, R206, 0x5410, R42 ;  /* 0x00005410ce2a7816 */ /* 0x000fe2000000002a */
[C---:B------:R-:W-:Y:S01]  /*8db0*/  FMUL.FTZ R15, R32.reuse, R43 ;  /* 0x0000002b200f7220 */ /* 0x040fe20000410000 */
[C---:B------:R-:W-:Y:S01]  /*8dc0*/  FFMA.FTZ R11, R13.reuse, R45, -R11 ;  /* 0x0000002d0d0b7223 */ /* 0x040fe2000001080b */
[----:B------:R-:W-:Y:S01]  /*8dd0*/  FFMA.FTZ R33, R13, R46, R33 ;  /* 0x0000002e0d217223 */ /* 0x000fe20000010021 */
[-C--:B------:R-:W-:Y:S01]  /*8de0*/  FMUL.FTZ R13, R32, R54.reuse ;  /* 0x00000036200d7220 */ /* 0x080fe20000410000 */
[C---:B------:R-:W-:Y:S01]  /*8df0*/  IMAD.U32 R32, R55.reuse, 0x10000, RZ ;  /* 0x0001000037207824 */ /* 0x040fe200078e00ff */
[----:B------:R-:W-:Y:S01]  /*8e00*/  LOP3.LUT R34, R34, 0xffff0000, RZ, 0xc0, !PT ;  /* 0xffff000022227812 */ /* 0x000fe200078ec0ff */
[----:B------:R-:W-:Y:S01]  /*8e10*/  FFMA.FTZ R54, R12, R54, -R15 ;  /* 0x000000360c367223 */ /* 0x000fe2000001080f */
[----:B------:R-:W-:Y:S01]  /*8e20*/  LOP3.LUT R55, R55, 0xffff0000, RZ, 0xc0, !PT ;  /* 0xffff000037377812 */ /* 0x000fe200078ec0ff */
[C---:B------:R-:W-:Y:S01]  /*8e30*/  IMAD.U32 R15, R42.reuse, 0x10000, RZ ;  /* 0x000100002a0f7824 */ /* 0x040fe200078e00ff */
[----:B------:R-:W-:Y:S01]  /*8e40*/  LOP3.LUT R35, R42, 0xffff0000, RZ, 0xc0, !PT ;  /* 0xffff00002a237812 */ /* 0x000fe200078ec0ff */
[----:B------:R-:W-:Y:S01]  /*8e50*/  FFMA.FTZ R12, R12, R43, R13 ;  /* 0x0000002b0c0c7223 */ /* 0x000fe2000001000d */
[----:B------:R-:W-:Y:S01]  /*8e60*/  LOP3.LUT R14, R14, 0xffff0000, RZ, 0xc0, !PT ;  /* 0xffff00000e0e7812 */ /* 0x000fe200078ec0ff */
[-C--:B------:R-:W-:Y:S01]  /*8e70*/  FMUL.FTZ R42, R52, R32.reuse ;  /* 0x00000020342a7220 */ /* 0x080fe20000410000 */
[----:B------:R-:W-:Y:S01]  /*8e80*/  FMUL.FTZ R13, R34, R55 ;  /* 0x00000037220d7220 */ /* 0x000fe20000410000 */
[----:B------:R-:W-:Y:S01]  /*8e90*/  FMUL.FTZ R43, R52, R15 ;  /* 0x0000000f342b7220 */ /* 0x000fe20000410000 */
[----:B------:R-:W-:Y:S01]  /*8ea0*/  FMUL.FTZ R34, R34, R35 ;  /* 0x0000002322227220 */ /* 0x000fe20000410000 */
[C---:B------:R-:W-:Y:S01]  /*8eb0*/  FFMA.FTZ R15, R49.reuse, R15, -R42 ;  /* 0x0000000f310f7223 */ /* 0x040fe2000001082a */
        /* <DEDUP_REMOVED lines=8> */
[----:B------:R-:W-:Y:S01]  /*8f40*/  IMAD.MOV.U32 R12, RZ, RZ, R54 ;  /* 0x000000ffff0c7224 */ /* 0x000fe200078e0036 */
[----:B------:R-:W-:Y:S02]  /*8f50*/  F2FP.BF16.F32.PACK_AB R14, R42, R15 ;  /* 0x0000000f2a0e723e */ /* 0x000fe400000010ff */
[----:B------:R-:W-:Y:S01]  /*8f60*/  F2FP.BF16.F32.PACK_AB R34, R55, R32 ;  /* 0x000000203722723e */ /* 0x000fe200000010ff */
[----:B------:R-:W-:Y:S01]  /*8f70*/  IMAD.MOV.U32 R32, RZ, RZ, R46 ;  /* 0x000000ffff207224 */ /* 0x000fe200078e002e */
[----:B------:R-:W-:-:S02]  /*8f80*/  F2FP.BF16.F32.PACK_AB R13, R65, R44 ;  /* 0x0000002c410d723e */ /* 0x000fc400000010ff */
[----:B------:R-:W-:Y:S02]  /*8f90*/  F2FP.BF16.F32.PACK_AB R35, R78, R51 ;  /* 0x000000334e23723e */ /* 0x000fe400000010ff */
[----:B------:R-:W-:-:S07]  /*8fa0*/  MOV R15, R50 ;  /* 0x00000032000f7202 */ /* 0x000fce0000000f00 */
.L_x_540:
[----:B------:R-:W-:Y:S05]  /*8fb0*/  BSYNC B2 ;  /* 0x0000000000027941 */ /* 0x000fea0003800000 */
.L_x_539:
[----:B--2---:R2:W-:Y:S04]  /*8fc0*/  ST.E.128 desc[UR60][R38.64], R12 ;  /* 0x0000000c26007985 */ /* 0x0045e8000c101d3c */
[----:B---3--:R2:W-:Y:S02]  /*8fd0*/  @!P4 ST.E.128 desc[UR60][R40.64], R32 ;  /* 0x000000202800c985 */ /* 0x0085e4000c101d3c */
.L_x_538:
[----:B------:R-:W-:Y:S05]  /*8fe0*/  BSYNC B1 ;  /* 0x0000000000017941 */ /* 0x000fea0003800000 */
.L_x_537:
[----:B------:R-:W-:Y:S01]  /*8ff0*/  ISETP.NE.AND P4, PT, R27, RZ, PT ;  /* 0x000000ff1b00720c */ /* 0x000fe20003f85270 */
[----:B------:R-:W-:-:S12]  /*9000*/  BSSY B1, `(.L_x_541) ;  /* 0x000007c000017945 */ /* 0x000fd80003800000 */
[----:B------:R-:W-:Y:S05]  /*9010*/  @!P4 BRA `(.L_x_542) ;  /* 0x0000000400e8c947 */ /* 0x000fea0003800000 */
[----:B0--3--:R-:W-:Y:S01]  /*9020*/  SEL R11, R129, R139, !P2 ;  /* 0x0000008b810b7207 */ /* 0x009fe20005000000 */
[----:B------:R-:W-:Y:S01]  /*9030*/  BSSY B2, `(.L_x_543) ;  /* 0x0000076000027945 */ /* 0x000fe20003800000 */
[C---:B--2---:R-:W-:Y:S02]  /*9040*/  LEA R38, P5, R8.reuse, R119, 0x1 ;  /* 0x0000007708267211 */ /* 0x044fe400078a08ff */
        /* <DEDUP_REMOVED lines=8> */
[----:B------:R-:W-:Y:S02]  /*90d0*/  LOP3.LUT R12, R167, 0x38, R40, 0xf8, !PT ;  /* 0x00000038a70c7812 */ /* 0x000fe400078ef828 */
[----:B------:R-:W-:Y:S02]  /*90e0*/  SHF.R.S32.HI R14, RZ, 0x3, R11 ;  /* 0x00000003ff0e7819 */ /* 0x000fe4000001140b */
[----:B------:R-:W-:Y:S02]  /*90f0*/  LOP3.LUT R12, R12, R223, RZ, 0x3c, !PT ;  /* 0x000000df0c0c7212 */ /* 0x000fe400078e3cff */
[----:B------:R-:W-:Y:S01]  /*9100*/  ISETP.GE.AND P4, PT, R40, R135, PT ;  /* 0x000000872800720c */ /* 0x000fe20003f86270 */
[----:B------:R-:W-:-:S04]  /*9110*/  IMAD R11, R14, 0x1800, R179 ;  /* 0x000018000e0b7824 */ /* 0x000fc800078e02b3 */
[----:B------:R-:W-:Y:S02]  /*9120*/  IMAD.IADD R13, R11, 0x1, R12 ;  /* 0x000000010b0d7824 */ /* 0x000fe400078e020c */
[C---:B------:R-:W-:Y:S02]  /*9130*/  IMAD R11, R18.reuse, 0x4800, R140 ;  /* 0x00004800120b7824 */ /* 0x040fe400078e028c */
[----:B------:R-:W-:Y:S02]  /*9140*/  IMAD R13, R18, 0x4800, R13 ;  /* 0x00004800120d7824 */ /* 0x000fe400078e020d */
[--C-:B------:R-:W-:Y:S02]  /*9150*/  IMAD R11, R11, 0x2, R2.reuse ;  /* 0x000000020b0b7824 */ /* 0x100fe400078e0202 */
[----:B------:R-:W-:Y:S02]  /*9160*/  IMAD R32, R13, 0x2, R2 ;  /* 0x000000020d207824 */ /* 0x000fe400078e0202 */
[----:B------:R-:W-:Y:S01]  /*9170*/  @!P4 IMAD.WIDE R40, R40, 0x2, R36 ;  /* 0x000000022828c825 */ /* 0x000fe200078e0224 */
[----:B------:R0:W2:Y:S04]  /*9180*/  LDS.128 R12, [R11+0x18400] ;  /* 0x018400000b0c7984 */ /* 0x0000a80000000c00 */
[----:B------:R-:W3:Y:S01]  /*9190*/  LDS.128 R32, [R32+0x18400] ;  /* 0x0184000020207984 */ /* 0x000ee20000000c00 */
[----:B------:R-:W-:Y:S05]  /*91a0*/  @P5 BRA `(.L_x_544) ;  /* 0x0000000400785947 */ /* 0x000fea0003800000 */
[----:B------:R-:W-:Y:S01]  /*91b0*/  SHF.R.U64 R43, R72, 0x10, R73 ;  /* 0x00000010482b7819 */ /* 0x000fe20000001249 */
[----:B---3--:R-:W-:Y:S01]  /*91c0*/  IMAD.U32 R47, R33, 0x10000, RZ ;  /* 0x00010000212f7824 */ /* 0x008fe200078e00ff */
[----:B0-----:R-:W-:Y:S01]  /*91d0*/  SHF.R.U64 R11, R60, 0x10, R61 ;  /* 0x000000103c0b7819 */ /* 0x001fe2000000123d */
[----:B--2---:R-:W-:Y:S01]  /*91e0*/  IMAD.U32 R45, R13, 0x10000, RZ ;  /* 0x000100000d2d7824 */ /* 0x004fe200078e00ff */
[----:B------:R-:W-:Y:S01]  /*91f0*/  SHF.R.U32.HI R73, RZ, 0x10, R73 ;  /* 0x00000010ff497819 */ /* 0x000fe20000011649 */
[----:B------:R-:W-:Y:S01]  /*9200*/  IMAD.U32 R50, R15, 0x10000, RZ ;  /* 0x000100000f327824 */ /* 0x000fe200078e00ff */
[----:B------:R-:W-:Y:S01]  /*9210*/  SHF.R.U32.HI R61, RZ, 0x10, R61 ;  /* 0x00000010ff3d7819 */ /* 0x000fe2000001163d */
[----:B------:R-:W-:Y:S01]  /*9220*/  IMAD.U32 R49, R14, 0x10000, RZ ;  /* 0x000100000e317824 */ /* 0x000fe200078e00ff */
[----:B------:R-:W-:Y:S02]  /*9230*/  PRMT R73, R156, 0x5432, R73 ;  /* 0x000054329c497816 */ /* 0x000fe40000000049 */
[----:B------:R-:W-:-:S02]  /*9240*/  PRMT R61, R154, 0x5432, R61 ;  /* 0x000054329a3d7816 */ /* 0x000fc4000000003d */
[----:B------:R-:W-:Y:S01]  /*9250*/  SHF.R.U64 R44, R74, 0x10, R75 ;  /* 0x000000104a2c7819 */ /* 0x000fe2000000124b */
[----:B------:R-:W-:Y:S01]  /*9260*/  IMAD.U32 R54, R73, 0x10000, RZ ;  /* 0x0001000049367824 */ /* 0x000fe200078e00ff */
[----:B------:R-:W-:Y:S01]  /*9270*/  SHF.R.U64 R42, R62, 0x10, R63 ;  /* 0x000000103e2a7819 */ /* 0x000fe2000000123f */
[----:B------:R-:W-:Y:S01]  /*9280*/  IMAD.U32 R60, R61, 0x10000, RZ ;  /* 0x000100003d3c7824 */ /* 0x000fe200078e00ff */
[----:B------:R-:W-:Y:S01]  /*9290*/  SHF.R.U32.HI R74, RZ, 0x10, R75 ;  /* 0x00000010ff4a7819 */ /* 0x000fe2000001164b */
[C---:B------:R-:W-:Y:S01]  /*92a0*/  FMUL.FTZ R64, R47.reuse, R54 ;  /* 0x000000362f407220 */ /* 0x040fe20000410000 */
[----:B------:R-:W-:Y:S01]  /*92b0*/  SHF.R.U32.HI R62, RZ, 0x10, R63 ;  /* 0x00000010ff3e7819 */ /* 0x000fe2000001163f */
[----:B------:R-:W-:Y:S01]  /*92c0*/  FMUL.FTZ R66, R47, R60 ;  /* 0x0000003c2f427220 */ /* 0x000fe20000410000 */
[----:B------:R-:W-:Y:S01]  /*92d0*/  LOP3.LUT R48, R33, 0xffff0000, RZ, 0xc0, !PT ;  /* 0xffff000021307812 */ /* 0x000fe200078ec0ff */
[----:B------:R-:W-:Y:S01]  /*92e0*/  IMAD.U32 R33, R32, 0x10000, RZ ;  /* 0x0001000020217824 */ /* 0x000fe200078e00ff */
[----:B------:R-:W-:-:S02]  /*92f0*/  LOP3.LUT R73, R73, 0xffff0000, RZ, 0xc0, !PT ;  /* 0xffff000049497812 */ /* 0x000fc400078ec0ff */
[----:B------:R-:W-:Y:S02]  /*9300*/  PRMT R74, R155, 0x5432, R74 ;  /* 0x000054329b4a7816 */ /* 0x000fe4000000004a */
[----:B------:R-:W-:Y:S01]  /*9310*/  PRMT R62, R153, 0x5432, R62 ;  /* 0x00005432993e7816 */ /* 0x000fe2000000003e */
[----:B------:R-:W-:Y:S01]  /*9320*/  FMUL.FTZ R55, R48, R73 ;  /* 0x0000004930377220 */ /* 0x000fe20000410000 */
[----:B------:R-:W-:Y:S01]  /*9330*/  LOP3.LUT R61, R61, 0xffff0000, RZ, 0xc0, !PT ;  /* 0xffff00003d3d7812 */ /* 0x000fe200078ec0ff */
[----:B------:R-:W-:Y:S01]  /*9340*/  IMAD.U32 R53, R74, 0x10000, RZ ;  /* 0x000100004a357824 */ /* 0x000fe200078e00ff */
[----:B------:R-:W-:Y:S01]  /*9350*/  LOP3.LUT R46, R13, 0xffff0000, RZ, 0xc0, !PT ;  /* 0xffff00000d2e7812 */ /* 0x000fe200078ec0ff */
[----:B------:R-:W-:Y:S01]  /*9360*/  IMAD.U32 R47, R62, 0x10000, RZ ;  /* 0x000100003e2f7824 */ /* 0x000fe200078e00ff */
[----:B------:R-:W-:Y:S01]  /*9370*/  SHF.L.U32 R52, R35, 0x10, RZ ;  /* 0x0000001023347819 */ /* 0x000fe200000006ff */
[-C--:B------:R-:W-:Y:S01]  /*9380*/  FMUL.FTZ R63, R48, R61.reuse ;  /* 0x0000003d303f7220 */ /* 0x080fe20000410000 */
[----:B------:R-:W-:Y:S01]  /*9390*/  PRMT R156, R156, 0x5410, R43 ;  /* 0x000054109c9c7816 */ /* 0x000fe2000000002b */
[C---:B------:R-:W-:Y:S01]  /*93a0*/  FFMA.FTZ R43, R45.reuse, R60, -R64 ;  /* 0x0000003c2d2b7223 */ /* 0x040fe20000010840 */
[----:B------:R-:W-:Y:S01]  /*93b0*/  FFMA.FTZ R45, R45, R54, R66 ;  /* 0x000000362d2d7223 */ /* 0x000fe20000010042 */
[----:B------:R-:W-:Y:S01]  /*93c0*/  LOP3.LUT R35, R35, 0xffff0000, RZ, 0xc0, !PT ;  /* 0xffff000023237812 */ /* 0x000fe200078ec0ff */
[----:B------:R-:W-:Y:S01]  /*93d0*/  FFMA.FTZ R48, R46, R61, -R55 ;  /* 0x0000003d2e307223 */ /* 0x000fe20000010837 */
[----:B------:R-:W-:Y:S01]  /*93e0*/  LOP3.LUT R54, R74, 0xffff0000, RZ, 0xc0, !PT ;  /* 0xffff00004a367812 */ /* 0x000fe200078ec0ff */
[----:B------:R-:W-:Y:S01]  /*93f0*/  FMUL.FTZ R55, R52, R53 ;  /* 0x0000003534377220 */ /* 0x000fe20000410000 */
[----:B------:R-:W-:Y:S01]  /*9400*/  PRMT R11, R154, 0x5410, R11 ;  /* 0x000054109a0b7816 */ /* 0x000fe2000000000b */
[-C--:B------:R-:W-:Y:S01]  /*9410*/  FMUL.FTZ R60, R52, R47.reuse ;  /* 0x0000002f343c7220 */ /* 0x080fe20000410000 */
[----:B------:R-:W-:Y:S01]  /*9420*/  LOP3.LUT R52, R62, 0xffff0000, RZ, 0xc0, !PT ;  /* 0xffff00003e347812 */ /* 0x000fe200078ec0ff */
[C---:B------:R-:W-:Y:S01]  /*9430*/  FFMA.FTZ R47, R50.reuse, R47, -R55 ;  /* 0x0000002f322f7223 */ /* 0x040fe20000010837 */
[----:B------:R-:W-:Y:S01]  /*9440*/  LOP3.LUT R15, R15, 0xffff0000, RZ, 0xc0, !PT ;  /* 0xffff00000f0f7812 */ /* 0x000fe200078ec0ff */
[----:B------:R-:W-:Y:S01]  /*9450*/  FMUL.FTZ R64, R35, R54 ;  /* 0x0000003623407220 */ /* 0x000fe20000410000 */
[----:B------:R-:W-:Y:S01]  /*9460*/  FFMA.FTZ R50, R50, R53, R60 ;  /* 0x0000003532327223 */ /* 0x000fe2000001003c */
[----:B------:R-:W-:-:S02]  /*9470*/  IMAD.U32 R62, R156, 0x10000, RZ ;  /* 0x000100009c3e7824 */ /* 0x000fc400078e00ff */
[-C--:B------:R-:W-:Y:S01]  /*9480*/  FMUL.FTZ R66, R35, R52.reuse ;  /* 0x0000003423427220 */ /* 0x080fe20000410000 */
[----:B------:R-:W-:Y:S02]  /*9490*/  IMAD.U32 R60, R11, 0x10000, RZ ;  /* 0x000100000b3c7824 */ /* 0x000fe400078e00ff */
[----:B------:R-:W-:Y:S01]  /*94a0*/  FFMA.FTZ R52, R15, R52, -R64 ;  /* 0x000000340f347223 */ /* 0x000fe20000010840 */
[----:B------:R-:W-:Y:S02]  /*94b0*/  IMAD.U32 R13, R12, 0x10000, RZ ;  /* 0x000100000c0d7824 */ /* 0x000fe400078e00ff */
[C---:B------:R-:W-:Y:S01]  /*94c0*/  FMUL.FTZ R64, R33.reuse, R62 ;  /* 0x0000003e21407220 */ /* 0x040fe20000410000 */
[----:B------:R-:W-:Y:S01]  /*94d0*/  LOP3.LUT R32, R32, 0xffff0000, RZ, 0xc0, !PT ;  /* 0xffff000020207812 */ /* 0x000fe200078ec0ff */
[----:B------:R-:W-:Y:S01]  /*94e0*/  FMUL.FTZ R33, R33, R60 ;  /* 0x0000003c21217220 */ /* 0x000fe20000410000 */
[----:B------:R-:W-:Y:S01]  /*94f0*/  PRMT R44, R155, 0x5410, R44 ;  /* 0x000054109b2c7816 */ /* 0x000fe2000000002c */
[----:B------:R-:W-:Y:S01]  /*9500*/  FFMA.FTZ R15, R15, R54, R66 ;  /* 0x000000360f0f7223 */ /* 0x000fe20000010042 */
[----:B------:R-:W-:Y:S01]  /*9510*/  LOP3.LUT R53, R156, 0xffff0000, RZ, 0xc0, !PT ;  /* 0xffff00009c357812 */ /* 0x000fe200078ec0ff */
[----:B------:R-:W-:Y:S01]  /*9520*/  FFMA.FTZ R46, R46, R73, R63 ;  /* 0x000000492e2e7223 */ /* 0x000fe2000001003f */
[----:B------:R-:W-:Y:S01]  /*9530*/  LOP3.LUT R35, R11, 0xffff0000, RZ, 0xc0, !PT ;  /* 0xffff00000b237812 */ /* 0x000fe200078ec0ff */
[----:B------:R-:W-:Y:S01]  /*9540*/  FFMA.FTZ R11, R13, R60, -R64 ;  /* 0x0000003c0d0b7223 */ /* 0x000fe20000010840 */
[----:B------:R-:W-:Y:S01]  /*9550*/  PRMT R42, R153, 0x5410, R42 ;  /* 0x00005410992a7816 */ /* 0x000fe2000000002a */
[----:B------:R-:W-:Y:S01]  /*9560*/  FFMA.FTZ R13, R13, R62, R33 ;  /* 0x0000003e0d0d7223 */ /* 0x000fe20000010021 */
[----:B------:R-:W-:Y:S01]  /*9570*/  LOP3.LUT R51, R14, 0xffff0000, RZ, 0xc0, !PT ;  /* 0xffff00000e337812 */ /* 0x000fe200078ec0ff */
[----:B------:R-:W-:-:S02]  /*9580*/  IMAD.U32 R14, R34, 0x10000, RZ ;  /* 0x00010000220e7824 */ /* 0x000fc400078e00ff */
[C---:B------:R-:W-:Y:S01]  /*9590*/  FMUL.FTZ R55, R32.reuse, R53 ;  /* 0x0000003520377220 */ /* 0x040fe20000410000 */
[----:B------:R-:W-:Y:S01]  /*95a0*/  FMUL.FTZ R61, R32, R35 ;  /* 0x00000023203d7220 */ /* 0x000fe20000410000 */
[----:B------:R-:W-:Y:S01]  /*95b0*/  IMAD.U32 R33, R44, 0x10000, RZ ;  /* 0x000100002c217824 */ /* 0x000fe200078e00ff */
[----:B------:R-:W-:Y:S01]  /*95c0*/  LOP3.LUT R34, R34, 0xffff0000, RZ, 0xc0, !PT ;  /* 0xffff000022227812 */ /* 0x000fe200078ec0ff */
[----:B------:R-:W-:Y:S01]  /*95d0*/  IMAD.U32 R32, R42, 0x10000, RZ ;  /* 0x000100002a207824 */ /* 0x000fe200078e00ff */
[----:B------:R-:W-:Y:S01]  /*95e0*/  LOP3.LUT R44, R44, 0xffff0000, RZ, 0xc0, !PT ;  /* 0xffff00002c2c7812 */ /* 0x000fe200078ec0ff */
[----:B------:R-:W-:Y:S01]  /*95f0*/  FMUL.FTZ R60, R14, R33 ;  /* 0x000000210e3c7220 */ /* 0x000fe20000410000 */
[----:B------:R-:W-:Y:S01]  /*9600*/  LOP3.LUT R12, R12, 0xffff0000, RZ, 0xc0, !PT ;  /* 0xffff00000c0c7812 */ /* 0x000fe200078ec0ff */
[----:B------:R-:W-:Y:S01]  /*9610*/  FMUL.FTZ R14, R14, R32 ;  /* 0x000000200e0e7220 */ /* 0x000fe20000410000 */
[----:B------:R-:W-:Y:S01]  /*9620*/  LOP3.LUT R42, R42, 0xffff0000, RZ, 0xc0, !PT ;  /* 0xffff00002a2a7812 */ /* 0x000fe200078ec0ff */
[----:B------:R-:W-:Y:S01]  /*9630*/  FMUL.FTZ R62, R34, R44 ;  /* 0x0000002c223e7220 */ /* 0x000fe20000410000 */
[C---:B------:R-:W-:Y:S01]  /*9640*/  FFMA.FTZ R60, R49.reuse, R32, -R60 ;  /* 0x00000020313c7223 */ /* 0x040fe2000001083c */
[----:B------:R-:W-:Y:S01]  /*9650*/  FFMA.FTZ R54, R12, R35, -R55 ;  /* 0x000000230c367223 */ /* 0x000fe20000010837 */
[----:B------:R-:W-:Y:S01]  /*9660*/  FFMA.FTZ R14, R49, R33, R14 ;  /* 0x00000021310e7223 */ /* 0x000fe2000001000e */
[-C--:B------:R-:W-:Y:S01]  /*9670*/  FMUL.FTZ R35, R34, R42.reuse ;  /* 0x0000002a22237220 */ /* 0x080fe20000410000 */
[C---:B------:R-:W-:Y:S01]  /*9680*/  FFMA.FTZ R33, R51.reuse, R42, -R62 ;  /* 0x0000002a33217223 */ /* 0x040fe2000001083e */
[----:B------:R-:W-:Y:S01]  /*9690*/  FFMA.FTZ R12, R12, R53, R61 ;  /* 0x000000350c0c7223 */ /* 0x000fe2000001003d */
[----:B------:R-:W-:Y:S01]  /*96a0*/  F2FP.BF16.F32.PACK_AB R45, R46, R45 ;  /* 0x0000002d2e2d723e */ /* 0x000fe200000010ff */
        /* <DEDUP_REMOVED lines=10> */
[----:B------:R-:W-:Y:S01]  /*9750*/  F2FP.BF16.F32.PACK_AB R34, R35, R14 ;  /* 0x0000000e2322723e */ /* 0x000fe200000010ff */
[----:B------:R-:W-:Y:S01]  /*9760*/  IMAD.MOV.U32 R14, RZ, RZ, R46 ;  /* 0x000000ffff0e7224 */ /* 0x000fe200078e002e */
[----:B------:R-:W-:Y:S01]  /*9770*/  MOV R13, R43 ;  /* 0x0000002b000d7202 */ /* 0x000fe20000000f00 */
[----:B------:R-:W-:-:S07]  /*9780*/  IMAD.MOV.U32 R35, RZ, RZ, R50 ;  /* 0x000000ffff237224 */ /* 0x000fce00078e0032 */
.L_x_544:
[----:B------:R-:W-:Y:S05]  /*9790*/  BSYNC B2 ;  /* 0x0000000000027941 */ /* 0x000fea0003800000 */
.L_x_543:
[----:B--2---:R2:W-:Y:S04]  /*97a0*/  ST.E.128 desc[UR60][R38.64], R12 ;  /* 0x0000000c26007985 */ /* 0x0045e8000c101d3c */
[----:B---3--:R2:W-:Y:S02]  /*97b0*/  @!P4 ST.E.128 desc[UR60][R40.64], R32 ;  /* 0x000000202800c985 */ /* 0x0085e4000c101d3c */
.L_x_542:
[----:B------:R-:W-:Y:S05]  /*97c0*/  BSYNC B1 ;  /* 0x0000000000017941 */ /* 0x000fea0003800000 */
.L_x_541:
[----:B------:R-:W-:-:S13]  /*97d0*/  ISETP.NE.AND P4, PT, R28, RZ, PT ;  /* 0x000000ff1c00720c */ /* 0x000fda0003f85270 */
[----:B------:R-:W-:Y:S05]  /*97e0*/  @!P4 BRA `(.L_x_493) ;  /* 0x0000000c00c4c947 */ /* 0x000fea0003800000 */
[----:B------:R-:W-:Y:S01]  /*97f0*/  SEL R139, R129, R139, !P1 ;  /* 0x0000008b818b7207 */ /* 0x000fe20004800000 */
[----:B------:R-:W-:Y:S01]  /*9800*/  BSSY B1, `(.L_x_545) ;  /* 0x0000072000017945 */ /* 0x000fe20003800000 */
[----:B------:R-:W-:Y:S02]  /*9810*/  ISETP.GE.AND P5, PT, R3, R128, PT ;  /* 0x000000800300720c */ /* 0x000fe40003fa6270 */
[----:B--234-:R-:W-:Y:S02]  /*9820*/  SHF.R.S32.HI R12, RZ, 0x1f, R139 ;  /* 0x0000001fff0c7819 */ /* 0x01cfe4000001148b */
[C---:B------:R-:W-:Y:S02]  /*9830*/  LEA R38, P4, R9.reuse, R119, 0x1 ;  /* 0x0000007709267211 */ /* 0x040fe400078808ff */
[----:B------:R-:W-:Y:S02]  /*9840*/  LEA.HI R139, R12, R139, RZ, 0x4 ;  /* 0x0000008b0c8b7211 */ /* 0x000fe400078f20ff */
[----:B------:R-:W-:-:S02]  /*9850*/  LEA.HI.X R39, R9, R118, R114, 0x1, P4 ;  /* 0x0000007609277211 */ /* 0x000fc400020f0c72 */
[----:B------:R-:W-:-:S04]  /*9860*/  LEA.HI.SX32 R139, R139, R120, 0x1c ;  /* 0x000000788b8b7211 */ /* 0x000fc800078fe2ff */
[----:B------:R-:W-:Y:S01]  /*9870*/  SHF.R.S32.HI R12, RZ, 0x1f, R139 ;  /* 0x0000001fff0c7819 */ /* 0x000fe2000001148b */
[----:B------:R-:W-:-:S03]  /*9880*/  IMAD.SHL.U32 R40, R139, 0x8, RZ ;  /* 0x000000088b287824 */ /* 0x000fc600078e00ff */
[----:B------:R-:W-:-:S04]  /*9890*/  LEA.HI R12, R12, R139, RZ, 0x3 ;  /* 0x0000008b0c0c7211 */ /* 0x000fc800078f18ff */
[----:B------:R-:W-:Y:S02]  /*98a0*/  SHF.R.S32.HI R14, RZ, 0x3, R12 ;  /* 0x00000003ff0e7819 */ /* 0x000fe4000001140c */
[----:B------:R-:W-:-:S03]  /*98b0*/  LOP3.LUT R12, R167, 0x38, R40, 0xf8, !PT ;  /* 0x00000038a70c7812 */ /* 0x000fc600078ef828 */
[----:B0-----:R-:W-:Y:S01]  /*98c0*/  IMAD R11, R14, 0x1800, R179 ;  /* 0x000018000e0b7824 */ /* 0x001fe200078e02b3 */
[----:B------:R-:W-:-:S05]  /*98d0*/  LOP3.LUT R12, R12, R223, RZ, 0x3c, !PT ;  /* 0x000000df0c0c7212 */ /* 0x000fca00078e3cff */
[----:B------:R-:W-:Y:S02]  /*98e0*/  IMAD.IADD R13, R11, 0x1, R12 ;  /* 0x000000010b0d7824 */ /* 0x000fe400078e020c */
[C---:B------:R-:W-:Y:S02]  /*98f0*/  IMAD R11, R18.reuse, 0x4800, R138 ;  /* 0x00004800120b7824 */ /* 0x040fe400078e028a */
[----:B------:R-:W-:Y:S02]  /*9900*/  IMAD R13, R18, 0x4800, R13 ;  /* 0x00004800120d7824 */ /* 0x000fe400078e020d */
[--C-:B------:R-:W-:Y:S02]  /*9910*/  IMAD R11, R11, 0x2, R2.reuse ;  /* 0x000000020b0b7824 */ /* 0x100fe400078e0202 */
[----:B------:R-:W-:-:S03]  /*9920*/  IMAD R32, R13, 0x2, R2 ;  /* 0x000000020d207824 */ /* 0x000fc600078e0202 */
[----:B------:R0:W2:Y:S04]  /*9930*/  LDS.128 R12, [R11+0x18400] ;  /* 0x018400000b0c7984 */ /* 0x0000a80000000c00 */
[----:B------:R-:W3:Y:S01]  /*9940*/  LDS.128 R32, [R32+0x18400] ;  /* 0x0184000020207984 */ /* 0x000ee20000000c00 */
[----:B------:R-:W-:Y:S05]  /*9950*/  @P5 BRA `(.L_x_546) ;  /* 0x0000000400705947 */ /* 0x000fea0003800000 */
[----:B------:R-:W-:Y:S01]  /*9960*/  SHF.R.U64 R55, R68, 0x10, R69 ;  /* 0x0000001044377819 */ /* 0x000fe20000001245 */
[----:B---3--:R-:W-:Y:S01]  /*9970*/  IMAD.U32 R52, R35, 0x10000, RZ ;  /* 0x0001000023347824 */ /* 0x008fe200078e00ff */
[----:B------:R-:W-:Y:S01]  /*9980*/  SHF.R.U64 R53, R56, 0x10, R57 ;  /* 0x0000001038357819 */ /* 0x000fe20000001239 */
[----:B--2---:R-:W-:Y:S01]  /*9990*/  IMAD.U32 R48, R15, 0x10000, RZ ;  /* 0x000100000f307824 */ /* 0x004fe200078e00ff */
[----:B------:R-:W-:Y:S01]  /*99a0*/  SHF.R.U32.HI R69, RZ, 0x10, R69 ;  /* 0x00000010ff457819 */ /* 0x000fe20000011645 */
[----:B------:R-:W-:Y:S01]  /*99b0*/  IMAD.U32 R49, R13, 0x10000, RZ ;  /* 0x000100000d317824 */ /* 0x000fe200078e00ff */
[----:B------:R-:W-:Y:S01]  /*99c0*/  SHF.R.U32.HI R57, RZ, 0x10, R57 ;  /* 0x00000010ff397819 */ /* 0x000fe20000011639 */
[----:B------:R-:W-:Y:S01]  /*99d0*/  IMAD.U32 R42, R32, 0x10000, RZ ;  /* 0x00010000202a7824 */ /* 0x000fe200078e00ff */
[----:B------:R-:W-:Y:S01]  /*99e0*/  LOP3.LUT R45, R35, 0xffff0000, RZ, 0xc0, !PT ;  /* 0xffff0000232d7812 */ /* 0x000fe200078ec0ff */
[----:B------:R-:W-:Y:S01]  /*99f0*/  IMAD.U32 R41, R12, 0x10000, RZ ;  /* 0x000100000c297824 */ /* 0x000fe200078e00ff */
[----:B------:R-:W-:Y:S01]  /*9a00*/  PRMT R46, R150, 0x5410, R53 ;  /* 0x00005410962e7816 */ /* 0x000fe20000000035 */
[----:B0-----:R-:W-:Y:S01]  /*9a10*/  IMAD.U32 R11, R14, 0x10000, RZ ;  /* 0x000100000e0b7824 */ /* 0x001fe200078e00ff */
[----:B------:R-:W-:-:S02]  /*9a20*/  PRMT R35, R152, 0x5432, R69 ;  /* 0x0000543298237816 */ /* 0x000fc40000000045 */
[----:B------:R-:W-:Y:S02]  /*9a30*/  PRMT R150, R150, 0x5432, R57 ;  /* 0x0000543296967816 */ /* 0x000fe40000000039 */
[----:B------:R-:W-:Y:S01]  /*9a40*/  SHF.L.U32 R50, R33, 0x10, RZ ;  /* 0x0000001021327819 */ /* 0x000fe200000006ff */
[----:B------:R-:W-:Y:S01]  /*9a50*/  IMAD.U32 R53, R35, 0x10000, RZ ;  /* 0x0001000023357824 */ /* 0x000fe200078e00ff */
[----:B------:R-:W-:Y:S02]  /*9a60*/  SHF.R.U64 R54, R58, 0x10, R59 ;  /* 0x000000103a367819 */ /* 0x000fe4000000123b */
[----:B------:R-:W-:Y:S01]  /*9a70*/  SHF.R.U64 R44, R70, 0x10, R71 ;  /* 0x00000010462c7819 */ /* 0x000fe20000001247 */
[----:B------:R-:W-:Y:S01]  /*9a80*/  FMUL.FTZ R56, R50, R53 ;  /* 0x0000003532387220 */ /* 0x000fe20000410000 */
[----:B------:R-:W-:Y:S01]  /*9a90*/  LOP3.LUT R43, R15, 0xffff0000, RZ, 0xc0, !PT ;  /* 0xffff00000f2b7812 */ /* 0x000fe200078ec0ff */
[----:B------:R-:W-:Y:S01]  /*9aa0*/  IMAD.U32 R15, R150, 0x10000, RZ ;  /* 0x00010000960f7824 */ /* 0x000fe200078e00ff */
[----:B------:R-:W-:-:S02]  /*9ab0*/  SHF.R.U32.HI R58, RZ, 0x10, R59 ;  /* 0x00000010ff3a7819 */ /* 0x000fc4000001163b */
[----:B------:R-:W-:Y:S01]  /*9ac0*/  SHF.R.U32.HI R70, RZ, 0x10, R71 ;  /* 0x00000010ff467819 */ /* 0x000fe20000011647 */
[-C--:B------:R-:W-:Y:S01]  /*9ad0*/  FMUL.FTZ R50, R50, R15.reuse ;  /* 0x0000000f32327220 */ /* 0x080fe20000410000 */
[----:B------:R-:W-:Y:S01]  /*9ae0*/  LOP3.LUT R51, R33, 0xffff0000, RZ, 0xc0, !PT ;  /* 0xffff000021337812 */ /* 0x000fe200078ec0ff */
[----:B------:R-:W-:Y:S01]  /*9af0*/  FFMA.FTZ R15, R49, R15, -R56 ;  /* 0x0000000f310f7223 */ /* 0x000fe20000010838 */
[----:B------:R-:W-:Y:S02]  /*9b00*/  PRMT R33, R149, 0x5410, R54 ;  /* 0x0000541095217816 */ /* 0x000fe40000000036 */
[----:B------:R-:W-:Y:S02]  /*9b10*/  PRMT R44, R151, 0x5410, R44 ;  /* 0x00005410972c7816 */ /* 0x000fe4000000002c */
[----:B------:R-:W-:Y:S02]  /*9b20*/  PRMT R149, R149, 0x5432, R58 ;  /* 0x0000543295957816 */ /* 0x000fe4000000003a */
[----:B------:R-:W-:-:S02]  /*9b30*/  PRMT R151, R151, 0x5432, R70 ;  /* 0x0000543297977816 */ /* 0x000fc40000000046 */
[----:B------:R-:W-:Y:S01]  /*9b40*/  LOP3.LUT R54, R35, 0xffff0000, RZ, 0xc0, !PT ;  /* 0xffff000023367812 */ /* 0x000fe200078ec0ff */
[----:B------:R-:W-:Y:S01]  /*9b50*/  FFMA.FTZ R35, R49, R53, R50 ;  /* 0x0000003531237223 */ /* 0x000fe20000010032 */
[----:B------:R-:W-:Y:S01]  /*9b60*/  LOP3.LUT R150, R150, 0xffff0000, RZ, 0xc0, !PT ;  /* 0xffff000096967812 */ /* 0x000fe200078ec0ff */
[----:B------:R-:W-:Y:S01]  /*9b70*/  IMAD.U32 R49, R149, 0x10000, RZ ;  /* 0x0001000095317824 */ /* 0x000fe200078e00ff */
[----:B------:R-:W-:Y:S01]  /*9b80*/  PRMT R152, R152, 0x5410, R55 ;  /* 0x0000541098987816 */ /* 0x000fe20000000037 */
[----:B------:R-:W-:Y:S01]  /*9b90*/  IMAD.U32 R55, R151, 0x10000, RZ ;  /* 0x0001000097377824 */ /* 0x000fe200078e00ff */
[----:B------:R-:W-:Y:S01]  /*9ba0*/  LOP3.LUT R47, R13, 0xffff0000, RZ, 0xc0, !PT ;  /* 0xffff00000d2f7812 */ /* 0x000fe200078ec0ff */
[C---:B------:R-:W-:Y:S01]  /*9bb0*/  FMUL.FTZ R56, R51.reuse, R54 ;  /* 0x0000003633387220 */ /* 0x040fe20000410000 */
[-C--:B------:R-:W-:Y:S01]  /*9bc0*/  FMUL.FTZ R50, R51, R150.reuse ;  /* 0x0000009633327220 */ /* 0x080fe20000410000 */
[C---:B------:R-:W-:Y:S01]  /*9bd0*/  FMUL.FTZ R51, R52.reuse, R55 ;  /* 0x0000003734337220 */ /* 0x040fe20000410000 */
[-C--:B------:R-:W-:Y:S01]  /*9be0*/  FMUL.FTZ R58, R52, R49.reuse ;  /* 0x00000031343a7220 */ /* 0x080fe20000410000 */
[C---:B------:R-:W-:Y:S01]  /*9bf0*/  FFMA.FTZ R150, R47.reuse, R150, -R56 ;  /* 0x000000962f967223 */ /* 0x040fe20000010838 */
[----:B------:R-:W-:Y:S01]  /*9c00*/  FFMA.FTZ R54, R47, R54, R50 ;  /* 0x000000362f367223 */ /* 0x000fe20000010032 */
[----:B------:R-:W-:Y:S01]  /*9c10*/  LOP3.LUT R56, R151, 0xffff0000, RZ, 0xc0, !PT ;  /* 0xffff000097387812 */ /* 0x000fe200078ec0ff */
[C---:B------:R-:W-:Y:S01]  /*9c20*/  FFMA.FTZ R52, R48.reuse, R49, -R51 ;  /* 0x0000003130347223 */ /* 0x040fe20000010833 */
[----:B------:R-:W-:Y:S01]  /*9c30*/  LOP3.LUT R50, R149, 0xffff0000, RZ, 0xc0, !PT ;  /* 0xffff000095327812 */ /* 0x000fe200078ec0ff */
[----:B------:R-:W-:Y:S01]  /*9c40*/  FFMA.FTZ R58, R48, R55, R58 ;  /* 0x00000037303a7223 */ /* 0x000fe2000001003a */
[----:B------:R-:W-:Y:S01]  /*9c50*/  SHF.L.U32 R48, R152, 0x10, RZ ;  /* 0x0000001098307819 */ /* 0x000fe200000006ff */
[----:B------:R-:W-:-:S02]  /*9c60*/  IMAD.U32 R47, R46, 0x10000, RZ ;  /* 0x000100002e2f7824 */ /* 0x000fc400078e00ff */
[C---:B------:R-:W-:Y:S01]  /*9c70*/  FMUL.FTZ R60, R45.reuse, R56 ;  /* 0x000000382d3c7220 */ /* 0x040fe20000410000 */
[----:B------:R-:W-:Y:S01]  /*9c80*/  FMUL.FTZ R62, R45, R50 ;  /* 0x000000322d3e7220 */ /* 0x000fe20000410000 */
[----:B------:R-:W-:Y:S01]  /*9c90*/  LOP3.LUT R45, R46, 0xffff0000, RZ, 0xc0, !PT ;  /* 0xffff00002e2d7812 */ /* 0x000fe200078ec0ff */
[----:B------:R-:W-:Y:S01]  /*9ca0*/  FMUL.FTZ R46, R42, R48 ;  /* 0x000000302a2e7220 */ /* 0x000fe20000410000 */
[----:B------:R-:W-:Y:S01]  /*9cb0*/  LOP3.LUT R32, R32, 0xffff0000, RZ, 0xc0, !PT ;  /* 0xffff000020207812 */ /* 0x000fe200078ec0ff */
[-C--:B------:R-:W-:Y:S01]  /*9cc0*/  FMUL.FTZ R51, R42, R47.reuse ;  /* 0x0000002f2a337220 */ /* 0x080fe20000410000 */
[----:B------:R-:W-:Y:S01]  /*9cd0*/  LOP3.LUT R49, R152, 0xffff0000, RZ, 0xc0, !PT ;  /* 0xffff000098317812 */ /* 0x000fe200078ec0ff */
[----:B------:R-:W-:Y:S01]  /*9ce0*/  IMAD.U32 R13, R34, 0x10000, RZ ;  /* 0x00010000220d7824 */ /* 0x000fe200078e00ff */
[----:B------:R-:W-:Y:S01]  /*9cf0*/  LOP3.LUT R12, R12, 0xffff0000, RZ, 0xc0, !PT ;  /* 0xffff00000c0c7812 */ /* 0x000fe200078ec0ff */
[C---:B------:R-:W-:Y:S01]  /*9d00*/  FFMA.FTZ R53, R43.reuse, R50, -R60 ;  /* 0x000000322b357223 */ /* 0x040fe2000001083c */
[----:B------:R-:W-:Y:S01]  /*9d10*/  FFMA.FTZ R55, R43, R56, R62 ;  /* 0x000000382b377223 */ /* 0x000fe2000001003e */
[C---:B------:R-:W-:Y:S01]  /*9d20*/  FFMA.FTZ R46, R41.reuse, R47, -R46 ;  /* 0x0000002f292e7223 */ /* 0x040fe2000001082e */
[----:B------:R-:W-:Y:S01]  /*9d30*/  FFMA.FTZ R51, R41, R48, R51 ;  /* 0x0000003029337223 */ /* 0x000fe20000010033 */
[----:B------:R-:W-:Y:S01]  /*9d40*/  LOP3.LUT R34, R34, 0xffff0000, RZ, 0xc0, !PT ;  /* 0xffff000022227812 */ /* 0x000fe200078ec0ff */
[----:B------:R-:W-:Y:S01]  /*9d50*/  FMUL.FTZ R43, R32, R49 ;  /* 0x00000031202b7220 */ /* 0x000fe20000410000 */
[----:B------:R-:W-:Y:S01]  /*9d60*/  LOP3.LUT R41, R44, 0xffff0000, RZ, 0xc0, !PT ;  /* 0xffff00002c297812 */ /* 0x000fe200078ec0ff */
[-C--:B------:R-:W-:Y:S01]  /*9d70*/  FMUL.FTZ R47, R32, R45.reuse ;  /* 0x0000002d202f7220 */ /* 0x080fe20000410000 */
[----:B------:R-:W-:Y:S01]  /*9d80*/  IMAD.U32 R42, R44, 0x10000, RZ ;  /* 0x000100002c2a7824 */ /* 0x000fe200078e00ff */
[----:B------:R-:W-:Y:S01]  /*9d90*/  LOP3.LUT R14, R14, 0xffff0000, RZ, 0xc0, !PT ;  /* 0xffff00000e0e7812 */ /* 0x000fe200078ec0ff */
[C---:B------:R-:W-:Y:S01]  /*9da0*/  IMAD.U32 R32, R33.reuse, 0x10000, RZ ;  /* 0x0001000021207824 */ /* 0x040fe200078e00ff */
[----:B------:R-:W-:Y:S01]  /*9db0*/  LOP3.LUT R33, R33, 0xffff0000, RZ, 0xc0, !PT ;  /* 0xffff000021217812 */ /* 0x000fe200078ec0ff */
[----:B------:R-:W-:Y:S01]  /*9dc0*/  FFMA.FTZ R43, R12, R45, -R43 ;  /* 0x0000002d0c2b7223 */ /* 0x000fe2000001082b */
[C---:B------:R-:W-:Y:S01]  /*9dd0*/  FMUL.FTZ R44, R13.reuse, R42 ;  /* 0x0000002a0d2c7220 */ /* 0x040fe20000410000 */
[C---:B------:R-:W-:Y:S01]  /*9de0*/  FMUL.FTZ R45, R34.reuse, R41 ;  /* 0x00000029222d7220 */ /* 0x040fe20000410000 */
[-C--:B------:R-:W-:Y:S01]  /*9df0*/  FMUL.FTZ R13, R13, R32.reuse ;  /* 0x000000200d0d7220 */ /* 0x080fe20000410000 */
[-C--:B------:R-:W-:Y:S01]  /*9e00*/  FMUL.FTZ R34, R34, R33.reuse ;  /* 0x0000002122227220 */ /* 0x080fe20000410000 */
[C---:B------:R-:W-:Y:S01]  /*9e10*/  FFMA.FTZ R44, R11.reuse, R32, -R44 ;  /* 0x000000200b2c7223 */ /* 0x040fe2000001082c */
[----:B------:R-:W-:Y:S01]  /*9e20*/  FFMA.FTZ R45, R14, R33, -R45 ;  /* 0x000000210e2d7223 */ /* 0x000fe2000001082d */
[----:B------:R-:W-:Y:S01]  /*9e30*/  FFMA.FTZ R12, R12, R49, R47 ;  /* 0x000000310c0c7223 */ /* 0x000fe2000001002f */
[----:B------:R-:W-:Y:S01]  /*9e40*/  FFMA.FTZ R13, R11, R42, R13 ;  /* 0x0000002a0b0d7223 */ /* 0x000fe2000001000d */
[----:B------:R-:W-:Y:S01]  /*9e50*/  FFMA.FTZ R34, R14, R41, R34 ;  /* 0x000000290e227223 */ /* 0x000fe20000010022 */
[----:B------:R-:W-:-:S02]  /*9e60*/  F2FP.BF16.F32.PACK_AB R15, R150, R15 ;  /* 0x0000000f960f723e */ /* 0x000fc400000010ff */
[----:B------:R-:W-:Y:S02]  /*9e70*/  F2FP.BF16.F32.PACK_AB R14, R43, R46 ;  /* 0x0000002e2b0e723e */ /* 0x000fe400000010ff */
[----:B------:R-:W-:Y:S02]  /*9e80*/  F2FP.BF16.F32.PACK_AB R52, R53, R52 ;  /* 0x000000343534723e */ /* 0x000fe400000010ff */
        /* <DEDUP_REMOVED lines=8> */
[----:B------:R-:W-:-:S07]  /*9f10*/  IMAD.MOV.U32 R15, RZ, RZ, R52 ;  /* 0x000000ffff0f7224 */ /* 0x000fce00078e0034 */
.L_x_546:
[----:B------:R-:W-:Y:S05]  /*9f20*/  BSYNC B1 ;  /* 0x0000000000017941 */ /* 0x000fea0003800000 */
.L_x_545:
[----:B--2---:R2:W-:Y:S01]  /*9f30*/  ST.E.128 desc[UR60][R38.64], R12 ;  /* 0x0000000c26007985 */ /* 0x0045e2000c101d3c */
[----:B------:R-:W-:-:S13]  /*9f40*/  ISETP.GE.AND P4, PT, R40, R135, PT ;  /* 0x000000872800720c */ /* 0x000fda0003f86270 */
[----:B------:R-:W-:Y:S05]  /*9f50*/  @P4 BRA `(.L_x_493) ;  /* 0x0000000400e84947 */ /* 0x000fea0003800000 */
[----:B------:R-:W-:-:S05]  /*9f60*/  IMAD.WIDE R36, R40, 0x2, R36 ;  /* 0x0000000228247825 */ /* 0x000fca00078e0224 */
[----:B---3--:R3:W-:Y:S01]  /*9f70*/  ST.E.128 desc[UR60][R36.64], R32 ;  /* 0x0000002024007985 */ /* 0x0087e2000c101d3c */
[----:B------:R-:W-:Y:S05]  /*9f80*/  BRA `(.L_x_493) ;  /* 0x0000000400dc7947 */ /* 0x000fea0003800000 */
.L_x_458:
[----:B------:R-:W2:Y:S02]  /*9f90*/  LDL R11, [R1+0x30] ;  /* 0x00003000010b7983 */ /* 0x000ea40000100800 */
[----:B--2---:R-:W-:-:S13]  /*9fa0*/  R2UR UR4, R11 ;  /* 0x000000000b0472ca */ /* 0x004fda00000e0000 */
[----:B------:R-:W-:-:S06]  /*9fb0*/  UISETP.NE.AND UP0, UPT, UR4, 0x3, UPT ;  /* 0x000000030400788c */ /* 0x000fcc000bf05270 */
[----:B------:R-:W-:-:S13]  /*9fc0*/  PLOP3.LUT P0, PT, PT, PT, UP0, 0x80, 0x0 ;  /* 0x000000000000781c */ /* 0x000fda0003f0f008 */
[----:B------:R-:W-:Y:S05]  /*9fd0*/  @!P0 BRA `(.L_x_547) ;  /* 0x0000000000048947 */ /* 0x000fea0003800000 */
[----:B------:R-:W-:Y:S01]  /*9fe0*/  BPT.TRAP 0x1 ;  /* 0x000000040000795c */ /* 0x000fe20000300000 */
.L_x_547:
[----:B------:R-:W-:Y:S01]  /*9ff0*/  IMAD R88, R18, 0x8, R2 ;  /* 0x0000000812587824 */ /* 0x000fe200078e0202 */
[----:B------:R-:W-:Y:S01]  /*a000*/  SHF.L.U32 R89, R166, 0x1f, RZ ;  /* 0x0000001fa6597819 */ /* 0x000fe200000006ff */
[----:B------:R-:W-:Y:S01]  /*a010*/  BSSY B1, `(.L_x_548) ;  /* 0x0000004000017945 */ /* 0x000fe20003800000 */
[----:B------:R-:W-:Y:S02]  /*a020*/  SHF.R.S32.HI R85, RZ, 0x1f, R84 ;  /* 0x0000001fff557819 */ /* 0x000fe40000011454 */
[----:B------:R-:W0:Y:S02]  /*a030*/  SYNCS.PHASECHK.TRANS64.TRYWAIT P4, [R88+URZ+0x2a890], R89 ;  /* 0x02a89059580075a7 */ /* 0x000e24000808017f */
[----:B0-----:R-:W-:Y:S05]  /*a040*/  @!P4 BRA `(.L_x_549) ;  /* 0x0000014800ecc947 */ /* 0x001fea0003800000 */
.L_x_804:
[----:B------:R-:W-:Y:S05]  /*a050*/  BSYNC B1 ;  /* 0x0000000000017941 */ /* 0x000fea0003800000 */
.L_x_548:
[----:B------:R-:W-:Y:S01]  /*a060*/  ULDC.64 UR4, c[0x0][0x300] ;  /* 0x0000c00000047ab9 */ /* 0x000fe20000000a00 */
[----:B-----5:R-:W-:Y:S01]  /*a070*/  SHF.R.S32.HI R86, RZ, 0x1f, R31 ;  /* 0x0000001fff567819 */ /* 0x020fe2000001141f */
[----:B------:R-:W-:Y:S02]  /*a080*/  IMAD R11, R85, UR4, RZ ;  /* 0x00000004550b7c24 */ /* 0x000fe4000f8e02ff */
[----:B------:R-:W-:-:S04]  /*a090*/  IMAD.WIDE.U32 R12, R84, UR4, RZ ;  /* 0x00000004540c7c25 */ /* 0x000fc8000f8e00ff */
[----:B------:R-:W-:Y:S01]  /*a0a0*/  IMAD R11, R84, UR5, R11 ;  /* 0x00000005540b7c24 */ /* 0x000fe2000f8e020b */
[----:B------:R-:W-:Y:S01]  /*a0b0*/  ULDC.64 UR4, c[0x0][0x310] ;  /* 0x0000c40000047ab9 */ /* 0x000fe20000000a00 */
[----:B------:R-:W-:Y:S02]  /*a0c0*/  IMAD R87, R24, -0x60, R25 ;  /* 0xffffffa018577824 */ /* 0x000fe400078e0219 */
[----:B------:R-:W-:Y:S02]  /*a0d0*/  IMAD R14, R86, UR4, RZ ;  /* 0x00000004560e7c24 */ /* 0x000fe4000f8e02ff */
[----:B------:R-:W-:Y:S01]  /*a0e0*/  IMAD.IADD R13, R13, 0x1, R11 ;  /* 0x000000010d0d7824 */ /* 0x000fe200078e020b */
[----:B------:R-:W-:Y:S01]  /*a0f0*/  VIMNMX R87, R87, 0x60, PT ;  /* 0x0000006057577848 */ /* 0x000fe20003fe0100 */
[C---:B------:R-:W-:Y:S02]  /*a100*/  IMAD R11, R31.reuse, UR5, R14 ;  /* 0x000000051f0b7c24 */ /* 0x040fe4000f8e020e */
[----:B------:R-:W-:Y:S01]  /*a110*/  IMAD.WIDE.U32 R12, R31, UR4, R12 ;  /* 0x000000041f0c7c25 */ /* 0x000fe2000f8e000c */
[----:B------:R-:W-:Y:S01]  /*a120*/  ULDC.64 UR4, c[0x0][0x308] ;  /* 0x0000c20000047ab9 */ /* 0x000fe20000000a00 */
[----:B------:R-:W-:-:S02]  /*a130*/  IADD3 R40, -R165, R87, RZ ;  /* 0x00000057a5287210 */ /* 0x000fc40007ffe1ff */
[----:B------:R-:W-:Y:S02]  /*a140*/  IMAD R15, R4, UR4, RZ ;  /* 0x00000004040f7c24 */ /* 0x000fe4000f8e02ff */
[----:B------:R-:W-:Y:S02]  /*a150*/  IMAD.IADD R13, R13, 0x1, R11 ;  /* 0x000000010d0d7824 */ /* 0x000fe400078e020b */
[C---:B------:R-:W-:Y:S02]  /*a160*/  IMAD R15, R30.reuse, UR5, R15 ;  /* 0x000000051e0f7c24 */ /* 0x040fe4000f8e020f */
[----:B------:R-:W-:Y:S01]  /*a170*/  IMAD.WIDE.U32 R12, R30, UR4, R12 ;  /* 0x000000041e0c7c25 */ /* 0x000fe2000f8e000c */
[----:B------:R-:W-:-:S03]  /*a180*/  ULDC.64 UR4, c[0x0][0x2e8] ;  /* 0x0000ba0000047ab9 */ /* 0x000fc60000000a00 */
[----:B------:R-:W-:Y:S01]  /*a190*/  IMAD.IADD R15, R13, 0x1, R15 ;  /* 0x000000010d0f7824 */ /* 0x000fe200078e020f */
[----:B------:R-:W-:Y:S01]  /*a1a0*/  LEA R38, P4, R12, UR4, 0x1 ;  /* 0x000000040c267c11 */ /* 0x000fe2000f8808ff */
[----:B------:R-:W-:-:S03]  /*a1b0*/  UMOV UR4, 0xffffffff ;  /* 0xffffffff00047882 */ /* 0x000fc60000000000 */
[----:B------:R-:W-:Y:S02]  /*a1c0*/  LEA.HI.X R39, R12, UR5, R15, 0x1, P4 ;  /* 0x000000050c277c11 */ /* 0x000fe4000a0f0c0f */
[----:B------:R-:W-:Y:S01]  /*a1d0*/  ISETP.GE.AND P4, PT, R40, 0x1, PT ;  /* 0x000000012800780c */ /* 0x000fe20003f86270 */
[----:B------:R-:W-:-:S12]  /*a1e0*/  BRA.DIV UR4, `(.L_x_550) ;  /* 0x0000014a04987947 */ /* 0x000fd8000b800000 */
[----:B------:R1:W2:Y:S04]  /*a1f0*/  SHFL.IDX PT, R37, R39, RZ, 0x1c1f ;  /* 0x001c1fff27257589 */ /* 0x0002a800000e0000 */
[----:B------:R1:W3:Y:S02]  /*a200*/  SHFL.IDX PT, R36, R38, RZ, 0x1c1f ;  /* 0x001c1fff26247589 */ /* 0x0002e400000e0000 */
.L_x_808:
[----:B------:R-:W-:Y:S04]  /*a210*/  BSSY B1, `(.L_x_551) ;  /* 0x0000025000017945 */ /* 0x000fe80003800000 */
[----:B------:R-:W-:Y:S05]  /*a220*/  @!P4 BRA `(.L_x_552) ;  /* 0x00000000008cc947 */ /* 0x000fea0003800000 */
[----:B------:R-:W-:Y:S02]  /*a230*/  ULDC UR4, c[0x0][0x2f4] ;  /* 0x0000bd0000047ab9 */ /* 0x000fe40000000800 */
[----:B------:R-:W-:-:S13]  /*a240*/  ISETP.GE.AND P4, PT, R16, UR4, PT ;  /* 0x0000000410007c0c */ /* 0x000fda000bf86270 */
[----:B------:R-:W4:Y:S01]  /*a250*/  @!P4 LDS.128 R12, [R33] ;  /* 0x00000000210cc984 */ /* 0x000f220000000c00 */
[----:B---3--:R-:W-:-:S04]  /*a260*/  @!P4 LEA R34, P5, R16, R36, 0x1 ;  /* 0x000000241022c211 */ /* 0x008fc800078a08ff */
[----:B--2---:R-:W-:Y:S02]  /*a270*/  @!P4 LEA.HI.X R35, R16, R37, R17, 0x1, P5 ;  /* 0x000000251023c211 */ /* 0x004fe400028f0c11 */
[----:B------:R-:W-:-:S13]  /*a280*/  ISETP.GE.AND P5, PT, R0, UR4, PT ;  /* 0x0000000400007c0c */ /* 0x000fda000bfa6270 */
[----:B------:R-:W-:Y:S01]  /*a290*/  @!P5 IMAD.SHL.U32 R11, R162, 0x8, RZ ;  /* 0x00000008a20bd824 */ /* 0x000fe200078e00ff */
[----:B----4-:R2:W-:Y:S01]  /*a2a0*/  @!P4 ST.E.128 desc[UR60][R34.64], R12 ;  /* 0x0000000c2200c985 */ /* 0x0105e2000c101d3c */
[----:B------:R-:W-:-:S03]  /*a2b0*/  ISETP.GE.AND P4, PT, R3, UR4, PT ;  /* 0x0000000403007c0c */ /* 0x000fc6000bf86270 */
[----:B------:R-:W3:Y:S01]  /*a2c0*/  @!P5 LDS.128 R12, [R32] ;  /* 0x00000000200cd984 */ /* 0x000ee20000000c00 */
[----:B--2---:R-:W-:Y:S02]  /*a2d0*/  @!P5 IMAD.MOV.U32 R34, RZ, RZ, R36 ;  /* 0x000000ffff22d224 */ /* 0x004fe400078e0024 */
[----:B------:R-:W-:Y:S02]  /*a2e0*/  @!P5 IMAD.MOV.U32 R35, RZ, RZ, R37 ;  /* 0x000000ffff23d224 */ /* 0x000fe400078e0025 */
[----:B------:R-:W-:-:S05]  /*a2f0*/  @!P5 IMAD.WIDE R34, R11, 0x2, R34 ;  /* 0x000000020b22d825 */ /* 0x000fca00078e0222 */
[----:B------:R-:W-:Y:S01]  /*a300*/  @!P4 IMAD.SHL.U32 R11, R163, 0x8, RZ ;  /* 0x00000008a30bc824 */ /* 0x000fe200078e00ff */
[----:B---3--:R2:W-:Y:S01]  /*a310*/  @!P5 ST.E.128 desc[UR60][R34.64], R12 ;  /* 0x0000000c2200d985 */ /* 0x0085e2000c101d3c */
[----:B------:R-:W-:-:S03]  /*a320*/  ISETP.GE.AND P5, PT, R19, UR4, PT ;  /* 0x0000000413007c0c */ /* 0x000fc6000bfa6270 */
[----:B------:R-:W3:Y:S01]  /*a330*/  @!P4 LDS.128 R12, [R33+0x3000] ;  /* 0x00300000210cc984 */ /* 0x000ee20000000c00 */
[----:B--2---:R-:W-:Y:S02]  /*a340*/  @!P4 IMAD.MOV.U32 R34, RZ, RZ, R36 ;  /* 0x000000ffff22c224 */ /* 0x004fe400078e0024 */
[----:B------:R-:W-:Y:S02]  /*a350*/  @!P4 IMAD.MOV.U32 R35, RZ, RZ, R37 ;  /* 0x000000ffff23c224 */ /* 0x000fe400078e0025 */
[----:B------:R-:W-:-:S05]  /*a360*/  @!P4 IMAD.WIDE R34, R11, 0x2, R34 ;  /* 0x000000020b22c825 */ /* 0x000fca00078e0222 */
[----:B---3--:R2:W-:Y:S04]  /*a370*/  @!P4 ST.E.128 desc[UR60][R34.64], R12 ;  /* 0x0000000c2200c985 */ /* 0x0085e8000c101d3c */
[----:B------:R-:W3:Y:S01]  /*a380*/  @!P5 LDS.128 R12, [R32+0x3000] ;  /* 0x00300000200cd984 */ /* 0x000ee20000000c00 */
[----:B--2---:R-:W-:-:S04]  /*a390*/  @!P5 LEA R34, P4, R19, R36, 0x1 ;  /* 0x000000241322d211 */ /* 0x004fc800078808ff */
[----:B------:R-:W-:Y:S02]  /*a3a0*/  @!P5 LEA.HI.X R35, R19, R37, R164, 0x1, P4 ;  /* 0x000000251323d211 */ /* 0x000fe400020f0ca4 */
[----:B------:R-:W-:-:S03]  /*a3b0*/  ISETP.GE.AND P4, PT, R22, UR4, PT ;  /* 0x0000000416007c0c */ /* 0x000fc6000bf86270 */
[----:B---3--:R2:W-:Y:S10]  /*a3c0*/  @!P5 ST.E.128 desc[UR60][R34.64], R12 ;  /* 0x0000000c2200d985 */ /* 0x0085f4000c101d3c */
[----:B------:R-:W3:Y:S01]  /*a3d0*/  @!P4 LDS.128 R12, [R33+0x6000] ;  /* 0x00600000210cc984 */ /* 0x000ee20000000c00 */
[----:B--2---:R-:W-:-:S04]  /*a3e0*/  @!P4 LEA R34, P5, R22, R36, 0x1 ;  /* 0x000000241622c211 */ /* 0x004fc800078a08ff */
[----:B------:R-:W-:Y:S02]  /*a3f0*/  @!P4 LEA.HI.X R35, R22, R37, R175, 0x1, P5 ;  /* 0x000000251623c211 */ /* 0x000fe400028f0caf */
[----:B------:R-:W-:-:S03]  /*a400*/  ISETP.GE.AND P5, PT, R23, UR4, PT ;  /* 0x0000000417007c0c */ /* 0x000fc6000bfa6270 */
[----:B---3--:R2:W-:Y:S10]  /*a410*/  @!P4 ST.E.128 desc[UR60][R34.64], R12 ;  /* 0x0000000c2200c985 */ /* 0x0085f4000c101d3c */
[----:B------:R-:W3:Y:S01]  /*a420*/  @!P5 LDS.128 R12, [R32+0x6000] ;  /* 0x00600000200cd984 */ /* 0x000ee20000000c00 */
[----:B--2---:R-:W-:-:S04]  /*a430*/  @!P5 LEA R34, P4, R23, R36, 0x1 ;  /* 0x000000241722d211 */ /* 0x004fc800078808ff */
[----:B------:R-:W-:-:S05]  /*a440*/  @!P5 LEA.HI.X R35, R23, R37, R174, 0x1, P4 ;  /* 0x000000251723d211 */ /* 0x000fca00020f0cae */
[----:B---3--:R4:W-:Y:S04]  /*a450*/  @!P5 ST.E.128 desc[UR60][R34.64], R12 ;  /* 0x0000000c2200d985 */ /* 0x0089e8000c101d3c */
.L_x_552:
[----:B------:R-:W-:Y:S05]  /*a460*/  BSYNC B1 ;  /* 0x0000000000017941 */ /* 0x000fea0003800000 */
.L_x_551:
[----:B------:R-:W-:-:S03]  /*a470*/  UMOV UR4, 0xffffffff ;  /* 0xffffffff00047882 */ /* 0x000fc60000000000 */
[----:B------:R-:W-:Y:S05]  /*a480*/  BRA.DIV UR4, `(.L_x_553) ;  /* 0x0000014a043c7947 */ /* 0x000fea000b800000 */
[----:B--2---:R2:W0:Y:S04]  /*a490*/  SHFL.IDX PT, R37, R39, 0x1, 0x1c1f ;  /* 0x003c1f0027257f89 */ /* 0x00442800000e0000 */
[----:B---3--:R2:W3:Y:S02]  /*a4a0*/  SHFL.IDX PT, R36, R38, 0x1, 0x1c1f ;  /* 0x003c1f0026247f89 */ /* 0x0084e400000e0000 */
.L_x_812:
[----:B------:R-:W-:-:S13]  /*a4b0*/  ISETP.GE.AND P4, PT, R40, 0x41, PT ;  /* 0x000000412800780c */ /* 0x000fda0003f86270 */
[----:B------:R-:W-:Y:S05]  /*a4c0*/  @!P4 BRA `(.L_x_493) ;  /* 0x00000000008cc947 */ /* 0x000fea0003800000 */
[----:B------:R-:W-:Y:S02]  /*a4d0*/  ULDC UR4, c[0x0][0x2f4] ;  /* 0x0000bd0000047ab9 */ /* 0x000fe40000000800 */
[----:B------:R-:W-:-:S13]  /*a4e0*/  ISETP.GE.AND P4, PT, R16, UR4, PT ;  /* 0x0000000410007c0c */ /* 0x000fda000bf86270 */
[----:B----4-:R-:W4:Y:S01]  /*a4f0*/  @!P4 LDS.128 R12, [R33+0x2000] ;  /* 0x00200000210cc984 */ /* 0x010f220000000c00 */
[----:B---3--:R-:W-:-:S04]  /*a500*/  @!P4 LEA R34, P5, R16, R36, 0x1 ;  /* 0x000000241022c211 */ /* 0x008fc800078a08ff */
[----:B0-----:R-:W-:Y:S02]  /*a510*/  @!P4 LEA.HI.X R35, R16, R37, R17, 0x1, P5 ;  /* 0x000000251023c211 */ /* 0x001fe400028f0c11 */
[----:B------:R-:W-:-:S13]  /*a520*/  ISETP.GE.AND P5, PT, R0, UR4, PT ;  /* 0x0000000400007c0c */ /* 0x000fda000bfa6270 */
[----:B------:R-:W-:Y:S01]  /*a530*/  @!P5 IMAD.SHL.U32 R11, R162, 0x8, RZ ;  /* 0x00000008a20bd824 */ /* 0x000fe200078e00ff */
[----:B----4-:R0:W-:Y:S01]  /*a540*/  @!P4 ST.E.128 desc[UR60][R34.64], R12 ;  /* 0x0000000c2200c985 */ /* 0x0101e2000c101d3c */
[----:B------:R-:W-:-:S03]  /*a550*/  ISETP.GE.AND P4, PT, R3, UR4, PT ;  /* 0x0000000403007c0c */ /* 0x000fc6000bf86270 */
[----:B------:R-:W3:Y:S01]  /*a560*/  @!P5 LDS.128 R12, [R32+0x2000] ;  /* 0x00200000200cd984 */ /* 0x000ee20000000c00 */
[----:B0-----:R-:W-:Y:S02]  /*a570*/  @!P5 IMAD.MOV.U32 R34, RZ, RZ, R36 ;  /* 0x000000ffff22d224 */ /* 0x001fe400078e0024 */
[----:B------:R-:W-:Y:S02]  /*a580*/  @!P5 IMAD.MOV.U32 R35, RZ, RZ, R37 ;  /* 0x000000ffff23d224 */ /* 0x000fe400078e0025 */
[----:B------:R-:W-:-:S05]  /*a590*/  @!P5 IMAD.WIDE R34, R11, 0x2, R34 ;  /* 0x000000020b22d825 */ /* 0x000fca00078e0222 */
[----:B------:R-:W-:Y:S01]  /*a5a0*/  @!P4 IMAD.SHL.U32 R11, R163, 0x8, RZ ;  /* 0x00000008a30bc824 */ /* 0x000fe200078e00ff */
[----:B---3--:R0:W-:Y:S01]  /*a5b0*/  @!P5 ST.E.128 desc[UR60][R34.64], R12 ;  /* 0x0000000c2200d985 */ /* 0x0081e2000c101d3c */
[----:B------:R-:W-:-:S03]  /*a5c0*/  ISETP.GE.AND P5, PT, R19, UR4, PT ;  /* 0x0000000413007c0c */ /* 0x000fc6000bfa6270 */
[----:B------:R-:W3:Y:S01]  /*a5d0*/  @!P4 LDS.128 R12, [R33+0x5000] ;  /* 0x00500000210cc984 */ /* 0x000ee20000000c00 */
[----:B0-----:R-:W-:Y:S01]  /*a5e0*/  @!P4 MOV R34, R36 ;  /* 0x000000240022c202 */ /* 0x001fe20000000f00 */
[----:B------:R-:W-:-:S04]  /*a5f0*/  @!P4 IMAD.MOV.U32 R35, RZ, RZ, R37 ;  /* 0x000000ffff23c224 */ /* 0x000fc800078e0025 */
[----:B------:R-:W-:-:S05]  /*a600*/  @!P4 IMAD.WIDE R34, R11, 0x2, R34 ;  /* 0x000000020b22c825 */ /* 0x000fca00078e0222 */
[----:B---3--:R0:W-:Y:S04]  /*a610*/  @!P4 ST.E.128 desc[UR60][R34.64], R12 ;  /* 0x0000000c2200c985 */ /* 0x0081e8000c101d3c */
[----:B------:R-:W3:Y:S01]  /*a620*/  @!P5 LDS.128 R12, [R32+0x5000] ;  /* 0x00500000200cd984 */ /* 0x000ee20000000c00 */
[----:B0-----:R-:W-:-:S04]  /*a630*/  @!P5 LEA R34, P4, R19, R36, 0x1 ;  /* 0x000000241322d211 */ /* 0x001fc800078808ff */
[----:B------:R-:W-:Y:S02]  /*a640*/  @!P5 LEA.HI.X R35, R19, R37, R164, 0x1, P4 ;  /* 0x000000251323d211 */ /* 0x000fe400020f0ca4 */
[----:B------:R-:W-:-:S03]  /*a650*/  ISETP.GE.AND P4, PT, R22, UR4, PT ;  /* 0x0000000416007c0c */ /* 0x000fc6000bf86270 */
[----:B---3--:R0:W-:Y:S10]  /*a660*/  @!P5 ST.E.128 desc[UR60][R34.64], R12 ;  /* 0x0000000c2200d985 */ /* 0x0081f4000c101d3c */
[----:B------:R-:W3:Y:S01]  /*a670*/  @!P4 LDS.128 R12, [R33+0x8000] ;  /* 0x00800000210cc984 */ /* 0x000ee20000000c00 */
[----:B0-----:R-:W-:-:S04]  /*a680*/  @!P4 LEA R34, P5, R22, R36, 0x1 ;  /* 0x000000241622c211 */ /* 0x001fc800078a08ff */
[----:B------:R-:W-:Y:S02]  /*a690*/  @!P4 LEA.HI.X R35, R22, R37, R175, 0x1, P5 ;  /* 0x000000251623c211 */ /* 0x000fe400028f0caf */
[----:B------:R-:W-:-:S03]  /*a6a0*/  ISETP.GE.AND P5, PT, R23, UR4, PT ;  /* 0x0000000417007c0c */ /* 0x000fc6000bfa6270 */
[----:B---3--:R-:W-:Y:S10]  /*a6b0*/  @!P4 ST.E.128 desc[UR60][R34.64], R12 ;  /* 0x0000000c2200c985 */ /* 0x008ff4000c101d3c */
[----:B------:R0:W3:Y:S02]  /*a6c0*/  @!P5 LDS.128 R12, [R32+0x8000] ;  /* 0x00800000200cd984 */ /* 0x0000e40000000c00 */
[----:B0-----:R-:W-:-:S04]  /*a6d0*/  @!P5 LEA R32, P4, R23, R36, 0x1 ;  /* 0x000000241720d211 */ /* 0x001fc800078808ff */
[----:B------:R-:W-:-:S05]  /*a6e0*/  @!P5 LEA.HI.X R33, R23, R37, R174, 0x1, P4 ;  /* 0x000000251721d211 */ /* 0x000fca00020f0cae */
[----:B---3--:R0:W-:Y:S04]  /*a6f0*/  @!P5 ST.E.128 desc[UR60][R32.64], R12 ;  /* 0x0000000c2000d985 */ /* 0x0081e8000c101d3c */
.L_x_493:
[----:B------:R-:W-:Y:S05]  /*a700*/  BSYNC B0 ;  /* 0x0000000000007941 */ /* 0x000fea0003800000 */
.L_x_457:
[----:B0--3--:R-:W0:Y:S01]  /*a710*/  S2R R11, SR_TID.X ;  /* 0x00000000000b7919 */ /* 0x009e220000002100 */
[----:B------:R-:W-:Y:S01]  /*a720*/  @!PT LDS RZ, [RZ] ;  /* 0x00000000fffff984 */ /* 0x000fe20000000800 */
[----:B------:R-:W-:Y:S01]  /*a730*/  @!PT LDS RZ, [RZ] ;  /* 0x00000000fffff984 */ /* 0x000fe20000000800 */
[----:B------:R-:W-:Y:S01]  /*a740*/  @!PT LDS RZ, [RZ] ;  /* 0x00000000fffff984 */ /* 0x000fe20000000800 */
[----:B------:R-:W-:Y:S01]  /*a750*/  @!PT LDS RZ, [RZ] ;  /* 0x00000000fffff984 */ /* 0x000fe20000000800 */
[----:B------:R3:W-:Y:S06]  /*a760*/  MEMBAR.ALL.CTA ;  /* 0x0000000000007992 */ /* 0x0007ec0000008000 */
[----:B---3--:R-:W3:Y:S01]  /*a770*/  FENCE.VIEW.ASYNC.S ;  /* 0x00000000000073c6 */ /* 0x008ee20000000000 */
[----:B------:R-:W-:Y:S05]  /*a780*/  WARPSYNC.ALL ;  /* 0x0000000000007948 */ /* 0x000fea0003800000 */
[----:B------:R-:W-:Y:S01]  /*a790*/  BSSY B0, `(.L_x_554) ;  /* 0x0000009000007945 */ /* 0x000fe20003800000 */
[----:B0-----:R-:W-:Y:S01]  /*a7a0*/  LOP3.LUT R11, R11, 0x7f, RZ, 0xc0, !PT ;  /* 0x0000007f0b0b7812 */ /* 0x001fe200078ec0ff */
[----:B---3--:R0:W-:Y:S03]  /*a7b0*/  BAR.SYNC.DEFER_BLOCKING R148, 0x80 ;  /* 0x000200940000751d */ /* 0x0081e60000010000 */
[----:B------:R-:W-:-:S13]  /*a7c0*/  ISETP.NE.AND P4, PT, R11, RZ, PT ;  /* 0x000000ff0b00720c */ /* 0x000fda0003f85270 */
[----:B------:R-:W-:-:S05]  /*a7d0*/  @!P4 VIADD R11, R88, 0x2a8a0 ;  /* 0x0002a8a0580bc836 */ /* 0x000fca0000000000 */
[----:B------:R-:W-:-:S04]  /*a7e0*/  @!P4 PRMT R11, RZ, 0x654, R11 ;  /* 0x00000654ff0bc816 */ /* 0x000fc8000000000b */
[----:B------:R0:W-:Y:S01]  /*a7f0*/  @!P4 SYNCS.ARRIVE.TRANS64.RED.A1T0 RZ, [R11+URZ], RZ ;  /* 0x000000ff0bffc9a7 */ /* 0x0001e2000810043f */
[----:B------:R-:W-:Y:S05]  /*a800*/  @!P0 BRA `(.L_x_555) ;  /* 0x0000000000048947 */ /* 0x000fea0003800000 */
[----:B------:R-:W-:Y:S01]  /*a810*/  BPT.TRAP 0x1 ;  /* 0x000000040000795c */ /* 0x000fe20000300000 */
.L_x_555:
[----:B------:R-:W-:Y:S05]  /*a820*/  BSYNC B0 ;  /* 0x0000000000007941 */ /* 0x000fea0003800000 */
.L_x_554:
[----:B------:R-:W3:Y:S01]  /*a830*/  SYNCS.PHASECHK.TRANS64.TRYWAIT P0, [R88+URZ+0x2a8b0], R89 ;  /* 0x02a8b059580075a7 */ /* 0x000ee2000800017f */
[----:B------:R-:W-:Y:S04]  /*a840*/  BSSY B0, `(.L_x_556) ;  /* 0x0000002000007945 */ /* 0x000fe80003800000 */
[----:B---3--:R-:W-:Y:S05]  /*a850*/  @!P0 BRA `(.L_x_557) ;  /* 0x0000014400948947 */ /* 0x008fea0003800000 */
.L_x_813:
[----:B------:R-:W-:Y:S05]  /*a860*/  BSYNC B0 ;  /* 0x0000000000007941 */ /* 0x000fea0003800000 */
.L_x_556:
[----:B------:R-:W-:Y:S01]  /*a870*/  ULDC.64 UR4, c[0x0][0x328] ;  /* 0x0000ca0000047ab9 */ /* 0x000fe20000000a00 */
[----:B------:R-:W-:Y:S01]  /*a880*/  IMAD.IADD R87, R87, 0x1, -R165 ;  /* 0x0000000157577824 */ /* 0x000fe200078e0aa5 */
[----:B------:R-:W-:Y:S01]  /*a890*/  BSSY B0, `(.L_x_558) ;  /* 0x000002e000007945 */ /* 0x000fe20003800000 */
[----:B------:R-:W-:Y:S02]  /*a8a0*/  IMAD R85, R85, UR4, RZ ;  /* 0x0000000455557c24 */ /* 0x000fe4000f8e02ff */
[----:B--2-4-:R-:W-:Y:S01]  /*a8b0*/  IMAD.WIDE.U32 R12, R84, UR4, RZ ;  /* 0x00000004540c7c25 */ /* 0x014fe2000f8e00ff */
[----:B------:R-:W-:-:S03]  /*a8c0*/  ISETP.GE.AND P0, PT, R87, 0x1, PT ;  /* 0x000000015700780c */ /* 0x000fc60003f06270 */
[----:B------:R-:W-:Y:S01]  /*a8d0*/  IMAD R85, R84, UR5, R85 ;  /* 0x0000000554557c24 */ /* 0x000fe2000f8e0255 */
[----:B------:R-:W-:Y:S01]  /*a8e0*/  ULDC.64 UR4, c[0x0][0x338] ;  /* 0x0000ce0000047ab9 */ /* 0x000fe20000000a00 */
[----:B------:R-:W-:Y:S02]  /*a8f0*/  IMAD R14, R18, 0x3000, R5 ;  /* 0x00003000120e7824 */ /* 0x000fe400078e0205 */
[----:B------:R-:W-:Y:S02]  /*a900*/  IMAD R86, R86, UR4, RZ ;  /* 0x0000000456567c24 */ /* 0x000fe4000f8e02ff */
[----:B------:R-:W-:Y:S02]  /*a910*/  IMAD.IADD R13, R13, 0x1, R85 ;  /* 0x000000010d0d7824 */ /* 0x000fe400078e0255 */
[C---:B0-----:R-:W-:Y:S02]  /*a920*/  IMAD R11, R31.reuse, UR5, R86 ;  /* 0x000000051f0b7c24 */ /* 0x041fe4000f8e0256 */
[----:B------:R-:W-:Y:S01]  /*a930*/  IMAD.WIDE.U32 R12, R31, UR4, R12 ;  /* 0x000000041f0c7c25 */ /* 0x000fe2000f8e000c */
[----:B------:R-:W-:-:S03]  /*a940*/  ULDC.64 UR4, c[0x0][0x330] ;  /* 0x0000cc0000047ab9 */ /* 0x000fc60000000a00 */
[----:B------:R-:W-:Y:S02]  /*a950*/  IMAD R15, R4, UR4, RZ ;  /* 0x00000004040f7c24 */ /* 0x000fe4000f8e02ff */
[----:B------:R-:W-:Y:S02]  /*a960*/  IMAD.IADD R13, R13, 0x1, R11 ;  /* 0x000000010d0d7824 */ /* 0x000fe400078e020b */
[C---:B------:R-:W-:Y:S02]  /*a970*/  IMAD R11, R30.reuse, UR5, R15 ;  /* 0x000000051e0b7c24 */ /* 0x040fe4000f8e020f */
[----:B------:R-:W-:Y:S01]  /*a980*/  IMAD.WIDE.U32 R12, R30, UR4, R12 ;  /* 0x000000041e0c7c25 */ /* 0x000fe2000f8e000c */
[----:B------:R-:W-:-:S03]  /*a990*/  ULDC.64 UR4, c[0x0][0x318] ;  /* 0x0000c60000047ab9 */ /* 0x000fc60000000a00 */
[----:B------:R-:W-:Y:S01]  /*a9a0*/  IMAD.IADD R11, R13, 0x1, R11 ;  /* 0x000000010d0b7824 */ /* 0x000fe200078e020b */
[----:B------:R-:W-:Y:S01]  /*a9b0*/  LEA R31, P5, R12, UR4, 0x1 ;  /* 0x000000040c1f7c11 */ /* 0x000fe2000f8a08ff */
[----:B------:R-:W-:Y:S02]  /*a9c0*/  IMAD.IADD R32, R131, 0x1, R14 ;  /* 0x0000000183207824 */ /* 0x000fe400078e020e */
[----:B------:R-:W-:Y:S01]  /*a9d0*/  IMAD R36, R14, 0x2, R125 ;  /* 0x000000020e247824 */ /* 0x000fe200078e027d */
[----:B------:R-:W-:Y:S01]  /*a9e0*/  LEA.HI.X R11, R12, UR5, R11, 0x1, P5 ;  /* 0x000000050c0b7c11 */ /* 0x000fe2000a8f0c0b */
[----:B------:R-:W-:Y:S02]  /*a9f0*/  IMAD R37, R32, 0x2, R125 ;  /* 0x0000000220257824 */ /* 0x000fe400078e027d */
[----:B------:R0:W2:Y:S04]  /*aa00*/  SHFL.IDX PT, R32, R31, RZ, 0x1c1f ;  /* 0x001c1fff1f207589 */ /* 0x0000a800000e0000 */
[----:B------:R0:W4:Y:S01]  /*aa10*/  SHFL.IDX PT, R33, R11, RZ, 0x1c1f ;  /* 0x001c1fff0b217589 */ /* 0x00012200000e0000 */
[----:B------:R-:W-:Y:S05]  /*aa20*/  @!P0 BRA `(.L_x_559) ;  /* 0x0000000000508947 */ /* 0x000fea0003800000 */
[----:B------:R-:W-:-:S13]  /*aa30*/  ISETP.NE.AND P5, PT, R6, RZ, PT ;  /* 0x000000ff0600720c */ /* 0x000fda0003fa5270 */
[----:B------:R-:W5:Y:S01]  /*aa40*/  @P5 LDS.128 R12, [R36] ;  /* 0x00000000240c5984 */ /* 0x000f620000000c00 */
[----:B--2---:R-:W-:-:S04]  /*aa50*/  @P5 LEA R34, P0, R16, R32, 0x1 ;  /* 0x0000002010225211 */ /* 0x004fc800078008ff */
[----:B----4-:R-:W-:Y:S02]  /*aa60*/  @P5 LEA.HI.X R35, R16, R33, R17, 0x1, P0 ;  /* 0x0000002110235211 */ /* 0x010fe400000f0c11 */
[----:B------:R-:W-:-:S13]  /*aa70*/  ISETP.NE.AND P0, PT, R20, RZ, PT ;  /* 0x000000ff1400720c */ /* 0x000fda0003f05270 */
[----:B-1----:R-:W-:Y:S01]  /*aa80*/  @P0 IMAD.SHL.U32 R39, R162, 0x8, RZ ;  /* 0x00000008a2270824 */ /* 0x002fe200078e00ff */
[----:B-----5:R1:W-:Y:S01]  /*aa90*/  @P5 ST.E.128 desc[UR60][R34.64], R12 ;  /* 0x0000000c22005985 */ /* 0x0203e2000c101d3c */
[----:B------:R-:W-:-:S03]  /*aaa0*/  ISETP.NE.AND P5, PT, R21, RZ, PT ;  /* 0x000000ff1500720c */ /* 0x000fc60003fa5270 */
[----:B------:R-:W2:Y:S01]  /*aab0*/  @P0 LDS.128 R12, [R37] ;  /* 0x00000000250c0984 */ /* 0x000ea20000000c00 */
[----:B-1----:R-:W-:-:S09]  /*aac0*/  @P0 IMAD.WIDE R34, R39, 0x2, R32 ;  /* 0x0000000227220825 */ /* 0x002fd200078e0220 */
[----:B------:R-:W-:Y:S01]  /*aad0*/  @P5 SHF.L.U32 R39, R163, 0x3, RZ ;  /* 0x00000003a3275819 */ /* 0x000fe200000006ff */
[----:B--2---:R1:W-:Y:S01]  /*aae0*/  @P0 ST.E.128 desc[UR60][R34.64], R12 ;  /* 0x0000000c22000985 */ /* 0x0043e2000c101d3c */
[----:B------:R-:W-:-:S03]  /*aaf0*/  ISETP.NE.AND P0, PT, R26, RZ, PT ;  /* 0x000000ff1a00720c */ /* 0x000fc60003f05270 */
[----:B------:R-:W2:Y:S01]  /*ab00*/  @P5 LDS.128 R12, [R36+0x3000] ;  /* 0x00300000240c5984 */ /* 0x000ea20000000c00 */
[----:B-1----:R-:W-:-:S05]  /*ab10*/  @P5 IMAD.WIDE R34, R39, 0x2, R32 ;  /* 0x0000000227225825 */ /* 0x002fca00078e0220 */
[----:B--2---:R-:W-:Y:S04]  /*ab20*/  @P5 ST.E.128 desc[UR60][R34.64], R12 ;  /* 0x0000000c22005985 */ /* 0x004fe8000c101d3c */
[C---:B------:R-:W-:Y:S01]  /*ab30*/  @P0 LEA R32, P5, R19.reuse, R32, 0x1 ;  /* 0x0000002013200211 */ /* 0x040fe200078a08ff */
[----:B------:R-:W1:Y:S03]  /*ab40*/  @P0 LDS.128 R12, [R37+0x3000] ;  /* 0x00300000250c0984 */ /* 0x000e660000000c00 */
[----:B------:R-:W-:-:S05]  /*ab50*/  @P0 LEA.HI.X R33, R19, R33, R164, 0x1, P5 ;  /* 0x0000002113210211 */ /* 0x000fca00028f0ca4 */
[----:B-1----:R1:W-:Y:S04]  /*ab60*/  @P0 ST.E.128 desc[UR60][R32.64], R12 ;  /* 0x0000000c20000985 */ /* 0x0023e8000c101d3c */
.L_x_559:
[----:B------:R-:W-:Y:S05]  /*ab70*/  BSYNC B0 ;  /* 0x0000000000007941 */ /* 0x000fea0003800000 */
.L_x_558:
[----:B------:R-:W-:Y:S01]  /*ab80*/  ISETP.GE.AND P0, PT, R87, 0x41, PT ;  /* 0x000000415700780c */ /* 0x000fe20003f06270 */
[----:B-1--4-:R1:W4:Y:S01]  /*ab90*/  SHFL.IDX PT, R33, R11, 0x1, 0x1c1f ;  /* 0x003c1f000b217f89 */ /* 0x01232200000e0000 */
[----:B------:R-:W-:Y:S03]  /*aba0*/  BSSY B0, `(.L_x_560) ;  /* 0x0000017000007945 */ /* 0x000fe60003800000 */
[----:B--2---:R1:W2:Y:S08]  /*abb0*/  SHFL.IDX PT, R32, R31, 0x1, 0x1c1f ;  /* 0x003c1f001f207f89 */ /* 0x0042b000000e0000 */
[----:B-1----:R-:W-:Y:S05]  /*abc0*/  @!P0 BRA `(.L_x_561) ;  /* 0x0000000000508947 */ /* 0x002fea0003800000 */
[----:B------:R-:W-:-:S13]  /*abd0*/  ISETP.NE.AND P5, PT, R6, RZ, PT ;  /* 0x000000ff0600720c */ /* 0x000fda0003fa5270 */
[----:B------:R-:W1:Y:S01]  /*abe0*/  @P5 LDS.128 R12, [R36+0x2000] ;  /* 0x00200000240c5984 */ /* 0x000e620000000c00 */
[----:B--2---:R-:W-:-:S04]  /*abf0*/  @P5 LEA R34, P0, R16, R32, 0x1 ;  /* 0x0000002010225211 */ /* 0x004fc800078008ff */
[----:B----4-:R-:W-:Y:S02]  /*ac00*/  @P5 LEA.HI.X R35, R16, R33, R17, 0x1, P0 ;  /* 0x0000002110235211 */ /* 0x010fe400000f0c11 */
[----:B------:R-:W-:-:S13]  /*ac10*/  ISETP.NE.AND P0, PT, R20, RZ, PT ;  /* 0x000000ff1400720c */ /* 0x000fda0003f05270 */
[----:B0-----:R-:W-:Y:S01]  /*ac20*/  @P0 IMAD.SHL.U32 R11, R162, 0x8, RZ ;  /* 0x00000008a20b0824 */ /* 0x001fe200078e00ff */
[----:B-1----:R0:W-:Y:S01]  /*ac30*/  @P5 ST.E.128 desc[UR60][R34.64], R12 ;  /* 0x0000000c22005985 */ /* 0x0021e2000c101d3c */
[----:B------:R-:W-:-:S03]  /*ac40*/  ISETP.NE.AND P5, PT, R21, RZ, PT ;  /* 0x000000ff1500720c */ /* 0x000fc60003fa5270 */
[----:B------:R-:W1:Y:S01]  /*ac50*/  @P0 LDS.128 R12, [R37+0x2000] ;  /* 0x00200000250c0984 */ /* 0x000e620000000c00 */
[----:B0-----:R-:W-:-:S09]  /*ac60*/  @P0 IMAD.WIDE R34, R11, 0x2, R32 ;  /* 0x000000020b220825 */ /* 0x001fd200078e0220 */
[----:B------:R-:W-:Y:S01]  /*ac70*/  @P5 IMAD.SHL.U32 R11, R163, 0x8, RZ ;  /* 0x00000008a30b5824 */ /* 0x000fe200078e00ff */
[----:B-1----:R0:W-:Y:S01]  /*ac80*/  @P0 ST.E.128 desc[UR60][R34.64], R12 ;  /* 0x0000000c22000985 */ /* 0x0021e2000c101d3c */
[----:B------:R-:W-:-:S03]  /*ac90*/  ISETP.NE.AND P0, PT, R26, RZ, PT ;  /* 0x000000ff1a00720c */ /* 0x000fc60003f05270 */
[----:B------:R-:W1:Y:S01]  /*aca0*/  @P5 LDS.128 R12, [R36+0x5000] ;  /* 0x00500000240c5984 */ /* 0x000e620000000c00 */
[----:B0-----:R-:W-:-:S05]  /*acb0*/  @P5 IMAD.WIDE R34, R11, 0x2, R32 ;  /* 0x000000020b225825 */ /* 0x001fca00078e0220 */
[----:B-1----:R-:W-:Y:S04]  /*acc0*/  @P5 ST.E.128 desc[UR60][R34.64], R12 ;  /* 0x0000000c22005985 */ /* 0x002fe8000c101d3c */
[C---:B------:R-:W-:Y:S01]  /*acd0*/  @P0 LEA R32, P5, R19.reuse, R32, 0x1 ;  /* 0x0000002013200211 */ /* 0x040fe200078a08ff */
[----:B------:R-:W0:Y:S03]  /*ace0*/  @P0 LDS.128 R12, [R37+0x5000] ;  /* 0x00500000250c0984 */ /* 0x000e260000000c00 */
[----:B------:R-:W-:-:S05]  /*acf0*/  @P0 LEA.HI.X R33, R19, R33, R164, 0x1, P5 ;  /* 0x0000002113210211 */ /* 0x000fca00028f0ca4 */
[----:B0-----:R1:W-:Y:S04]  /*ad00*/  @P0 ST.E.128 desc[UR60][R32.64], R12 ;  /* 0x0000000c20000985 */ /* 0x0013e8000c101d3c */
.L_x_561:
[----:B------:R-:W-:Y:S05]  /*ad10*/  BSYNC B0 ;  /* 0x0000000000007941 */ /* 0x000fea0003800000 */
.L_x_560:
[----:B------:R-:W-:Y:S01]  /*ad20*/  @!PT LDS RZ, [RZ] ;  /* 0x00000000fffff984 */ /* 0x000fe20000000800 */
[----:B------:R-:W-:Y:S01]  /*ad30*/  @!PT LDS RZ, [RZ] ;  /* 0x00000000fffff984 */ /* 0x000fe20000000800 */
[----:B------:R-:W-:Y:S01]  /*ad40*/  @!PT LDS RZ, [RZ] ;  /* 0x00000000fffff984 */ /* 0x000fe20000000800 */
[----:B------:R-:W-:Y:S01]  /*ad50*/  @!PT LDS RZ, [RZ] ;  /* 0x00000000fffff984 */ /* 0x000fe20000000800 */
[----:B------:R5:W-:Y:S06]  /*ad60*/  MEMBAR.ALL.CTA ;  /* 0x0000000000007992 */ /* 0x000bec0000008000 */
[----:B-----5:R-:W5:Y:S01]  /*ad70*/  FENCE.VIEW.ASYNC.S ;  /* 0x00000000000073c6 */ /* 0x020f620000000000 */
[----:B---3--:R-:W-:Y:S01]  /*ad80*/  @!P4 VIADD R88, R88, 0x2a8c0 ;  /* 0x0002a8c05858c836 */ /* 0x008fe20000000000 */
[----:B-----5:R3:W-:Y:S01]  /*ad90*/  BAR.SYNC.DEFER_BLOCKING R148, 0x80 ;  /* 0x000200940000751d */ /* 0x0207e20000010000 */
[----:B------:R-:W-:Y:S01]  /*ada0*/  ISETP.NE.AND P5, PT, R127, RZ, PT ;  /* 0x000000ff7f00720c */ /* 0x000fe20003fa5270 */
[----:B------:R-:W-:-:S02]  /*adb0*/  VIADD R18, R18, 0x1 ;  /* 0x0000000112127836 */ /* 0x000fc40000000000 */
[----:B------:R-:W-:Y:S02]  /*adc0*/  @!P4 PRMT R88, RZ, 0x654, R88 ;  /* 0x00000654ff58c816 */ /* 0x000fe40000000058 */
[----:B------:R-:W-:Y:S02]  /*add0*/  PLOP3.LUT P0, PT, PT, PT, PT, 0x8, 0x0 ;  /* 0x000000000000781c */ /* 0x000fe40003f0e170 */
[----:B------:R3:W-:Y:S01]  /*ade0*/  @!P4 SYNCS.ARRIVE.TRANS64.RED.A1T0 RZ, [R88+URZ], RZ ;  /* 0x000000ff58ffc9a7 */ /* 0x0007e2000810043f */
[----:B------:R-:W-:-:S04]  /*adf0*/  ISETP.NE.AND P4, PT, R18, 0x2, PT ;  /* 0x000000021200780c */ /* 0x000fc80003f85270 */
[----:B0-----:R-:W-:Y:S02]  /*ae00*/  SEL R11, RZ, 0x1, P4 ;  /* 0x00000001ff0b7807 */ /* 0x001fe40002000000 */
[----:B------:R-:W-:Y:S02]  /*ae10*/  SEL R18, R18, RZ, P4 ;  /* 0x000000ff12127207 */ /* 0x000fe40002000000 */
[----:B------:R-:W-:Y:S01]  /*ae20*/  LOP3.LUT R166, R166, R11, RZ, 0x3c, !PT ;  /* 0x0000000ba6a67212 */ /* 0x000fe200078e3cff */
[----:B---3--:R-:W-:Y:S06]  /*ae30*/  @P5 BRA `(.L_x_562) ;  /* 0xffffff7400fc5947 */ /* 0x008fec000383ffff */
.L_x_452:
[----:B------:R-:W-:Y:S01]  /*ae40*/  BSSY B0, `(.L_x_563) ;  /* 0x000002a000007945 */ /* 0x000fe20003800000 */
[----:B------:R-:W-:Y:S02]  /*ae50*/  ISETP.GE.AND P2, PT, R147, 0x1, PT ;  /* 0x000000019300780c */ /* 0x000fe40003f46270 */
[----:B------:R-:W-:Y:S02]  /*ae60*/  CS2R R88, SRZ ;  /* 0x0000000000587805 */ /* 0x000fe4000001ff00 */
[----:B------:R-:W-:Y:S02]  /*ae70*/  PLOP3.LUT P1, PT, PT, PT, PT, 0x80, 0x0 ;  /* 0x000000000000781c */ /* 0x000fe40003f2f070 */
        /* <DEDUP_REMOVED lines=24> */
[----:B------:R-:W-:Y:S01]  /*b000*/  CS2R R40, SRZ ;  /* 0x0000000000287805 */ /* 0x000fe2000001ff00 */
[----:B------:R-:W-:Y:S01]  /*b010*/  IMAD.MOV.U32 R95, RZ, RZ, RZ ;  /* 0x000000ffff5f7224 */ /* 0x000fe200078e00ff */
[----:B------:R-:W-:Y:S01]  /*b020*/  CS2R R92, SRZ ;  /* 0x00000000005c7805 */ /* 0x000fe2000001ff00 */
[----:B------:R-:W-:Y:S01]  /*b030*/  IMAD.MOV.U32 R0, RZ, RZ, RZ ;  /* 0x000000ffff007224 */ /* 0x000fe200078e00ff */
[----:B------:R-:W-:Y:S01]  /*b040*/  CS2R R10, SRZ ;  /* 0x00000000000a7805 */ /* 0x000fe2000001ff00 */
[----:B------:R-:W-:Y:S01]  /*b050*/  IMAD.MOV.U32 R90, RZ, RZ, RZ ;  /* 0x000000ffff5a7224 */ /* 0x000fe200078e00ff */
[----:B------:R-:W-:Y:S01]  /*b060*/  MOV R99, RZ ;  /* 0x000000ff00637202 */ /* 0x000fe20000000f00 */
[----:B------:R-:W-:-:S02]  /*b070*/  IMAD.MOV.U32 R3, RZ, RZ, RZ ;  /* 0x000000ffff037224 */ /* 0x000fc400078e00ff */
[----:B------:R-:W-:Y:S02]  /*b080*/  IMAD.MOV.U32 R97, RZ, RZ, RZ ;  /* 0x000000ffff617224 */ /* 0x000fe400078e00ff */
[----:B------:R-:W-:Y:S02]  /*b090*/  IMAD.MOV.U32 R26, RZ, RZ, RZ ;  /* 0x000000ffff1a7224 */ /* 0x000fe400078e00ff */
[----:B-12---:R-:W-:Y:S01]  /*b0a0*/  IMAD.MOV.U32 R32, RZ, RZ, RZ ;  /* 0x000000ffff207224 */ /* 0x006fe200078e00ff */
[----:B------:R-:W-:Y:S06]  /*b0b0*/  @P0 BRA `(.L_x_564) ;  /* 0x0000000000080947 */ /* 0x000fec0003800000 */
[----:B------:R-:W0:Y:S02]  /*b0c0*/  FENCE.VIEW.ASYNC.G ;  /* 0x00000000000073c6 */ /* 0x000e240000000100 */
[----:B0-----:R-:W-:Y:S06]  /*b0d0*/  BAR.ARV 0xc, 0x180 ;  /* 0x0306000000007b1d */ /* 0x001fec0000002000 */
.L_x_564:
[----:B------:R-:W-:Y:S05]  /*b0e0*/  BSYNC B0 ;  /* 0x0000000000007941 */ /* 0x000fea0003800000 */
.L_x_563:
[----:B------:R-:W-:Y:S02]  /*b0f0*/  IMAD.MOV.U32 R91, RZ, RZ, RZ ;  /* 0x000000ffff5b7224 */ /* 0x000fe400078e00ff */
[----:B------:R-:W-:Y:S01]  /*b100*/  IMAD.MOV.U32 R24, RZ, RZ, RZ ;  /* 0x000000ffff187224 */ /* 0x000fe200078e00ff */
[----:B------:R-:W-:Y:S06]  /*b110*/  @!P2 BRA `(.L_x_565) ;  /* 0x000000ac0050a947 */ /* 0x000fec0003800000 */
[----:B------:R-:W2:Y:S04]  /*b120*/  LDL R4, [R1+0x34] ;  /* 0x0000340001047983 */ /* 0x000ea80000100800 */
[----:B------:R-:W0:Y:S02]  /*b130*/  SHFL.IDX PT, R0, R225, RZ, 0x1f ;  /* 0x00001fffe1007589 */ /* 0x000e2400000e0000 */
[----:B0-----:R-:W-:-:S04]  /*b140*/  LEA.HI R3, R0, R0, RZ, 0x1 ;  /* 0x0000000000037211 */ /* 0x001fc800078f08ff */
[----:B------:R-:W-:-:S05]  /*b150*/  LOP3.LUT R3, R3, 0x1e, RZ, 0xc0, !PT ;  /* 0x0000001e03037812 */ /* 0x000fca00078ec0ff */
[----:B------:R-:W-:Y:S01]  /*b160*/  IMAD.IADD R3, R0, 0x1, -R3 ;  /* 0x0000000100037824 */ /* 0x000fe200078e0a03 */
[----:B--2---:R-:W-:-:S13]  /*b170*/  R2UR UR4, R4 ;  /* 0x00000000040472ca */ /* 0x004fda00000e0000 */
[----:B------:R-:W-:Y:S02]  /*b180*/  ULOP3.LUT UP0, URZ, UR4, 0x1bf, URZ, 0xc0, !UPT ;  /* 0x000001bf043f7892 */ /* 0x000fe4000f80c03f */
[----:B------:R-:W-:-:S04]  /*b190*/  LEA R3, R3, UR4, 0xd ;  /* 0x0000000403037c11 */ /* 0x000fc8000f8e68ff */
[----:B------:R-:W-:Y:S02]  /*b1a0*/  SHF.R.U32.HI R3, RZ, 0x4, R3 ;  /* 0x00000004ff037819 */ /* 0x000fe40000011603 */
[----:B------:R-:W-:Y:S02]  /*b1b0*/  PLOP3.LUT P0, PT, PT, PT, UP0, 0x80, 0x0 ;  /* 0x000000000000781c */ /* 0x000fe40003f0f008 */
[----:B------:R-:W-:-:S11]  /*b1c0*/  LOP3.LUT R36, R3, 0x3fff, RZ, 0xc0, !PT ;  /* 0x00003fff03247812 */ /* 0x000fd600078ec0ff */
        /* <DEDUP_REMOVED lines=9> */
[----:B------:R-:W-:Y:S01]  /*b260*/  MOV R8, 0x70 ;  /* 0x0000007000087802 */ /* 0x000fe20000000f00 */
[----:B------:R-:W-:Y:S02]  /*b270*/  IMAD.U32 R7, RZ, RZ, UR7 ;  /* 0x00000007ff077e24 */ /* 0x000fe4000f8e00ff */
[----:B------:R-:W-:-:S02]  /*b280*/  IMAD.U32 R10, RZ, RZ, UR4 ;  /* 0x00000004ff0a7e24 */ /* 0x000fc4000f8e00ff */
[----:B------:R-:W-:Y:S02]  /*b290*/  IMAD.U32 R11, RZ, RZ, UR5 ;  /* 0x00000005ff0b7e24 */ /* 0x000fe4000f8e00ff */
[----:B------:R-:W-:Y:S02]  /*b2a0*/  IMAD.MOV.U32 R12, RZ, RZ, 0x1 ;  /* 0x00000001ff0c7424 */ /* 0x000fe400078e00ff */
[----:B0-----:R-:W-:-:S07]  /*b2b0*/  IMAD.MOV.U32 R13, RZ, RZ, RZ ;  /* 0x000000ffff0d7224 */ /* 0x001fce00078e00ff */
[----:B------:R-:W-:-:S07]  /*b2c0*/  LEPC R20, `(.L_x_566) ;  /* 0x000000001014794e */ /* 0x000fce0000000000 */
[----:B-1--45:R-:W-:Y:S05]  /*b2d0*/  CALL.ABS.NOINC R14 ;  /* 0x000000000e007343 */ /* 0x032fea0003c00000 */
.L_x_566:
[----:B------:R-:W-:Y:S02]  /*b2e0*/  ULDC UR4, c[0x0][0x3f4] ;  /* 0x0000fd0000047ab9 */ /* 0x000fe40000000800 */
[----:B------:R-:W-:-:S13]  /*b2f0*/  ISETP.LT.AND P0, PT, RZ, UR4, PT ;  /* 0x00000004ff007c0c */ /* 0x000fda000bf01270 */
[----:B------:R-:W-:Y:S05]  /*b300*/  @P0 BRA `(.L_x_567) ;  /* 0x00000000003c0947 */ /* 0x000fea0003800000 */
[----:B------:R-:W-:-:S04]  /*b310*/  LEA.HI R0, R189, R189, RZ, 0x1 ;  /* 0x000000bdbd007211 */ /* 0x000fc800078f08ff */
[----:B------:R-:W-:-:S05]  /*b320*/  LOP3.LUT R0, R0, 0xfffffffe, RZ, 0xc0, !PT ;  /* 0xfffffffe00007812 */ /* 0x000fca00078ec0ff */
[----:B------:R-:W-:-:S05]  /*b330*/  IMAD.IADD R0, R189, 0x1, -R0 ;  /* 0x00000001bd007824 */ /* 0x000fca00078e0a00 */
[----:B------:R-:W-:-:S04]  /*b340*/  SHF.L.U32 R3, R0, 0x1f, RZ ;  /* 0x0000001f00037819 */ /* 0x000fc800000006ff */
[----:B------:R0:W1:Y:S03]  /*b350*/  SYNCS.PHASECHK.TRANS64.TRYWAIT P0, [R2+URZ+0x2a800], R3 ;  /* 0x02a80003020075a7 */ /* 0x000066000800017f */
[----:B-1----:R-:W-:Y:S05]  /*b360*/  @!P0 NANOSLEEP.SYNCS 0x989680 ;  /* 0x009896800000895d */ /* 0x002fea0003900000 */
[----:B------:R-:W1:Y:S01]  /*b370*/  @!P0 SYNCS.PHASECHK.TRANS64 P0, [R2+URZ+0x2a800], R3 ;  /* 0x02a80003020085a7 */ /* 0x000e62000800007f */
[----:B------:R-:W-:Y:S04]  /*b380*/  BSSY B0, `(.L_x_568) ;  /* 0x0000006000007945 */ /* 0x000fe80003800000 */
[----:B-1----:R-:W-:Y:S05]  /*b390*/  @P0 BRA `(.L_x_569) ;  /* 0x0000000000100947 */ /* 0x002fea0003800000 */
.L_x_570:
[----:B-1----:R1:W2:Y:S02]  /*b3a0*/  SYNCS.PHASECHK.TRANS64.TRYWAIT P0, [R2+URZ+0x2a800], R3 ;  /* 0x02a80003020075a7 */ /* 0x0022a4000800017f */
[----:B--2---:R-:W-:Y:S05]  /*b3b0*/  @!P0 NANOSLEEP.SYNCS 0x989680 ;  /* 0x009896800000895d */ /* 0x004fea0003900000 */
[----:B------:R-:W2:Y:S02]  /*b3c0*/  @!P0 SYNCS.PHASECHK.TRANS64 P0, [R2+URZ+0x2a800], R3 ;  /* 0x02a80003020085a7 */ /* 0x000ea4000800007f */
[----:B--2---:R-:W-:Y:S05]  /*b3d0*/  @!P0 BRA `(.L_x_570) ;  /* 0xfffffffc00f08947 */ /* 0x004fea000383ffff */
.L_x_569:
[----:B------:R-:W-:Y:S05]  /*b3e0*/  BSYNC B0 ;  /* 0x0000000000007941 */ /* 0x000fea0003800000 */
.L_x_568:
[----:B------:R-:W-:Y:S05]  /*b3f0*/  BRA `(.L_x_571) ;  /* 0x00000058004c7947 */ /* 0x000fea0003800000 */
.L_x_567:
[----:B------:R-:W2:Y:S01]  /*b400*/  LDL R0, [R1+0x34] ;  /* 0x0000340001007983 */ /* 0x000ea20000100800 */
[----:B------:R-:W-:Y:S01]  /*b410*/  ULDC.64 UR4, c[0x0][0x3f8] ;  /* 0x0000fe0000047ab9 */ /* 0x000fe20000000a00 */
[----:B------:R-:W-:Y:S01]  /*b420*/  ULDC.64 UR6, c[0x0][0x408] ;  /* 0x0001020000067ab9 */ /* 0x000fe20000000a00 */
[----:B-----5:R-:W-:Y:S01]  /*b430*/  IMAD.WIDE.U32 R4, R145, UR4, RZ ;  /* 0x0000000491047c25 */ /* 0x020fe2000f8e00ff */
[----:B--2---:R-:W-:Y:S02]  /*b440*/  R2UR UR8, R0 ;  /* 0x00000000000872ca */ /* 0x004fe400000e0000 */
[----:B------:R-:W-:-:S05]  /*b450*/  SHF.R.S32.HI R0, RZ, 0x1f, R145 ;  /* 0x0000001fff007819 */ /* 0x000fca0000011491 */
[C---:B------:R-:W-:Y:S02]  /*b460*/  IMAD R6, R0.reuse, UR4, RZ ;  /* 0x0000000400067c24 */ /* 0x040fe4000f8e02ff */
[----:B------:R-:W-:Y:S02]  /*b470*/  IMAD R0, R0, UR6, RZ ;  /* 0x0000000600007c24 */ /* 0x000fe4000f8e02ff */
[C---:B------:R-:W-:Y:S01]  /*b480*/  IMAD R25, R145.reuse, UR5, R6 ;  /* 0x0000000591197c24 */ /* 0x040fe2000f8e0206 */
[----:B------:R-:W-:Y:S01]  /*b490*/  ULDC.64 UR4, c[0x0][0x3e8] ;  /* 0x0000fa0000047ab9 */ /* 0x000fe20000000a00 */
[----:B------:R-:W-:Y:S01]  /*b4a0*/  ULOP3.LUT UP0, URZ, UR8, 0x3ff, URZ, 0xc0, !UPT ;  /* 0x000003ff083f7892 */ /* 0x000fe2000f80c03f */
[C---:B------:R-:W-:Y:S01]  /*b4b0*/  IMAD R27, R145.reuse, UR7, R0 ;  /* 0x00000007911b7c24 */ /* 0x040fe2000f8e0200 */
[----:B------:R-:W-:Y:S01]  /*b4c0*/  LEA R24, P0, R4, UR4, 0x1 ;  /* 0x0000000404187c11 */ /* 0x000fe2000f8008ff */
[----:B------:R-:W-:Y:S01]  /*b4d0*/  IMAD.WIDE.U32 R6, R145, UR6, RZ ;  /* 0x0000000691067c25 */ /* 0x000fe2000f8e00ff */
[----:B------:R-:W-:-:S02]  /*b4e0*/  ULDC.64 UR6, c[0x0][0x400] ;  /* 0x0001000000067ab9 */ /* 0x000fc40000000a00 */
[----:B------:R-:W-:Y:S01]  /*b4f0*/  PLOP3.LUT P2, PT, PT, PT, UP0, 0x80, 0x0 ;  /* 0x000000000000781c */ /* 0x000fe20003f4f008 */
[----:B------:R-:W-:Y:S01]  /*b500*/  IMAD.IADD R25, R25, 0x1, R5 ;  /* 0x0000000119197824 */ /* 0x000fe200078e0205 */
[----:B------:R-:W-:Y:S01]  /*b510*/  LEA R26, P1, R6, UR6, 0x1 ;  /* 0x00000006061a7c11 */ /* 0x000fe2000f8208ff */
[----:B------:R-:W-:-:S03]  /*b520*/  IMAD.IADD R27, R27, 0x1, R7 ;  /* 0x000000011b1b7824 */ /* 0x000fc600078e0207 */
[----:B------:R-:W-:Y:S02]  /*b530*/  LEA.HI.X R25, R4, UR5, R25, 0x1, P0 ;  /* 0x0000000504197c11 */ /* 0x000fe400080f0c19 */
[----:B------:R-:W-:-:S05]  /*b540*/  LEA.HI.X R27, R6, UR7, R27, 0x1, P1 ;  /* 0x00000007061b7c11 */ /* 0x000fca00088f0c1b */
        /* <DEDUP_REMOVED lines=16> */
[----:B-1--4-:R-:W-:Y:S05]  /*b650*/  CALL.ABS.NOINC R14 ;  /* 0x000000000e007343 */ /* 0x012fea0003c00000 */
.L_x_572:
[----:B------:R-:W-:Y:S01]  /*b660*/  ULDC.U8 UR4, c[0x0][0x410] ;  /* 0x0001040000047ab9 */ /* 0x000fe20000000000 */
[----:B------:R-:W-:Y:S01]  /*b670*/  BSSY B0, `(.L_x_573) ;  /* 0x0000563000007945 */ /* 0x000fe20003800000 */
[----:B------:R-:W-:Y:S01]  /*b680*/  ISETP.NE.AND P0, PT, RZ, UR4, PT ;  /* 0x00000004ff007c0c */ /* 0x000fe2000bf05270 */
[----:B------:R-:W-:-:S12]  /*b690*/  IMAD R6, R29, 0x80, R165 ;  /* 0x000000801d067824 */ /* 0x000fd800078e02a5 */
[----:B------:R-:W-:Y:S05]  /*b6a0*/  @!P0 BRA `(.L_x_574) ;  /* 0x00000028009c8947 */ /* 0x000fea0003800000 */
[----:B------:R-:W-:-:S03]  /*b6b0*/  UMOV UR4, 0xffffffff ;  /* 0xffffffff00047882 */ /* 0x000fc60000000000 */
[----:B------:R-:W-:Y:S05]  /*b6c0*/  BRA.DIV UR4, `(.L_x_575) ;  /* 0x0000013a040c7947 */ /* 0x000fea000b800000 */
[----:B------:R0:W1:Y:S04]  /*b6d0*/  SHFL.IDX PT, R3, R25, RZ, 0x1c1f ;  /* 0x001c1fff19037589 */ /* 0x00006800000e0000 */
[----:B------:R0:W2:Y:S04]  /*b6e0*/  SHFL.IDX PT, R0, R24, RZ, 0x1c1f ;  /* 0x001c1fff18007589 */ /* 0x0000a800000e0000 */
[----:B------:R0:W3:Y:S04]  /*b6f0*/  SHFL.IDX PT, R5, R27, RZ, 0x1c1f ;  /* 0x001c1fff1b057589 */ /* 0x0000e800000e0000 */
[----:B------:R0:W0:Y:S02]  /*b700*/  SHFL.IDX PT, R14, R26, RZ, 0x1c1f ;  /* 0x001c1fff1a0e7589 */ /* 0x00002400000e0000 */
.L_x_819:
[----:B------:R-:W-:Y:S01]  /*b710*/  ULDC UR4, c[0x0][0x448] ;  /* 0x0001120000047ab9 */ /* 0x000fe20000000800 */
[----:B------:R-:W-:Y:S01]  /*b720*/  LOP3.LUT R4, R176, 0x18, R16, 0xf8, !PT ;  /* 0x00000018b0047812 */ /* 0x000fe200078ef810 */
[----:B------:R-:W-:Y:S01]  /*b730*/  IMAD R37, R146, UR4, RZ ;  /* 0x0000000492257c24 */ /* 0x000fe2000f8e02ff */
[----:B------:R-:W-:Y:S01]  /*b740*/  BSSY B1, `(.L_x_576) ;  /* 0x000004e000017945 */ /* 0x000fe20003800000 */
[----:B------:R-:W-:Y:S02]  /*b750*/  LOP3.LUT P0, RZ, R195, 0x4, RZ, 0xc0, !PT ;  /* 0x00000004c3ff7812 */ /* 0x000fe4000780c0ff */
[----:B0-----:R-:W-:Y:S02]  /*b760*/  CS2R R26, SRZ ;  /* 0x00000000001a7805 */ /* 0x001fe4000001ff00 */
[----:B------:R-:W-:Y:S02]  /*b770*/  LOP3.LUT R9, R4, R177, RZ, 0x3c, !PT ;  /* 0x000000b104097212 */ /* 0x000fe400078e3cff */
[----:B------:R-:W-:-:S02]  /*b780*/  CS2R R10, SRZ ;  /* 0x00000000000a7805 */ /* 0x000fc4000001ff00 */
[----:B------:R-:W-:Y:S01]  /*b790*/  ISETP.GE.AND P1, PT, R6, R37, PT ;  /* 0x000000250600720c */ /* 0x000fe20003f26270 */
[----:B------:R-:W-:Y:S01]  /*b7a0*/  IMAD R37, R29, -0x80, R37 ;  /* 0xffffff801d257824 */ /* 0x000fe200078e0225 */
[----:B------:R-:W-:Y:S01]  /*b7b0*/  CS2R R6, SRZ ;  /* 0x0000000000067805 */ /* 0x000fe2000001ff00 */
[----:B------:R-:W-:Y:S01]  /*b7c0*/  IMAD.IADD R9, R178, 0x1, R9 ;  /* 0x00000001b2097824 */ /* 0x000fe200078e0209 */
[----:B------:R-:W-:Y:S02]  /*b7d0*/  CS2R R20, SRZ ;  /* 0x0000000000147805 */ /* 0x000fe4000001ff00 */
[----:B------:R-:W-:Y:S02]  /*b7e0*/  CS2R R24, SRZ ;  /* 0x0000000000187805 */ /* 0x000fe4000001ff00 */
[----:B------:R-:W-:Y:S01]  /*b7f0*/  CS2R R12, SRZ ;  /* 0x00000000000c7805 */ /* 0x000fe2000001ff00 */
[----:B------:R-:W-:Y:S01]  /*b800*/  IMAD R9, R9, 0x2, R2 ;  /* 0x0000000209097824 */ /* 0x000fe200078e0202 */
[----:B------:R-:W-:-:S02]  /*b810*/  CS2R R40, SRZ ;  /* 0x0000000000287805 */ /* 0x000fc4000001ff00 */
[----:B------:R-:W-:Y:S02]  /*b820*/  CS2R R38, SRZ ;  /* 0x0000000000267805 */ /* 0x000fe4000001ff00 */
[----:B------:R-:W-:Y:S02]  /*b830*/  CS2R R34, SRZ ;  /* 0x0000000000227805 */ /* 0x000fe4000001ff00 */
[----:B----4-:R-:W-:Y:S02]  /*b840*/  CS2R R32, SRZ ;  /* 0x0000000000207805 */ /* 0x010fe4000001ff00 */
[----:B------:R-:W-:Y:S01]  /*b850*/  CS2R R30, SRZ ;  /* 0x00000000001e7805 */ /* 0x000fe2000001ff00 */
[C---:B------:R-:W-:Y:S01]  /*b860*/  VIADD R52, R9.reuse, 0xc400 ;  /* 0x0000c40009347836 */ /* 0x040fe20000000000 */
[----:B------:R-:W-:Y:S01]  /*b870*/  CS2R R28, SRZ ;  /* 0x00000000001c7805 */ /* 0x000fe2000001ff00 */
[----:B------:R-:W-:Y:S01]  /*b880*/  VIADD R8, R9, 0xc440 ;  /* 0x0000c44009087836 */ /* 0x000fe20000000000 */
[----:B------:R-:W-:Y:S06]  /*b890*/  @P1 BRA `(.L_x_577) ;  /* 0x0000000000e01947 */ /* 0x000fec0003800000 */
[----:B------:R-:W-:Y:S01]  /*b8a0*/  ULDC UR4, c[0x0][0x3f4] ;  /* 0x0000fd0000047ab9 */ /* 0x000fe20000000800 */
[----:B------:R-:W-:Y:S02]  /*b8b0*/  CS2R R40, SRZ ;  /* 0x0000000000287805 */ /* 0x000fe4000001ff00 */
[----:B------:R-:W-:Y:S02]  /*b8c0*/  ISETP.GE.AND P2, PT, R160, UR4, PT ;  /* 0x00000004a0007c0c */ /* 0x000fe4000bf46270 */
[----:B------:R-:W-:Y:S02]  /*b8d0*/  CS2R R6, SRZ ;  /* 0x0000000000067805 */ /* 0x000fe4000001ff00 */
[----:B------:R-:W-:Y:S02]  /*b8e0*/  ISETP.GE.AND P3, PT, R169, UR4, PT ;  /* 0x00000004a9007c0c */ /* 0x000fe4000bf66270 */
[----:B------:R-:W-:Y:S02]  /*b8f0*/  CS2R R38, SRZ ;  /* 0x0000000000267805 */ /* 0x000fe4000001ff00 */
[----:B------:R-:W-:-:S05]  /*b900*/  ISETP.GE.AND P4, PT, R168, UR4, PT ;  /* 0x00000004a8007c0c */ /* 0x000fca000bf86270 */
[----:B------:R-:W-:Y:S01]  /*b910*/  @!P2 MOV R4, R14 ;  /* 0x0000000e0004a202 */ /* 0x000fe20000000f00 */
[----:B--2---:R-:W-:-:S03]  /*b920*/  @!P2 IMAD.MOV.U32 R10, RZ, RZ, R0 ;  /* 0x000000ffff0aa224 */ /* 0x004fc600078e0000 */
[----:B------:R-:W-:Y:S01]  /*b930*/  @!P3 IADD3 R20, P1, R0, R199, RZ ;  /* 0x000000c70014b210 */ /* 0x000fe20007f3e0ff */
[----:B-1----:R-:W-:Y:S02]  /*b940*/  @!P2 IMAD.MOV.U32 R11, RZ, RZ, R3 ;  /* 0x000000ffff0ba224 */ /* 0x002fe400078e0003 */
[----:B---3--:R-:W-:-:S04]  /*b950*/  @!P2 IMAD.WIDE R12, R160, 0x2, R4 ;  /* 0x00000002a00ca825 */ /* 0x008fc800078e0204 */
[----:B------:R-:W-:Y:S01]  /*b960*/  @!P2 IMAD.WIDE R10, R160, 0x2, R10 ;  /* 0x00000002a00aa825 */ /* 0x000fe200078e020a */
[----:B------:R-:W5:Y:S01]  /*b970*/  @!P2 LD.E.64 R6, desc[UR60][R12.64] ;  /* 0x0000003c0c06a980 */ /* 0x000f62000c101b00 */
[----:B------:R-:W-:Y:S02]  /*b980*/  @!P4 IADD3 R28, P5, R0, R201, RZ ;  /* 0x000000c9001cc210 */ /* 0x000fe40007fbe0ff */
[----:B------:R-:W-:Y:S01]  /*b990*/  @!P3 IMAD.X R21, R3, 0x1, R198, P1 ;  /* 0x000000010315b824 */ /* 0x000fe200008e06c6 */
[----:B------:R0:W5:Y:S01]  /*b9a0*/  @!P2 LD.E.64 R40, desc[UR60][R10.64] ;  /* 0x0000003c0a28a980 */ /* 0x000162000c101b00 */
[----:B------:R-:W-:Y:S02]  /*b9b0*/  ISETP.GE.AND P2, PT, R171, UR4, PT ;  /* 0x00000004ab007c0c */ /* 0x000fe4000bf46270 */
[C---:B------:R-:W-:Y:S02]  /*b9c0*/  @!P3 IADD3 R24, P1, R14.reuse, R199, RZ ;  /* 0x000000c70e18b210 */ /* 0x040fe40007f3e0ff */
[----:B------:R-:W-:-:S02]  /*b9d0*/  @!P4 IADD3 R42, P6, R14, R201, RZ ;  /* 0x000000c90e2ac210 */ /* 0x000fc40007fde0ff */
[----:B------:R-:W-:Y:S02]  /*b9e0*/  CS2R R26, SRZ ;  /* 0x00000000001a7805 */ /* 0x000fe4000001ff00 */
[----:B------:R-:W-:Y:S01]  /*b9f0*/  CS2R R34, SRZ ;  /* 0x0000000000227805 */ /* 0x000fe2000001ff00 */
[----:B------:R-:W-:Y:S01]  /*ba00*/  @!P3 IMAD.X R25, R5, 0x1, R198, P1 ;  /* 0x000000010519b824 */ /* 0x000fe200008e06c6 */
[----:B------:R1:W5:Y:S01]  /*ba10*/  @!P3 LD.E.64 R38, desc[UR60][R20.64] ;  /* 0x0000003c1426b980 */ /* 0x000362000c101b00 */
[----:B0-----:R-:W-:Y:S01]  /*ba20*/  CS2R R10, SRZ ;  /* 0x00000000000a7805 */ /* 0x001fe2000001ff00 */
[--C-:B------:R-:W-:Y:S02]  /*ba30*/  @!P4 IMAD.X R29, R3, 0x1, R200.reuse, P5 ;  /* 0x00000001031dc824 */ /* 0x100fe400028e06c8 */
[----:B------:R-:W-:Y:S01]  /*ba40*/  @!P4 IMAD.X R43, R5, 0x1, R200, P6 ;  /* 0x00000001052bc824 */ /* 0x000fe200030e06c8 */
[----:B------:R-:W-:Y:S01]  /*ba50*/  ISETP.GE.AND P1, PT, R170, UR4, PT ;  /* 0x00000004aa007c0c */ /* 0x000fe2000bf26270 */
[----:B------:R-:W5:Y:S01]  /*ba60*/  @!P3 LD.E.64 R26, desc[UR60][R24.64] ;  /* 0x0000003c181ab980 */ /* 0x000f62000c101b00 */
[----:B------:R-:W-:-:S02]  /*ba70*/  ISETP.GE.AND P3, PT, R172, UR4, PT ;  /* 0x00000004ac007c0c */ /* 0x000fc4000bf66270 */
[-C--:B------:R-:W-:Y:S01]  /*ba80*/  @!P2 IADD3 R46, P5, R14, R203.reuse, RZ ;  /* 0x000000cb0e2ea210 */ /* 0x080fe20007fbe0ff */
[----:B------:R-:W5:Y:S04]  /*ba90*/  @!P4 LD.E.64 R34, desc[UR60][R28.64] ;  /* 0x0000003c1c22c980 */ /* 0x000f68000c101b00 */
[----:B------:R0:W5:Y:S01]  /*baa0*/  @!P4 LD.E.64 R10, desc[UR60][R42.64] ;  /* 0x0000003c2a0ac980 */ /* 0x000162000c101b00 */
[----:B------:R-:W-:Y:S02]  /*bab0*/  @!P2 IADD3 R44, P4, R0, R203, RZ ;  /* 0x000000cb002ca210 */ /* 0x000fe40007f9e0ff */
[----:B------:R-:W-:Y:S02]  /*bac0*/  CS2R R32, SRZ ;  /* 0x0000000000207805 */ /* 0x000fe4000001ff00 */
[----:B-1----:R-:W-:Y:S01]  /*bad0*/  CS2R R20, SRZ ;  /* 0x0000000000147805 */ /* 0x002fe2000001ff00 */
[----:B------:R-:W-:-:S02]  /*bae0*/  @!P2 IMAD.X R47, R5, 0x1, R202, P5 ;  /* 0x00000001052fa824 */ /* 0x000fc400028e06ca */
[----:B------:R-:W-:Y:S01]  /*baf0*/  @!P2 IMAD.X R45, R3, 0x1, R202, P4 ;  /* 0x00000001032da824 */ /* 0x000fe200020e06ca */
[C---:B------:R-:W-:Y:S02]  /*bb00*/  @!P1 IADD3 R48, P6, R0.reuse, R215, RZ ;  /* 0x000000d700309210 */ /* 0x040fe40007fde0ff */
[----:B------:R4:W5:Y:S01]  /*bb10*/  @!P2 LD.E.64 R20, desc[UR60][R46.64] ;  /* 0x0000003c2e14a980 */ /* 0x000962000c101b00 */
[----:B------:R-:W-:-:S03]  /*bb20*/  @!P3 IADD3 R50, P4, R0, R217, RZ ;  /* 0x000000d90032b210 */ /* 0x000fc60007f9e0ff */
[----:B------:R4:W5:Y:S01]  /*bb30*/  @!P2 LD.E.64 R32, desc[UR60][R44.64] ;  /* 0x0000003c2c20a980 */ /* 0x000962000c101b00 */
[C---:B0-----:R-:W-:Y:S02]  /*bb40*/  @!P1 IADD3 R42, P2, R14.reuse, R215, RZ ;  /* 0x000000d70e2a9210 */ /* 0x041fe40007f5e0ff */
[----:B------:R-:W-:Y:S02]  /*bb50*/  @!P3 IADD3 R14, P5, R14, R217, RZ ;  /* 0x000000d90e0eb210 */ /* 0x000fe40007fbe0ff */
[----:B------:R-:W-:Y:S02]  /*bb60*/  CS2R R30, SRZ ;  /* 0x00000000001e7805 */ /* 0x000fe4000001ff00 */
[----:B------:R-:W-:Y:S02]  /*bb70*/  CS2R R24, SRZ ;  /* 0x0000000000187805 */ /* 0x000fe4000001ff00 */
[----:B------:R-:W-:Y:S02]  /*bb80*/  CS2R R28, SRZ ;  /* 0x00000000001c7805 */ /* 0x000fe4000001ff00 */
[----:B------:R-:W-:Y:S01]  /*bb90*/  CS2R R12, SRZ ;  /* 0x00000000000c7805 */ /* 0x000fe2000001ff00 */
[----:B------:R-:W-:-:S02]  /*bba0*/  @!P1 IMAD.X R49, R3, 0x1, R214, P6 ;  /* 0x0000000103319824 */ /* 0x000fc400030e06d6 */
[----:B------:R-:W-:Y:S02]  /*bbb0*/  @!P1 IMAD.X R43, R5, 0x1, R214, P2 ;  /* 0x00000001052b9824 */ /* 0x000fe400010e06d6 */
[--C-:B------:R-:W-:Y:S01]  /*bbc0*/  @!P3 IMAD.X R51, R3, 0x1, R216.reuse, P4 ;  /* 0x000000010333b824 */ /* 0x100fe200020e06d8 */
[----:B------:R4:W5:Y:S01]  /*bbd0*/  @!P1 LD.E.64 R30, desc[UR60][R48.64] ;  /* 0x0000003c301e9980 */ /* 0x000962000c101b00 */
[----:B------:R-:W-:-:S03]  /*bbe0*/  @!P3 IMAD.X R15, R5, 0x1, R216, P5 ;  /* 0x00000001050fb824 */ /* 0x000fc600028e06d8 */
[----:B------:R4:W5:Y:S04]  /*bbf0*/  @!P1 LD.E.64 R24, desc[UR60][R42.64] ;  /* 0x0000003c2a189980 */ /* 0x000968000c101b00 */
[----:B------:R4:W5:Y:S04]  /*bc00*/  @!P3 LD.E.64 R28, desc[UR60][R50.64] ;  /* 0x0000003c321cb980 */ /* 0x000968000c101b00 */
[----:B------:R4:W5:Y:S02]  /*bc10*/  @!P3 LD.E.64 R12, desc[UR60][R14.64] ;  /* 0x0000003c0e0cb980 */ /* 0x000964000c101b00 */
.L_x_577:
[----:B------:R-:W-:Y:S05]  /*bc20*/  BSYNC B1 ;  /* 0x0000000000017941 */ /* 0x000fea0003800000 */
.L_x_576:
[C---:B------:R-:W-:Y:S01]  /*bc30*/  LEA.HI R4, R189.reuse, R189, RZ, 0x1 ;  /* 0x000000bdbd047211 */ /* 0x040fe200078f08ff */
[--C-:B-1---5:R-:W-:Y:S01]  /*bc40*/  IMAD.MOV.U32 R3, RZ, RZ, R41.reuse ;  /* 0x000000ffff037224 */ /* 0x122fe200078e0029 */
[----:B------:R-:W-:Y:S01]  /*bc50*/  @P0 IADD3 R8, R52, -0x40, RZ ;  /* 0xffffffc034080810 */ /* 0x000fe20007ffe0ff */
[----:B--2---:R-:W-:Y:S01]  /*bc60*/  IMAD.MOV.U32 R0, RZ, RZ, R40 ;  /* 0x000000ffff007224 */ /* 0x004fe200078e0028 */
[----:B------:R-:W-:Y:S01]  /*bc70*/  LOP3.LUT R4, R4, 0xfffffffe, RZ, 0xc0, !PT ;  /* 0xfffffffe04047812 */ /* 0x000fe200078ec0ff */
[----:B----4-:R-:W-:Y:S01]  /*bc80*/  IMAD.MOV.U32 R43, RZ, RZ, R32 ;  /* 0x000000ffff2b7224 */ /* 0x010fe200078e0020 */
[--C-:B------:R-:W-:Y:S01]  /*bc90*/  SHF.R.U64 R73, R40, 0x10, R41.reuse ;  /* 0x0000001028497819 */ /* 0x100fe20000001229 */
[----:B------:R-:W-:Y:S01]  /*bca0*/  IMAD.MOV.U32 R40, RZ, RZ, R38 ;  /* 0x000000ffff287224 */ /* 0x000fe200078e0026 */
[----:B------:R-:W-:Y:S01]  /*bcb0*/  SHF.R.U32.HI R70, RZ, 0x10, R41 ;  /* 0x00000010ff467819 */ /* 0x000fe20000011629 */
[----:B---3--:R-:W-:Y:S01]  /*bcc0*/  IMAD.IADD R5, R189, 0x1, -R4 ;  /* 0x00000001bd057824 */ /* 0x008fe200078e0a04 */
[--C-:B------:R-:W-:Y:S01]  /*bcd0*/  SHF.R.U64 R71, R38, 0x10, R39.reuse ;  /* 0x0000001026477819 */ /* 0x100fe20000001227 */
[--C-:B------:R-:W-:Y:S01]  /*bce0*/  IMAD.MOV.U32 R41, RZ, RZ, R39.reuse ;  /* 0x000000ffff297224 */ /* 0x100fe200078e0027 */
[----:B------:R-:W-:Y:S01]  /*bcf0*/  SHF.R.U32.HI R68, RZ, 0x10, R39 ;  /* 0x00000010ff447819 */ /* 0x000fe20000011627 */
[----:B------:R-:W-:Y:S01]  /*bd00*/  IMAD.MOV.U32 R39, RZ, RZ, R34 ;  /* 0x000000ffff277224 */ /* 0x000fe200078e0022 */
[----:B------:R-:W-:Y:S01]  /*bd10*/  SHF.L.U32 R5, R5, 0x1f, RZ ;  /* 0x0000001f05057819 */ /* 0x000fe200000006ff */
[----:B------:R-:W-:Y:S01]  /*bd20*/  IMAD.MOV.U32 R44, RZ, RZ, R33 ;  /* 0x000000ffff2c7224 */ /* 0x000fe200078e0021 */
[----:B------:R-:W-:Y:S01]  /*bd30*/  SHF.R.U64 R66, R34, 0x10, R35 ;  /* 0x0000001022427819 */ /* 0x000fe20000001223 */
[----:B------:R-:W-:Y:S01]  /*bd40*/  IMAD.MOV.U32 R48, RZ, RZ, R29 ;  /* 0x000000ffff307224 */ /* 0x000fe200078e001d */
[----:B------:R-:W0:Y:S01]  /*bd50*/  SYNCS.PHASECHK.TRANS64.TRYWAIT P0, [R2+URZ+0x2a800], R5 ;  /* 0x02a80005020075a7 */ /* 0x000e22000800017f */
[--C-:B------:R-:W-:Y:S01]  /*bd60*/  SHF.R.U64 R64, R32, 0x10, R33.reuse ;  /* 0x0000001020407819 */ /* 0x100fe20000001221 */
[----:B------:R-:W-:Y:S01]  /*bd70*/  IMAD.MOV.U32 R4, RZ, RZ, R6 ;  /* 0x000000ffff047224 */ /* 0x000fe200078e0006 */
[----:B------:R-:W-:Y:S01]  /*bd80*/  SHF.R.U32.HI R67, RZ, 0x10, R33 ;  /* 0x00000010ff437819 */ /* 0x000fe20000011621 */
[----:B------:R-:W-:Y:S01]  /*bd90*/  IMAD.MOV.U32 R38, RZ, RZ, R7 ;  /* 0x000000ffff267224 */ /* 0x000fe200078e0007 */
[----:B------:R-:W-:Y:S01]  /*bda0*/  MOV R47, R28 ;  /* 0x0000001c002f7202 */ /* 0x000fe20000000f00 */
[----:B------:R-:W-:Y:S01]  /*bdb0*/  IMAD.MOV.U32 R32, RZ, RZ, R26 ;  /* 0x000000ffff207224 */ /* 0x000fe200078e001a */
[----:B------:R-:W-:Y:S01]  /*bdc0*/  SHF.R.U64 R60, R28, 0x10, R29 ;  /* 0x000000101c3c7819 */ /* 0x000fe2000000121d */
[----:B------:R-:W-:Y:S01]  /*bdd0*/  IMAD.MOV.U32 R42, RZ, RZ, R35 ;  /* 0x000000ffff2a7224 */ /* 0x000fe200078e0023 */
[----:B------:R-:W-:Y:S01]  /*bde0*/  SHF.R.U32.HI R63, RZ, 0x10, R29 ;  /* 0x00000010ff3f7819 */ /* 0x000fe2000001161d */
[----:B------:R-:W-:Y:S01]  /*bdf0*/  IMAD.MOV.U32 R45, RZ, RZ, R30 ;  /* 0x000000ffff2d7224 */ /* 0x000fe200078e001e */
[----:B------:R-:W-:Y:S01]  /*be00*/  SHF.R.U64 R61, R6, 0x10, R7 ;  /* 0x00000010063d7819 */ /* 0x000fe20000001207 */
[----:B------:R-:W-:Y:S01]  /*be10*/  IMAD.MOV.U32 R46, RZ, RZ, R31 ;  /* 0x000000ffff2e7224 */ /* 0x000fe200078e001f */
[----:B------:R-:W-:Y:S01]  /*be20*/  SHF.R.U32.HI R59, RZ, 0x10, R7 ;  /* 0x00000010ff3b7819 */ /* 0x000fe20000011607 */
[--C-:B------:R-:W-:Y:S01]  /*be30*/  IMAD.MOV.U32 R33, RZ, RZ, R27.reuse ;  /* 0x000000ffff217224 */ /* 0x100fe200078e001b */
[----:B------:R-:W-:Y:S01]  /*be40*/  SHF.R.U64 R57, R26, 0x10, R27 ;  /* 0x000000101a397819 */ /* 0x000fe2000000121b */
[----:B------:R-:W-:Y:S01]  /*be50*/  IMAD.MOV.U32 R28, RZ, RZ, R10 ;  /* 0x000000ffff1c7224 */ /* 0x000fe200078e000a */
[----:B------:R-:W-:Y:S01]  /*be60*/  PRMT R26, R39, 0x5410, R66 ;  /* 0x00005410271a7816 */ /* 0x000fe20000000042 */
[----:B------:R-:W-:Y:S01]  /*be70*/  IMAD.MOV.U32 R29, RZ, RZ, R11 ;  /* 0x000000ffff1d7224 */ /* 0x000fe200078e000b */
[----:B------:R-:W-:Y:S01]  /*be80*/  SHF.R.U32.HI R69, RZ, 0x10, R35 ;  /* 0x00000010ff457819 */ /* 0x000fe20000011623 */
[----:B------:R-:W-:Y:S01]  /*be90*/  IMAD.MOV.U32 R6, RZ, RZ, R20 ;  /* 0x000000ffff067224 */ /* 0x000fe200078e0014 */
[----:B------:R-:W-:Y:S01]  /*bea0*/  SHF.R.U64 R62, R30, 0x10, R31 ;  /* 0x000000101e3e7819 */ /* 0x000fe2000000121f */
[----:B------:R-:W-:Y:S01]  /*beb0*/  IMAD.MOV.U32 R7, RZ, RZ, R21 ;  /* 0x000000ffff077224 */ /* 0x000fe200078e0015 */
[----:B------:R-:W-:Y:S01]  /*bec0*/  SHF.R.U32.HI R65, RZ, 0x10, R31 ;  /* 0x00000010ff417819 */ /* 0x000fe2000001161f */
[----:B------:R-:W-:Y:S01]  /*bed0*/  BSSY B1, `(.L_x_578) ;  /* 0x0000024000017945 */ /* 0x000fe20003800000 */
[----:B------:R-:W-:Y:S01]  /*bee0*/  SHF.R.U32.HI R58, RZ, 0x10, R27 ;  /* 0x00000010ff3a7819 */ /* 0x000fe2000001161b */
[----:B------:R-:W-:Y:S01]  /*bef0*/  IMAD.MOV.U32 R15, RZ, RZ, R25 ;  /* 0x000000ffff0f7224 */ /* 0x000fe200078e0019 */
[--C-:B------:R-:W-:Y:S01]  /*bf00*/  SHF.R.U64 R55, R10, 0x10, R11.reuse ;  /* 0x000000100a377819 */ /* 0x100fe2000000120b */
[----:B------:R-:W-:Y:S01]  /*bf10*/  IMAD.MOV.U32 R10, RZ, RZ, R12 ;  /* 0x000000ffff0a7224 */ /* 0x000fe200078e000c */
[----:B------:R-:W-:Y:S01]  /*bf20*/  SHF.R.U32.HI R56, RZ, 0x10, R11 ;  /* 0x00000010ff387819 */ /* 0x000fe2000001160b */
[----:B------:R-:W-:Y:S01]  /*bf30*/  IMAD.MOV.U32 R11, RZ, RZ, R13 ;  /* 0x000000ffff0b7224 */ /* 0x000fe200078e000d */
[----:B------:R-:W-:-:S02]  /*bf40*/  SHF.R.U64 R53, R20, 0x10, R21 ;  /* 0x0000001014357819 */ /* 0x000fc40000001215 */
[----:B------:R-:W-:Y:S02]  /*bf50*/  SHF.R.U32.HI R54, RZ, 0x10, R21 ;  /* 0x00000010ff367819 */ /* 0x000fe40000011615 */
[----:B------:R-:W-:Y:S02]  /*bf60*/  VIMNMX R39, R37, 0x80, PT ;  /* 0x0000008025277848 */ /* 0x000fe40003fe0100 */
[----:B------:R-:W-:Y:S02]  /*bf70*/  MOV R14, R24 ;  /* 0x00000018000e7202 */ /* 0x000fe40000000f00 */
[--C-:B------:R-:W-:Y:S02]  /*bf80*/  SHF.R.U64 R51, R24, 0x10, R25.reuse ;  /* 0x0000001018337819 */ /* 0x100fe40000001219 */
[----:B------:R-:W-:Y:S02]  /*bf90*/  SHF.R.U32.HI R52, RZ, 0x10, R25 ;  /* 0x00000010ff347819 */ /* 0x000fe40000011619 */
[----:B------:R-:W-:-:S02]  /*bfa0*/  SHF.R.U64 R49, R12, 0x10, R13 ;  /* 0x000000100c317819 */ /* 0x000fc4000000120d */
[----:B------:R-:W-:Y:S02]  /*bfb0*/  SHF.R.U32.HI R50, RZ, 0x10, R13 ;  /* 0x00000010ff327819 */ /* 0x000fe4000001160d */
[----:B------:R-:W-:Y:S02]  /*bfc0*/  PRMT R34, R0, 0x5410, R73 ;  /* 0x0000541000227816 */ /* 0x000fe40000000049 */
[----:B------:R-:W-:Y:S02]  /*bfd0*/  PRMT R35, R3, 0x5410, R70 ;  /* 0x0000541003237816 */ /* 0x000fe40000000046 */
[----:B------:R-:W-:Y:S02]  /*bfe0*/  PRMT R30, R40, 0x5410, R71 ;  /* 0x00005410281e7816 */ /* 0x000fe40000000047 */
[----:B------:R-:W-:Y:S02]  /*bff0*/  PRMT R31, R41, 0x5410, R68 ;  /* 0x00005410291f7816 */ /* 0x000fe40000000044 */
[----:B------:R-:W-:-:S02]  /*c000*/  PRMT R27, R42, 0x5410, R69 ;  /* 0x000054102a1b7816 */ /* 0x000fc40000000045 */
[----:B------:R-:W-:Y:S02]  /*c010*/  PRMT R20, R43, 0x5410, R64 ;  /* 0x000054102b147816 */ /* 0x000fe40000000040 */
[----:B------:R-:W-:Y:S02]  /*c020*/  PRMT R21, R44, 0x5410, R67 ;  /* 0x000054102c157816 */ /* 0x000fe40000000043 */
[----:B------:R-:W-:Y:S02]  /*c030*/  PRMT R12, R45, 0x5410, R62 ;  /* 0x000054102d0c7816 */ /* 0x000fe4000000003e */
[----:B------:R-:W-:Y:S02]  /*c040*/  PRMT R13, R46, 0x5410, R65 ;  /* 0x000054102e0d7816 */ /* 0x000fe40000000041 */
[----:B------:R-:W-:Y:S02]  /*c050*/  PRMT R0, R47, 0x5410, R60 ;  /* 0x000054102f007816 */ /* 0x000fe4000000003c */
[----:B------:R-:W-:-:S02]  /*c060*/  PRMT R3, R48, 0x5410, R63 ;  /* 0x0000541030037816 */ /* 0x000fc4000000003f */
[----:B------:R-:W-:Y:S02]  /*c070*/  PRMT R37, R4, 0x5410, R61 ;  /* 0x0000541004257816 */ /* 0x000fe4000000003d */
[----:B------:R-:W-:Y:S02]  /*c080*/  ISETP.GE.AND P1, PT, R165, R39, PT ;  /* 0x00000027a500720c */ /* 0x000fe40003f26270 */
[----:B------:R-:W-:Y:S02]  /*c090*/  PRMT R38, R38, 0x5410, R59 ;  /* 0x0000541026267816 */ /* 0x000fe4000000003b */
[----:B------:R-:W-:Y:S02]  /*c0a0*/  PRMT R32, R32, 0x5410, R57 ;  /* 0x0000541020207816 */ /* 0x000fe40000000039 */
[----:B------:R-:W-:Y:S02]  /*c0b0*/  PRMT R33, R33, 0x5410, R58 ;  /* 0x0000541021217816 */ /* 0x000fe4000000003a */
[----:B------:R-:W-:-:S02]  /*c0c0*/  PRMT R28, R28, 0x5410, R55 ;  /* 0x000054101c1c7816 */ /* 0x000fc40000000037 */
[----:B------:R-:W-:Y:S02]  /*c0d0*/  PRMT R29, R29, 0x5410, R56 ;  /* 0x000054101d1d7816 */ /* 0x000fe40000000038 */
[----:B------:R-:W-:Y:S02]  /*c0e0*/  PRMT R24, R6, 0x5410, R53 ;  /* 0x0000541006187816 */ /* 0x000fe40000000035 */
[----:B------:R-:W-:Y:S01]  /*c0f0*/  PRMT R25, R7, 0x5410, R54 ;  /* 0x0000541007197816 */ /* 0x000fe20000000036 */
[----:B0-----:R-:W-:Y:S06]  /*c100*/  @!P0 BRA `(.L_x_579) ;  /* 0x0000012c00ec8947 */ /* 0x001fec0003800000 */
.L_x_820:
[----:B------:R-:W-:Y:S05]  /*c110*/  BSYNC B1 ;  /* 0x0000000000017941 */ /* 0x000fea0003800000 */
.L_x_578:
[----:B------:R-:W-:Y:S01]  /*c120*/  BSSY B1, `(.L_x_580) ;  /* 0x0000101000017945 */ /* 0x000fe20003800000 */
[----:B------:R-:W-:Y:S02]  /*c130*/  PRMT R14, R14, 0x5410, R51 ;  /* 0x000054100e0e7816 */ /* 0x000fe40000000033 */
[----:B------:R-:W-:Y:S02]  /*c140*/  PRMT R15, R15, 0x5410, R52 ;  /* 0x000054100f0f7816 */ /* 0x000fe40000000034 */
[----:B------:R-:W-:Y:S02]  /*c150*/  PRMT R10, R10, 0x5410, R49 ;  /* 0x000054100a0a7816 */ /* 0x000fe40000000031 */
[----:B------:R-:W-:Y:S01]  /*c160*/  PRMT R11, R11, 0x5410, R50 ;  /* 0x000054100b0b7816 */ /* 0x000fe20000000032 */
[----:B------:R-:W-:Y:S06]  /*c170*/  @P1 BRA `(.L_x_581) ;  /* 0x0000000c00ec1947 */ /* 0x000fec0003800000 */
[----:B0-----:R-:W0:Y:S01]  /*c180*/  LDC R5, c[0x0][0x3f4] ;  /* 0x0000fd00ff057b82 */ /* 0x001e220000000800 */
[----:B------:R-:W-:Y:S01]  /*c190*/  BSSY B2, `(.L_x_582) ;  /* 0x000002e000027945 */ /* 0x000fe20003800000 */
[-C--:B0-----:R-:W-:Y:S02]  /*c1a0*/  ISETP.GE.AND P0, PT, R160, R5.reuse, PT ;  /* 0x00000005a000720c */ /* 0x081fe40003f06270 */
[-C--:B------:R-:W-:Y:S02]  /*c1b0*/  ISETP.GE.AND P1, PT, R169, R5.reuse, PT ;  /* 0x00000005a900720c */ /* 0x080fe40003f26270 */
[-C--:B------:R-:W-:Y:S02]  /*c1c0*/  ISETP.GE.AND P2, PT, R168, R5.reuse, PT ;  /* 0x00000005a800720c */ /* 0x080fe40003f46270 */
[-C--:B------:R-:W-:Y:S02]  /*c1d0*/  ISETP.GE.AND P3, PT, R171, R5.reuse, PT ;  /* 0x00000005ab00720c */ /* 0x080fe40003f66270 */
[----:B------:R-:W-:-:S02]  /*c1e0*/  ISETP.GE.AND P4, PT, R170, R5, PT ;  /* 0x00000005aa00720c */ /* 0x000fc40003f86270 */
[----:B------:R-:W-:-:S03]  /*c1f0*/  ISETP.GE.AND P5, PT, R172, R5, PT ;  /* 0x00000005ac00720c */ /* 0x000fc60003fa6270 */
[----:B------:R-:W-:Y:S10]  /*c200*/  @P0 BRA `(.L_x_583) ;  /* 0x0000000000980947 */ /* 0x000ff40003800000 */
[----:B------:R-:W0:Y:S01]  /*c210*/  LDS.128 R4, [R9+0xc400] ;  /* 0x00c4000009047984 */ /* 0x000e220000000c00 */
[C---:B------:R-:W-:Y:S01]  /*c220*/  IMAD.U32 R47, R37.reuse, 0x10000, RZ ;  /* 0x00010000252f7824 */ /* 0x040fe200078e00ff */
[C---:B------:R-:W-:Y:S01]  /*c230*/  LOP3.LUT R44, R34.reuse, 0xffff0000, RZ, 0xc0, !PT ;  /* 0xffff0000222c7812 */ /* 0x040fe200078ec0ff */
[----:B------:R-:W-:Y:S01]  /*c240*/  IMAD.U32 R45, R34, 0x10000, RZ ;  /* 0x00010000222d7824 */ /* 0x000fe200078e00ff */
[----:B------:R-:W-:Y:S01]  /*c250*/  LOP3.LUT R46, R37, 0xffff0000, RZ, 0xc0, !PT ;  /* 0xffff0000252e7812 */ /* 0x000fe200078ec0ff */
[C---:B0-----:R-:W-:Y:S01]  /*c260*/  IMAD.U32 R40, R4.reuse, 0x10000, RZ ;  /* 0x0001000004287824 */ /* 0x041fe200078e00ff */
[----:B------:R-:W-:Y:S01]  /*c270*/  LOP3.LUT R4, R4, 0xffff0000, RZ, 0xc0, !PT ;  /* 0xffff000004047812 */ /* 0x000fe200078ec0ff */
[C---:B------:R-:W-:Y:S01]  /*c280*/  IMAD.U32 R41, R5.reuse, 0x10000, RZ ;  /* 0x0001000005297824 */ /* 0x040fe200078e00ff */
[----:B------:R-:W-:Y:S01]  /*c290*/  LOP3.LUT R5, R5, 0xffff0000, RZ, 0xc0, !PT ;  /* 0xffff000005057812 */ /* 0x000fe200078ec0ff */
[C---:B------:R-:W-:Y:S01]  /*c2a0*/  IMAD.U32 R42, R6.reuse, 0x10000, RZ ;  /* 0x00010000062a7824 */ /* 0x040fe200078e00ff */
[----:B------:R-:W-:Y:S01]  /*c2b0*/  LOP3.LUT R6, R6, 0xffff0000, RZ, 0xc0, !PT ;  /* 0xffff000006067812 */ /* 0x000fe200078ec0ff */
[C---:B------:R-:W-:Y:S01]  /*c2c0*/  FMUL.FTZ R49, R4.reuse, R47 ;  /* 0x0000002f04317220 */ /* 0x040fe20000410000 */
[----:B------:R-:W-:Y:S01]  /*c2d0*/  FMUL.FTZ R4, R4, R45 ;  /* 0x0000002d04047220 */ /* 0x000fe20000410000 */
[----:B------:R-:W-:-:S02]  /*c2e0*/  IMAD.U32 R43, R7, 0x10000, RZ ;  /* 0x00010000072b7824 */ /* 0x000fc400078e00ff */
[C---:B------:R-:W-:Y:S01]  /*c2f0*/  FMUL.FTZ R50, R5.reuse, R46 ;  /* 0x0000002e05327220 */ /* 0x040fe20000410000 */
[C---:B------:R-:W-:Y:S01]  /*c300*/  FFMA.FTZ R49, R40.reuse, R45, -R49 ;  /* 0x0000002d28317223 */ /* 0x040fe20000010831 */
[----:B------:R-:W-:Y:S01]  /*c310*/  FFMA.FTZ R48, R40, R47, R4 ;  /* 0x0000002f28307223 */ /* 0x000fe20000010004 */
[-C--:B------:R-:W-:Y:S01]  /*c320*/  FMUL.FTZ R52, R5, R44.reuse ;  /* 0x0000002c05347220 */ /* 0x080fe20000410000 */
[----:B------:R-:W-:Y:S01]  /*c330*/  LOP3.LUT R7, R7, 0xffff0000, RZ, 0xc0, !PT ;  /* 0xffff000007077812 */ /* 0x000fe200078ec0ff */
[C---:B------:R-:W-:Y:S01]  /*c340*/  IMAD.U32 R45, R38.reuse, 0x10000, RZ ;  /* 0x00010000262d7824 */ /* 0x040fe200078e00ff */
[----:B------:R-:W-:Y:S01]  /*c350*/  SHF.L.U32 R5, R35, 0x10, RZ ;  /* 0x0000001023057819 */ /* 0x000fe200000006ff */
[C---:B------:R-:W-:Y:S01]  /*c360*/  FFMA.FTZ R50, R41.reuse, R44, -R50 ;  /* 0x0000002c29327223 */ /* 0x040fe20000010832 */
[----:B------:R-:W-:Y:S01]  /*c370*/  LOP3.LUT R40, R38, 0xffff0000, RZ, 0xc0, !PT ;  /* 0xffff000026287812 */ /* 0x000fe200078ec0ff */
[----:B------:R-:W-:Y:S01]  /*c380*/  FFMA.FTZ R41, R41, R46, R52 ;  /* 0x0000002e29297223 */ /* 0x000fe20000010034 */
[----:B------:R-:W-:Y:S01]  /*c390*/  LOP3.LUT R4, R35, 0xffff0000, RZ, 0xc0, !PT ;  /* 0xffff000023047812 */ /* 0x000fe200078ec0ff */
[C---:B------:R-:W-:Y:S01]  /*c3a0*/  FMUL.FTZ R47, R6.reuse, R45 ;  /* 0x0000002d062f7220 */ /* 0x040fe20000410000 */
[----:B------:R-:W-:Y:S01]  /*c3b0*/  FMUL.FTZ R44, R6, R5 ;  /* 0x00000005062c7220 */ /* 0x000fe20000410000 */
[----:B------:R-:W-:-:S02]  /*c3c0*/  FMUL.FTZ R46, R7, R40 ;  /* 0x00000028072e7220 */ /* 0x000fc40000410000 */
[-C--:B------:R-:W-:Y:S01]  /*c3d0*/  FMUL.FTZ R51, R7, R4.reuse ;  /* 0x0000000407337220 */ /* 0x080fe20000410000 */
[C---:B------:R-:W-:Y:S01]  /*c3e0*/  FFMA.FTZ R6, R42.reuse, R5, -R47 ;  /* 0x000000052a067223 */ /* 0x040fe2000001082f */
[----:B------:R-:W-:Y:S01]  /*c3f0*/  FFMA.FTZ R45, R42, R45, R44 ;  /* 0x0000002d2a2d7223 */ /* 0x000fe2000001002c */
[C---:B------:R-:W-:Y:S01]  /*c400*/  FFMA.FTZ R7, R43.reuse, R4, -R46 ;  /* 0x000000042b077223 */ /* 0x040fe2000001082e */
[----:B------:R-:W-:Y:S01]  /*c410*/  FFMA.FTZ R40, R43, R40, R51 ;  /* 0x000000282b287223 */ /* 0x000fe20000010033 */
[----:B------:R-:W-:Y:S02]  /*c420*/  F2FP.BF16.F32.PACK_AB R4, R48, R49 ;  /* 0x000000313004723e */ /* 0x000fe400000010ff */
[----:B------:R-:W-:Y:S02]  /*c430*/  F2FP.BF16.F32.PACK_AB R5, R41, R50 ;  /* 0x000000322905723e */ /* 0x000fe400000010ff */
[----:B------:R-:W-:Y:S02]  /*c440*/  F2FP.BF16.F32.PACK_AB R6, R45, R6 ;  /* 0x000000062d06723e */ /* 0x000fe400000010ff */
[----:B------:R-:W-:-:S05]  /*c450*/  F2FP.BF16.F32.PACK_AB R7, R40, R7 ;  /* 0x000000072807723e */ /* 0x000fca00000010ff */
[----:B------:R0:W-:Y:S02]  /*c460*/  STS.128 [R9+0xc400], R4 ;  /* 0x00c4000409007388 */ /* 0x0001e40000000c00 */
.L_x_583:
[----:B------:R-:W-:Y:S05]  /*c470*/  BSYNC B2 ;  /* 0x0000000000027941 */ /* 0x000fea0003800000 */
.L_x_582:
[----:B------:R-:W-:Y:S04]  /*c480*/  BSSY B2, `(.L_x_584) ;  /* 0x0000028000027945 */ /* 0x000fe80003800000 */
[----:B------:R-:W-:Y:S05]  /*c490*/  @P1 BRA `(.L_x_585) ;  /* 0x0000000000981947 */ /* 0x000fea0003800000 */
[----:B0-----:R-:W0:Y:S01]  /*c4a0*/  LDS.128 R4, [R8] ;  /* 0x0000000008047984 */ /* 0x001e220000000c00 */
[C---:B------:R-:W-:Y:S01]  /*c4b0*/  IMAD.U32 R47, R32.reuse, 0x10000, RZ ;  /* 0x00010000202f7824 */ /* 0x040fe200078e00ff */
[----:B------:R-:W-:Y:S01]  /*c4c0*/  LOP3.LUT R46, R32, 0xffff0000, RZ, 0xc0, !PT ;  /* 0xffff0000202e7812 */ /* 0x000fe200078ec0ff */
[C---:B------:R-:W-:Y:S01]  /*c4d0*/  IMAD.U32 R45, R30.reuse, 0x10000, RZ ;  /* 0x000100001e2d7824 */ /* 0x040fe200078e00ff */
        /* <DEDUP_REMOVED lines=10> */
[----:B------:R-:W-:Y:S01]  /*c580*/  FMUL.FTZ R50, R5, R46 ;  /* 0x0000002e05327220 */ /* 0x000fe20000410000 */
[C---:B------:R-:W-:Y:S01]  /*c590*/  FFMA.FTZ R49, R40.reuse, R45, -R49 ;  /* 0x0000002d28317223 */ /* 0x040fe20000010831 */
[----:B------:R-:W-:Y:S01]  /*c5a0*/  FFMA.FTZ R48, R40, R47, R4 ;  /* 0x0000002f28307223 */ /* 0x000fe20000010004 */
[----:B------:R-:W-:Y:S01]  /*c5b0*/  LOP3.LUT R7, R7, 0xffff0000, RZ, 0xc0, !PT ;  /* 0xffff000007077812 */ /* 0x000fe200078ec0ff */
[-C--:B------:R-:W-:Y:S01]  /*c5c0*/  FMUL.FTZ R52, R5, R44.reuse ;  /* 0x0000002c05347220 */ /* 0x080fe20000410000 */
[C---:B------:R-:W-:Y:S01]  /*c5d0*/  LOP3.LUT R40, R33.reuse, 0xffff0000, RZ, 0xc0, !PT ;  /* 0xffff000021287812 */ /* 0x040fe200078ec0ff */
[----:B------:R-:W-:Y:S01]  /*c5e0*/  IMAD.U32 R45, R33, 0x10000, RZ ;  /* 0x00010000212d7824 */ /* 0x000fe200078e00ff */
[C---:B------:R-:W-:Y:S01]  /*c5f0*/  LOP3.LUT R4, R31.reuse, 0xffff0000, RZ, 0xc0, !PT ;  /* 0xffff00001f047812 */ /* 0x040fe200078ec0ff */
[----:B------:R-:W-:Y:S02]  /*c600*/  IMAD.U32 R5, R31, 0x10000, RZ ;  /* 0x000100001f057824 */ /* 0x000fe400078e00ff */
[C---:B------:R-:W-:Y:S01]  /*c610*/  FFMA.FTZ R50, R41.reuse, R44, -R50 ;  /* 0x0000002c29327223 */ /* 0x040fe20000010832 */
[----:B------:R-:W-:Y:S01]  /*c620*/  FFMA.FTZ R41, R41, R46, R52 ;  /* 0x0000002e29297223 */ /* 0x000fe20000010034 */
[C---:B------:R-:W-:Y:S01]  /*c630*/  FMUL.FTZ R47, R6.reuse, R45 ;  /* 0x0000002d062f7220 */ /* 0x040fe20000410000 */
[-C--:B------:R-:W-:Y:S01]  /*c640*/  FMUL.FTZ R44, R6, R5.reuse ;  /* 0x00000005062c7220 */ /* 0x080fe20000410000 */
        /* <DEDUP_REMOVED lines=9> */
[----:B------:R-:W-:-:S05]  /*c6e0*/  F2FP.BF16.F32.PACK_AB R7, R40, R7 ;  /* 0x000000072807723e */ /* 0x000fca00000010ff */
[----:B------:R1:W-:Y:S02]  /*c6f0*/  STS.128 [R8], R4 ;  /* 0x0000000408007388 */ /* 0x0003e40000000c00 */
.L_x_585:
[----:B------:R-:W-:Y:S05]  /*c700*/  BSYNC B2 ;  /* 0x0000000000027941 */ /* 0x000fea0003800000 */
.L_x_584:
[----:B------:R-:W-:Y:S04]  /*c710*/  BSSY B2, `(.L_x_586) ;  /* 0x0000028000027945 */ /* 0x000fe80003800000 */
[----:B------:R-:W-:Y:S05]  /*c720*/  @P2 BRA `(.L_x_587) ;  /* 0x0000000000982947 */ /* 0x000fea0003800000 */
[----:B01----:R-:W0:Y:S01]  /*c730*/  LDS.128 R4, [R9+0x10400] ;  /* 0x0104000009047984 */ /* 0x003e220000000c00 */
[----:B------:R-:W-:Y:S01]  /*c740*/  SHF.L.U32 R45, R26, 0x10, RZ ;  /* 0x000000101a2d7819 */ /* 0x000fe200000006ff */
[C---:B------:R-:W-:Y:S01]  /*c750*/  IMAD.U32 R47, R28.reuse, 0x10000, RZ ;  /* 0x000100001c2f7824 */ /* 0x040fe200078e00ff */
[----:B------:R-:W-:Y:S02]  /*c760*/  LOP3.LUT R46, R28, 0xffff0000, RZ, 0xc0, !PT ;  /* 0xffff00001c2e7812 */ /* 0x000fe400078ec0ff */
        /* <DEDUP_REMOVED lines=33> */
[----:B------:R2:W-:Y:S02]  /*c980*/  STS.128 [R9+0x10400], R4 ;  /* 0x0104000409007388 */ /* 0x0005e40000000c00 */
.L_x_587:
[----:B------:R-:W-:Y:S05]  /*c990*/  BSYNC B2 ;  /* 0x0000000000027941 */ /* 0x000fea0003800000 */
.L_x_586:
[----:B------:R-:W-:Y:S04]  /*c9a0*/  BSSY B2, `(.L_x_588) ;  /* 0x0000028000027945 */ /* 0x000fe80003800000 */
[----:B------:R-:W-:Y:S05]  /*c9b0*/  @P3 BRA `(.L_x_589) ;  /* 0x0000000000983947 */ /* 0x000fea0003800000 */
[----:B012---:R-:W0:Y:S01]  /*c9c0*/  LDS.128 R4, [R8+0x4000] ;  /* 0x0040000008047984 */ /* 0x007e220000000c00 */
        /* <DEDUP_REMOVED lines=8> */
[----:B------:R-:W-:Y:S01]  /*ca50*/  IMAD.U32 R42, R6, 0x10000, RZ ;  /* 0x00010000062a7824 */ /* 0x000fe200078e00ff */
[----:B------:R-:W-:Y:S01]  /*ca60*/  SHF.L.U32 R43, R7, 0x10, RZ ;  /* 0x00000010072b7819 */ /* 0x000fe200000006ff */
[C---:B------:R-:W-:Y:S01]  /*ca70*/  FMUL.FTZ R49, R4.reuse, R47 ;  /* 0x0000002f04317220 */ /* 0x040fe20000410000 */
[-C--:B------:R-:W-:Y:S01]  /*ca80*/  FMUL.FTZ R4, R4, R45.reuse ;  /* 0x0000002d04047220 */ /* 0x080fe20000410000 */
[----:B------:R-:W-:Y:S01]  /*ca90*/  FMUL.FTZ R50, R5, R46 ;  /* 0x0000002e05327220 */ /* 0x000fe20000410000 */
[----:B------:R-:W-:Y:S01]  /*caa0*/  LOP3.LUT R6, R6, 0xffff0000, RZ, 0xc0, !PT ;  /* 0xffff000006067812 */ /* 0x000fe200078ec0ff */
[C---:B------:R-:W-:Y:S01]  /*cab0*/  FFMA.FTZ R49, R40.reuse, R45, -R49 ;  /* 0x0000002d28317223 */ /* 0x040fe20000010831 */
[----:B------:R-:W-:Y:S01]  /*cac0*/  FFMA.FTZ R48, R40, R47, R4 ;  /* 0x0000002f28307223 */ /* 0x000fe20000010004 */
[----:B------:R-:W-:Y:S01]  /*cad0*/  LOP3.LUT R7, R7, 0xffff0000, RZ, 0xc0, !PT ;  /* 0xffff000007077812 */ /* 0x000fe200078ec0ff */
[----:B------:R-:W-:Y:S01]  /*cae0*/  FMUL.FTZ R52, R5, R44 ;  /* 0x0000002c05347220 */ /* 0x000fe20000410000 */
[C---:B------:R-:W-:Y:S01]  /*caf0*/  LOP3.LUT R40, R25.reuse, 0xffff0000, RZ, 0xc0, !PT ;  /* 0xffff000019287812 */ /* 0x040fe200078ec0ff */
[----:B------:R-:W-:Y:S01]  /*cb00*/  IMAD.U32 R45, R25, 0x10000, RZ ;  /* 0x00010000192d7824 */ /* 0x000fe200078e00ff */
[C---:B------:R-:W-:Y:S01]  /*cb10*/  LOP3.LUT R4, R21.reuse, 0xffff0000, RZ, 0xc0, !PT ;  /* 0xffff000015047812 */ /* 0x040fe200078ec0ff */
[----:B------:R-:W-:-:S02]  /*cb20*/  IMAD.U32 R5, R21, 0x10000, RZ ;  /* 0x0001000015057824 */ /* 0x000fc400078e00ff */
        /* <DEDUP_REMOVED lines=15> */
.L_x_589:
[----:B------:R-:W-:Y:S05]  /*cc20*/  BSYNC B2 ;  /* 0x0000000000027941 */ /* 0x000fea0003800000 */
.L_x_588:
[----:B------:R-:W-:Y:S04]  /*cc30*/  BSSY B2, `(.L_x_590) ;  /* 0x0000028000027945 */ /* 0x000fe80003800000 */
[----:B------:R-:W-:Y:S05]  /*cc40*/  @P4 BRA `(.L_x_591) ;  /* 0x0000000000984947 */ /* 0x000fea0003800000 */
[----:B0123--:R-:W0:Y:S01]  /*cc50*/  LDS.128 R4, [R9+0x14400] ;  /* 0x0144000009047984 */ /* 0x00fe220000000c00 */
        /* <DEDUP_REMOVED lines=37> */
.L_x_591:
[----:B------:R-:W-:Y:S05]  /*ceb0*/  BSYNC B2 ;  /* 0x0000000000027941 */ /* 0x000fea0003800000 */
.L_x_590:
[----:B------:R-:W-:Y:S05]  /*cec0*/  @P5 BRA `(.L_x_581) ;  /* 0x0000000000985947 */ /* 0x000fea0003800000 */
[----:B01234-:R-:W0:Y:S01]  /*ced0*/  LDS.128 R4, [R8+0x8000] ;  /* 0x0080000008047984 */ /* 0x01fe220000000c00 */
[C---:B------:R-:W-:Y:S01]  /*cee0*/  IMAD.U32 R47, R10.reuse, 0x10000, RZ ;  /* 0x000100000a2f7824 */ /* 0x040fe200078e00ff */
[----:B------:R-:W-:Y:S01]  /*cef0*/  LOP3.LUT R46, R10, 0xffff0000, RZ, 0xc0, !PT ;  /* 0xffff00000a2e7812 */ /* 0x000fe200078ec0ff */
[C---:B------:R-:W-:Y:S01]  /*cf00*/  IMAD.U32 R45, R0.reuse, 0x10000, RZ ;  /* 0x00010000002d7824 */ /* 0x040fe200078e00ff */
[----:B------:R-:W-:Y:S02]  /*cf10*/  LOP3.LUT R44, R0, 0xffff0000, RZ, 0xc0, !PT ;  /* 0xffff0000002c7812 */ /* 0x000fe400078ec0ff */
[C---:B0-----:R-:W-:Y:S01]  /*cf20*/  SHF.L.U32 R40, R4.reuse, 0x10, RZ ;  /* 0x0000001004287819 */ /* 0x041fe200000006ff */
[C---:B------:R-:W-:Y:S01]  /*cf30*/  IMAD.U32 R41, R5.reuse, 0x10000, RZ ;  /* 0x0001000005297824 */ /* 0x040fe200078e00ff */
[----:B------:R-:W-:Y:S01]  /*cf40*/  LOP3.LUT R4, R4, 0xffff0000, RZ, 0xc0, !PT ;  /* 0xffff000004047812 */ /* 0x000fe200078ec0ff */
[C---:B------:R-:W-:Y:S01]  /*cf50*/  IMAD.U32 R42, R6.reuse, 0x10000, RZ ;  /* 0x00010000062a7824 */ /* 0x040fe200078e00ff */
[----:B------:R-:W-:Y:S01]  /*cf60*/  LOP3.LUT R5, R5, 0xffff0000, RZ, 0xc0, !PT ;  /* 0xffff000005057812 */ /* 0x000fe200078ec0ff */
[----:B------:R-:W-:Y:S01]  /*cf70*/  IMAD.U32 R43, R7, 0x10000, RZ ;  /* 0x00010000072b7824 */ /* 0x000fe200078e00ff */
[----:B------:R-:W-:Y:S01]  /*cf80*/  LOP3.LUT R6, R6, 0xffff0000, RZ, 0xc0, !PT ;  /* 0xffff000006067812 */ /* 0x000fe200078ec0ff */
[C---:B------:R-:W-:Y:S01]  /*cf90*/  FMUL.FTZ R49, R4.reuse, R47 ;  /* 0x0000002f04317220 */ /* 0x040fe20000410000 */
[-C--:B------:R-:W-:Y:S01]  /*cfa0*/  FMUL.FTZ R4, R4, R45.reuse ;  /* 0x0000002d04047220 */ /* 0x080fe20000410000 */
[----:B------:R-:W-:Y:S01]  /*cfb0*/  FMUL.FTZ R50, R5, R46 ;  /* 0x0000002e05327220 */ /* 0x000fe20000410000 */
[----:B------:R-:W-:Y:S01]  /*cfc0*/  LOP3.LUT R7, R7, 0xffff0000, RZ, 0xc0, !PT ;  /* 0xffff000007077812 */ /* 0x000fe200078ec0ff */
[C---:B------:R-:W-:Y:S01]  /*cfd0*/  FFMA.FTZ R49, R40.reuse, R45, -R49 ;  /* 0x0000002d28317223 */ /* 0x040fe20000010831 */
[----:B------:R-:W-:Y:S01]  /*cfe0*/  FFMA.FTZ R48, R40, R47, R4 ;  /* 0x0000002f28307223 */ /* 0x000fe20000010004 */
        /* <DEDUP_REMOVED lines=20> */
.L_x_581:
[----:B------:R-:W-:Y:S05]  /*d130*/  BSYNC B1 ;  /* 0x0000000000017941 */ /* 0x000fea0003800000 */
.L_x_580:
[----:B------:R-:W-:-:S13]  /*d140*/  ISETP.GE.AND P0, PT, R224, R39, PT ;  /* 0x00000027e000720c */ /* 0x000fda0003f06270 */
[----:B------:R-:W-:Y:S05]  /*d150*/  @P0 BRA `(.L_x_592) ;  /* 0x0000003800d00947 */ /* 0x000fea0003800000 */
[----:B01234-:R-:W0:Y:S01]  /*d160*/  LDC R5, c[0x0][0x3f4] ;  /* 0x0000fd00ff057b82 */ /* 0x01fe220000000800 */
        /* <DEDUP_REMOVED lines=9> */
[C---:B------:R-:W-:Y:S01]  /*d200*/  SHF.L.U32 R43, R34.reuse, 0x10, RZ ;  /* 0x00000010222b7819 */ /* 0x040fe200000006ff */
[C---:B------:R-:W-:Y:S01]  /*d210*/  IMAD.U32 R45, R37.reuse, 0x10000, RZ ;  /* 0x00010000252d7824 */ /* 0x040fe200078e00ff */
[----:B------:R-:W-:Y:S02]  /*d220*/  LOP3.LUT R48, R37, 0xffff0000, RZ, 0xc0, !PT ;  /* 0xffff000025307812 */ /* 0x000fe400078ec0ff */
        /* <DEDUP_REMOVED lines=8> */
[-C--:B------:R-:W-:Y:S01]  /*d2b0*/  FMUL.FTZ R42, R45, R4.reuse ;  /* 0x000000042d2a7220 */ /* 0x080fe20000410000 */
[----:B------:R-:W-:Y:S01]  /*d2c0*/  FMUL.FTZ R44, R43, R4 ;  /* 0x000000042b2c7220 */ /* 0x000fe20000410000 */
[----:B------:R-:W-:Y:S01]  /*d2d0*/  FMUL.FTZ R41, R48, R5 ;  /* 0x0000000530297220 */ /* 0x000fe20000410000 */
[----:B------:R-:W-:-:S02]  /*d2e0*/  IMAD.U32 R37, R7, 0x10000, RZ ;  /* 0x0001000007257824 */ /* 0x000fc400078e00ff */
[-C--:B------:R-:W-:Y:S01]  /*d2f0*/  FFMA.FTZ R4, R43, R39.reuse, -R42 ;  /* 0x000000272b047223 */ /* 0x080fe2000001082a */
[----:B------:R-:W-:Y:S01]  /*d300*/  FFMA.FTZ R39, R45, R39, R44 ;  /* 0x000000272d277223 */ /* 0x000fe2000001002c */
[C---:B------:R-:W-:Y:S01]  /*d310*/  FMUL.FTZ R43, R46.reuse, R5 ;  /* 0x000000052e2b7220 */ /* 0x040fe20000410000 */
[----:B------:R-:W-:Y:S01]  /*d320*/  LOP3.LUT R7, R7, 0xffff0000, RZ, 0xc0, !PT ;  /* 0xffff000007077812 */ /* 0x000fe200078ec0ff */
[-C--:B------:R-:W-:Y:S01]  /*d330*/  FFMA.FTZ R5, R46, R40.reuse, -R41 ;  /* 0x000000282e057223 */ /* 0x080fe20000010829 */
[C---:B------:R-:W-:Y:S01]  /*d340*/  LOP3.LUT R45, R35.reuse, 0xffff0000, RZ, 0xc0, !PT ;  /* 0xffff0000232d7812 */ /* 0x040fe200078ec0ff */
[----:B------:R-:W-:Y:S02]  /*d350*/  IMAD.U32 R46, R38, 0x10000, RZ ;  /* 0x00010000262e7824 */ /* 0x000fe400078e00ff */
[----:B------:R-:W-:Y:S01]  /*d360*/  FFMA.FTZ R40, R48, R40, R43 ;  /* 0x0000002830287223 */ /* 0x000fe2000001002b */
[----:B------:R-:W-:Y:S02]  /*d370*/  IMAD.U32 R44, R35, 0x10000, RZ ;  /* 0x00010000232c7824 */ /* 0x000fe400078e00ff */
[-C--:B------:R-:W-:Y:S01]  /*d380*/  FMUL.FTZ R38, R47, R7.reuse ;  /* 0x000000072f267220 */ /* 0x080fe20000410000 */
[-C--:B------:R-:W-:Y:S01]  /*d390*/  FMUL.FTZ R35, R46, R6.reuse ;  /* 0x000000062e237220 */ /* 0x080fe20000410000 */
[C---:B------:R-:W-:Y:S01]  /*d3a0*/  FMUL.FTZ R42, R45.reuse, R7 ;  /* 0x000000072d2a7220 */ /* 0x040fe20000410000 */
[C---:B------:R-:W-:Y:S01]  /*d3b0*/  FMUL.FTZ R41, R44.reuse, R6 ;  /* 0x000000062c297220 */ /* 0x040fe20000410000 */
[-C--:B------:R-:W-:Y:S01]  /*d3c0*/  FFMA.FTZ R7, R45, R37.reuse, -R38 ;  /* 0x000000252d077223 */ /* 0x080fe20000010826 */
[-C--:B------:R-:W-:Y:S01]  /*d3d0*/  FFMA.FTZ R6, R44, R34.reuse, -R35 ;  /* 0x000000222c067223 */ /* 0x080fe20000010823 */
[----:B------:R-:W-:Y:S01]  /*d3e0*/  FFMA.FTZ R42, R47, R37, R42 ;  /* 0x000000252f2a7223 */ /* 0x000fe2000001002a */
[----:B------:R-:W-:Y:S01]  /*d3f0*/  FFMA.FTZ R41, R46, R34, R41 ;  /* 0x000000222e297223 */ /* 0x000fe20000010029 */
[----:B------:R-:W-:-:S02]  /*d400*/  F2FP.BF16.F32.PACK_AB R4, R39, R4 ;  /* 0x000000042704723e */ /* 0x000fc400000010ff */
[----:B------:R-:W-:Y:S02]  /*d410*/  F2FP.BF16.F32.PACK_AB R5, R40, R5 ;  /* 0x000000052805723e */ /* 0x000fe400000010ff */
[----:B------:R-:W-:Y:S02]  /*d420*/  F2FP.BF16.F32.PACK_AB R6, R41, R6 ;  /* 0x000000062906723e */ /* 0x000fe400000010ff */
[----:B------:R-:W-:-:S05]  /*d430*/  F2FP.BF16.F32.PACK_AB R7, R42, R7 ;  /* 0x000000072a07723e */ /* 0x000fca00000010ff */
[----:B------:R0:W-:Y:S02]  /*d440*/  STS.128 [R9+0xe400], R4 ;  /* 0x00e4000409007388 */ /* 0x0001e40000000c00 */
.L_x_594:
[----:B------:R-:W-:Y:S05]  /*d450*/  BSYNC B1 ;  /* 0x0000000000017941 */ /* 0x000fea0003800000 */
.L_x_593:
[----:B------:R-:W-:Y:S04]  /*d460*/  BSSY B1, `(.L_x_595) ;  /* 0x0000028000017945 */ /* 0x000fe80003800000 */
[----:B------:R-:W-:Y:S05]  /*d470*/  @P1 BRA `(.L_x_596) ;  /* 0x0000000000981947 */ /* 0x000fea0003800000 */
[----:B0-----:R-:W0:Y:S01]  /*d480*/  LDS.128 R4, [R8+0x2000] ;  /* 0x0020000008047984 */ /* 0x001e220000000c00 */
[----:B------:R-:W-:Y:S01]  /*d490*/  IMAD.U32 R40, R30, 0x10000, RZ ;  /* 0x000100001e287824 */ /* 0x000fe200078e00ff */
[C---:B------:R-:W-:Y:S01]  /*d4a0*/  LOP3.LUT R43, R32.reuse, 0xffff0000, RZ, 0xc0, !PT ;  /* 0xffff0000202b7812 */ /* 0x040fe200078ec0ff */
[----:B------:R-:W-:Y:S01]  /*d4b0*/  IMAD.U32 R42, R32, 0x10000, RZ ;  /* 0x00010000202a7824 */ /* 0x000fe200078e00ff */
[----:B------:R-:W-:Y:S02]  /*d4c0*/  LOP3.LUT R41, R30, 0xffff0000, RZ, 0xc0, !PT ;  /* 0xffff00001e297812 */ /* 0x000fe400078ec0ff */
[----:B------:R-:W-:Y:S01]  /*d4d0*/  LOP3.LUT R44, R33, 0xffff0000, RZ, 0xc0, !PT ;  /* 0xffff0000212c7812 */ /* 0x000fe200078ec0ff */
[C---:B0-----:R-:W-:Y:S01]  /*d4e0*/  IMAD.U32 R34, R4.reuse, 0x10000, RZ ;  /* 0x0001000004227824 */ /* 0x041fe200078e00ff */
[----:B------:R-:W-:Y:S01]  /*d4f0*/  LOP3.LUT R4, R4, 0xffff0000, RZ, 0xc0, !PT ;  /* 0xffff000004047812 */ /* 0x000fe200078ec0ff */
[C---:B------:R-:W-:Y:S01]  /*d500*/  IMAD.U32 R35, R5.reuse, 0x10000, RZ ;  /* 0x0001000005237824 */ /* 0x040fe200078e00ff */
[----:B------:R-:W-:Y:S01]  /*d510*/  LOP3.LUT R5, R5, 0xffff0000, RZ, 0xc0, !PT ;  /* 0xffff000005057812 */ /* 0x000fe200078ec0ff */
[----:B------:R-:W-:Y:S01]  /*d520*/  IMAD.U32 R32, R7, 0x10000, RZ ;  /* 0x0001000007207824 */ /* 0x000fe200078e00ff */
[----:B------:R-:W-:Y:S01]  /*d530*/  SHF.L.U32 R30, R6, 0x10, RZ ;  /* 0x00000010061e7819 */ /* 0x000fe200000006ff */
[-C--:B------:R-:W-:Y:S01]  /*d540*/  FMUL.FTZ R37, R42, R4.reuse ;  /* 0x000000042a257220 */ /* 0x080fe20000410000 */
[C---:B------:R-:W-:Y:S01]  /*d550*/  FMUL.FTZ R39, R40.reuse, R4 ;  /* 0x0000000428277220 */ /* 0x040fe20000410000 */
[-C--:B------:R-:W-:Y:S01]  /*d560*/  FMUL.FTZ R38, R43, R5.reuse ;  /* 0x000000052b267220 */ /* 0x080fe20000410000 */
[----:B------:R-:W-:Y:S01]  /*d570*/  LOP3.LUT R7, R7, 0xffff0000, RZ, 0xc0, !PT ;  /* 0xffff000007077812 */ /* 0x000fe200078ec0ff */
[-C--:B------:R-:W-:Y:S01]  /*d580*/  FFMA.FTZ R4, R40, R34.reuse, -R37 ;  /* 0x0000002228047223 */ /* 0x080fe20000010825 */
[----:B------:R-:W-:Y:S01]  /*d590*/  FFMA.FTZ R39, R42, R34, R39 ;  /* 0x000000222a277223 */ /* 0x000fe20000010027 */
[C---:B------:R-:W-:Y:S01]  /*d5a0*/  FMUL.FTZ R34, R41.reuse, R5 ;  /* 0x0000000529227220 */ /* 0x040fe20000410000 */
[----:B------:R-:W-:Y:S01]  /*d5b0*/  LOP3.LUT R6, R6, 0xffff0000, RZ, 0xc0, !PT ;  /* 0xffff000006067812 */ /* 0x000fe200078ec0ff */
[----:B------:R-:W-:Y:S01]  /*d5c0*/  FFMA.FTZ R5, R41, R35, -R38 ;  /* 0x0000002329057223 */ /* 0x000fe20000010826 */
[----:B------:R-:W-:Y:S01]  /*d5d0*/  LOP3.LUT R40, R31, 0xffff0000, RZ, 0xc0, !PT ;  /* 0xffff00001f287812 */ /* 0x000fe200078ec0ff */
[----:B------:R-:W-:-:S02]  /*d5e0*/  IMAD.U32 R42, R33, 0x10000, RZ ;  /* 0x00010000212a7824 */ /* 0x000fc400078e00ff */
[----:B------:R-:W-:Y:S01]  /*d5f0*/  FFMA.FTZ R34, R43, R35, R34 ;  /* 0x000000232b227223 */ /* 0x000fe20000010022 */
[----:B------:R-:W-:Y:S02]  /*d600*/  IMAD.U32 R38, R31, 0x10000, RZ ;  /* 0x000100001f267824 */ /* 0x000fe400078e00ff */
[-C--:B------:R-:W-:Y:S01]  /*d610*/  FMUL.FTZ R35, R44, R7.reuse ;  /* 0x000000072c237220 */ /* 0x080fe20000410000 */
[-C--:B------:R-:W-:Y:S01]  /*d620*/  FMUL.FTZ R31, R42, R6.reuse ;  /* 0x000000062a1f7220 */ /* 0x080fe20000410000 */
[----:B------:R-:W-:Y:S01]  /*d630*/  FMUL.FTZ R37, R40, R7 ;  /* 0x0000000728257220 */ /* 0x000fe20000410000 */
[----:B------:R-:W-:Y:S01]  /*d640*/  FMUL.FTZ R33, R38, R6 ;  /* 0x0000000626217220 */ /* 0x000fe20000410000 */
[----:B------:R-:W-:Y:S01]  /*d650*/  FFMA.FTZ R7, R40, R32, -R35 ;  /* 0x0000002028077223 */ /* 0x000fe20000010823 */
[----:B------:R-:W-:Y:S01]  /*d660*/  FFMA.FTZ R6, R38, R30, -R31 ;  /* 0x0000001e26067223 */ /* 0x000fe2000001081f */
[----:B------:R-:W-:Y:S01]  /*d670*/  FFMA.FTZ R32, R44, R32, R37 ;  /* 0x000000202c207223 */ /* 0x000fe20000010025 */
[----:B------:R-:W-:Y:S01]  /*d680*/  FFMA.FTZ R33, R42, R30, R33 ;  /* 0x0000001e2a217223 */ /* 0x000fe20000010021 */
[----:B------:R-:W-:-:S02]  /*d690*/  F2FP.BF16.F32.PACK_AB R4, R39, R4 ;  /* 0x000000042704723e */ /* 0x000fc400000010ff */
[----:B------:R-:W-:Y:S02]  /*d6a0*/  F2FP.BF16.F32.PACK_AB R5, R34, R5 ;  /* 0x000000052205723e */ /* 0x000fe400000010ff */
[----:B------:R-:W-:Y:S02]  /*d6b0*/  F2FP.BF16.F32.PACK_AB R6, R33, R6 ;  /* 0x000000062106723e */ /* 0x000fe400000010ff */
[----:B------:R-:W-:-:S05]  /*d6c0*/  F2FP.BF16.F32.PACK_AB R7, R32, R7 ;  /* 0x000000072007723e */ /* 0x000fca00000010ff */
[----:B------:R1:W-:Y:S02]  /*d6d0*/  STS.128 [R8+0x2000], R4 ;  /* 0x0020000408007388 */ /* 0x0003e40000000c00 */
.L_x_596:
[----:B------:R-:W-:Y:S05]  /*d6e0*/  BSYNC B1 ;  /* 0x0000000000017941 */ /* 0x000fea0003800000 */
.L_x_595:
[----:B------:R-:W-:Y:S04]  /*d6f0*/  BSSY B1, `(.L_x_597) ;  /* 0x0000028000017945 */ /* 0x000fe80003800000 */
[----:B------:R-:W-:Y:S05]  /*d700*/  @P2 BRA `(.L_x_598) ;  /* 0x0000000000982947 */ /* 0x000fea0003800000 */
[----:B01----:R-:W0:Y:S01]  /*d710*/  LDS.128 R4, [R9+0x12400] ;  /* 0x0124000009047984 */ /* 0x003e220000000c00 */
        /* <DEDUP_REMOVED lines=20> */
[----:B------:R-:W-:Y:S01]  /*d860*/  SHF.L.U32 R38, R29, 0x10, RZ ;  /* 0x000000101d267819 */ /* 0x000fe200000006ff */
[C---:B------:R-:W-:Y:S01]  /*d870*/  IMAD.U32 R32, R27.reuse, 0x10000, RZ ;  /* 0x000100001b207824 */ /* 0x040fe200078e00ff */
[----:B------:R-:W-:Y:S01]  /*d880*/  LOP3.LUT R34, R27, 0xffff0000, RZ, 0xc0, !PT ;  /* 0xffff00001b227812 */ /* 0x000fe200078ec0ff */
[----:B------:R-:W-:Y:S01]  /*d890*/  FFMA.FTZ R30, R39, R31, R30 ;  /* 0x0000001f271e7223 */ /* 0x000fe2000001001e */
[-C--:B------:R-:W-:Y:S01]  /*d8a0*/  FMUL.FTZ R31, R40, R7.reuse ;  /* 0x00000007281f7220 */ /* 0x080fe20000410000 */
[-C--:B------:R-:W-:Y:S01]  /*d8b0*/  FMUL.FTZ R27, R38, R6.reuse ;  /* 0x00000006261b7220 */ /* 0x080fe20000410000 */
[----:B------:R-:W-:Y:S01]  /*d8c0*/  FMUL.FTZ R29, R32, R6 ;  /* 0x00000006201d7220 */ /* 0x000fe20000410000 */
[C---:B------:R-:W-:Y:S01]  /*d8d0*/  FMUL.FTZ R33, R34.reuse, R7 ;  /* 0x0000000722217220 */ /* 0x040fe20000410000 */
[----:B------:R-:W-:Y:S01]  /*d8e0*/  FFMA.FTZ R7, R34, R28, -R31 ;  /* 0x0000001c22077223 */ /* 0x000fe2000001081f */
        /* <DEDUP_REMOVED lines=8> */
.L_x_598:
[----:B------:R-:W-:Y:S05]  /*d970*/  BSYNC B1 ;  /* 0x0000000000017941 */ /* 0x000fea0003800000 */
.L_x_597:
[----:B------:R-:W-:Y:S04]  /*d980*/  BSSY B1, `(.L_x_599) ;  /* 0x0000028000017945 */ /* 0x000fe80003800000 */
[----:B------:R-:W-:Y:S05]  /*d990*/  @P3 BRA `(.L_x_600) ;  /* 0x0000000000983947 */ /* 0x000fea0003800000 */
[----:B012---:R-:W0:Y:S01]  /*d9a0*/  LDS.128 R4, [R8+0x6000] ;  /* 0x0060000008047984 */ /* 0x007e220000000c00 */
        /* <DEDUP_REMOVED lines=20> */
[----:B------:R-:W-:Y:S01]  /*daf0*/  LOP3.LUT R30, R21, 0xffff0000, RZ, 0xc0, !PT ;  /* 0xffff0000151e7812 */ /* 0x000fe200078ec0ff */
[----:B------:R-:W-:Y:S02]  /*db00*/  IMAD.U32 R32, R25, 0x10000, RZ ;  /* 0x0001000019207824 */ /* 0x000fe400078e00ff */
        /* <DEDUP_REMOVED lines=15> */
.L_x_600:
[----:B------:R-:W-:Y:S05]  /*dc00*/  BSYNC B1 ;  /* 0x0000000000017941 */ /* 0x000fea0003800000 */
.L_x_599:
[----:B------:R-:W-:Y:S04]  /*dc10*/  BSSY B1, `(.L_x_601) ;  /* 0x0000028000017945 */ /* 0x000fe80003800000 */
[----:B------:R-:W-:Y:S05]  /*dc20*/  @P4 BRA `(.L_x_602) ;  /* 0x0000000000984947 */ /* 0x000fea0003800000 */
[----:B0123--:R-:W0:Y:S01]  /*dc30*/  LDS.128 R4, [R9+0x16400] ;  /* 0x0164000009047984 */ /* 0x00fe220000000c00 */
[----:B------:R-:W-:Y:S01]  /*dc40*/  IMAD.U32 R26, R12, 0x10000, RZ ;  /* 0x000100000c1a7824 */ /* 0x000fe200078e00ff */
[C---:B------:R-:W-:Y:S01]  /*dc50*/  LOP3.LUT R31, R14.reuse, 0xffff0000, RZ, 0xc0, !PT ;  /* 0xffff00000e1f7812 */ /* 0x040fe200078ec0ff */
[----:B------:R-:W-:Y:S01]  /*dc60*/  IMAD.U32 R28, R14, 0x10000, RZ ;  /* 0x000100000e1c7824 */ /* 0x000fe200078e00ff */
[----:B------:R-:W-:Y:S02]  /*dc70*/  LOP3.LUT R29, R12, 0xffff0000, RZ, 0xc0, !PT ;  /* 0xffff00000c1d7812 */ /* 0x000fe400078ec0ff */
[----:B------:R-:W-:Y:S02]  /*dc80*/  LOP3.LUT R30, R15, 0xffff0000, RZ, 0xc0, !PT ;  /* 0xffff00000f1e7812 */ /* 0x000fe400078ec0ff */
[C---:B0-----:R-:W-:Y:S01]  /*dc90*/  SHF.L.U32 R20, R4.reuse, 0x10, RZ ;  /* 0x0000001004147819 */ /* 0x041fe200000006ff */
[----:B------:R-:W-:Y:S01]  /*dca0*/  IMAD.U32 R21, R5, 0x10000, RZ ;  /* 0x0001000005157824 */ /* 0x000fe200078e00ff */
[----:B------:R-:W-:Y:S01]  /*dcb0*/  LOP3.LUT R4, R4, 0xffff0000, RZ, 0xc0, !PT ;  /* 0xffff000004047812 */ /* 0x000fe200078ec0ff */
[----:B------:R-:W-:Y:S01]  /*dcc0*/  IMAD.U32 R14, R7, 0x10000, RZ ;  /* 0x00010000070e7824 */ /* 0x000fe200078e00ff */
[----:B------:R-:W-:Y:S01]  /*dcd0*/  LOP3.LUT R5, R5, 0xffff0000, RZ, 0xc0, !PT ;  /* 0xffff000005057812 */ /* 0x000fe200078ec0ff */
[----:B------:R-:W-:Y:S01]  /*dce0*/  IMAD.U32 R12, R6, 0x10000, RZ ;  /* 0x00010000060c7824 */ /* 0x000fe200078e00ff */
[----:B------:R-:W-:Y:S01]  /*dcf0*/  LOP3.LUT R7, R7, 0xffff0000, RZ, 0xc0, !PT ;  /* 0xffff000007077812 */ /* 0x000fe200078ec0ff */
[-C--:B------:R-:W-:Y:S01]  /*dd00*/  FMUL.FTZ R25, R28, R4.reuse ;  /* 0x000000041c197220 */ /* 0x080fe20000410000 */
[----:B------:R-:W-:Y:S01]  /*dd10*/  FMUL.FTZ R27, R26, R4 ;  /* 0x000000041a1b7220 */ /* 0x000fe20000410000 */
[-C--:B------:R-:W-:Y:S01]  /*dd20*/  FMUL.FTZ R24, R31, R5.reuse ;  /* 0x000000051f187220 */ /* 0x080fe20000410000 */
[----:B------:R-:W-:Y:S01]  /*dd30*/  LOP3.LUT R6, R6, 0xffff0000, RZ, 0xc0, !PT ;  /* 0xffff000006067812 */ /* 0x000fe200078ec0ff */
[-C--:B------:R-:W-:Y:S01]  /*dd40*/  FFMA.FTZ R4, R26, R20.reuse, -R25 ;  /* 0x000000141a047223 */ /* 0x080fe20000010819 */
[----:B------:R-:W-:Y:S01]  /*dd50*/  FFMA.FTZ R27, R28, R20, R27 ;  /* 0x000000141c1b7223 */ /* 0x000fe2000001001b */
[C---:B------:R-:W-:Y:S01]  /*dd60*/  FMUL.FTZ R20, R29.reuse, R5 ;  /* 0x000000051d147220 */ /* 0x040fe20000410000 */
        /* <DEDUP_REMOVED lines=18> */
.L_x_602:
[----:B------:R-:W-:Y:S05]  /*de90*/  BSYNC B1 ;  /* 0x0000000000017941 */ /* 0x000fea0003800000 */
.L_x_601:
[----:B------:R-:W-:Y:S05]  /*dea0*/  @P5 BRA `(.L_x_592) ;  /* 0x0000002c007c5947 */ /* 0x000fea0003800000 */
[----:B01234-:R-:W0:Y:S01]  /*deb0*/  LDS.128 R4, [R8+0xa000] ;  /* 0x00a0000008047984 */ /* 0x01fe220000000c00 */
[----:B------:R-:W-:Y:S01]  /*dec0*/  SHF.L.U32 R15, R0, 0x10, RZ ;  /* 0x00000010000f7819 */ /* 0x000fe200000006ff */
        /* <DEDUP_REMOVED lines=16> */
[----:B------:R-:W-:Y:S01]  /*dfd0*/  FMUL.FTZ R15, R24, R5 ;  /* 0x00000005180f7220 */ /* 0x000fe20000410000 */
        /* <DEDUP_REMOVED lines=18> */
[----:B------:R0:W-:Y:S01]  /*e100*/  STS.128 [R8+0xa000], R4 ;  /* 0x00a0000408007388 */ /* 0x0001e20000000c00 */
[----:B------:R-:W-:Y:S05]  /*e110*/  BRA `(.L_x_592) ;  /* 0x0000002800e07947 */ /* 0x000fea0003800000 */
.L_x_574:
[----:B------:R-:W-:-:S03]  /*e120*/  UMOV UR4, 0xffffffff ;  /* 0xffffffff00047882 */ /* 0x000fc60000000000 */
[----:B------:R-:W-:Y:S05]  /*e130*/  BRA.DIV UR4, `(.L_x_603) ;  /* 0x0000010e04f47947 */ /* 0x000fea000b800000 */
[----:B------:R0:W1:Y:S04]  /*e140*/  SHFL.IDX PT, R3, R25, RZ, 0x1c1f ;  /* 0x001c1fff19037589 */ /* 0x00006800000e0000 */
[----:B------:R0:W2:Y:S04]  /*e150*/  SHFL.IDX PT, R0, R24, RZ, 0x1c1f ;  /* 0x001c1fff18007589 */ /* 0x0000a800000e0000 */
[----:B------:R0:W3:Y:S04]  /*e160*/  SHFL.IDX PT, R21, R27, RZ, 0x1c1f ;  /* 0x001c1fff1b157589 */ /* 0x0000e800000e0000 */
[----:B------:R0:W0:Y:S02]  /*e170*/  SHFL.IDX PT, R20, R26, RZ, 0x1c1f ;  /* 0x001c1fff1a147589 */ /* 0x00002400000e0000 */
.L_x_826:
[----:B------:R-:W-:Y:S01]  /*e180*/  ULDC UR4, c[0x0][0x448] ;  /* 0x0001120000047ab9 */ /* 0x000fe20000000800 */
[----:B------:R-:W-:Y:S01]  /*e190*/  BSSY B1, `(.L_x_604) ;  /* 0x0000037000017945 */ /* 0x000fe20003800000 */
[----:B------:R-:W-:Y:S01]  /*e1a0*/  IMAD R37, R146, UR4, RZ ;  /* 0x0000000492257c24 */ /* 0x000fe2000f8e02ff */
[----:B------:R-:W-:Y:S02]  /*e1b0*/  CS2R R4, SRZ ;  /* 0x0000000000047805 */ /* 0x000fe4000001ff00 */
[----:B------:R-:W-:Y:S02]  /*e1c0*/  CS2R R8, SRZ ;  /* 0x0000000000087805 */ /* 0x000fe4000001ff00 */
[----:B------:R-:W-:Y:S02]  /*e1d0*/  CS2R R10, SRZ ;  /* 0x00000000000a7805 */ /* 0x000fe4000001ff00 */
[----:B------:R-:W-:Y:S02]  /*e1e0*/  CS2R R12, SRZ ;  /* 0x00000000000c7805 */ /* 0x000fe4000001ff00 */
[----:B------:R-:W-:Y:S01]  /*e1f0*/  ISETP.GE.AND P0, PT, R6, R37, PT ;  /* 0x000000250600720c */ /* 0x000fe20003f06270 */
[----:B------:R-:W-:Y:S01]  /*e200*/  IMAD R37, R29, -0x80, R37 ;  /* 0xffffff801d257824 */ /* 0x000fe200078e0225 */
[----:B------:R-:W-:-:S02]  /*e210*/  CS2R R6, SRZ ;  /* 0x0000000000067805 */ /* 0x000fc4000001ff00 */
[----:B------:R-:W-:Y:S02]  /*e220*/  CS2R R14, SRZ ;  /* 0x00000000000e7805 */ /* 0x000fe4000001ff00 */
[----:B0-----:R-:W-:Y:S02]  /*e230*/  CS2R R24, SRZ ;  /* 0x0000000000187805 */ /* 0x001fe4000001ff00 */
[----:B------:R-:W-:Y:S02]  /*e240*/  CS2R R26, SRZ ;  /* 0x00000000001a7805 */ /* 0x000fe4000001ff00 */
[----:B------:R-:W-:Y:S02]  /*e250*/  CS2R R28, SRZ ;  /* 0x00000000001c7805 */ /* 0x000fe4000001ff00 */
[----:B------:R-:W-:Y:S02]  /*e260*/  CS2R R30, SRZ ;  /* 0x00000000001e7805 */ /* 0x000fe4000001ff00 */
[----:B----4-:R-:W-:-:S02]  /*e270*/  CS2R R32, SRZ ;  /* 0x0000000000207805 */ /* 0x010fc4000001ff00 */
[----:B------:R-:W-:Y:S01]  /*e280*/  CS2R R34, SRZ ;  /* 0x0000000000227805 */ /* 0x000fe2000001ff00 */
[----:B------:R-:W-:Y:S06]  /*e290*/  @P0 BRA `(.L_x_605) ;  /* 0x0000000000980947 */ /* 0x000fec0003800000 */
[----:B------:R-:W-:Y:S01]  /*e2a0*/  ULDC UR4, c[0x0][0x3f4] ;  /* 0x0000fd0000047ab9 */ /* 0x000fe20000000800 */
[C---:B------:R-:W-:Y:S01]  /*e2b0*/  VIADD R4, R16.reuse, 0x20 ;  /* 0x0000002010047836 */ /* 0x040fe20000000000 */
[C---:B------:R-:W-:Y:S01]  /*e2c0*/  ISETP.GE.AND P2, PT, R16.reuse, UR4, PT ;  /* 0x0000000410007c0c */ /* 0x040fe2000bf46270 */
[----:B------:R-:W-:Y:S01]  /*e2d0*/  VIADD R5, R16, 0x40 ;  /* 0x0000004010057836 */ /* 0x000fe20000000000 */
[----:B------:R-:W-:Y:S02]  /*e2e0*/  CS2R R28, SRZ ;  /* 0x00000000001c7805 */ /* 0x000fe4000001ff00 */
[----:B------:R-:W-:Y:S02]  /*e2f0*/  CS2R R30, SRZ ;  /* 0x00000000001e7805 */ /* 0x000fe4000001ff00 */
[----:B------:R-:W-:Y:S01]  /*e300*/  ISETP.GE.AND P3, PT, R4, UR4, PT ;  /* 0x0000000404007c0c */ /* 0x000fe2000bf66270 */
[----:B--2---:R-:W-:Y:S01]  /*e310*/  IMAD.MOV.U32 R4, RZ, RZ, R0 ;  /* 0x000000ffff047224 */ /* 0x004fe200078e0000 */
[----:B------:R-:W-:-:S02]  /*e320*/  ISETP.GE.AND P4, PT, R5, UR4, PT ;  /* 0x0000000405007c0c */ /* 0x000fc4000bf86270 */
[----:B------:R-:W-:Y:S02]  /*e330*/  CS2R R8, SRZ ;  /* 0x0000000000087805 */ /* 0x000fe4000001ff00 */
[----:B-1----:R-:W-:Y:S02]  /*e340*/  MOV R5, R3 ;  /* 0x0000000300057202 */ /* 0x002fe40000000f00 */
[----:B------:R-:W-:Y:S02]  /*e350*/  CS2R R10, SRZ ;  /* 0x00000000000a7805 */ /* 0x000fe4000001ff00 */
[----:B------:R-:W-:Y:S02]  /*e360*/  CS2R R32, SRZ ;  /* 0x0000000000207805 */ /* 0x000fe4000001ff00 */
[----:B------:R-:W-:Y:S01]  /*e370*/  CS2R R34, SRZ ;  /* 0x0000000000227805 */ /* 0x000fe2000001ff00 */
[----:B------:R-:W-:Y:S02]  /*e380*/  @!P2 IMAD.SHL.U32 R49, R16, 0x2, RZ ;  /* 0x000000021031a824 */ /* 0x000fe400078e00ff */
[----:B------:R-:W-:-:S03]  /*e390*/  @!P3 IMAD.SHL.U32 R41, R162, 0x8, RZ ;  /* 0x00000008a229b824 */ /* 0x000fc600078e00ff */
[-C--:B------:R-:W-:Y:S01]  /*e3a0*/  @!P2 IADD3 R46, P0, R0, R49.reuse, RZ ;  /* 0x00000031002ea210 */ /* 0x080fe20007f1e0ff */
[----:B------:R-:W-:Y:S01]  /*e3b0*/  @!P4 IMAD.SHL.U32 R45, R163, 0x8, RZ ;  /* 0x00000008a32dc824 */ /* 0x000fe200078e00ff */
[----:B------:R-:W-:Y:S01]  /*e3c0*/  @!P2 IADD3 R48, P1, R20, R49, RZ ;  /* 0x000000311430a210 */ /* 0x000fe20007f3e0ff */
[----:B------:R-:W-:Y:S01]  /*e3d0*/  @!P3 IMAD.WIDE R38, R41, 0x2, R4 ;  /* 0x000000022926b825 */ /* 0x000fe200078e0204 */
[----:B------:R-:W-:Y:S02]  /*e3e0*/  @!P2 SHF.L.U64.HI R0, R16, 0x1, R17 ;  /* 0x000000011000a819 */ /* 0x000fe40000010211 */
[----:B------:R-:W-:Y:S02]  /*e3f0*/  CS2R R12, SRZ ;  /* 0x00000000000c7805 */ /* 0x000fe4000001ff00 */
[----:B------:R-:W-:Y:S01]  /*e400*/  CS2R R14, SRZ ;  /* 0x00000000000e7805 */ /* 0x000fe2000001ff00 */
[----:B------:R-:W-:Y:S01]  /*e410*/  @!P4 IMAD.WIDE R42, R45, 0x2, R4 ;  /* 0x000000022d2ac825 */ /* 0x000fe200078e0204 */
[----:B------:R-:W-:-:S02]  /*e420*/  CS2R R24, SRZ ;  /* 0x0000000000187805 */ /* 0x000fc4000001ff00 */
[----:B------:R-:W-:Y:S02]  /*e430*/  CS2R R26, SRZ ;  /* 0x00000000001a7805 */ /* 0x000fe4000001ff00 */
[----:B------:R-:W-:Y:S02]  /*e440*/  CS2R R4, SRZ ;  /* 0x0000000000047805 */ /* 0x000fe4000001ff00 */
[----:B------:R-:W-:Y:S01]  /*e450*/  CS2R R6, SRZ ;  /* 0x0000000000067805 */ /* 0x000fe2000001ff00 */
[--C-:B---3--:R-:W-:Y:S01]  /*e460*/  @!P3 IMAD.WIDE R40, R41, 0x2, R20.reuse ;  /* 0x000000022928b825 */ /* 0x108fe200078e0214 */
[----:B------:R0:W5:Y:S03]  /*e470*/  @!P3 LD.E.128 R28, desc[UR60][R38.64] ;  /* 0x0000003c261cb980 */ /* 0x000166000c101d00 */
[----:B------:R-:W-:Y:S01]  /*e480*/  @!P4 IMAD.WIDE R44, R45, 0x2, R20 ;  /* 0x000000022d2cc825 */ /* 0x000fe200078e0214 */
[----:B------:R0:W5:Y:S03]  /*e490*/  @!P3 LD.E.128 R8, desc[UR60][R40.64] ;  /* 0x0000003c2808b980 */ /* 0x000166000c101d00 */
[--C-:B------:R-:W-:Y:S01]  /*e4a0*/  @!P2 IMAD.X R47, R3, 0x1, R0.reuse, P0 ;  /* 0x00000001032fa824 */ /* 0x100fe200000e0600 */
[----:B------:R0:W5:Y:S01]  /*e4b0*/  @!P4 LD.E.128 R32, desc[UR60][R42.64] ;  /* 0x0000003c2a20c980 */ /* 0x000162000c101d00 */
[----:B------:R-:W-:-:S03]  /*e4c0*/  @!P2 IMAD.X R49, R21, 0x1, R0, P1 ;  /* 0x000000011531a824 */ /* 0x000fc600008e0600 */
[----:B------:R0:W5:Y:S04]  /*e4d0*/  @!P4 LD.E.128 R12, desc[UR60][R44.64] ;  /* 0x0000003c2c0cc980 */ /* 0x000168000c101d00 */
[----:B------:R0:W5:Y:S04]  /*e4e0*/  @!P2 LD.E.128 R24, desc[UR60][R46.64] ;  /* 0x0000003c2e18a980 */ /* 0x000168000c101d00 */
[----:B------:R0:W5:Y:S02]  /*e4f0*/  @!P2 LD.E.128 R4, desc[UR60][R48.64] ;  /* 0x0000003c3004a980 */ /* 0x000164000c101d00 */
.L_x_605:
[----:B------:R-:W-:Y:S05]  /*e500*/  BSYNC B1 ;  /* 0x0000000000017941 */ /* 0x000fea0003800000 */
.L_x_604:
[C---:B------:R-:W-:Y:S01]  /*e510*/  LEA.HI R20, R189.reuse, R189, RZ, 0x1 ;  /* 0x000000bdbd147211 */ /* 0x040fe200078f08ff */
[--C-:B0----5:R-:W-:Y:S01]  /*e520*/  IMAD.MOV.U32 R38, RZ, RZ, R5.reuse ;  /* 0x000000ffff267224 */ /* 0x121fe200078e0005 */
[--C-:B------:R-:W-:Y:S01]  /*e530*/  SHF.R.U64 R55, R4, 0x10, R5.reuse ;  /* 0x0000001004377819 */ /* 0x100fe20000001205 */
[----:B--2---:R-:W-:Y:S01]  /*e540*/  IMAD.MOV.U32 R0, RZ, RZ, R24 ;  /* 0x000000ffff007224 */ /* 0x004fe200078e0018 */
[----:B------:R-:W-:Y:S01]  /*e550*/  LOP3.LUT R20, R20, 0xfffffffe, RZ, 0xc0, !PT ;  /* 0xfffffffe14147812 */ /* 0x000fe200078ec0ff */
[----:B------:R-:W-:Y:S01]  /*e560*/  IMAD.MOV.U32 R41, RZ, RZ, R30 ;  /* 0x000000ffff297224 */ /* 0x000fe200078e001e */
[----:B------:R-:W-:Y:S01]  /*e570*/  SHF.R.U32.HI R53, RZ, 0x10, R5 ;  /* 0x00000010ff357819 */ /* 0x000fe20000011605 */
[--C-:B-1----:R-:W-:Y:S01]  /*e580*/  IMAD.MOV.U32 R3, RZ, RZ, R25.reuse ;  /* 0x000000ffff037224 */ /* 0x102fe200078e0019 */
[----:B------:R-:W-:Y:S01]  /*e590*/  SHF.R.U64 R67, R24, 0x10, R25 ;  /* 0x0000001018437819 */ /* 0x000fe20000001219 */
[----:B---3--:R-:W-:Y:S01]  /*e5a0*/  IMAD.IADD R21, R189, 0x1, -R20 ;  /* 0x00000001bd157824 */ /* 0x008fe200078e0a14 */
[----:B------:R-:W-:Y:S01]  /*e5b0*/  SHF.R.U64 R65, R26, 0x10, R27 ;  /* 0x000000101a417819 */ /* 0x000fe2000000121b */
[----:B------:R-:W-:Y:S01]  /*e5c0*/  IMAD.MOV.U32 R24, RZ, RZ, R26 ;  /* 0x000000ffff187224 */ /* 0x000fe200078e001a */
[----:B------:R-:W-:Y:S01]  /*e5d0*/  SHF.R.U64 R63, R28, 0x10, R29 ;  /* 0x000000101c3f7819 */ /* 0x000fe2000000121d */
[----:B------:R-:W-:Y:S01]  /*e5e0*/  IMAD.MOV.U32 R26, RZ, RZ, R28 ;  /* 0x000000ffff1a7224 */ /* 0x000fe200078e001c */
[----:B------:R-:W-:Y:S01]  /*e5f0*/  SHF.L.U32 R5, R21, 0x1f, RZ ;  /* 0x0000001f15057819 */ /* 0x000fe200000006ff */
[----:B------:R-:W-:Y:S01]  /*e600*/  IMAD.MOV.U32 R45, RZ, RZ, R34 ;  /* 0x000000ffff2d7224 */ /* 0x000fe200078e0022 */
[--C-:B------:R-:W-:Y:S01]  /*e610*/  SHF.R.U64 R58, R30, 0x10, R31.reuse ;  /* 0x000000101e3a7819 */ /* 0x100fe2000000121f */
[----:B------:R-:W-:Y:S01]  /*e620*/  IMAD.MOV.U32 R42, RZ, RZ, R31 ;  /* 0x000000ffff2a7224 */ /* 0x000fe200078e001f */
[----:B------:R-:W0:Y:S01]  /*e630*/  SYNCS.PHASECHK.TRANS64.TRYWAIT P0, [R2+URZ+0x2a800], R5 ;  /* 0x02a80005020075a7 */ /* 0x000e22000800017f */
[----:B------:R-:W-:Y:S01]  /*e640*/  SHF.R.U32.HI R64, RZ, 0x10, R25 ;  /* 0x00000010ff407819 */ /* 0x000fe20000011619 */
[----:B------:R-:W-:Y:S01]  /*e650*/  IMAD.MOV.U32 R25, RZ, RZ, R27 ;  /* 0x000000ffff197224 */ /* 0x000fe200078e001b */
[----:B------:R-:W-:Y:S01]  /*e660*/  SHF.R.U64 R54, R34, 0x10, R35 ;  /* 0x0000001022367819 */ /* 0x000fe20000001223 */
[----:B------:R-:W-:Y:S01]  /*e670*/  IMAD.MOV.U32 R43, RZ, RZ, R32 ;  /* 0x000000ffff2b7224 */ /* 0x000fe200078e0020 */
[----:B------:R-:W-:Y:S01]  /*e680*/  SHF.R.U32.HI R62, RZ, 0x10, R27 ;  /* 0x00000010ff3e7819 */ /* 0x000fe2000001161b */
[----:B------:R-:W-:Y:S01]  /*e690*/  IMAD.MOV.U32 R44, RZ, RZ, R33 ;  /* 0x000000ffff2c7224 */ /* 0x000fe200078e0021 */
[----:B------:R-:W-:Y:S01]  /*e6a0*/  PRMT R34, R24, 0x5410, R65 ;  /* 0x0000541018227816 */ /* 0x000fe20000000041 */
[----:B------:R-:W-:Y:S01]  /*e6b0*/  IMAD.MOV.U32 R46, RZ, RZ, R35 ;  /* 0x000000ffff2e7224 */ /* 0x000fe200078e0023 */
[----:B------:R-:W-:Y:S01]  /*e6c0*/  MOV R27, R29 ;  /* 0x0000001d001b7202 */ /* 0x000fe20000000f00 */
[----:B------:R-:W-:Y:S01]  /*e6d0*/  IMAD.MOV.U32 R20, RZ, RZ, R4 ;  /* 0x000000ffff147224 */ /* 0x000fe200078e0004 */
[----:B------:R-:W-:Y:S01]  /*e6e0*/  SHF.R.U32.HI R60, RZ, 0x10, R29 ;  /* 0x00000010ff3c7819 */ /* 0x000fe2000001161d */
[----:B------:R-:W-:Y:S01]  /*e6f0*/  IMAD.MOV.U32 R40, RZ, RZ, R7 ;  /* 0x000000ffff287224 */ /* 0x000fe200078e0007 */
[----:B------:R-:W-:Y:S01]  /*e700*/  SHF.R.U32.HI R61, RZ, 0x10, R31 ;  /* 0x00000010ff3d7819 */ /* 0x000fe2000001161f */
[----:B------:R-:W-:Y:S01]  /*e710*/  IMAD.MOV.U32 R28, RZ, RZ, R8 ;  /* 0x000000ffff1c7224 */ /* 0x000fe200078e0008 */
[----:B------:R-:W-:Y:S01]  /*e720*/  PRMT R24, R26, 0x5410, R63 ;  /* 0x000054101a187816 */ /* 0x000fe2000000003f */
[----:B------:R-:W-:Y:S01]  /*e730*/  IMAD.MOV.U32 R29, RZ, RZ, R9 ;  /* 0x000000ffff1d7224 */ /* 0x000fe200078e0009 */
[----:B------:R-:W-:Y:S01]  /*e740*/  PRMT R26, R41, 0x5410, R58 ;  /* 0x00005410291a7816 */ /* 0x000fe2000000003a */
[----:B------:R-:W-:Y:S01]  /*e750*/  IMAD.MOV.U32 R30, RZ, RZ, R10 ;  /* 0x000000ffff1e7224 */ /* 0x000fe200078e000a */
[----:B------:R-:W-:Y:S01]  /*e760*/  SHF.R.U64 R56, R32, 0x10, R33 ;  /* 0x0000001020387819 */ /* 0x000fe20000001221 */
[----:B------:R-:W-:Y:S01]  /*e770*/  IMAD.MOV.U32 R31, RZ, RZ, R11 ;  /* 0x000000ffff1f7224 */ /* 0x000fe200078e000b */
[----:B------:R-:W-:Y:S01]  /*e780*/  SHF.R.U32.HI R59, RZ, 0x10, R33 ;  /* 0x00000010ff3b7819 */ /* 0x000fe20000011621 */
[----:B------:R-:W-:Y:S01]  /*e790*/  BSSY B1, `(.L_x_606) ;  /* 0x0000025000017945 */ /* 0x000fe20003800000 */
        /* <DEDUP_REMOVED lines=8> */
[----:B------:R-:W-:-:S02]  /*e820*/  SHF.R.U64 R49, R8, 0x10, R9 ;  /* 0x0000001008317819 */ /* 0x000fc40000001209 */
[----:B------:R-:W-:Y:S02]  /*e830*/  SHF.R.U32.HI R50, RZ, 0x10, R9 ;  /* 0x00000010ff327819 */ /* 0x000fe40000011609 */
[--C-:B------:R-:W-:Y:S02]  /*e840*/  SHF.R.U64 R47, R10, 0x10, R11.reuse ;  /* 0x000000100a2f7819 */ /* 0x100fe4000000120b */
[----:B------:R-:W-:Y:S02]  /*e850*/  SHF.R.U32.HI R48, RZ, 0x10, R11 ;  /* 0x00000010ff307819 */ /* 0x000fe4000001160b */
[----:B------:R-:W-:Y:S02]  /*e860*/  VIMNMX R41, R37, 0x80, PT ;  /* 0x0000008025297848 */ /* 0x000fe40003fe0100 */
[----:B------:R-:W-:Y:S02]  /*e870*/  PRMT R35, R25, 0x5410, R62 ;  /* 0x0000541019237816 */ /* 0x000fe4000000003e */
[----:B------:R-:W-:-:S02]  /*e880*/  SHF.R.U64 R11, R12, 0x10, R13 ;  /* 0x000000100c0b7819 */ /* 0x000fc4000000120d */
[----:B------:R-:W-:Y:S02]  /*e890*/  SHF.R.U32.HI R9, RZ, 0x10, R13 ;  /* 0x00000010ff097819 */ /* 0x000fe4000001160d */
[----:B------:R-:W-:Y:S02]  /*e8a0*/  PRMT R32, R0, 0x5410, R67 ;  /* 0x0000541000207816 */ /* 0x000fe40000000043 */
[----:B------:R-:W-:Y:S02]  /*e8b0*/  PRMT R33, R3, 0x5410, R64 ;  /* 0x0000541003217816 */ /* 0x000fe40000000040 */
[----:B------:R-:W-:Y:S02]  /*e8c0*/  PRMT R25, R27, 0x5410, R60 ;  /* 0x000054101b197816 */ /* 0x000fe4000000003c */
[--C-:B------:R-:W-:Y:S02]  /*e8d0*/  SHF.R.U64 R10, R14, 0x10, R15.reuse ;  /* 0x000000100e0a7819 */ /* 0x100fe4000000120f */
[----:B------:R-:W-:-:S02]  /*e8e0*/  SHF.R.U32.HI R8, RZ, 0x10, R15 ;  /* 0x00000010ff087819 */ /* 0x000fc4000001160f */
[----:B------:R-:W-:Y:S02]  /*e8f0*/  PRMT R27, R42, 0x5410, R61 ;  /* 0x000054102a1b7816 */ /* 0x000fe4000000003d */
[----:B------:R-:W-:Y:S02]  /*e900*/  PRMT R0, R43, 0x5410, R56 ;  /* 0x000054102b007816 */ /* 0x000fe40000000038 */
[----:B------:R-:W-:Y:S02]  /*e910*/  PRMT R3, R44, 0x5410, R59 ;  /* 0x000054102c037816 */ /* 0x000fe4000000003b */
[----:B------:R-:W-:Y:S02]  /*e920*/  PRMT R12, R45, 0x5410, R54 ;  /* 0x000054102d0c7816 */ /* 0x000fe40000000036 */
[----:B------:R-:W-:Y:S02]  /*e930*/  PRMT R13, R46, 0x5410, R57 ;  /* 0x000054102e0d7816 */ /* 0x000fe40000000039 */
[----:B------:R-:W-:-:S02]  /*e940*/  PRMT R37, R20, 0x5410, R55 ;  /* 0x0000541014257816 */ /* 0x000fc40000000037 */
[----:B------:R-:W-:Y:S02]  /*e950*/  ISETP.GE.AND P1, PT, R165, R41, PT ;  /* 0x00000029a500720c */ /* 0x000fe40003f26270 */
[----:B------:R-:W-:Y:S02]  /*e960*/  PRMT R38, R38, 0x5410, R53 ;  /* 0x0000541026267816 */ /* 0x000fe40000000035 */
[----:B------:R-:W-:Y:S02]  /*e970*/  PRMT R39, R39, 0x5410, R52 ;  /* 0x0000541027277816 */ /* 0x000fe40000000034 */
[----:B------:R-:W-:Y:S02]  /*e980*/  PRMT R40, R40, 0x5410, R51 ;  /* 0x0000541028287816 */ /* 0x000fe40000000033 */
[----:B------:R-:W-:Y:S02]  /*e990*/  PRMT R28, R28, 0x5410, R49 ;  /* 0x000054101c1c7816 */ /* 0x000fe40000000031 */
[----:B------:R-:W-:-:S02]  /*e9a0*/  PRMT R29, R29, 0x5410, R50 ;  /* 0x000054101d1d7816 */ /* 0x000fc40000000032 */
[----:B------:R-:W-:Y:S02]  /*e9b0*/  PRMT R30, R30, 0x5410, R47 ;  /* 0x000054101e1e7816 */ /* 0x000fe4000000002f */
[----:B------:R-:W-:Y:S01]  /*e9c0*/  PRMT R31, R31, 0x5410, R48 ;  /* 0x000054101f1f7816 */ /* 0x000fe20000000030 */
[----:B0-----:R-:W-:Y:S06]  /*e9d0*/  @!P0 BRA `(.L_x_607) ;  /* 0x0000010800408947 */ /* 0x001fec0003800000 */
.L_x_827:
[----:B------:R-:W-:Y:S05]  /*e9e0*/  BSYNC B1 ;  /* 0x0000000000017941 */ /* 0x000fea0003800000 */
.L_x_606:
[----:B------:R-:W-:Y:S01]  /*e9f0*/  BSSY B1, `(.L_x_608) ;  /* 0x0000119000017945 */ /* 0x000fe20003800000 */
[----:B------:R-:W-:Y:S02]  /*ea00*/  PRMT R14, R4, 0x5410, R11 ;  /* 0x00005410040e7816 */ /* 0x000fe4000000000b */
[----:B------:R-:W-:Y:S02]  /*ea10*/  PRMT R15, R6, 0x5410, R9 ;  /* 0x00005410060f7816 */ /* 0x000fe40000000009 */
[----:B------:R-:W-:Y:S02]  /*ea20*/  PRMT R20, R7, 0x5410, R10 ;  /* 0x0000541007147816 */ /* 0x000fe4000000000a */
[----:B------:R-:W-:Y:S01]  /*ea30*/  PRMT R21, R21, 0x5410, R8 ;  /* 0x0000541015157816 */ /* 0x000fe20000000008 */
[----:B------:R-:W-:Y:S06]  /*ea40*/  @P1 BRA `(.L_x_609) ;  /* 0x00000010004c1947 */ /* 0x000fec0003800000 */
[----:B------:R-:W1:Y:S01]  /*ea50*/  LDC R42, c[0x0][0x3f4] ;  /* 0x0000fd00ff2a7b82 */ /* 0x000e620000000800 */
[C---:B------:R-:W-:Y:S01]  /*ea60*/  VIADD R7, R16.reuse, 0x40 ;  /* 0x0000004010077836 */ /* 0x040fe20000000000 */
[C---:B0-----:R-:W-:Y:S01]  /*ea70*/  IADD3 R5, R16.reuse, 0x20, RZ ;  /* 0x0000002010057810 */ /* 0x041fe20007ffe0ff */
[----:B------:R-:W-:Y:S01]  /*ea80*/  BSSY B2, `(.L_x_610) ;  /* 0x000005f000027945 */ /* 0x000fe20003800000 */
[-C--:B-1----:R-:W-:Y:S02]  /*ea90*/  ISETP.GE.AND P0, PT, R16, R42.reuse, PT ;  /* 0x0000002a1000720c */ /* 0x082fe40003f06270 */
[-C--:B------:R-:W-:Y:S02]  /*eaa0*/  ISETP.GE.AND P1, PT, R5, R42.reuse, PT ;  /* 0x0000002a0500720c */ /* 0x080fe40003f26270 */
[----:B------:R-:W-:-:S09]  /*eab0*/  ISETP.GE.AND P2, PT, R7, R42, PT ;  /* 0x0000002a0700720c */ /* 0x000fd20003f46270 */
[----:B------:R-:W-:Y:S05]  /*eac0*/  @P0 BRA `(.L_x_611) ;  /* 0x0000000400680947 */ /* 0x000fea0003800000 */
[----:B------:R-:W-:Y:S01]  /*ead0*/  LEA.HI R6, R42, R191, RZ, 0x1d ;  /* 0x000000bf2a067211 */ /* 0x000fe200078fe8ff */
[----:B------:R-:W-:Y:S01]  /*eae0*/  IMAD.U32 R54, R37, 0x10000, RZ ;  /* 0x0001000025367824 */ /* 0x000fe200078e00ff */
[----:B------:R-:W-:Y:S01]  /*eaf0*/  LOP3.LUT R4, R176, 0x38, R16, 0xf8, !PT ;  /* 0x00000038b0047812 */ /* 0x000fe200078ef810 */
[----:B------:R-:W-:Y:S01]  /*eb00*/  IMAD.U32 R52, R32, 0x10000, RZ ;  /* 0x0001000020347824 */ /* 0x000fe200078e00ff */
[----:B------:R-:W-:Y:S01]  /*eb10*/  SHF.R.S32.HI R9, RZ, 0x1f, R6 ;  /* 0x0000001fff097819 */ /* 0x000fe20000011406 */
[----:B------:R-:W-:Y:S01]  /*eb20*/  IMAD.SHL.U32 R7, R6, 0x8, RZ ;  /* 0x0000000806077824 */ /* 0x000fe200078e00ff */
[-C--:B------:R-:W-:Y:S01]  /*eb30*/  LOP3.LUT R5, R4, R177.reuse, RZ, 0x3c, !PT ;  /* 0x000000b104057212 */ /* 0x080fe200078e3cff */
[----:B------:R-:W-:Y:S01]  /*eb40*/  IMAD.U32 R53, R38, 0x10000, RZ ;  /* 0x0001000026357824 */ /* 0x000fe200078e00ff */
[----:B------:R-:W-:Y:S02]  /*eb50*/  LEA.HI R9, R9, R6, RZ, 0x3 ;  /* 0x0000000609097211 */ /* 0x000fe400078f18ff */
[----:B------:R-:W-:Y:S01]  /*eb60*/  LOP3.LUT R4, R176, 0x38, R7, 0xf8, !PT ;  /* 0x00000038b0047812 */ /* 0x000fe200078ef807 */
[----:B------:R-:W-:Y:S01]  /*eb70*/  IMAD.IADD R5, R178, 0x1, R5 ;  /* 0x00000001b2057824 */ /* 0x000fe200078e0205 */
[----:B------:R-:W-:Y:S01]  /*eb80*/  LOP3.LUT R51, R37, 0xffff0000, RZ, 0xc0, !PT ;  /* 0xffff000025337812 */ /* 0x000fe200078ec0ff */
[----:B------:R-:W-:Y:S01]  /*eb90*/  IMAD.SHL.U32 R9, R9, 0x400, RZ ;  /* 0x0000040009097824 */ /* 0x000fe200078e00ff */
[----:B------:R-:W-:Y:S01]  /*eba0*/  LOP3.LUT R4, R4, R177, RZ, 0x3c, !PT ;  /* 0x000000b104047212 */ /* 0x000fe200078e3cff */
[----:B------:R-:W-:-:S03]  /*ebb0*/  IMAD R61, R5, 0x2, R2 ;  /* 0x00000002053d7824 */ /* 0x000fc600078e0202 */
[----:B------:R-:W-:-:S04]  /*ebc0*/  LOP3.LUT R9, R9, 0x7fffe000, RZ, 0xc0, !PT ;  /* 0x7fffe00009097812 */ /* 0x000fc800078ec0ff */
[----:B------:R-:W-:Y:S02]  /*ebd0*/  IADD3 R9, R4, R9, R178 ;  /* 0x0000000904097210 */ /* 0x000fe40007ffe0b2 */
[----:B------:R-:W0:Y:S03]  /*ebe0*/  LDS.128 R4, [R61+0xc400] ;  /* 0x00c400003d047984 */ /* 0x000e260000000c00 */
[----:B------:R-:W-:-:S05]  /*ebf0*/  IMAD R62, R9, 0x2, R2 ;  /* 0x00000002093e7824 */ /* 0x000fca00078e0202 */
[----:B------:R-:W1:Y:S01]  /*ec00*/  LDS.128 R8, [R62+0xc400] ;  /* 0x00c400003e087984 */ /* 0x000e620000000c00 */
[C---:B0-----:R-:W-:Y:S01]  /*ec10*/  IMAD.U32 R43, R4.reuse, 0x10000, RZ ;  /* 0x00010000042b7824 */ /* 0x041fe200078e00ff */
[----:B------:R-:W-:Y:S01]  /*ec20*/  LOP3.LUT R4, R4, 0xffff0000, RZ, 0xc0, !PT ;  /* 0xffff000004047812 */ /* 0x000fe200078ec0ff */
[----:B------:R-:W-:Y:S01]  /*ec30*/  IMAD.U32 R44, R5, 0x10000, RZ ;  /* 0x00010000052c7824 */ /* 0x000fe200078e00ff */
[----:B------:R-:W-:Y:S01]  /*ec40*/  SHF.L.U32 R46, R7, 0x10, RZ ;  /* 0x00000010072e7819 */ /* 0x000fe200000006ff */
[C---:B------:R-:W-:Y:S01]  /*ec50*/  IMAD.U32 R45, R6.reuse, 0x10000, RZ ;  /* 0x00010000062d7824 */ /* 0x040fe200078e00ff */
[----:B------:R-:W-:Y:S02]  /*ec60*/  LOP3.LUT R6, R6, 0xffff0000, RZ, 0xc0, !PT ;  /* 0xffff000006067812 */ /* 0x000fe400078ec0ff */
[----:B------:R-:W-:Y:S01]  /*ec70*/  LOP3.LUT R5, R5, 0xffff0000, RZ, 0xc0, !PT ;  /* 0xffff000005057812 */ /* 0x000fe200078ec0ff */
[C---:B-1----:R-:W-:Y:S01]  /*ec80*/  IMAD.U32 R47, R8.reuse, 0x10000, RZ ;  /* 0x00010000082f7824 */ /* 0x042fe200078e00ff */
[----:B------:R-:W-:Y:S01]  /*ec90*/  LOP3.LUT R8, R8, 0xffff0000, RZ, 0xc0, !PT ;  /* 0xffff000008087812 */ /* 0x000fe200078ec0ff */
[C---:B------:R-:W-:Y:S01]  /*eca0*/  IMAD.U32 R48, R9.reuse, 0x10000, RZ ;  /* 0x0001000009307824 */ /* 0x040fe200078e00ff */
[----:B------:R-:W-:Y:S01]  /*ecb0*/  LOP3.LUT R9, R9, 0xffff0000, RZ, 0xc0, !PT ;  /* 0xffff000009097812 */ /* 0x000fe200078ec0ff */
[C---:B------:R-:W-:Y:S01]  /*ecc0*/  FMUL.FTZ R56, R47.reuse, R54 ;  /* 0x000000362f387220 */ /* 0x040fe20000410000 */
[-C--:B------:R-:W-:Y:S01]  /*ecd0*/  FMUL.FTZ R58, R47, R52.reuse ;  /* 0x000000342f3a7220 */ /* 0x080fe20000410000 */
[----:B------:R-:W-:Y:S01]  /*ece0*/  LOP3.LUT R47, R32, 0xffff0000, RZ, 0xc0, !PT ;  /* 0xffff0000202f7812 */ /* 0x000fe200078ec0ff */
[----:B------:R-:W-:Y:S01]  /*ecf0*/  FMUL.FTZ R55, R8, R51 ;  /* 0x0000003308377220 */ /* 0x000fe20000410000 */
[C---:B------:R-:W-:Y:S01]  /*ed00*/  FFMA.FTZ R56, R43.reuse, R52, -R56 ;  /* 0x000000342b387223 */ /* 0x040fe20000010838 */
[----:B------:R-:W-:Y:S01]  /*ed10*/  FFMA.FTZ R58, R43, R54, R58 ;  /* 0x000000362b3a7223 */ /* 0x000fe2000001003a */
[----:B------:R-:W-:-:S02]  /*ed20*/  IMAD.U32 R43, R33, 0x10000, RZ ;  /* 0x00010000212b7824 */ /* 0x000fc400078e00ff */
[-C--:B------:R-:W-:Y:S01]  /*ed30*/  FMUL.FTZ R57, R8, R47.reuse ;  /* 0x0000002f08397220 */ /* 0x080fe20000410000 */
[----:B------:R-:W-:Y:S01]  /*ed40*/  FFMA.FTZ R55, R4, R47, -R55 ;  /* 0x0000002f04377223 */ /* 0x000fe20000010837 */
[----:B------:R-:W-:Y:S01]  /*ed50*/  FMUL.FTZ R47, R48, R53 ;  /* 0x00000035302f7220 */ /* 0x000fe20000410000 */
[----:B------:R-:W-:Y:S02]  /*ed60*/  IMAD.U32 R49, R10, 0x10000, RZ ;  /* 0x000100000a317824 */ /* 0x000fe400078e00ff */
[----:B------:R-:W-:Y:S01]  /*ed70*/  FMUL.FTZ R52, R48, R43 ;  /* 0x0000002b30347220 */ /* 0x000fe20000410000 */
[----:B------:R-:W-:Y:S01]  /*ed80*/  FFMA.FTZ R57, R4, R51, R57 ;  /* 0x0000003304397223 */ /* 0x000fe20000010039 */
[----:B------:R-:W-:Y:S01]  /*ed90*/  LOP3.LUT R10, R10, 0xffff0000, RZ, 0xc0, !PT ;  /* 0xffff00000a0a7812 */ /* 0x000fe200078ec0ff */
[----:B------:R-:W-:Y:S01]  /*eda0*/  FFMA.FTZ R48, R44, R43, -R47 ;  /* 0x0000002b2c307223 */ /* 0x000fe2000001082f */
[C---:B------:R-:W-:Y:S01]  /*edb0*/  LOP3.LUT R51, R39.reuse, 0xffff0000, RZ, 0xc0, !PT ;  /* 0xffff000027337812 */ /* 0x040fe200078ec0ff */
[----:B------:R-:W-:Y:S01]  /*edc0*/  IMAD.U32 R8, R39, 0x10000, RZ ;  /* 0x0001000027087824 */ /* 0x000fe200078e00ff */
[----:B------:R-:W-:Y:S01]  /*edd0*/  SHF.L.U32 R4, R34, 0x10, RZ ;  /* 0x0000001022047819 */ /* 0x000fe200000006ff */
[----:B------:R-:W-:Y:S01]  /*ede0*/  FFMA.FTZ R52, R44, R53, R52 ;  /* 0x000000352c347223 */ /* 0x000fe20000010034 */
[----:B------:R-:W-:Y:S01]  /*edf0*/  LOP3.LUT R43, R34, 0xffff0000, RZ, 0xc0, !PT ;  /* 0xffff0000222b7812 */ /* 0x000fe200078ec0ff */
[----:B------:R-:W-:Y:S01]  /*ee00*/  FMUL.FTZ R59, R10, R51 ;  /* 0x000000330a3b7220 */ /* 0x000fe20000410000 */
[C---:B------:R-:W-:Y:S01]  /*ee10*/  FMUL.FTZ R44, R49.reuse, R8 ;  /* 0x00000008312c7220 */ /* 0x040fe20000410000 */
[----:B------:R-:W-:Y:S01]  /*ee20*/  FMUL.FTZ R54, R49, R4 ;  /* 0x0000000431367220 */ /* 0x000fe20000410000 */
[----:B------:R-:W-:-:S02]  /*ee30*/  IMAD.U32 R50, R11, 0x10000, RZ ;  /* 0x000100000b327824 */ /* 0x000fc400078e00ff */
[----:B------:R-:W-:Y:S01]  /*ee40*/  FMUL.FTZ R10, R10, R43 ;  /* 0x0000002b0a0a7220 */ /* 0x000fe20000410000 */
[----:B------:R-:W-:Y:S02]  /*ee50*/  IMAD.U32 R49, R40, 0x10000, RZ ;  /* 0x0001000028317824 */ /* 0x000fe400078e00ff */
[----:B------:R-:W-:Y:S01]  /*ee60*/  FFMA.FTZ R53, R45, R4, -R44 ;  /* 0x000000042d357223 */ /* 0x000fe2000001082c */
[----:B------:R-:W-:Y:S02]  /*ee70*/  IMAD.U32 R47, R35, 0x10000, RZ ;  /* 0x00010000232f7824 */ /* 0x000fe400078e00ff */
[----:B------:R-:W-:Y:S01]  /*ee80*/  FFMA.FTZ R54, R45, R8, R54 ;  /* 0x000000082d367223 */ /* 0x000fe20000010036 */
[----:B------:R-:W-:Y:S01]  /*ee90*/  FFMA.FTZ R51, R6, R51, R10 ;  /* 0x0000003306337223 */ /* 0x000fe2000001000a */
[----:B------:R-:W-:Y:S01]  /*eea0*/  LOP3.LUT R11, R11, 0xffff0000, RZ, 0xc0, !PT ;  /* 0xffff00000b0b7812 */ /* 0x000fe200078ec0ff */
[----:B------:R-:W-:Y:S01]  /*eeb0*/  FMUL.FTZ R45, R50, R49 ;  /* 0x00000031322d7220 */ /* 0x000fe20000410000 */
[----:B------:R-:W-:Y:S01]  /*eec0*/  FFMA.FTZ R60, R6, R43, -R59 ;  /* 0x0000002b063c7223 */ /* 0x000fe2000001083b */
[----:B------:R-:W-:Y:S01]  /*eed0*/  LOP3.LUT R8, R38, 0xffff0000, RZ, 0xc0, !PT ;  /* 0xffff000026087812 */ /* 0x000fe200078ec0ff */
[-C--:B------:R-:W-:Y:S01]  /*eee0*/  FMUL.FTZ R43, R50, R47.reuse ;  /* 0x0000002f322b7220 */ /* 0x080fe20000410000 */
[----:B------:R-:W-:Y:S01]  /*eef0*/  LOP3.LUT R10, R40, 0xffff0000, RZ, 0xc0, !PT ;  /* 0xffff0000280a7812 */ /* 0x000fe200078ec0ff */
[C---:B------:R-:W-:Y:S01]  /*ef00*/  FFMA.FTZ R45, R46.reuse, R47, -R45 ;  /* 0x0000002f2e2d7223 */ /* 0x040fe2000001082d */
[----:B------:R-:W-:Y:S01]  /*ef10*/  LOP3.LUT R4, R33, 0xffff0000, RZ, 0xc0, !PT ;  /* 0xffff000021047812 */ /* 0x000fe200078ec0ff */
[----:B------:R-:W-:Y:S01]  /*ef20*/  FFMA.FTZ R46, R46, R49, R43 ;  /* 0x000000312e2e7223 */ /* 0x000fe2000001002b */
[----:B------:R-:W-:Y:S01]  /*ef30*/  LOP3.LUT R6, R35, 0xffff0000, RZ, 0xc0, !PT ;  /* 0xffff000023067812 */ /* 0x000fe200078ec0ff */
[----:B------:R-:W-:Y:S01]  /*ef40*/  FMUL.FTZ R44, R9, R8 ;  /* 0x00000008092c7220 */ /* 0x000fe20000410000 */
[----:B------:R-:W-:Y:S01]  /*ef50*/  LOP3.LUT R7, R7, 0xffff0000, RZ, 0xc0, !PT ;  /* 0xffff000007077812 */ /* 0x000fe200078ec0ff */
[----:B------:R-:W-:Y:S01]  /*ef60*/  FMUL.FTZ R50, R11, R10 ;  /* 0x0000000a0b327220 */ /* 0x000fe20000410000 */
        /* <DEDUP_REMOVED lines=9> */
[----:B------:R-:W-:Y:S02]  /*f000*/  F2FP.BF16.F32.PACK_AB R7, R50, R45 ;  /* 0x0000002d3207723e */ /* 0x000fe400000010ff */
[----:B------:R-:W-:Y:S02]  /*f010*/  F2FP.BF16.F32.PACK_AB R10, R51, R54 ;  /* 0x00000036330a723e */ /* 0x000fe400000010ff */
[----:B------:R-:W-:Y:S01]  /*f020*/  F2FP.BF16.F32.PACK_AB R8, R57, R58 ;  /* 0x0000003a3908723e */ /* 0x000fe200000010ff */
[----:B------:R0:W-:Y:S01]  /*f030*/  STS.128 [R61+0xc400], R4 ;  /* 0x00c400043d007388 */ /* 0x0001e20000000c00 */
[----:B------:R-:W-:-:S02]  /*f040*/  F2FP.BF16.F32.PACK_AB R9, R43, R52 ;  /* 0x000000342b09723e */ /* 0x000fc400000010ff */
[----:B------:R-:W-:-:S05]  /*f050*/  F2FP.BF16.F32.PACK_AB R11, R11, R46 ;  /* 0x0000002e0b0b723e */ /* 0x000fca00000010ff */
[----:B------:R0:W-:Y:S02]  /*f060*/  STS.128 [R62+0xc400], R8 ;  /* 0x00c400083e007388 */ /* 0x0001e40000000c00 */
.L_x_611:
[----:B------:R-:W-:Y:S05]  /*f070*/  BSYNC B2 ;  /* 0x0000000000027941 */ /* 0x000fea0003800000 */
.L_x_610:
[----:B------:R-:W-:Y:S04]  /*f080*/  BSSY B2, `(.L_x_612) ;  /* 0x0000058000027945 */ /* 0x000fe80003800000 */
[----:B------:R-:W-:Y:S05]  /*f090*/  @P1 BRA `(.L_x_613) ;  /* 0x0000000400581947 */ /* 0x000fea0003800000 */
[----:B0-----:R-:W-:Y:S01]  /*f0a0*/  LEA.HI R4, R42, R162, RZ, 0x1d ;  /* 0x000000a22a047211 */ /* 0x001fe200078fe8ff */
[C---:B------:R-:W-:Y:S01]  /*f0b0*/  IMAD.U32 R55, R28.reuse, 0x10000, RZ ;  /* 0x000100001c377824 */ /* 0x040fe200078e00ff */
[----:B------:R-:W-:Y:S01]  /*f0c0*/  LOP3.LUT R57, R28, 0xffff0000, RZ, 0xc0, !PT ;  /* 0xffff00001c397812 */ /* 0x000fe200078ec0ff */
[----:B------:R-:W-:Y:S01]  /*f0d0*/  IMAD.U32 R53, R24, 0x10000, RZ ;  /* 0x0001000018357824 */ /* 0x000fe200078e00ff */
[----:B------:R-:W-:Y:S01]  /*f0e0*/  SHF.R.S32.HI R7, RZ, 0x1f, R4 ;  /* 0x0000001fff077819 */ /* 0x000fe20000011404 */
[----:B------:R-:W-:-:S03]  /*f0f0*/  IMAD.SHL.U32 R5, R4, 0x8, RZ ;  /* 0x0000000804057824 */ /* 0x000fc600078e00ff */
[----:B------:R-:W-:Y:S02]  /*f100*/  LEA.HI R7, R7, R4, RZ, 0x3 ;  /* 0x0000000407077211 */ /* 0x000fe400078f18ff */
[----:B------:R-:W-:-:S03]  /*f110*/  LOP3.LUT R4, R176, 0x38, R5, 0xf8, !PT ;  /* 0x00000038b0047812 */ /* 0x000fc600078ef805 */
[----:B------:R-:W-:Y:S01]  /*f120*/  IMAD.SHL.U32 R7, R7, 0x400, RZ ;  /* 0x0000040007077824 */ /* 0x000fe200078e00ff */
[----:B------:R-:W-:-:S04]  /*f130*/  LOP3.LUT R4, R4, R177, RZ, 0x3c, !PT ;  /* 0x000000b104047212 */ /* 0x000fc800078e3cff */
[----:B------:R-:W-:-:S04]  /*f140*/  LOP3.LUT R7, R7, 0x7fffe000, RZ, 0xc0, !PT ;  /* 0x7fffe00007077812 */ /* 0x000fc800078ec0ff */
[----:B------:R-:W-:Y:S02]  /*f150*/  IADD3 R9, R4, R7, R178 ;  /* 0x0000000704097210 */ /* 0x000fe40007ffe0b2 */
[----:B------:R-:W0:Y:S03]  /*f160*/  LDS.128 R4, [R222] ;  /* 0x00000000de047984 */ /* 0x000e260000000c00 */
[----:B------:R-:W-:-:S05]  /*f170*/  IMAD R43, R9, 0x2, R2 ;  /* 0x00000002092b7824 */ /* 0x000fca00078e0202 */
[----:B------:R-:W1:Y:S01]  /*f180*/  LDS.128 R8, [R43+0xc400] ;  /* 0x00c400002b087984 */ /* 0x000e620000000c00 */
[C---:B0-----:R-:W-:Y:S01]  /*f190*/  IMAD.U32 R44, R4.reuse, 0x10000, RZ ;  /* 0x00010000042c7824 */ /* 0x041fe200078e00ff */
[----:B------:R-:W-:Y:S01]  /*f1a0*/  LOP3.LUT R4, R4, 0xffff0000, RZ, 0xc0, !PT ;  /* 0xffff000004047812 */ /* 0x000fe200078ec0ff */
[C---:B------:R-:W-:Y:S01]  /*f1b0*/  IMAD.U32 R45, R5.reuse, 0x10000, RZ ;  /* 0x00010000052d7824 */ /* 0x040fe200078e00ff */
[----:B------:R-:W-:Y:S01]  /*f1c0*/  LOP3.LUT R5, R5, 0xffff0000, RZ, 0xc0, !PT ;  /* 0xffff000005057812 */ /* 0x000fe200078ec0ff */
[C---:B------:R-:W-:Y:S01]  /*f1d0*/  IMAD.U32 R46, R6.reuse, 0x10000, RZ ;  /* 0x00010000062e7824 */ /* 0x040fe200078e00ff */
[----:B------:R-:W-:Y:S01]  /*f1e0*/  LOP3.LUT R6, R6, 0xffff0000, RZ, 0xc0, !PT ;  /* 0xffff000006067812 */ /* 0x000fe200078ec0ff */
[C---:B------:R-:W-:Y:S01]  /*f1f0*/  IMAD.U32 R47, R7.reuse, 0x10000, RZ ;  /* 0x00010000072f7824 */ /* 0x040fe200078e00ff */
[----:B------:R-:W-:Y:S01]  /*f200*/  LOP3.LUT R7, R7, 0xffff0000, RZ, 0xc0, !PT ;  /* 0xffff000007077812 */ /* 0x000fe200078ec0ff */
[----:B-1----:R-:W-:Y:S01]  /*f210*/  IMAD.U32 R49, R9, 0x10000, RZ ;  /* 0x0001000009317824 */ /* 0x002fe200078e00ff */
[----:B------:R-:W-:Y:S01]  /*f220*/  SHF.L.U32 R48, R8, 0x10, RZ ;  /* 0x0000001008307819 */ /* 0x000fe200000006ff */
[----:B------:R-:W-:Y:S01]  /*f230*/  IMAD.U32 R50, R10, 0x10000, RZ ;  /* 0x000100000a327824 */ /* 0x000fe200078e00ff */
[----:B------:R-:W-:Y:S01]  /*f240*/  LOP3.LUT R8, R8, 0xffff0000, RZ, 0xc0, !PT ;  /* 0xffff000008087812 */ /* 0x000fe200078ec0ff */
[----:B------:R-:W-:Y:S01]  /*f250*/  IMAD.U32 R51, R11, 0x10000, RZ ;  /* 0x000100000b337824 */ /* 0x000fe200078e00ff */
[----:B------:R-:W-:Y:S01]  /*f260*/  LOP3.LUT R10, R10, 0xffff0000, RZ, 0xc0, !PT ;  /* 0xffff00000a0a7812 */ /* 0x000fe200078ec0ff */
[C---:B------:R-:W-:Y:S01]  /*f270*/  FMUL.FTZ R59, R48.reuse, R55 ;  /* 0x00000037303b7220 */ /* 0x040fe20000410000 */
[----:B------:R-:W-:Y:S01]  /*f280*/  FMUL.FTZ R61, R48, R53 ;  /* 0x00000035303d7220 */ /* 0x000fe20000410000 */
[----:B------:R-:W-:Y:S01]  /*f290*/  FMUL.FTZ R63, R8, R57 ;  /* 0x00000039083f7220 */ /* 0x000fe20000410000 */
[----:B------:R-:W-:-:S02]  /*f2a0*/  IMAD.U32 R48, R29, 0x10000, RZ ;  /* 0x000100001d307824 */ /* 0x000fc400078e00ff */
[----:B------:R-:W-:Y:S01]  /*f2b0*/  FFMA.FTZ R59, R44, R53, -R59 ;  /* 0x000000352c3b7223 */ /* 0x000fe2000001083b */
[----:B------:R-:W-:Y:S01]  /*f2c0*/  LOP3.LUT R53, R24, 0xffff0000, RZ, 0xc0, !PT ;  /* 0xffff000018357812 */ /* 0x000fe200078ec0ff */
[----:B------:R-:W-:Y:S01]  /*f2d0*/  FFMA.FTZ R61, R44, R55, R61 ;  /* 0x000000372c3d7223 */ /* 0x000fe2000001003d */
[----:B------:R-:W-:Y:S01]  /*f2e0*/  IMAD.U32 R44, R25, 0x10000, RZ ;  /* 0x00010000192c7824 */ /* 0x000fe200078e00ff */
[----:B------:R-:W-:Y:S02]  /*f2f0*/  LOP3.LUT R9, R9, 0xffff0000, RZ, 0xc0, !PT ;  /* 0xffff000009097812 */ /* 0x000fe400078ec0ff */
[-C--:B------:R-:W-:Y:S01]  /*f300*/  FMUL.FTZ R55, R8, R53.reuse ;  /* 0x0000003508377220 */ /* 0x080fe20000410000 */
[----:B------:R-:W-:Y:S01]  /*f310*/  FFMA.FTZ R52, R4, R53, -R63 ;  /* 0x0000003504347223 */ /* 0x000fe2000001083f */
[C---:B------:R-:W-:Y:S01]  /*f320*/  FMUL.FTZ R8, R49.reuse, R48 ;  /* 0x0000003031087220 */ /* 0x040fe20000410000 */
[----:B------:R-:W-:Y:S02]  /*f330*/  IMAD.U32 R53, R30, 0x10000, RZ ;  /* 0x000100001e357824 */ /* 0x000fe400078e00ff */
[-C--:B------:R-:W-:Y:S01]  /*f340*/  FMUL.FTZ R63, R49, R44.reuse ;  /* 0x0000002c313f7220 */ /* 0x080fe20000410000 */
[----:B------:R-:W-:Y:S01]  /*f350*/  FFMA.FTZ R54, R4, R57, R55 ;  /* 0x0000003904367223 */ /* 0x000fe20000010037 */
[----:B------:R-:W-:Y:S01]  /*f360*/  FFMA.FTZ R56, R45, R44, -R8 ;  /* 0x0000002c2d387223 */ /* 0x000fe20000010808 */
[----:B------:R-:W-:-:S02]  /*f370*/  IMAD.U32 R49, R26, 0x10000, RZ ;  /* 0x000100001a317824 */ /* 0x000fc400078e00ff */
[----:B------:R-:W-:Y:S01]  /*f380*/  FFMA.FTZ R63, R45, R48, R63 ;  /* 0x000000302d3f7223 */ /* 0x000fe2000001003f */
[----:B------:R-:W-:Y:S01]  /*f390*/  FMUL.FTZ R57, R50, R53 ;  /* 0x0000003532397220 */ /* 0x000fe20000410000 */
[----:B------:R-:W-:Y:S01]  /*f3a0*/  LOP3.LUT R55, R30, 0xffff0000, RZ, 0xc0, !PT ;  /* 0xffff00001e377812 */ /* 0x000fe200078ec0ff */
[-C--:B------:R-:W-:Y:S01]  /*f3b0*/  FMUL.FTZ R65, R50, R49.reuse ;  /* 0x0000003132417220 */ /* 0x080fe20000410000 */
[----:B------:R-:W-:Y:S01]  /*f3c0*/  LOP3.LUT R45, R26, 0xffff0000, RZ, 0xc0, !PT ;  /* 0xffff00001a2d7812 */ /* 0x000fe200078ec0ff */
[----:B------:R-:W-:Y:S01]  /*f3d0*/  FFMA.FTZ R57, R46, R49, -R57 ;  /* 0x000000312e397223 */ /* 0x000fe20000010839 */
[----:B------:R-:W-:Y:S01]  /*f3e0*/  SHF.L.U32 R44, R31, 0x10, RZ ;  /* 0x000000101f2c7819 */ /* 0x000fe200000006ff */
[C---:B------:R-:W-:Y:S01]  /*f3f0*/  FMUL.FTZ R49, R10.reuse, R55 ;  /* 0x000000370a317220 */ /* 0x040fe20000410000 */
[----:B------:R-:W-:Y:S02]  /*f400*/  IMAD.U32 R4, R27, 0x10000, RZ ;  /* 0x000100001b047824 */ /* 0x000fe400078e00ff */
[----:B------:R-:W-:Y:S01]  /*f410*/  FMUL.FTZ R10, R10, R45 ;  /* 0x0000002d0a0a7220 */ /* 0x000fe20000410000 */
[----:B------:R-:W-:Y:S01]  /*f420*/  FFMA.FTZ R65, R46, R53, R65 ;  /* 0x000000352e417223 */ /* 0x000fe20000010041 */
[----:B------:R-:W-:Y:S01]  /*f430*/  FMUL.FTZ R8, R51, R44 ;  /* 0x0000002c33087220 */ /* 0x000fe20000410000 */
[C---:B------:R-:W-:Y:S01]  /*f440*/  FFMA.FTZ R46, R6.reuse, R45, -R49 ;  /* 0x0000002d062e7223 */ /* 0x040fe20000010831 */
[----:B------:R-:W-:Y:S01]  /*f450*/  FFMA.FTZ R48, R6, R55, R10 ;  /* 0x0000003706307223 */ /* 0x000fe2000001000a */
[----:B------:R-:W-:Y:S01]  /*f460*/  LOP3.LUT R11, R11, 0xffff0000, RZ, 0xc0, !PT ;  /* 0xffff00000b0b7812 */ /* 0x000fe200078ec0ff */
[-C--:B------:R-:W-:Y:S01]  /*f470*/  FFMA.FTZ R49, R47, R4.reuse, -R8 ;  /* 0x000000042f317223 */ /* 0x080fe20000010808 */
[----:B------:R-:W-:Y:S01]  /*f480*/  FMUL.FTZ R50, R51, R4 ;  /* 0x0000000433327220 */ /* 0x000fe20000410000 */
[----:B------:R-:W-:-:S02]  /*f490*/  LOP3.LUT R8, R29, 0xffff0000, RZ, 0xc0, !PT ;  /* 0xffff00001d087812 */ /* 0x000fc400078ec0ff */
[----:B------:R-:W-:Y:S01]  /*f4a0*/  LOP3.LUT R10, R31, 0xffff0000, RZ, 0xc0, !PT ;  /* 0xffff00001f0a7812 */ /* 0x000fe200078ec0ff */
[----:B------:R-:W-:Y:S01]  /*f4b0*/  FFMA.FTZ R50, R47, R44, R50 ;  /* 0x0000002c2f327223 */ /* 0x000fe20000010032 */
[----:B------:R-:W-:Y:S01]  /*f4c0*/  LOP3.LUT R4, R25, 0xffff0000, RZ, 0xc0, !PT ;  /* 0xffff000019047812 */ /* 0x000fe200078ec0ff */
[----:B------:R-:W-:Y:S01]  /*f4d0*/  FMUL.FTZ R44, R9, R8 ;  /* 0x00000008092c7220 */ /* 0x000fe20000410000 */
[----:B------:R-:W-:Y:S01]  /*f4e0*/  LOP3.LUT R6, R27, 0xffff0000, RZ, 0xc0, !PT ;  /* 0xffff00001b067812 */ /* 0x000fe200078ec0ff */
[----:B------:R-:W-:Y:S02]  /*f4f0*/  FMUL.FTZ R58, R11, R10 ;  /* 0x0000000a0b3a7220 */ /* 0x000fe40000410000 */
[-C--:B------:R-:W-:Y:S01]  /*f500*/  FMUL.FTZ R45, R9, R4.reuse ;  /* 0x00000004092d7220 */ /* 0x080fe20000410000 */
[----:B------:R-:W-:Y:S01]  /*f510*/  FFMA.FTZ R9, R5, R4, -R44 ;  /* 0x0000000405097223 */ /* 0x000fe2000001082c */
[-C--:B------:R-:W-:Y:S01]  /*f520*/  FMUL.FTZ R11, R11, R6.reuse ;  /* 0x000000060b0b7220 */ /* 0x080fe20000410000 */
[----:B------:R-:W-:Y:S01]  /*f530*/  FFMA.FTZ R58, R7, R6, -R58 ;  /* 0x00000006073a7223 */ /* 0x000fe2000001083a */
[----:B------:R-:W-:Y:S01]  /*f540*/  FFMA.FTZ R44, R5, R8, R45 ;  /* 0x00000008052c7223 */ /* 0x000fe2000001002d */
[----:B------:R-:W-:Y:S01]  /*f550*/  F2FP.BF16.F32.PACK_AB R6, R46, R57 ;  /* 0x000000392e06723e */ /* 0x000fe200000010ff */
[----:B------:R-:W-:Y:S01]  /*f560*/  FFMA.FTZ R11, R7, R10, R11 ;  /* 0x0000000a070b7223 */ /* 0x000fe2000001000b */
[----:B------:R-:W-:-:S02]  /*f570*/  F2FP.BF16.F32.PACK_AB R4, R52, R59 ;  /* 0x0000003b3404723e */ /* 0x000fc400000010ff */
[----:B------:R-:W-:Y:S02]  /*f580*/  F2FP.BF16.F32.PACK_AB R5, R9, R56 ;  /* 0x000000380905723e */ /* 0x000fe400000010ff */
[----:B------:R-:W-:Y:S02]  /*f590*/  F2FP.BF16.F32.PACK_AB R7, R58, R49 ;  /* 0x000000313a07723e */ /* 0x000fe400000010ff */
[----:B------:R-:W-:Y:S02]  /*f5a0*/  F2FP.BF16.F32.PACK_AB R10, R48, R65 ;  /* 0x00000041300a723e */ /* 0x000fe400000010ff */
[----:B------:R-:W-:Y:S01]  /*f5b0*/  F2FP.BF16.F32.PACK_AB R8, R54, R61 ;  /* 0x0000003d3608723e */ /* 0x000fe200000010ff */
[----:B------:R1:W-:Y:S01]  /*f5c0*/  STS.128 [R222], R4 ;  /* 0x00000004de007388 */ /* 0x0003e20000000c00 */
[----:B------:R-:W-:Y:S02]  /*f5d0*/  F2FP.BF16.F32.PACK_AB R9, R44, R63 ;  /* 0x0000003f2c09723e */ /* 0x000fe400000010ff */
[----:B------:R-:W-:-:S05]  /*f5e0*/  F2FP.BF16.F32.PACK_AB R11, R11, R50 ;  /* 0x000000320b0b723e */ /* 0x000fca00000010ff */
[----:B------:R1:W-:Y:S02]  /*f5f0*/  STS.128 [R43+0xc400], R8 ;  /* 0x00c400082b007388 */ /* 0x0003e40000000c00 */
.L_x_613:
[----:B------:R-:W-:Y:S05]  /*f600*/  BSYNC B2 ;  /* 0x0000000000027941 */ /* 0x000fea0003800000 */
.L_x_612:
[----:B------:R-:W-:Y:S05]  /*f610*/  @P2 BRA `(.L_x_609) ;  /* 0x0000000400582947 */ /* 0x000fea0003800000 */
[----:B------:R-:W-:Y:S01]  /*f620*/  LEA.HI R42, R42, R163, RZ, 0x1d ;  /* 0x000000a32a2a7211 */ /* 0x000fe200078fe8ff */
[C---:B------:R-:W-:Y:S01]  /*f630*/  IMAD.U32 R54, R14.reuse, 0x10000, RZ ;  /* 0x000100000e367824 */ /* 0x040fe200078e00ff */
[----:B------:R-:W-:Y:S01]  /*f640*/  LOP3.LUT R51, R14, 0xffff0000, RZ, 0xc0, !PT ;  /* 0xffff00000e337812 */ /* 0x000fe200078ec0ff */
[----:B------:R-:W-:Y:S01]  /*f650*/  IMAD.U32 R52, R0, 0x10000, RZ ;  /* 0x0001000000347824 */ /* 0x000fe200078e00ff */
[----:B01----:R-:W-:Y:S01]  /*f660*/  SHF.R.S32.HI R7, RZ, 0x1f, R42 ;  /* 0x0000001fff077819 */ /* 0x003fe2000001142a */
[----:B------:R-:W-:Y:S02]  /*f670*/  IMAD.SHL.U32 R5, R42, 0x8, RZ ;  /* 0x000000082a057824 */ /* 0x000fe400078e00ff */
[----:B------:R-:W-:Y:S01]  /*f680*/  IMAD.U32 R53, R15, 0x10000, RZ ;  /* 0x000100000f357824 */ /* 0x000fe200078e00ff */
        /* <DEDUP_REMOVED lines=17> */
[C---:B-1----:R-:W-:Y:S01]  /*f7a0*/  IMAD.U32 R47, R8.reuse, 0x10000, RZ ;  /* 0x00010000082f7824 */ /* 0x042fe200078e00ff */
[----:B------:R-:W-:Y:S01]  /*f7b0*/  LOP3.LUT R8, R8, 0xffff0000, RZ, 0xc0, !PT ;  /* 0xffff000008087812 */ /* 0x000fe200078ec0ff */
[----:B------:R-:W-:Y:S01]  /*f7c0*/  IMAD.U32 R49, R10, 0x10000, RZ ;  /* 0x000100000a317824 */ /* 0x000fe200078e00ff */
[----:B------:R-:W-:Y:S01]  /*f7d0*/  SHF.L.U32 R48, R9, 0x10, RZ ;  /* 0x0000001009307819 */ /* 0x000fe200000006ff */
        /* <DEDUP_REMOVED lines=9> */
[C---:B------:R-:W-:Y:S01]  /*f870*/  FMUL.FTZ R47, R48.reuse, R53 ;  /* 0x00000035302f7220 */ /* 0x040fe20000410000 */
[----:B------:R-:W-:Y:S01]  /*f880*/  FMUL.FTZ R52, R48, R43 ;  /* 0x0000002b30347220 */ /* 0x000fe20000410000 */
[----:B------:R-:W-:Y:S01]  /*f890*/  FFMA.FTZ R57, R4, R51, R57 ;  /* 0x0000003304397223 */ /* 0x000fe20000010039 */
[----:B------:R-:W-:Y:S01]  /*f8a0*/  LOP3.LUT R10, R10, 0xffff0000, RZ, 0xc0, !PT ;  /* 0xffff00000a0a7812 */ /* 0x000fe200078ec0ff */
[----:B------:R-:W-:Y:S01]  /*f8b0*/  FFMA.FTZ R48, R44, R43, -R47 ;  /* 0x0000002b2c307223 */ /* 0x000fe2000001082f */
[C---:B------:R-:W-:Y:S01]  /*f8c0*/  LOP3.LUT R51, R20.reuse, 0xffff0000, RZ, 0xc0, !PT ;  /* 0xffff000014337812 */ /* 0x040fe200078ec0ff */
[----:B------:R-:W-:Y:S01]  /*f8d0*/  IMAD.U32 R8, R20, 0x10000, RZ ;  /* 0x0001000014087824 */ /* 0x000fe200078e00ff */
[C---:B------:R-:W-:Y:S01]  /*f8e0*/  LOP3.LUT R43, R12.reuse, 0xffff0000, RZ, 0xc0, !PT ;  /* 0xffff00000c2b7812 */ /* 0x040fe200078ec0ff */
[----:B------:R-:W-:-:S02]  /*f8f0*/  IMAD.U32 R4, R12, 0x10000, RZ ;  /* 0x000100000c047824 */ /* 0x000fc400078e00ff */
[----:B------:R-:W-:Y:S01]  /*f900*/  FFMA.FTZ R52, R44, R53, R52 ;  /* 0x000000352c347223 */ /* 0x000fe20000010034 */
[C---:B------:R-:W-:Y:S01]  /*f910*/  FMUL.FTZ R59, R10.reuse, R51 ;  /* 0x000000330a3b7220 */ /* 0x040fe20000410000 */
[C---:B------:R-:W-:Y:S01]  /*f920*/  FMUL.FTZ R44, R49.reuse, R8 ;  /* 0x00000008312c7220 */ /* 0x040fe20000410000 */
[-C--:B------:R-:W-:Y:S01]  /*f930*/  FMUL.FTZ R54, R49, R4.reuse ;  /* 0x0000000431367220 */ /* 0x080fe20000410000 */
[----:B------:R-:W-:Y:S01]  /*f940*/  FMUL.FTZ R10, R10, R43 ;  /* 0x0000002b0a0a7220 */ /* 0x000fe20000410000 */
[----:B------:R-:W-:Y:S01]  /*f950*/  IMAD.U32 R50, R11, 0x10000, RZ ;  /* 0x000100000b327824 */ /* 0x000fe200078e00ff */
[----:B------:R-:W-:Y:S01]  /*f960*/  SHF.L.U32 R47, R13, 0x10, RZ ;  /* 0x000000100d2f7819 */ /* 0x000fe200000006ff */
[----:B------:R-:W-:Y:S02]  /*f970*/  IMAD.U32 R49, R21, 0x10000, RZ ;  /* 0x0001000015317824 */ /* 0x000fe400078e00ff */
[C---:B------:R-:W-:Y:S01]  /*f980*/  FFMA.FTZ R53, R45.reuse, R4, -R44 ;  /* 0x000000042d357223 */ /* 0x040fe2000001082c */
[----:B------:R-:W-:Y:S01]  /*f990*/  FFMA.FTZ R54, R45, R8, R54 ;  /* 0x000000082d367223 */ /* 0x000fe20000010036 */
[----:B------:R-:W-:Y:S01]  /*f9a0*/  FFMA.FTZ R51, R6, R51, R10 ;  /* 0x0000003306337223 */ /* 0x000fe2000001000a */
[----:B------:R-:W-:Y:S01]  /*f9b0*/  LOP3.LUT R9, R9, 0xffff0000, RZ, 0xc0, !PT ;  /* 0xffff000009097812 */ /* 0x000fe200078ec0ff */
[----:B------:R-:W-:Y:S01]  /*f9c0*/  FMUL.FTZ R45, R50, R49 ;  /* 0x00000031322d7220 */ /* 0x000fe20000410000 */
[----:B------:R-:W-:Y:S01]  /*f9d0*/  LOP3.LUT R11, R11, 0xffff0000, RZ, 0xc0, !PT ;  /* 0xffff00000b0b7812 */ /* 0x000fe200078ec0ff */
        /* <DEDUP_REMOVED lines=9> */
[----:B------:R-:W-:Y:S01]  /*fa70*/  FMUL.FTZ R50, R11, R10 ;  /* 0x0000000a0b327220 */ /* 0x000fe20000410000 */
[----:B------:R-:W-:-:S02]  /*fa80*/  FMUL.FTZ R43, R9, R4 ;  /* 0x00000004092b7220 */ /* 0x000fc40000410000 */
[----:B------:R-:W-:Y:S01]  /*fa90*/  FMUL.FTZ R11, R11, R6 ;  /* 0x000000060b0b7220 */ /* 0x000fe20000410000 */
[----:B------:R-:W-:Y:S01]  /*faa0*/  FFMA.FTZ R9, R5, R4, -R44 ;  /* 0x0000000405097223 */ /* 0x000fe2000001082c */
[----:B------:R-:W-:Y:S01]  /*fab0*/  FFMA.FTZ R50, R7, R6, -R50 ;  /* 0x0000000607327223 */ /* 0x000fe20000010832 */
[----:B------:R-:W-:Y:S01]  /*fac0*/  FFMA.FTZ R43, R5, R8, R43 ;  /* 0x00000008052b7223 */ /* 0x000fe2000001002b */
[----:B------:R-:W-:Y:S01]  /*fad0*/  FFMA.FTZ R11, R7, R10, R11 ;  /* 0x0000000a070b7223 */ /* 0x000fe2000001000b */
[----:B------:R-:W-:Y:S02]  /*fae0*/  F2FP.BF16.F32.PACK_AB R6, R60, R53 ;  /* 0x000000353c06723e */ /* 0x000fe400000010ff */
[----:B------:R-:W-:Y:S02]  /*faf0*/  F2FP.BF16.F32.PACK_AB R4, R55, R56 ;  /* 0x000000383704723e */ /* 0x000fe400000010ff */
[----:B------:R-:W-:Y:S02]  /*fb00*/  F2FP.BF16.F32.PACK_AB R5, R9, R48 ;  /* 0x000000300905723e */ /* 0x000fe400000010ff */
[----:B------:R-:W-:-:S02]  /*fb10*/  F2FP.BF16.F32.PACK_AB R7, R50, R45 ;  /* 0x0000002d3207723e */ /* 0x000fc400000010ff */
[----:B------:R-:W-:Y:S02]  /*fb20*/  F2FP.BF16.F32.PACK_AB R10, R51, R54 ;  /* 0x00000036330a723e */ /* 0x000fe400000010ff */
[----:B------:R-:W-:Y:S01]  /*fb30*/  F2FP.BF16.F32.PACK_AB R8, R57, R58 ;  /* 0x0000003a3908723e */ /* 0x000fe200000010ff */
[----:B------:R2:W-:Y:S01]  /*fb40*/  STS.128 [R220], R4 ;  /* 0x00000004dc007388 */ /* 0x0005e20000000c00 */
[----:B------:R-:W-:Y:S02]  /*fb50*/  F2FP.BF16.F32.PACK_AB R9, R43, R52 ;  /* 0x000000342b09723e */ /* 0x000fe400000010ff */
[----:B------:R-:W-:-:S05]  /*fb60*/  F2FP.BF16.F32.PACK_AB R11, R11, R46 ;  /* 0x0000002e0b0b723e */ /* 0x000fca00000010ff */
[----:B------:R2:W-:Y:S02]  /*fb70*/  STS.128 [R42+0xc400], R8 ;  /* 0x00c400082a007388 */ /* 0x0005e40000000c00 */
.L_x_609:
[----:B------:R-:W-:Y:S05]  /*fb80*/  BSYNC B1 ;  /* 0x0000000000017941 */ /* 0x000fea0003800000 */
.L_x_608:
[----:B------:R-:W-:-:S13]  /*fb90*/  ISETP.GE.AND P0, PT, R224, R41, PT ;  /* 0x00000029e000720c */ /* 0x000fda0003f06270 */
[----:B------:R-:W-:Y:S05]  /*fba0*/  @P0 BRA `(.L_x_592) ;  /* 0x00000010003c0947 */ /* 0x000fea0003800000 */
[----:B------:R-:W3:Y:S01]  /*fbb0*/  LDC R41, c[0x0][0x3f4] ;  /* 0x0000fd00ff297b82 */ /* 0x000ee20000000800 */
[C---:B012---:R-:W-:Y:S01]  /*fbc0*/  VIADD R4, R16.reuse, 0x20 ;  /* 0x0000002010047836 */ /* 0x047fe20000000000 */
[----:B------:R-:W-:Y:S01]  /*fbd0*/  BSSY B1, `(.L_x_614) ;  /* 0x000005c000017945 */ /* 0x000fe20003800000 */
[C---:B------:R-:W-:Y:S01]  /*fbe0*/  VIADD R6, R16.reuse, 0x40 ;  /* 0x0000004010067836 */ /* 0x040fe20000000000 */
[-C--:B---3--:R-:W-:Y:S02]  /*fbf0*/  ISETP.GE.AND P0, PT, R16, R41.reuse, PT ;  /* 0x000000291000720c */ /* 0x088fe40003f06270 */
[-C--:B------:R-:W-:Y:S02]  /*fc00*/  ISETP.GE.AND P1, PT, R4, R41.reuse, PT ;  /* 0x000000290400720c */ /* 0x080fe40003f26270 */
[----:B------:R-:W-:-:S09]  /*fc10*/  ISETP.GE.AND P2, PT, R6, R41, PT ;  /* 0x000000290600720c */ /* 0x000fd20003f46270 */
[----:B------:R-:W-:Y:S05]  /*fc20*/  @P0 BRA `(.L_x_615) ;  /* 0x0000000400580947 */ /* 0x000fea0003800000 */
[----:B------:R-:W-:Y:S01]  /*fc30*/  LEA.HI R4, R41, R191, RZ, 0x1d ;  /* 0x000000bf29047211 */ /* 0x000fe200078fe8ff */
[C---:B------:R-:W-:Y:S01]  /*fc40*/  IMAD.U32 R53, R37.reuse, 0x10000, RZ ;  /* 0x0001000025357824 */ /* 0x040fe200078e00ff */
[----:B------:R-:W-:Y:S01]  /*fc50*/  LOP3.LUT R58, R37, 0xffff0000, RZ, 0xc0, !PT ;  /* 0xffff0000253a7812 */ /* 0x000fe200078ec0ff */
[----:B------:R-:W-:Y:S01]  /*fc60*/  IMAD.U32 R51, R32, 0x10000, RZ ;  /* 0x0001000020337824 */ /* 0x000fe200078e00ff */
[----:B------:R-:W-:Y:S01]  /*fc70*/  SHF.R.S32.HI R5, RZ, 0x1f, R4 ;  /* 0x0000001fff057819 */ /* 0x000fe20000011404 */
[----:B------:R-:W-:Y:S01]  /*fc80*/  IMAD.SHL.U32 R6, R4, 0x8, RZ ;  /* 0x0000000804067824 */ /* 0x000fe200078e00ff */
[----:B------:R-:W-:Y:S01]  /*fc90*/  LOP3.LUT R32, R32, 0xffff0000, RZ, 0xc0, !PT ;  /* 0xffff000020207812 */ /* 0x000fe200078ec0ff */
[----:B------:R-:W-:Y:S01]  /*fca0*/  IMAD.U32 R60, R38, 0x10000, RZ ;  /* 0x00010000263c7824 */ /* 0x000fe200078e00ff */
[----:B------:R-:W-:Y:S01]  /*fcb0*/  LEA.HI R5, R5, R4, RZ, 0x3 ;  /* 0x0000000405057211 */ /* 0x000fe200078f18ff */
[----:B------:R-:W-:Y:S01]  /*fcc0*/  IMAD.U32 R56, R33, 0x10000, RZ ;  /* 0x0001000021387824 */ /* 0x000fe200078e00ff */
[----:B------:R-:W-:Y:S01]  /*fcd0*/  LOP3.LUT R4, R167, 0x38, R6, 0xf8, !PT ;  /* 0x00000038a7047812 */ /* 0x000fe200078ef806 */
[----:B------:R-:W-:Y:S01]  /*fce0*/  IMAD.U32 R55, R39, 0x10000, RZ ;  /* 0x0001000027377824 */ /* 0x000fe200078e00ff */
[----:B------:R-:W-:Y:S01]  /*fcf0*/  LOP3.LUT R57, R40, 0xffff0000, RZ, 0xc0, !PT ;  /* 0xffff000028397812 */ /* 0x000fe200078ec0ff */
[----:B------:R-:W-:Y:S01]  /*fd00*/  IMAD.SHL.U32 R5, R5, 0x400, RZ ;  /* 0x0000040005057824 */ /* 0x000fe200078e00ff */
[----:B------:R-:W-:-:S02]  /*fd10*/  LOP3.LUT R4, R4, R223, RZ, 0x3c, !PT ;  /* 0x000000df04047212 */ /* 0x000fc400078e3cff */
[----:B------:R-:W-:Y:S02]  /*fd20*/  LOP3.LUT R33, R33, 0xffff0000, RZ, 0xc0, !PT ;  /* 0xffff000021217812 */ /* 0x000fe400078ec0ff */
        /* <DEDUP_REMOVED lines=19> */
[-C--:B------:R-:W-:Y:S01]  /*fe60*/  FMUL.FTZ R52, R53, R47.reuse ;  /* 0x0000002f35347220 */ /* 0x080fe20000410000 */
[C---:B------:R-:W-:Y:S01]  /*fe70*/  FMUL.FTZ R54, R51.reuse, R47 ;  /* 0x0000002f33367220 */ /* 0x040fe20000410000 */
[----:B------:R-:W-:Y:S01]  /*fe80*/  FMUL.FTZ R47, R60, R48 ;  /* 0x000000303c2f7220 */ /* 0x000fe20000410000 */
[----:B------:R-:W-:Y:S01]  /*fe90*/  FMUL.FTZ R37, R58, R8 ;  /* 0x000000083a257220 */ /* 0x000fe20000410000 */
[-C--:B------:R-:W-:Y:S01]  /*fea0*/  FFMA.FTZ R52, R51, R43.reuse, -R52 ;  /* 0x0000002b33347223 */ /* 0x080fe20000010834 */
[----:B------:R-:W-:Y:S01]  /*feb0*/  FMUL.FTZ R51, R56, R48 ;  /* 0x0000003038337220 */ /* 0x000fe20000410000 */
[----:B------:R-:W-:Y:S01]  /*fec0*/  FFMA.FTZ R54, R53, R43, R54 ;  /* 0x0000002b35367223 */ /* 0x000fe20000010036 */
[----:B------:R-:W-:Y:S01]  /*fed0*/  FMUL.FTZ R43, R32, R8 ;  /* 0x00000008202b7220 */ /* 0x000fe20000410000 */
[----:B------:R-:W-:-:S02]  /*fee0*/  IMAD.U32 R53, R34, 0x10000, RZ ;  /* 0x0001000022357824 */ /* 0x000fc400078e00ff */
[-C--:B------:R-:W-:Y:S01]  /*fef0*/  FFMA.FTZ R47, R56, R44.reuse, -R47 ;  /* 0x0000002c382f7223 */ /* 0x080fe2000001082f */
[----:B------:R-:W-:Y:S01]  /*ff00*/  FFMA.FTZ R51, R60, R44, R51 ;  /* 0x0000002c3c337223 */ /* 0x000fe20000010033 */
[----:B------:R-:W-:Y:S01]  /*ff10*/  LOP3.LUT R34, R34, 0xffff0000, RZ, 0xc0, !PT ;  /* 0xffff000022227812 */ /* 0x000fe200078ec0ff */
[-C--:B------:R-:W-:Y:S01]  /*ff20*/  FFMA.FTZ R37, R32, R4.reuse, -R37 ;  /* 0x0000000420257223 */ /* 0x080fe20000010825 */
[----:B------:R-:W-:Y:S01]  /*ff30*/  LOP3.LUT R44, R39, 0xffff0000, RZ, 0xc0, !PT ;  /* 0xffff0000272c7812 */ /* 0x000fe200078ec0ff */
[----:B------:R-:W-:Y:S01]  /*ff40*/  FFMA.FTZ R43, R58, R4, R43 ;  /* 0x000000043a2b7223 */ /* 0x000fe2000001002b */
[-C--:B------:R-:W-:Y:S01]  /*ff50*/  FMUL.FTZ R4, R55, R49.reuse ;  /* 0x0000003137047220 */ /* 0x080fe20000410000 */
[C---:B------:R-:W-:Y:S01]  /*ff60*/  FMUL.FTZ R32, R53.reuse, R49 ;  /* 0x0000003135207220 */ /* 0x040fe20000410000 */
[----:B------:R-:W-:Y:S01]  /*ff70*/  SHF.L.U32 R48, R40, 0x10, RZ ;  /* 0x0000001028307819 */ /* 0x000fe200000006ff */
[-C--:B------:R-:W-:Y:S01]  /*ff80*/  FMUL.FTZ R39, R44, R10.reuse ;  /* 0x0000000a2c277220 */ /* 0x080fe20000410000 */
[----:B------:R-:W-:Y:S01]  /*ff90*/  FMUL.FTZ R49, R34, R10 ;  /* 0x0000000a22317220 */ /* 0x000fe20000410000 */
[-C--:B------:R-:W-:Y:S01]  /*ffa0*/  FFMA.FTZ R8, R53, R45.reuse, -R4 ;  /* 0x0000002d35087223 */ /* 0x080fe20000010804 */
[----:B------:R-:W-:Y:S01]  /*ffb0*/  FFMA.FTZ R10, R55, R45, R32 ;  /* 0x0000002d370a7223 */ /* 0x000fe20000010020 */
[----:B------:R-:W-:Y:S01]  /*ffc0*/  LOP3.LUT R9, R9, 0xffff0000, RZ, 0xc0, !PT ;  /* 0xffff000009097812 */ /* 0x000fe200078ec0ff */
[----:B------:R-:W-:Y:S01]  /*ffd0*/  IMAD.U32 R4, R35, 0x10000, RZ ;  /* 0x0001000023047824 */ /* 0x000fe200078e00ff */
[----:B------:R-:W-:Y:S01]  /*ffe0*/  LOP3.LUT R11, R11, 0xffff0000, RZ, 0xc0, !PT ;  /* 0xffff00000b0b7812 */ /* 0x000fe200078ec0ff */
[-C--:B------:R-:W-:Y:S01]  /*fff0*/  FMUL.FTZ R45, R48, R50.reuse ;  /* 0x00000032302d7220 */ /* 0x080fe20000410000 */
[----:B------:R-:W-:Y:S01]  /*10000*/  LOP3.LUT R55, R38, 0xffff0000, RZ, 0xc0, !PT ;  /* 0xffff000026377812 */ /* 0x000fe200078ec0ff */
[C---:B------:R-:W-:Y:S01]  /*10010*/  FMUL.FTZ R53, R4.reuse, R50 ;  /* 0x0000003204357220 */ /* 0x040fe20000410000 */
[----:B------:R-:W-:Y:S01]  /*10020*/  LOP3.LUT R35, R35, 0xffff0000, RZ, 0xc0, !PT ;  /* 0xffff000023237812 */ /* 0x000fe200078ec0ff */
[----:B------:R-:W-:Y:S01]  /*10030*/  FFMA.FTZ R45, R4, R46, -R45 ;  /* 0x0000002e042d7223 */ /* 0x000fe2000001082d */
[-C--:B------:R-:W-:Y:S01]  /*10040*/  FFMA.FTZ R39, R34, R6.reuse, -R39 ;  /* 0x0000000622277223 */ /* 0x080fe20000010827 */
[----:B------:R-:W-:Y:S01]  /*10050*/  FFMA.FTZ R49, R44, R6, R49 ;  /* 0x000000062c317223 */ /* 0x000fe20000010031 */
[----:B------:R-:W-:Y:S01]  /*10060*/  FMUL.FTZ R4, R55, R9 ;  /* 0x0000000937047220 */ /* 0x000fe20000410000 */
[----:B------:R-:W-:Y:S01]  /*10070*/  FMUL.FTZ R38, R57, R11 ;  /* 0x0000000b39267220 */ /* 0x000fe20000410000 */
[----:B------:R-:W-:Y:S01]  /*10080*/  FMUL.FTZ R6, R33, R9 ;  /* 0x0000000921067220 */ /* 0x000fe20000410000 */
[----:B------:R-:W-:Y:S01]  /*10090*/  FMUL.FTZ R40, R35, R11 ;  /* 0x0000000b23287220 */ /* 0x000fe20000410000 */
[----:B------:R-:W-:Y:S01]  /*100a0*/  FFMA.FTZ R32, R33, R5, -R4 ;  /* 0x0000000521207223 */ /* 0x000fe20000010804 */
        /* <DEDUP_REMOVED lines=10> */
[----:B------:R0:W-:Y:S01]  /*10150*/  STS.128 [R221], R4 ;  /* 0x00000004dd007388 */ /* 0x0001e20000000c00 */
[----:B------:R-:W-:-:S02]  /*10160*/  F2FP.BF16.F32.PACK_AB R9, R34, R51 ;  /* 0x000000332209723e */ /* 0x000fc400000010ff */
[----:B------:R-:W-:-:S05]  /*10170*/  F2FP.BF16.F32.PACK_AB R11, R40, R53 ;  /* 0x00000035280b723e */ /* 0x000fca00000010ff */
[----:B------:R0:W-:Y:S02]  /*10180*/  STS.128 [R42+0xc400], R8 ;  /* 0x00c400082a007388 */ /* 0x0001e40000000c00 */
.L_x_615:
[----:B------:R-:W-:Y:S05]  /*10190*/  BSYNC B1 ;  /* 0x0000000000017941 */ /* 0x000fea0003800000 */
.L_x_614:
[----:B------:R-:W-:Y:S04]  /*101a0*/  BSSY B1, `(.L_x_616) ;  /* 0x0000058000017945 */ /* 0x000fe80003800000 */
[----:B------:R-:W-:Y:S05]  /*101b0*/  @P1 BRA `(.L_x_617) ;  /* 0x0000000400581947 */ /* 0x000fea0003800000 */
[----:B0-----:R-:W-:Y:S01]  /*101c0*/  LEA.HI R4, R41, R162, RZ, 0x1d ;  /* 0x000000a229047211 */ /* 0x001fe200078fe8ff */
        /* <DEDUP_REMOVED lines=8> */
[C---:B------:R-:W-:Y:S01]  /*10250*/  IMAD.U32 R47, R26.reuse, 0x10000, RZ ;  /* 0x000100001a2f7824 */ /* 0x040fe200078e00ff */
[----:B------:R-:W-:Y:S01]  /*10260*/  LOP3.LUT R4, R167, 0x38, R6, 0xf8, !PT ;  /* 0x00000038a7047812 */ /* 0x000fe200078ef806 */
[----:B------:R-:W-:Y:S01]  /*10270*/  IMAD.U32 R48, R29, 0x10000, RZ ;  /* 0x000100001d307824 */ /* 0x000fe200078e00ff */
[----:B------:R-:W-:Y:S01]  /*10280*/  LOP3.LUT R26, R26, 0xffff0000, RZ, 0xc0, !PT ;  /* 0xffff00001a1a7812 */ /* 0x000fe200078ec0ff */
[----:B------:R-:W-:Y:S01]  /*10290*/  IMAD.SHL.U32 R5, R5, 0x400, RZ ;  /* 0x0000040005057824 */ /* 0x000fe200078e00ff */
[----:B------:R-:W-:Y:S01]  /*102a0*/  LOP3.LUT R4, R4, R223, RZ, 0x3c, !PT ;  /* 0x000000df04047212 */ /* 0x000fe200078e3cff */
[----:B------:R-:W-:Y:S01]  /*102b0*/  IMAD.U32 R55, R31, 0x10000, RZ ;  /* 0x000100001f377824 */ /* 0x000fe200078e00ff */
[----:B------:R-:W-:Y:S01]  /*102c0*/  LOP3.LUT R30, R30, 0xffff0000, RZ, 0xc0, !PT ;  /* 0xffff00001e1e7812 */ /* 0x000fe200078ec0ff */
[----:B------:R-:W-:Y:S01]  /*102d0*/  IMAD.U32 R28, R25, 0x10000, RZ ;  /* 0x00010000191c7824 */ /* 0x000fe200078e00ff */
[----:B------:R-:W-:-:S02]  /*102e0*/  LOP3.LUT R5, R5, 0x7fffe000, RZ, 0xc0, !PT ;  /* 0x7fffe00005057812 */ /* 0x000fc400078ec0ff */
[----:B------:R-:W-:Y:S02]  /*102f0*/  SHF.L.U32 R51, R27, 0x10, RZ ;  /* 0x000000101b337819 */ /* 0x000fe400000006ff */
[----:B------:R-:W-:Y:S02]  /*10300*/  IADD3 R9, R4, R5, R179 ;  /* 0x0000000504097210 */ /* 0x000fe40007ffe0b3 */
[----:B------:R-:W0:Y:S01]  /*10310*/  LDS.128 R4, [R219] ;  /* 0x00000000db047984 */ /* 0x000e220000000c00 */
[----:B------:R-:W-:Y:S02]  /*10320*/  LOP3.LUT R29, R29, 0xffff0000, RZ, 0xc0, !PT ;  /* 0xffff00001d1d7812 */ /* 0x000fe400078ec0ff */
[----:B------:R-:W-:Y:S01]  /*10330*/  IMAD R32, R9, 0x2, R2 ;  /* 0x0000000209207824 */ /* 0x000fe200078e0202 */
[----:B------:R-:W-:Y:S02]  /*10340*/  LOP3.LUT R31, R31, 0xffff0000, RZ, 0xc0, !PT ;  /* 0xffff00001f1f7812 */ /* 0x000fe400078ec0ff */
[----:B------:R-:W-:-:S02]  /*10350*/  LOP3.LUT R25, R25, 0xffff0000, RZ, 0xc0, !PT ;  /* 0xffff000019197812 */ /* 0x000fc400078ec0ff */
[----:B------:R-:W1:Y:S01]  /*10360*/  LDS.128 R8, [R32+0xc400] ;  /* 0x00c4000020087984 */ /* 0x000e620000000c00 */
[----:B------:R-:W-:Y:S01]  /*10370*/  LOP3.LUT R27, R27, 0xffff0000, RZ, 0xc0, !PT ;  /* 0xffff00001b1b7812 */ /* 0x000fe200078ec0ff */
        /* <DEDUP_REMOVED lines=10> */
[C---:B------:R-:W-:Y:S01]  /*10420*/  IMAD.U32 R40, R10.reuse, 0x10000, RZ ;  /* 0x000100000a287824 */ /* 0x040fe200078e00ff */
[----:B------:R-:W-:Y:S01]  /*10430*/  SHF.L.U32 R39, R9, 0x10, RZ ;  /* 0x0000001009277819 */ /* 0x000fe200000006ff */
[-C--:B------:R-:W-:Y:S01]  /*10440*/  FMUL.FTZ R44, R45, R38.reuse ;  /* 0x000000262d2c7220 */ /* 0x080fe20000410000 */
[----:B------:R-:W-:Y:S01]  /*10450*/  FMUL.FTZ R38, R43, R38 ;  /* 0x000000262b267220 */ /* 0x000fe20000410000 */
[----:B------:R-:W-:Y:S01]  /*10460*/  LOP3.LUT R10, R10, 0xffff0000, RZ, 0xc0, !PT ;  /* 0xffff00000a0a7812 */ /* 0x000fe200078ec0ff */
[----:B------:R-:W-:-:S02]  /*10470*/  IMAD.U32 R42, R11, 0x10000, RZ ;  /* 0x000100000b2a7824 */ /* 0x000fc400078e00ff */
[-C--:B------:R-:W-:Y:S01]  /*10480*/  FFMA.FTZ R44, R43, R33.reuse, -R44 ;  /* 0x000000212b2c7223 */ /* 0x080fe2000001082c */
[----:B------:R-:W-:Y:S01]  /*10490*/  FFMA.FTZ R38, R45, R33, R38 ;  /* 0x000000212d267223 */ /* 0x000fe20000010026 */
[-C--:B------:R-:W-:Y:S01]  /*104a0*/  FMUL.FTZ R43, R46, R8.reuse ;  /* 0x000000082e2b7220 */ /* 0x080fe20000410000 */
[----:B------:R-:W-:Y:S01]  /*104b0*/  FMUL.FTZ R33, R24, R8 ;  /* 0x0000000818217220 */ /* 0x000fe20000410000 */
[----:B------:R-:W-:Y:S01]  /*104c0*/  FMUL.FTZ R45, R48, R39 ;  /* 0x00000027302d7220 */ /* 0x000fe20000410000 */
[----:B------:R-:W-:Y:S01]  /*104d0*/  LOP3.LUT R9, R9, 0xffff0000, RZ, 0xc0, !PT ;  /* 0xffff000009097812 */ /* 0x000fe200078ec0ff */
[-C--:B------:R-:W-:Y:S01]  /*104e0*/  FFMA.FTZ R43, R24, R4.reuse, -R43 ;  /* 0x00000004182b7223 */ /* 0x080fe2000001082b */
[----:B------:R-:W-:Y:S01]  /*104f0*/  FFMA.FTZ R33, R46, R4, R33 ;  /* 0x000000042e217223 */ /* 0x000fe20000010021 */
[-C--:B------:R-:W-:Y:S01]  /*10500*/  FMUL.FTZ R4, R53, R40.reuse ;  /* 0x0000002835047220 */ /* 0x080fe20000410000 */
[----:B------:R-:W-:Y:S01]  /*10510*/  LOP3.LUT R11, R11, 0xffff0000, RZ, 0xc0, !PT ;  /* 0xffff00000b0b7812 */ /* 0x000fe200078ec0ff */
[C---:B------:R-:W-:Y:S01]  /*10520*/  FMUL.FTZ R40, R47.reuse, R40 ;  /* 0x000000282f287220 */ /* 0x040fe20000410000 */
[----:B------:R-:W-:Y:S01]  /*10530*/  FMUL.FTZ R49, R26, R10 ;  /* 0x0000000a1a317220 */ /* 0x000fe20000410000 */
[----:B------:R-:W-:Y:S01]  /*10540*/  FFMA.FTZ R8, R47, R35, -R4 ;  /* 0x000000232f087223 */ /* 0x000fe20000010804 */
[----:B------:R-:W-:Y:S01]  /*10550*/  FMUL.FTZ R4, R55, R42 ;  /* 0x0000002a37047220 */ /* 0x000fe20000410000 */
[----:B------:R-:W-:Y:S01]  /*10560*/  FMUL.FTZ R39, R28, R39 ;  /* 0x000000271c277220 */ /* 0x000fe20000410000 */
[----:B------:R-:W-:Y:S01]  /*10570*/  FMUL.FTZ R47, R30, R10 ;  /* 0x0000000a1e2f7220 */ /* 0x000fe20000410000 */
[----:B------:R-:W-:Y:S01]  /*10580*/  FFMA.FTZ R45, R28, R34, -R45 ;  /* 0x000000221c2d7223 */ /* 0x000fe2000001082d */
[----:B------:R-:W-:Y:S01]  /*10590*/  FFMA.FTZ R49, R30, R6, R49 ;  /* 0x000000061e317223 */ /* 0x000fe20000010031 */
[----:B------:R-:W-:Y:S01]  /*105a0*/  FFMA.FTZ R28, R51, R37, -R4 ;  /* 0x00000025331c7223 */ /* 0x000fe20000010804 */
[----:B------:R-:W-:Y:S01]  /*105b0*/  FFMA.FTZ R39, R48, R34, R39 ;  /* 0x0000002230277223 */ /* 0x000fe20000010027 */
[----:B------:R-:W-:Y:S01]  /*105c0*/  FFMA.FTZ R47, R26, R6, -R47 ;  /* 0x000000061a2f7223 */ /* 0x000fe2000001082f */
[----:B------:R-:W-:Y:S01]  /*105d0*/  FMUL.FTZ R4, R29, R9 ;  /* 0x000000091d047220 */ /* 0x000fe20000410000 */
        /* <DEDUP_REMOVED lines=20> */
.L_x_617:
[----:B------:R-:W-:Y:S05]  /*10720*/  BSYNC B1 ;  /* 0x0000000000017941 */ /* 0x000fea0003800000 */
.L_x_616:
[----:B------:R-:W-:Y:S05]  /*10730*/  @P2 BRA `(.L_x_592) ;  /* 0x0000000400582947 */ /* 0x000fea0003800000 */
[----:B------:R-:W-:Y:S01]  /*10740*/  LEA.HI R41, R41, R163, RZ, 0x1d ;  /* 0x000000a329297211 */ /* 0x000fe200078fe8ff */
[----:B------:R-:W-:Y:S01]  /*10750*/  IMAD.U32 R33, R0, 0x10000, RZ ;  /* 0x0001000000217824 */ /* 0x000fe200078e00ff */
[C---:B------:R-:W-:Y:S01]  /*10760*/  SHF.L.U32 R35, R14.reuse, 0x10, RZ ;  /* 0x000000100e237819 */ /* 0x040fe200000006ff */
[----:B0-----:R-:W-:Y:S01]  /*10770*/  IMAD.U32 R42, R15, 0x10000, RZ ;  /* 0x000100000f2a7824 */ /* 0x001fe200078e00ff */
[----:B-1----:R-:W-:Y:S01]  /*10780*/  SHF.R.S32.HI R6, RZ, 0x1f, R41 ;  /* 0x0000001fff067819 */ /* 0x002fe20000011429 */
        /* <DEDUP_REMOVED lines=11> */
[----:B------:R-:W-:Y:S02]  /*10840*/  LOP3.LUT R6, R6, 0x7fffe000, RZ, 0xc0, !PT ;  /* 0x7fffe00006067812 */ /* 0x000fe400078ec0ff */
[----:B------:R-:W-:Y:S02]  /*10850*/  LOP3.LUT R20, R20, 0xffff0000, RZ, 0xc0, !PT ;  /* 0xffff000014147812 */ /* 0x000fe400078ec0ff */
[----:B------:R-:W-:Y:S02]  /*10860*/  IADD3 R9, R4, R6, R179 ;  /* 0x0000000604097210 */ /* 0x000fe40007ffe0b3 */
[----:B------:R-:W0:Y:S01]  /*10870*/  LDS.128 R4, [R218] ;  /* 0x00000000da047984 */ /* 0x000e220000000c00 */
[----:B------:R-:W-:Y:S02]  /*10880*/  LOP3.LUT R15, R15, 0xffff0000, RZ, 0xc0, !PT ;  /* 0xffff00000f0f7812 */ /* 0x000fe400078ec0ff */
[----:B------:R-:W-:Y:S01]  /*10890*/  IMAD R24, R9, 0x2, R2 ;  /* 0x0000000209187824 */ /* 0x000fe200078e0202 */
[----:B------:R-:W-:-:S04]  /*108a0*/  LOP3.LUT R3, R3, 0xffff0000, RZ, 0xc0, !PT ;  /* 0xffff000003037812 */ /* 0x000fc800078ec0ff */
        /* <DEDUP_REMOVED lines=20> */
[----:B------:R-:W-:Y:S01]  /*109f0*/  FFMA.FTZ R29, R0, R4, -R29 ;  /* 0x00000004001d7223 */ /* 0x000fe2000001081d */
[-C--:B------:R-:W-:Y:S01]  /*10a00*/  FMUL.FTZ R33, R42, R30.reuse ;  /* 0x0000001e2a217220 */ /* 0x080fe20000410000 */
[----:B------:R-:W-:Y:S01]  /*10a10*/  FMUL.FTZ R35, R38, R30 ;  /* 0x0000001e26237220 */ /* 0x000fe20000410000 */
[-C--:B------:R-:W-:Y:S01]  /*10a20*/  FMUL.FTZ R0, R39, R31.reuse ;  /* 0x0000001f27007220 */ /* 0x080fe20000410000 */
[----:B------:R-:W-:Y:S01]  /*10a30*/  LOP3.LUT R10, R10, 0xffff0000, RZ, 0xc0, !PT ;  /* 0xffff00000a0a7812 */ /* 0x000fe200078ec0ff */
[----:B------:R-:W-:Y:S01]  /*10a40*/  FFMA.FTZ R25, R40, R4, R25 ;  /* 0x0000000428197223 */ /* 0x000fe20000010019 */
[-C--:B------:R-:W-:Y:S01]  /*10a50*/  FFMA.FTZ R33, R38, R26.reuse, -R33 ;  /* 0x0000001a26217223 */ /* 0x080fe20000010821 */
[----:B------:R-:W-:Y:S01]  /*10a60*/  FFMA.FTZ R35, R42, R26, R35 ;  /* 0x0000001a2a237223 */ /* 0x000fe20000010023 */
[----:B------:R-:W-:Y:S01]  /*10a70*/  FMUL.FTZ R4, R37, R31 ;  /* 0x0000001f25047220 */ /* 0x000fe20000410000 */
[----:B------:R-:W-:-:S02]  /*10a80*/  IMAD.U32 R32, R11, 0x10000, RZ ;  /* 0x000100000b207824 */ /* 0x000fc400078e00ff */
[-C--:B------:R-:W-:Y:S01]  /*10a90*/  FFMA.FTZ R8, R37, R27.reuse, -R0 ;  /* 0x0000001b25087223 */ /* 0x080fe20000010800 */
[----:B------:R-:W-:Y:S02]  /*10aa0*/  IMAD.U32 R26, R21, 0x10000, RZ ;  /* 0x00010000151a7824 */ /* 0x000fe400078e00ff */
[-C--:B------:R-:W-:Y:S01]  /*10ab0*/  FMUL.FTZ R31, R20, R10.reuse ;  /* 0x0000000a141f7220 */ /* 0x080fe20000410000 */
[----:B------:R-:W-:Y:S02]  /*10ac0*/  IMAD.U32 R0, R13, 0x10000, RZ ;  /* 0x000100000d007824 */ /* 0x000fe400078e00ff */
[----:B------:R-:W-:Y:S01]  /*10ad0*/  FMUL.FTZ R37, R12, R10 ;  /* 0x0000000a0c257220 */ /* 0x000fe20000410000 */
[----:B------:R-:W-:Y:S01]  /*10ae0*/  FFMA.FTZ R10, R39, R27, R4 ;  /* 0x0000001b270a7223 */ /* 0x000fe20000010004 */
[----:B------:R-:W-:Y:S01]  /*10af0*/  LOP3.LUT R11, R11, 0xffff0000, RZ, 0xc0, !PT ;  /* 0xffff00000b0b7812 */ /* 0x000fe200078ec0ff */
[-C--:B------:R-:W-:Y:S01]  /*10b00*/  FMUL.FTZ R27, R26, R32.reuse ;  /* 0x000000201a1b7220 */ /* 0x080fe20000410000 */
[----:B------:R-:W-:Y:S01]  /*10b10*/  LOP3.LUT R21, R21, 0xffff0000, RZ, 0xc0, !PT ;  /* 0xffff000015157812 */ /* 0x000fe200078ec0ff */
[----:B------:R-:W-:Y:S01]  /*10b20*/  FMUL.FTZ R39, R0, R32 ;  /* 0x0000002000277220 */ /* 0x000fe20000410000 */
[----:B------:R-:W-:Y:S01]  /*10b30*/  LOP3.LUT R13, R13, 0xffff0000, RZ, 0xc0, !PT ;  /* 0xffff00000d0d7812 */ /* 0x000fe200078ec0ff */
[-C--:B------:R-:W-:Y:S01]  /*10b40*/  FFMA.FTZ R31, R12, R6.reuse, -R31 ;  /* 0x000000060c1f7223 */ /* 0x080fe2000001081f */
[----:B------:R-:W-:Y:S01]  /*10b50*/  FFMA.FTZ R37, R20, R6, R37 ;  /* 0x0000000614257223 */ /* 0x000fe20000010025 */
        /* <DEDUP_REMOVED lines=20> */
.L_x_592:
[----:B------:R-:W-:Y:S05]  /*10ca0*/  BSYNC B0 ;  /* 0x0000000000007941 */ /* 0x000fea0003800000 */
.L_x_573:
[----:B------:R-:W-:Y:S01]  /*10cb0*/  @!PT LDS RZ, [RZ] ;  /* 0x00000000fffff984 */ /* 0x000fe20000000800 */
[----:B------:R-:W-:Y:S01]  /*10cc0*/  @!PT LDS RZ, [RZ] ;  /* 0x00000000fffff984 */ /* 0x000fe20000000800 */
[----:B------:R-:W-:Y:S01]  /*10cd0*/  @!PT LDS RZ, [RZ] ;  /* 0x00000000fffff984 */ /* 0x000fe20000000800 */
[----:B------:R-:W-:Y:S01]  /*10ce0*/  @!PT LDS RZ, [RZ] ;  /* 0x00000000fffff984 */ /* 0x000fe20000000800 */
[----:B------:R5:W-:Y:S06]  /*10cf0*/  MEMBAR.ALL.CTA ;  /* 0x0000000000007992 */ /* 0x000bec0000008000 */
[----:B-----5:R-:W5:Y:S01]  /*10d00*/  FENCE.VIEW.ASYNC.S ;  /* 0x00000000000073c6 */ /* 0x020f620000000000 */
[----:B------:R-:W-:Y:S05]  /*10d10*/  WARPSYNC.ALL ;  /* 0x0000000000007948 */ /* 0x000fea0003800000 */
[----:B-----5:R-:W-:Y:S06]  /*10d20*/  BAR.SYNC.DEFER_BLOCKING 0xd, 0x100 ;  /* 0x0344000000007b1d */ /* 0x020fec0000010000 */
.L_x_571:
[----:B------:R-:W2:Y:S02]  /*10d30*/  LDL R0, [R1+0x30] ;  /* 0x0000300001007983 */ /* 0x000ea40000100800 */
[----:B--2---:R-:W-:-:S13]  /*10d40*/  R2UR UR4, R0 ;  /* 0x00000000000472ca */ /* 0x004fda00000e0000 */
[----:B------:R-:W-:-:S04]  /*10d50*/  MOV R0, UR4 ;  /* 0x0000000400007c02 */ /* 0x000fc80008000f00 */
[----:B------:R-:W-:-:S13]  /*10d60*/  ISETP.NE.AND P0, PT, R0, 0x3, PT ;  /* 0x000000030000780c */ /* 0x000fda0003f05270 */
[----:B------:R-:W-:Y:S05]  /*10d70*/  @!P0 BRA `(.L_x_618) ;  /* 0x0000000000048947 */ /* 0x000fea0003800000 */
[----:B------:R-:W-:Y:S01]  /*10d80*/  BPT.TRAP 0x1 ;  /* 0x000000040000795c */ /* 0x000fe20000300000 */
.L_x_618:
[----:B01-34-:R-:W-:Y:S01]  /*10d90*/  IMAD R5, R173, 0x8, R2 ;  /* 0x00000008ad057824 */ /* 0x01bfe200078e0202 */
[----:B------:R-:W-:-:S04]  /*10da0*/  SHF.L.U32 R0, R180, 0x1f, RZ ;  /* 0x0000001fb4007819 */ /* 0x000fc800000006ff */
[----:B------:R0:W1:Y:S01]  /*10db0*/  SYNCS.PHASECHK.TRANS64.TRYWAIT P1, [R5+URZ+0x2a830], R0 ;  /* 0x02a83000050075a7 */ /* 0x000062000802017f */
[----:B------:R-:W-:Y:S05]  /*10dc0*/  @!P0 BRA `(.L_x_619) ;  /* 0x0000000000048947 */ /* 0x000fea0003800000 */
[----:B------:R-:W-:Y:S01]  /*10dd0*/  BPT.TRAP 0x1 ;  /* 0x000000040000795c */ /* 0x000fe20000300000 */
.L_x_619:
[----:B------:R-:W-:Y:S01]  /*10de0*/  IMAD.MOV.U32 R87, RZ, RZ, RZ ;  /* 0x000000ffff577224 */ /* 0x000fe200078e00ff */
[----:B-1----:R-:W-:Y:S06]  /*10df0*/  @P1 BRA `(.L_x_620) ;  /* 0x0000000000081947 */ /* 0x002fec0003800000 */
[----:B------:R-:W1:Y:S02]  /*10e00*/  SYNCS.PHASECHK.TRANS64.TRYWAIT P1, [R5+URZ+0x2a830], R0 ;  /* 0x02a83000050075a7 */ /* 0x000e64000802017f */
[----:B-1----:R-:W-:Y:S05]  /*10e10*/  @!P1 BRA `(.L_x_621) ;  /* 0x000000e400449947 */ /* 0x002fea0003800000 */
.L_x_620:
[----:B------:R-:W-:Y:S05]  /*10e20*/  WARPSYNC.ALL ;  /* 0x0000000000007948 */ /* 0x000fea0003800000 */
[----:B01----:R-:W-:Y:S01]  /*10e30*/  VIADD R0, R2, 0x18400 ;  /* 0x0001840002007836 */ /* 0x003fe20000000000 */
[----:B------:R-:W-:Y:S01]  /*10e40*/  R2UR UR4, R36 ;  /* 0x00000000240472ca */ /* 0x000fe200000e0000 */
[----:B------:R-:W-:Y:S01]  /*10e50*/  IMAD.MOV.U32 R7, RZ, RZ, 0x40000040 ;  /* 0x40000040ff077424 */ /* 0x000fe200078e00ff */
[----:B------:R-:W-:Y:S01]  /*10e60*/  WARPGROUP.ARRIVE ;  /* 0x00000000000079c5 */ /* 0x000fe20000000000 */
[----:B------:R-:W-:Y:S01]  /*10e70*/  UMOV UR9, 0x40000040 ;  /* 0x4000004000097882 */ /* 0x000fe20000000000 */
[----:B------:R-:W-:Y:S01]  /*10e80*/  SHF.R.U32.HI R0, RZ, 0x4, R0 ;  /* 0x00000004ff007819 */ /* 0x000fe20000011600 */
[----:B------:R-:W-:Y:S01]  /*10e90*/  IMAD.MOV.U32 R11, RZ, RZ, 0x40000040 ;  /* 0x40000040ff0b7424 */ /* 0x000fe200078e00ff */
[----:B------:R-:W-:Y:S01]  /*10ea0*/  R2UR UR11, R7 ;  /* 0x00000000070b72ca */ /* 0x000fe200000e0000 */
[----:B------:R-:W-:Y:S01]  /*10eb0*/  IMAD.U32 R13, RZ, RZ, UR9 ;  /* 0x00000009ff0d7e24 */ /* 0x000fe2000f8e00ff */
[----:B------:R-:W-:Y:S01]  /*10ec0*/  LOP3.LUT R0, R0, 0x3fff, RZ, 0xc0, !PT ;  /* 0x00003fff00007812 */ /* 0x000fe200078ec0ff */
[----:B------:R-:W-:Y:S01]  /*10ed0*/  UMOV UR57, 0x40000040 ;  /* 0x4000004000397882 */ /* 0x000fe20000000000 */
[----:B------:R-:W-:Y:S01]  /*10ee0*/  UMOV UR53, 0x40000040 ;  /* 0x4000004000357882 */ /* 0x000fe20000000000 */
[----:B------:R-:W-:Y:S01]  /*10ef0*/  UMOV UR49, 0x40000040 ;  /* 0x4000004000317882 */ /* 0x000fe20000000000 */
[----:B------:R-:W-:Y:S01]  /*10f00*/  LOP3.LUT R8, R0, 0x10000, RZ, 0xfc, !PT ;  /* 0x0001000000087812 */ /* 0x000fe200078efcff */
[----:B------:R-:W-:Y:S01]  /*10f10*/  ULOP3.LUT UR4, UR4, 0x10000, URZ, 0xfc, !UPT ;  /* 0x0001000004047892 */ /* 0x000fe2000f8efc3f */
[----:B------:R-:W-:Y:S01]  /*10f20*/  IMAD.MOV.U32 R7, RZ, RZ, 0x40000040 ;  /* 0x40000040ff077424 */ /* 0x000fe200078e00ff */
[----:B------:R-:W-:Y:S01]  /*10f30*/  UMOV UR45, 0x40000040 ;  /* 0x40000040002d7882 */ /* 0x000fe20000000000 */
[----:B------:R-:W-:Y:S01]  /*10f40*/  UMOV UR41, 0x40000040 ;  /* 0x4000004000297882 */ /* 0x000fe20000000000 */
[----:B------:R-:W-:Y:S01]  /*10f50*/  IMAD R6, R173, 0x900, R8 ;  /* 0x00000900ad067824 */ /* 0x000fe200078e0208 */
[----:B------:R-:W-:Y:S01]  /*10f60*/  UIADD3 UR5, UR4, 0x2, URZ ;  /* 0x0000000204057890 */ /* 0x000fe2000fffe03f */
[----:B------:R-:W-:Y:S01]  /*10f70*/  R2UR UR39, R7 ;  /* 0x00000000072772ca */ /* 0x000fe200000e0000 */
[----:B------:R-:W-:Y:S01]  /*10f80*/  UMOV UR8, UR4 ;  /* 0x0000000400087c82 */ /* 0x000fe20008000000 */
[C---:B------:R-:W-:Y:S01]  /*10f90*/  VIADD R10, R6.reuse, 0x2 ;  /* 0x00000002060a7836 */ /* 0x040fe20000000000 */
[----:B------:R-:W-:Y:S01]  /*10fa0*/  R2UR UR10, R6 ;  /* 0x00000000060a72ca */ /* 0x000fe200000e0000 */
[----:B------:R-:W-:Y:S01]  /*10fb0*/  IMAD.U32 R12, RZ, RZ, UR8 ;  /* 0x00000008ff0c7e24 */ /* 0x000fe2000f8e00ff */
[----:B------:R-:W-:-:S02]  /*10fc0*/  UIADD3 UR56, UR4, 0x404, URZ ;  /* 0x0000040404387890 */ /* 0x000fc4000fffe03f */
[----:B------:R-:W-:Y:S02]  /*10fd0*/  UIADD3 UR52, UR4, 0x406, URZ ;  /* 0x0000040604347890 */ /* 0x000fe4000fffe03f */
[----:B------:R0:W-:Y:S01]  /*10fe0*/  STL.64 [R1+0x28], R12 ;  /* 0x0000280c01007387 */ /* 0x0001e20000100a00 */
[----:B------:R-:W-:Y:S02]  /*10ff0*/  UIADD3 UR48, UR4, 0x800, URZ ;  /* 0x0000080004307890 */ /* 0x000fe4000fffe03f */
[----:B------:R-:W-:Y:S02]  /*11000*/  UIADD3 UR44, UR4, 0x802, URZ ;  /* 0x00000802042c7890 */ /* 0x000fe4000fffe03f */
[----:B------:R-:W-:Y:S02]  /*11010*/  UIADD3 UR40, UR4, 0x804, URZ ;  /* 0x0000080404287890 */ /* 0x000fe4000fffe03f */
[----:B------:R-:W-:Y:S01]  /*11020*/  HGMMA.64x96x16.F32.BF16 R24, gdesc[UR8], RZ, !UPT, gsb0 ;  /* 0x01600000081879f0 */ /* 0x000fe2000c0018ff */
[----:B------:R-:W-:Y:S01]  /*11030*/  R2UR UR10, R10 ;  /* 0x000000000a0a72ca */ /* 0x000fe200000e0000 */
[----:B------:R-:W-:Y:S01]  /*11040*/  UMOV UR8, UR5 ;  /* 0x0000000500087c82 */ /* 0x000fe20008000000 */
[----:B------:R-:W-:Y:S01]  /*11050*/  R2UR UR11, R11 ;  /* 0x000000000b0b72ca */ /* 0x000fe200000e0000 */
[----:B------:R-:W-:Y:S01]  /*11060*/  UMOV UR9, 0x40000040 ;  /* 0x4000004000097882 */ /* 0x000fe20000000000 */
[----:B------:R-:W-:Y:S01]  /*11070*/  VIADD R10, R6, 0x4 ;  /* 0x00000004060a7836 */ /* 0x000fe20000000000 */
[----:B------:R-:W-:Y:S01]  /*11080*/  UIADD3 UR5, UR4, 0x4, URZ ;  /* 0x0000000404057890 */ /* 0x000fe2000fffe03f */
[----:B------:R-:W-:Y:S01]  /*11090*/  IMAD.MOV.U32 R11, RZ, RZ, 0x40000040 ;  /* 0x40000040ff0b7424 */ /* 0x000fe200078e00ff */
[----:B0-----:R-:W-:Y:S01]  /*110a0*/  MOV R13, UR9 ;  /* 0x00000009000d7c02 */ /* 0x001fe20008000f00 */
[----:B------:R-:W-:Y:S01]  /*110b0*/  IMAD.U32 R12, RZ, RZ, UR8 ;  /* 0x00000008ff0c7e24 */ /* 0x000fe2000f8e00ff */
[----:B------:R-:W-:Y:S01]  /*110c0*/  UIADD3 UR36, UR4, 0x806, URZ ;  /* 0x0000080604247890 */ /* 0x000fe2000fffe03f */
[----:B------:R-:W-:-:S03]  /*110d0*/  UMOV UR37, 0x40000040 ;  /* 0x4000004000257882 */ /* 0x000fc60000000000 */
[----:B------:R0:W-:Y:S01]  /*110e0*/  STL.64 [R1+0x20], R12 ;  /* 0x0000200c01007387 */ /* 0x0001e20000100a00 */
[----:B------:R-:W-:Y:S02]  /*110f0*/  WARPGROUP.DEPBAR.LE gsb0, 0x0 ;  /* 0x00008000000079c5 */ /* 0x000fe40000010000 */
[----:B------:R-:W-:-:S06]  /*11100*/  WARPGROUP.ARRIVE ;  /* 0x00000000000079c5 */ /* 0x000fcc0000000000 */
[----:B------:R-:W-:Y:S01]  /*11110*/  HGMMA.64x96x16.F32.BF16 R24, gdesc[UR8], R24, gsb0 ;  /* 0x01600000081879f0 */ /* 0x000fe20008001818 */
[----:B------:R-:W-:Y:S01]  /*11120*/  R2UR UR10, R10 ;  /* 0x000000000a0a72ca */ /* 0x000fe200000e0000 */
[----:B------:R-:W-:Y:S01]  /*11130*/  UMOV UR8, UR5 ;  /* 0x0000000500087c82 */ /* 0x000fe20008000000 */
[----:B------:R-:W-:Y:S01]  /*11140*/  R2UR UR11, R11 ;  /* 0x000000000b0b72ca */ /* 0x000fe200000e0000 */
[----:B------:R-:W-:Y:S01]  /*11150*/  UMOV UR9, 0x40000040 ;  /* 0x4000004000097882 */ /* 0x000fe20000000000 */
[----:B------:R-:W-:Y:S01]  /*11160*/  VIADD R10, R6, 0x6 ;  /* 0x00000006060a7836 */ /* 0x000fe20000000000 */
[----:B------:R-:W-:Y:S01]  /*11170*/  UIADD3 UR5, UR4, 0x6, URZ ;  /* 0x0000000604057890 */ /* 0x000fe2000fffe03f */
[----:B------:R-:W-:Y:S02]  /*11180*/  IMAD.MOV.U32 R11, RZ, RZ, 0x40000040 ;  /* 0x40000040ff0b7424 */ /* 0x000fe400078e00ff */
[----:B0-----:R-:W-:Y:S02]  /*11190*/  IMAD.U32 R12, RZ, RZ, UR8 ;  /* 0x00000008ff0c7e24 */ /* 0x001fe4000f8e00ff */
[----:B------:R-:W-:-:S05]  /*111a0*/  IMAD.U32 R13, RZ, RZ, UR9 ;  /* 0x00000009ff0d7e24 */ /* 0x000fca000f8e00ff */
        /* <DEDUP_REMOVED lines=9> */
[----:B------:R-:W-:Y:S01]  /*11240*/  MOV R11, 0x40000040 ;  /* 0x40000040000b7802 */ /* 0x000fe20000000f00 */
[----:B------:R-:W-:Y:S01]  /*11250*/  UIADD3 UR5, UR4, 0x400, URZ ;  /* 0x0000040004057890 */ /* 0x000fe2000fffe03f */
        /* <DEDUP_REMOVED lines=23> */
[----:B------:R-:W-:Y:S02]  /*113d0*/  VIADD R10, R6, 0x304 ;  /* 0x00000304060a7836 */ /* 0x000fe40000000000 */
[----:B------:R-:W-:Y:S02]  /*113e0*/  IMAD.MOV.U32 R11, RZ, RZ, 0x40000040 ;  /* 0x40000040ff0b7424 */ /* 0x000fe400078e00ff */
[----:B0-----:R-:W-:Y:S01]  /*113f0*/  IMAD.U32 R12, RZ, RZ, UR8 ;  /* 0x00000008ff0c7e24 */ /* 0x001fe2000f8e00ff */
[----:B------:R-:W-:Y:S01]  /*11400*/  R2UR UR58, R10 ;  /* 0x000000000a3a72ca */ /* 0x000fe200000e0000 */
[----:B------:R-:W-:Y:S01]  /*11410*/  VIADD R10, R6, 0x306 ;  /* 0x00000306060a7836 */ /* 0x000fe20000000000 */
[----:B------:R-:W-:Y:S01]  /*11420*/  R2UR UR59, R11 ;  /* 0x000000000b3b72ca */ /* 0x000fe200000e0000 */
[----:B------:R-:W-:Y:S01]  /*11430*/  IMAD.U32 R13, RZ, RZ, UR9 ;  /* 0x00000009ff0d7e24 */ /* 0x000fe2000f8e00ff */
[----:B------:R-:W-:-:S02]  /*11440*/  MOV R11, 0x40000040 ;  /* 0x40000040000b7802 */ /* 0x000fc40000000f00 */
[----:B------:R-:W-:Y:S01]  /*11450*/  R2UR UR54, R10 ;  /* 0x000000000a3672ca */ /* 0x000fe200000e0000 */
[----:B------:R-:W-:Y:S01]  /*11460*/  VIADD R10, R6, 0x600 ;  /* 0x00000600060a7836 */ /* 0x000fe20000000000 */
[----:B------:R-:W-:Y:S01]  /*11470*/  R2UR UR55, R11 ;  /* 0x000000000b3772ca */ /* 0x000fe200000e0000 */
[----:B------:R-:W-:Y:S01]  /*11480*/  IMAD.MOV.U32 R11, RZ, RZ, 0x40000040 ;  /* 0x40000040ff0b7424 */ /* 0x000fe200078e00ff */
[----:B------:R0:W-:Y:S02]  /*11490*/  STL.64 [R1], R12 ;  /* 0x0000000c01007387 */ /* 0x0001e40000100a00 */
[----:B------:R-:W-:Y:S01]  /*114a0*/  R2UR UR50, R10 ;  /* 0x000000000a3272ca */ /* 0x000fe200000e0000 */
[----:B------:R-:W-:Y:S01]  /*114b0*/  VIADD R10, R6, 0x602 ;  /* 0x00000602060a7836 */ /* 0x000fe20000000000 */
[----:B------:R-:W-:Y:S01]  /*114c0*/  R2UR UR51, R11 ;  /* 0x000000000b3372ca */ /* 0x000fe200000e0000 */
[----:B------:R-:W-:-:S03]  /*114d0*/  IMAD.MOV.U32 R11, RZ, RZ, 0x40000040 ;  /* 0x40000040ff0b7424 */ /* 0x000fc600078e00ff */
[----:B------:R-:W-:Y:S01]  /*114e0*/  R2UR UR46, R10 ;  /* 0x000000000a2e72ca */ /* 0x000fe200000e0000 */
[C---:B------:R-:W-:Y:S01]  /*114f0*/  VIADD R10, R6.reuse, 0x604 ;  /* 0x00000604060a7836 */ /* 0x040fe20000000000 */
[----:B------:R-:W-:Y:S01]  /*11500*/  R2UR UR47, R11 ;  /* 0x000000000b2f72ca */ /* 0x000fe200000e0000 */
[----:B------:R-:W-:Y:S02]  /*11510*/  IMAD.MOV.U32 R11, RZ, RZ, 0x40000040 ;  /* 0x40000040ff0b7424 */ /* 0x000fe400078e00ff */
[----:B------:R-:W-:Y:S01]  /*11520*/  VIADD R6, R6, 0x606 ;  /* 0x0000060606067836 */ /* 0x000fe20000000000 */
[----:B------:R-:W-:Y:S02]  /*11530*/  R2UR UR42, R10 ;  /* 0x000000000a2a72ca */ /* 0x000fe400000e0000 */
[----:B------:R-:W-:Y:S02]  /*11540*/  R2UR UR43, R11 ;  /* 0x000000000b2b72ca */ /* 0x000fe400000e0000 */
[----:B------:R-:W-:Y:S01]  /*11550*/  R2UR UR38, R6 ;  /* 0x00000000062672ca */ /* 0x000fe200000e0000 */
        /* <DEDUP_REMOVED lines=22> */
[----:B0-----:R-:W-:Y:S05]  /*116c0*/  @!P0 BRA `(.L_x_622) ;  /* 0x0000000000048947 */ /* 0x001fea0003800000 */
[----:B------:R-:W-:Y:S01]  /*116d0*/  BPT.TRAP 0x1 ;  /* 0x000000040000795c */ /* 0x000fe20000300000 */
.L_x_622:
[----:B------:R-:W-:Y:S01]  /*116e0*/  IMAD.IADD R3, R227, 0x1, R147 ;  /* 0x00000001e3037824 */ /* 0x000fe200078e0293 */
[----:B------:R-:W-:Y:S01]  /*116f0*/  ULDC UR4, c[0x0][0x988] ;  /* 0x0002620000047ab9 */ /* 0x000fe20000000800 */
[----:B------:R-:W-:Y:S01]  /*11700*/  P2R R20, PR, RZ, 0x1 ;  /* 0x00000001ff147803 */ /* 0x000fe20000000000 */
[----:B------:R-:W-:Y:S01]  /*11710*/  ULDC UR38, c[0x0][0x988] ;  /* 0x0002620000267ab9 */ /* 0x000fe20000000800 */
[----:B------:R-:W-:Y:S01]  /*11720*/  IMAD R3, R194, -0x60, R3 ;  /* 0xffffffa0c2037824 */ /* 0x000fe200078e0203 */
[----:B------:R-:W-:Y:S01]  /*11730*/  BSSY B0, `(.L_x_623) ;  /* 0x0000392000007945 */ /* 0x000fe20003800000 */
[--C-:B------:R-:W-:Y:S01]  /*11740*/  IMAD.MOV.U32 R86, RZ, RZ, R87.reuse ;  /* 0x000000ffff567224 */ /* 0x100fe200078e0057 */
[----:B------:R-:W-:Y:S01]  /*11750*/  MOV R80, R87 ;  /* 0x0000005700507202 */ /* 0x000fe20000000f00 */
        /* <DEDUP_REMOVED lines=8> */
[--C-:B------:R-:W-:Y:S01]  /*117e0*/  IMAD.MOV.U32 R74, RZ, RZ, R87.reuse ;  /* 0x000000ffff4a7224 */ /* 0x100fe200078e0057 */
[----:B------:R-:W-:Y:S01]  /*117f0*/  FSEL R4, R25, -INF , P5 ;  /* 0xff80000019047808 */ /* 0x000fe20002800000 */
[----:B------:R-:W-:Y:S01]  /*11800*/  IMAD.MOV.U32 R72, RZ, RZ, R87 ;  /* 0x000000ffff487224 */ /* 0x000fe200078e0057 */
[----:B------:R-:W-:-:S02]  /*11810*/  ISETP.GT.AND P3, PT, R3, 0x9, PT ;  /* 0x000000090300780c */ /* 0x000fc40003f64270 */
[----:B------:R-:W-:Y:S02]  /*11820*/  FSEL R83, R28, -INF , P4 ;  /* 0xff8000001c537808 */ /* 0x000fe40002000000 */
[----:B------:R-:W-:Y:S02]  /*11830*/  FMNMX.FTZ R0, R81, R4, !PT ;  /* 0x0000000451007209 */ /* 0x000fe40007810000 */
[----:B------:R-:W-:Y:S02]  /*11840*/  ISETP.GT.AND P2, PT, R3, 0x10, PT ;  /* 0x000000100300780c */ /* 0x000fe40003f44270 */
[----:B------:R-:W-:Y:S02]  /*11850*/  FSEL R85, R29, -INF , P3 ;  /* 0xff8000001d557808 */ /* 0x000fe40001800000 */
[----:B------:R-:W-:Y:S02]  /*11860*/  FMNMX.FTZ R0, R83, R0, !PT ;  /* 0x0000000053007209 */ /* 0x000fe40007810000 */
[----:B------:R-:W-:-:S02]  /*11870*/  ISETP.GT.AND P1, PT, R3, 0x11, PT ;  /* 0x000000110300780c */ /* 0x000fc40003f24270 */
[----:B------:R-:W-:Y:S02]  /*11880*/  FSEL R93, R32, -INF , P2 ;  /* 0xff800000205d7808 */ /* 0x000fe40001000000 */
[----:B------:R-:W-:Y:S02]  /*11890*/  FMNMX.FTZ R0, R85, R0, !PT ;  /* 0x0000000055007209 */ /* 0x000fe40007810000 */
[----:B------:R-:W-:Y:S02]  /*118a0*/  FSEL R7, R26, -INF , P6 ;  /* 0xff8000001a077808 */ /* 0x000fe40003000000 */
[----:B------:R-:W-:Y:S02]  /*118b0*/  ISETP.GT.AND P6, PT, R3, 0x18, PT ;  /* 0x000000180300780c */ /* 0x000fe40003fc4270 */
[----:B------:R-:W-:Y:S02]  /*118c0*/  FSEL R95, R33, -INF , P1 ;  /* 0xff800000215f7808 */ /* 0x000fe40000800000 */
        /* <DEDUP_REMOVED lines=86> */
[-C--:B------:R-:W-:Y:S02]  /*11e30*/  MOV R60, R87.reuse ;  /* 0x00000057003c7202 */ /* 0x080fe40000000f00 */
[----:B------:R-:W-:Y:S02]  /*11e40*/  MOV R50, R87 ;  /* 0x0000005700327202 */ /* 0x000fe40000000f00 */
[----:B0-----:R-:W-:-:S05]  /*11e50*/  FMNMX.FTZ R12, R10, R3, !PT ;  /* 0x000000030a0c7209 */ /* 0x001fca0007810000 */
        /* <DEDUP_REMOVED lines=10> */
[----:B------:R-:W-:Y:S01]  /*11f00*/  FSEL R81, R62, -INF , P6 ;  /* 0xff8000003e517808 */ /* 0x000fe20003000000 */
[--C-:B------:R-:W-:Y:S01]  /*11f10*/  FFMA.FTZ R65, R85, R0, -R14.reuse ;  /* 0x0000000055417223 */ /* 0x100fe2000001080e */
[----:B------:R-:W-:Y:S01]  /*11f20*/  FMNMX.FTZ R6, R31, R6, !PT ;  /* 0x000000061f067209 */ /* 0x000fe20007810000 */
[-CC-:B------:R-:W-:Y:S01]  /*11f30*/  FFMA.FTZ R140, R89, R0.reuse, -R14.reuse ;  /* 0x00000000598c7223 */ /* 0x180fe2000001080e */
[----:B------:R-:W-:Y:S01]  /*11f40*/  FSEL R83, R63, -INF , P5 ;  /* 0xff8000003f537808 */ /* 0x000fe20002800000 */
[--C-:B------:R-:W-:Y:S01]  /*11f50*/  FFMA.FTZ R136, R93, R0, -R14.reuse ;  /* 0x000000005d887223 */ /* 0x100fe2000001080e */
[----:B------:R-:W-:Y:S01]  /*11f60*/  FMNMX.FTZ R6, R11, R6, !PT ;  /* 0x000000060b067209 */ /* 0x000fe20007810000 */
[--C-:B------:R-:W-:Y:S01]  /*11f70*/  FFMA.FTZ R61, R4, R0, -R14.reuse ;  /* 0x00000000043d7223 */ /* 0x100fe2000001080e */
[----:B------:R-:W-:Y:S01]  /*11f80*/  FSEL R85, R66, -INF , P4 ;  /* 0xff80000042557808 */ /* 0x000fe20002000000 */
[----:B------:R-:W-:Y:S01]  /*11f90*/  MUFU.EX2 R156, R156 ;  /* 0x0000009c009c7308 */ /* 0x000fe20000000800 */
[----:B------:R-:W-:Y:S01]  /*11fa0*/  FMNMX.FTZ R6, R35, R6, !PT ;  /* 0x0000000623067209 */ /* 0x000fe20007810000 */
[-CC-:B------:R-:W-:Y:S01]  /*11fb0*/  FFMA.FTZ R69, R95, R0.reuse, -R14.reuse ;  /* 0x000000005f457223 */ /* 0x180fe2000001080e */
[----:B------:R-:W-:Y:S01]  /*11fc0*/  FSEL R89, R70, -INF , P2 ;  /* 0xff80000046597808 */ /* 0x000fe20001000000 */
        /* <DEDUP_REMOVED lines=10> */
[-CC-:B------:R-:W-:Y:S01]  /*12070*/  FFMA.FTZ R45, R53, R0.reuse, -R14.reuse ;  /* 0x00000000352d7223 */ /* 0x180fe2000001080e */
[--C-:B------:R-:W-:Y:S01]  /*12080*/  FFMA.FTZ R37, R73, R0, -R14.reuse ;  /* 0x0000000049257223 */ /* 0x100fe2000001080e */
[----:B------:R-:W1:Y:S01]  /*12090*/  MUFU.EX2 R158, R158 ;  /* 0x0000009e009e7308 */ /* 0x000e620000000800 */
[----:B------:R-:W-:Y:S01]  /*120a0*/  FMNMX.FTZ R6, R43, R6, !PT ;  /* 0x000000062b067209 */ /* 0x000fe20007810000 */
[-CC-:B------:R-:W-:Y:S01]  /*120b0*/  FFMA.FTZ R146, R75, R0.reuse, -R14.reuse ;  /* 0x000000004b927223 */ /* 0x180fe2000001080e */
[-CC-:B------:R-:W-:Y:S01]  /*120c0*/  FFMA.FTZ R53, R57, R0.reuse, -R14.reuse ;  /* 0x0000000039357223 */ /* 0x180fe2000001080e */
[--C-:B------:R-:W-:Y:S01]  /*120d0*/  FFMA.FTZ R148, R77, R0, -R14.reuse ;  /* 0x000000004d947223 */ /* 0x100fe2000001080e */
[----:B------:R-:W-:Y:S01]  /*120e0*/  FMNMX.FTZ R6, R21, R6, !PT ;  /* 0x0000000615067209 */ /* 0x000fe20007810000 */
[-CC-:B------:R-:W-:Y:S01]  /*120f0*/  FFMA.FTZ R150, R79, R0.reuse, -R14.reuse ;  /* 0x000000004f967223 */ /* 0x180fe2000001080e */
[--C-:B------:R-:W-:Y:S01]  /*12100*/  FFMA.FTZ R57, R91, R0, -R14.reuse ;  /* 0x000000005b397223 */ /* 0x100fe2000001080e */
[----:B------:R-:W2:Y:S01]  /*12110*/  MUFU.EX2 R65, R65 ;  /* 0x0000004100417308 */ /* 0x000ea20000000800 */
[----:B------:R-:W-:Y:S01]  /*12120*/  FMNMX.FTZ R6, R47, R6, !PT ;  /* 0x000000062f067209 */ /* 0x000fe20007810000 */
[-CC-:B------:R-:W-:Y:S01]  /*12130*/  FFMA.FTZ R152, R101, R0.reuse, -R14.reuse ;  /* 0x0000000065987223 */ /* 0x180fe2000001080e */
[-CC-:B------:R-:W-:Y:S01]  /*12140*/  FFMA.FTZ R73, R103, R0.reuse, -R14.reuse ;  /* 0x0000000067497223 */ /* 0x180fe2000001080e */
[--C-:B------:R-:W-:Y:S01]  /*12150*/  FFMA.FTZ R154, R105, R0, -R14.reuse ;  /* 0x00000000699a7223 */ /* 0x100fe2000001080e */
[----:B------:R-:W-:Y:S01]  /*12160*/  FMNMX.FTZ R6, R25, R6, !PT ;  /* 0x0000000619067209 */ /* 0x000fe20007810000 */
[----:B------:R-:W-:Y:S01]  /*12170*/  FFMA.FTZ R75, R107, R0, -R14 ;  /* 0x000000006b4b7223 */ /* 0x000fe2000001080e */
[--C-:B------:R-:W-:Y:S01]  /*12180*/  IMAD.MOV.U32 R79, RZ, RZ, R87.reuse ;  /* 0x000000ffff4f7224 */ /* 0x100fe200078e0057 */
[----:B------:R-:W3:Y:S01]  /*12190*/  MUFU.EX2 R136, R136 ;  /* 0x0000008800887308 */ /* 0x000ee20000000800 */
[----:B------:R-:W-:Y:S01]  /*121a0*/  FMNMX.FTZ R6, R51, R6, !PT ;  /* 0x0000000633067209 */ /* 0x000fe20007810000 */
[--C-:B------:R-:W-:Y:S01]  /*121b0*/  IMAD.MOV.U32 R77, RZ, RZ, R87.reuse ;  /* 0x000000ffff4d7224 */ /* 0x100fe200078e0057 */
[----:B------:R-:W-:Y:S01]  /*121c0*/  MOV R70, R87 ;  /* 0x0000005700467202 */ /* 0x000fe20000000f00 */
[--C-:B------:R-:W-:Y:S01]  /*121d0*/  IMAD.MOV.U32 R66, RZ, RZ, R87.reuse ;  /* 0x000000ffff427224 */ /* 0x100fe200078e0057 */
[----:B------:R-:W-:Y:S01]  /*121e0*/  FMNMX.FTZ R6, R29, R6, !PT ;  /* 0x000000061d067209 */ /* 0x000fe20007810000 */
[----:B------:R-:W-:-:S02]  /*121f0*/  IMAD.MOV.U32 R62, RZ, RZ, R87 ;  /* 0x000000ffff3e7224 */ /* 0x000fc400078e0057 */
[----:B------:R-:W4:Y:S01]  /*12200*/  MUFU.EX2 R69, R69 ;  /* 0x0000004500457308 */ /* 0x000f220000000800 */
[----:B------:R-:W-:-:S04]  /*12210*/  FMNMX.FTZ R6, R55, R6, !PT ;  /* 0x0000000637067209 */ /* 0x000fc80007810000 */
[----:B------:R-:W-:-:S03]  /*12220*/  FMNMX.FTZ R6, R49, R6, !PT ;  /* 0x0000000631067209 */ /* 0x000fc60007810000 */
[----:B------:R-:W4:Y:S01]  /*12230*/  MUFU.EX2 R138, R138 ;  /* 0x0000008a008a7308 */ /* 0x000f220000000800 */
[----:B------:R-:W-:-:S04]  /*12240*/  FMNMX.FTZ R6, R59, R6, !PT ;  /* 0x000000063b067209 */ /* 0x000fc80007810000 */
[----:B------:R-:W-:-:S03]  /*12250*/  FMNMX.FTZ R6, R81, R6, !PT ;  /* 0x0000000651067209 */ /* 0x000fc60007810000 */
[----:B------:R-:W4:Y:S01]  /*12260*/  MUFU.EX2 R63, R99 ;  /* 0x00000063003f7308 */ /* 0x000f220000000800 */
[----:B------:R-:W-:-:S04]  /*12270*/  FMNMX.FTZ R6, R83, R6, !PT ;  /* 0x0000000653067209 */ /* 0x000fc80007810000 */
[----:B------:R-:W-:-:S03]  /*12280*/  FMNMX.FTZ R6, R85, R6, !PT ;  /* 0x0000000655067209 */ /* 0x000fc60007810000 */
[----:B------:R-:W-:Y:S01]  /*12290*/  MUFU.EX2 R140, R140 ;  /* 0x0000008c008c7308 */ /* 0x000fe20000000800 */
[----:B------:R-:W-:-:S04]  /*122a0*/  FMNMX.FTZ R6, R67, R6, !PT ;  /* 0x0000000643067209 */ /* 0x000fc80007810000 */
[----:B------:R-:W-:-:S03]  /*122b0*/  FMNMX.FTZ R6, R89, R6, !PT ;  /* 0x0000000659067209 */ /* 0x000fc60007810000 */
[----:B------:R-:W-:Y:S01]  /*122c0*/  MUFU.EX2 R41, R41 ;  /* 0x0000002900297308 */ /* 0x000fe20000000800 */
[----:B------:R-:W-:-:S05]  /*122d0*/  FMNMX.FTZ R6, R71, R6, !PT ;  /* 0x0000000647067209 */ /* 0x000fca0007810000 */
[----:B------:R-:W0:Y:S02]  /*122e0*/  SHFL.BFLY PT, R93, R6, 0x2, 0x1f ;  /* 0x0c401f00065d7f89 */ /* 0x000e2400000e0000 */
[----:B------:R-:W-:Y:S08]  /*122f0*/  MUFU.EX2 R142, R142 ;  /* 0x0000008e008e7308 */ /* 0x000ff00000000800 */
[----:B------:R-:W-:Y:S08]  /*12300*/  MUFU.EX2 R33, R33 ;  /* 0x0000002100217308 */ /* 0x000ff00000000800 */
[----:B------:R-:W-:Y:S01]  /*12310*/  MUFU.EX2 R144, R144 ;  /* 0x0000009000907308 */ /* 0x000fe20000000800 */
[----:B0-----:R-:W-:-:S07]  /*12320*/  FMNMX.FTZ R93, R6, R93, !PT ;  /* 0x0000005d065d7209 */ /* 0x001fce0007810000 */
[----:B------:R-:W-:Y:S01]  /*12330*/  MUFU.EX2 R37, R37 ;  /* 0x0000002500257308 */ /* 0x000fe20000000800 */
[----:B------:R-:W0:Y:S07]  /*12340*/  SHFL.BFLY PT, R4, R93, 0x1, 0x1f ;  /* 0x0c201f005d047f89 */ /* 0x000e2e00000e0000 */
[----:B------:R-:W-:Y:S08]  /*12350*/  MUFU.EX2 R146, R146 ;  /* 0x0000009200927308 */ /* 0x000ff00000000800 */
[----:B------:R-:W-:Y:S08]  /*12360*/  MUFU.EX2 R45, R45 ;  /* 0x0000002d002d7308 */ /* 0x000ff00000000800 */
[----:B------:R-:W-:Y:S01]  /*12370*/  MUFU.EX2 R148, R148 ;  /* 0x0000009400947308 */ /* 0x000fe20000000800 */
[----:B0-----:R-:W-:-:S04]  /*12380*/  FMNMX.FTZ R4, R93, R4, !PT ;  /* 0x000000045d047209 */ /* 0x001fc80007810000 */
        /* <DEDUP_REMOVED lines=10> */
[----:B------:R-:W-:Y:S01]  /*12430*/  FADD.FTZ R7, R156, R61 ;  /* 0x0000003d9c077221 */ /* 0x000fe20000010000 */
[-CC-:B------:R-:W-:Y:S01]  /*12440*/  FFMA.FTZ R137, R11, R0.reuse, -R26.reuse ;  /* 0x000000000b897223 */ /* 0x180fe2000001081a */
[-CC-:B------:R-:W-:Y:S01]  /*12450*/  FFMA.FTZ R12, R35, R0.reuse, -R26.reuse ;  /* 0x00000000230c7223 */ /* 0x180fe2000001081a */
[----:B------:R-:W-:Y:S01]  /*12460*/  MUFU.EX2 R157, R157 ;  /* 0x0000009d009d7308 */ /* 0x000fe20000000800 */
[----:B-1----:R-:W-:Y:S01]  /*12470*/  FADD.FTZ R24, R158, R7 ;  /* 0x000000079e187221 */ /* 0x002fe20000010000 */
[-CC-:B------:R-:W-:Y:S01]  /*12480*/  FFMA.FTZ R139, R13, R0.reuse, -R26.reuse ;  /* 0x000000000d8b7223 */ /* 0x180fe2000001081a */
[-CC-:B------:R-:W-:Y:S01]  /*12490*/  FFMA.FTZ R14, R39, R0.reuse, -R26.reuse ;  /* 0x00000000270e7223 */ /* 0x180fe2000001081a */
[-C--:B------:R-:W-:Y:S01]  /*124a0*/  FFMA.FTZ R141, R15, R0.reuse, -R26 ;  /* 0x000000000f8d7223 */ /* 0x080fe2000001081a */
[----:B--2---:R-:W-:Y:S01]  /*124b0*/  FADD.FTZ R7, R65, R24 ;  /* 0x0000001841077221 */ /* 0x004fe20000010000 */
[-CC-:B------:R-:W-:Y:S01]  /*124c0*/  FFMA.FTZ R20, R43, R0.reuse, -R26.reuse ;  /* 0x000000002b147223 */ /* 0x180fe2000001081a */
[-CC-:B------:R-:W-:Y:S01]  /*124d0*/  FFMA.FTZ R143, R21, R0.reuse, -R26.reuse ;  /* 0x00000000158f7223 */ /* 0x180fe2000001081a */
[----:B------:R-:W0:Y:S01]  /*124e0*/  MUFU.EX2 R6, R6 ;  /* 0x0000000600067308 */ /* 0x000e220000000800 */
[----:B---3--:R-:W-:Y:S01]  /*124f0*/  FADD.FTZ R32, R136, R7 ;  /* 0x0000000788207221 */ /* 0x008fe20000010000 */
[-CC-:B------:R-:W-:Y:S01]  /*12500*/  FFMA.FTZ R47, R47, R0.reuse, -R26.reuse ;  /* 0x000000002f2f7223 */ /* 0x180fe2000001081a */
[-CC-:B------:R-:W-:Y:S01]  /*12510*/  FFMA.FTZ R25, R25, R0.reuse, -R26.reuse ;  /* 0x0000000019197223 */ /* 0x180fe2000001081a */
[-C--:B------:R-:W-:Y:S01]  /*12520*/  FFMA.FTZ R51, R51, R0.reuse, -R26 ;  /* 0x0000000033337223 */ /* 0x080fe2000001081a */
[----:B----4-:R-:W-:Y:S01]  /*12530*/  FADD.FTZ R9, R69, R32 ;  /* 0x0000002045097221 */ /* 0x010fe20000010000 */
[-CC-:B------:R-:W-:Y:S01]  /*12540*/  FFMA.FTZ R29, R29, R0.reuse, -R26.reuse ;  /* 0x000000001d1d7223 */ /* 0x180fe2000001081a */
[-CC-:B------:R-:W-:Y:S01]  /*12550*/  FFMA.FTZ R55, R55, R0.reuse, -R26.reuse ;  /* 0x0000000037377223 */ /* 0x180fe2000001081a */
[----:B------:R-:W1:Y:S01]  /*12560*/  MUFU.EX2 R159, R159 ;  /* 0x0000009f009f7308 */ /* 0x000e620000000800 */
[----:B------:R-:W-:Y:S01]  /*12570*/  FADD.FTZ R34, R138, R9 ;  /* 0x000000098a227221 */ /* 0x000fe20000010000 */
[-CC-:B------:R-:W-:Y:S01]  /*12580*/  FFMA.FTZ R49, R49, R0.reuse, -R26.reuse ;  /* 0x0000000031317223 */ /* 0x180fe2000001081a */
[-CC-:B------:R-:W-:Y:S01]  /*12590*/  FFMA.FTZ R59, R59, R0.reuse, -R26.reuse ;  /* 0x000000003b3b7223 */ /* 0x180fe2000001081a */
[-C--:B------:R-:W-:Y:S01]  /*125a0*/  FFMA.FTZ R81, R81, R0.reuse, -R26 ;  /* 0x0000000051517223 */ /* 0x080fe2000001081a */
[----:B------:R-:W-:Y:S01]  /*125b0*/  FADD.FTZ R9, R63, R34 ;  /* 0x000000223f097221 */ /* 0x000fe20000010000 */
[-CC-:B------:R-:W-:Y:S01]  /*125c0*/  FFMA.FTZ R83, R83, R0.reuse, -R26.reuse ;  /* 0x0000000053537223 */ /* 0x180fe2000001081a */
[-C--:B------:R-:W-:Y:S01]  /*125d0*/  FFMA.FTZ R85, R85, R0.reuse, -R26 ;  /* 0x0000000055557223 */ /* 0x080fe2000001081a */
[----:B------:R-:W2:Y:S01]  /*125e0*/  MUFU.EX2 R10, R10 ;  /* 0x0000000a000a7308 */ /* 0x000ea20000000800 */
[----:B0-----:R-:W-:Y:S01]  /*125f0*/  FADD.FTZ R24, R157, R6 ;  /* 0x000000069d187221 */ /* 0x001fe20000010000 */
[-CC-:B------:R-:W-:Y:S01]  /*12600*/  FFMA.FTZ R67, R67, R0.reuse, -R26.reuse ;  /* 0x0000000043437223 */ /* 0x180fe2000001081a */
[-CC-:B------:R-:W-:Y:S01]  /*12610*/  FFMA.FTZ R89, R89, R0.reuse, -R26.reuse ;  /* 0x0000000059597223 */ /* 0x180fe2000001081a */
[----:B------:R-:W-:Y:S01]  /*12620*/  FFMA.FTZ R71, R71, R0, -R26 ;  /* 0x0000000047477223 */ /* 0x000fe2000001081a */
[----:B------:R-:W-:Y:S01]  /*12630*/  F2FP.BF16.F32.PACK_AB R157, R6, R157 ;  /* 0x0000009d069d723e */ /* 0x000fe200000010ff */
[--C-:B------:R-:W-:Y:S01]  /*12640*/  IMAD.MOV.U32 R43, RZ, RZ, R87.reuse ;  /* 0x000000ffff2b7224 */ /* 0x100fe200078e0057 */
[----:B------:R-:W-:Y:S01]  /*12650*/  F2FP.BF16.F32.PACK_AB R156, R61, R156 ;  /* 0x0000009c3d9c723e */ /* 0x000fe200000010ff */
[----:B------:R-:W0:Y:S01]  /*12660*/  MUFU.EX2 R137, R137 ;  /* 0x0000008900897308 */ /* 0x000e220000000800 */
[----:B-1----:R-:W-:Y:S01]  /*12670*/  FADD.FTZ R7, R159, R24 ;  /* 0x000000189f077221 */ /* 0x002fe20000010000 */
[----:B------:R-:W-:Y:S01]  /*12680*/  F2FP.BF16.F32.PACK_AB R158, R65, R158 ;  /* 0x0000009e419e723e */ /* 0x000fe200000010ff */
[--C-:B------:R-:W-:Y:S01]  /*12690*/  IMAD.MOV.U32 R65, RZ, RZ, R87.reuse ;  /* 0x000000ffff417224 */ /* 0x100fe200078e0057 */
[----:B------:R-:W-:Y:S01]  /*126a0*/  F2FP.BF16.F32.PACK_AB R136, R69, R136 ;  /* 0x000000884588723e */ /* 0x000fe200000010ff */
[--C-:B------:R-:W-:Y:S01]  /*126b0*/  IMAD.MOV.U32 R69, RZ, RZ, R87.reuse ;  /* 0x000000ffff457224 */ /* 0x100fe200078e0057 */
[----:B------:R-:W-:Y:S01]  /*126c0*/  F2FP.BF16.F32.PACK_AB R138, R63, R138 ;  /* 0x0000008a3f8a723e */ /* 0x000fe200000010ff */
[----:B------:R-:W-:Y:S01]  /*126d0*/  IMAD.MOV.U32 R63, RZ, RZ, R87 ;  /* 0x000000ffff3f7224 */ /* 0x000fe200078e0057 */
[----:B------:R-:W1:Y:S01]  /*126e0*/  MUFU.EX2 R12, R12 ;  /* 0x0000000c000c7308 */ /* 0x000e620000000800 */
[C---:B--2---:R-:W-:Y:S01]  /*126f0*/  FADD.FTZ R24, R10.reuse, R7 ;  /* 0x000000070a187221 */ /* 0x044fe20000010000 */
[----:B------:R-:W-:Y:S01]  /*12700*/  F2FP.BF16.F32.PACK_AB R159, R10, R159 ;  /* 0x0000009f0a9f723e */ /* 0x000fe200000010ff */
[----:B------:R-:W-:-:S02]  /*12710*/  IMAD.MOV.U32 R61, RZ, RZ, R87 ;  /* 0x000000ffff3d7224 */ /* 0x000fc400078e0057 */
[--C-:B------:R-:W-:Y:S02]  /*12720*/  IMAD.MOV.U32 R39, RZ, RZ, R87.reuse ;  /* 0x000000ffff277224 */ /* 0x100fe400078e0057 */
[----:B------:R-:W-:Y:S01]  /*12730*/  IMAD.MOV.U32 R35, RZ, RZ, R87 ;  /* 0x000000ffff237224 */ /* 0x000fe200078e0057 */
[----:B------:R-:W2:Y:S01]  /*12740*/  MUFU.EX2 R139, R139 ;  /* 0x0000008b008b7308 */ /* 0x000ea20000000800 */
[----:B0-----:R-:W-:Y:S01]  /*12750*/  FADD.FTZ R7, R137, R24 ;  /* 0x0000001889077221 */ /* 0x001fe20000010000 */
[----:B------:R-:W-:Y:S01]  /*12760*/  FADD.FTZ R24, R140, R9 ;  /* 0x000000098c187221 */ /* 0x000fe20000010000 */
[C---:B------:R-:W-:Y:S01]  /*12770*/  F2FP.BF16.F32.PACK_AB R140, R41.reuse, R140 ;  /* 0x0000008c298c723e */ /* 0x040fe200000010ff */
[----:B------:R-:W-:Y:S02]  /*12780*/  IMAD.MOV.U32 R9, RZ, RZ, 0x3f800000 ;  /* 0x3f800000ff097424 */ /* 0x000fe400078e00ff */
[----:B------:R-:W-:Y:S02]  /*12790*/  IMAD.MOV.U32 R31, RZ, RZ, R87 ;  /* 0x000000ffff1f7224 */ /* 0x000fe400078e0057 */
[----:B------:R-:W0:Y:S01]  /*127a0*/  MUFU.EX2 R14, R14 ;  /* 0x0000000e000e7308 */ /* 0x000e220000000800 */
[C---:B-1----:R-:W-:Y:S01]  /*127b0*/  FADD.FTZ R34, R12.reuse, R7 ;  /* 0x000000070c227221 */ /* 0x042fe20000010000 */
[----:B------:R-:W-:Y:S01]  /*127c0*/  FADD.FTZ R7, R41, R24 ;  /* 0x0000001829077221 */ /* 0x000fe20000010000 */
[----:B------:R-:W-:Y:S01]  /*127d0*/  VIADD R24, R5, 0x2a840 ;  /* 0x0002a84005187836 */ /* 0x000fe20000000000 */
[----:B------:R-:W-:Y:S01]  /*127e0*/  F2FP.BF16.F32.PACK_AB R137, R12, R137 ;  /* 0x000000890c89723e */ /* 0x000fe200000010ff */
[----:B------:R-:W-:-:S02]  /*127f0*/  IMAD.MOV.U32 R41, RZ, RZ, R87 ;  /* 0x000000ffff297224 */ /* 0x000fc400078e0057 */
[----:B------:R-:W-:Y:S01]  /*12800*/  FADD.FTZ R38, R142, R7 ;  /* 0x000000078e267221 */ /* 0x000fe20000010000 */
[----:B------:R-:W-:Y:S01]  /*12810*/  F2FP.BF16.F32.PACK_AB R142, R33, R142 ;  /* 0x0000008e218e723e */ /* 0x000fe200000010ff */
[----:B------:R-:W1:Y:S01]  /*12820*/  MUFU.EX2 R141, R141 ;  /* 0x0000008d008d7308 */ /* 0x000e620000000800 */
[----:B--2---:R-:W-:Y:S01]  /*12830*/  FADD.FTZ R5, R139, R34 ;  /* 0x000000228b057221 */ /* 0x004fe20000010000 */
[----:B------:R-:W-:Y:S01]  /*12840*/  PRMT R24, R181, 0x654, R24 ;  /* 0x00000654b5187816 */ /* 0x000fe20000000018 */
[----:B------:R-:W-:Y:S01]  /*12850*/  FADD.FTZ R7, R33, R38 ;  /* 0x0000002621077221 */ /* 0x000fe20000010000 */
[--C-:B------:R-:W-:Y:S02]  /*12860*/  IMAD.MOV.U32 R33, RZ, RZ, R87.reuse ;  /* 0x000000ffff217224 */ /* 0x100fe400078e0057 */
[----:B------:R2:W-:Y:S01]  /*12870*/  SYNCS.ARRIVE.TRANS64.RED.A1T0 RZ, [R24+URZ], RZ ;  /* 0x000000ff18ff79a7 */ /* 0x0005e2000810043f */
[----:B------:R-:W-:Y:S01]  /*12880*/  IMAD.MOV.U32 R27, RZ, RZ, R87 ;  /* 0x000000ffff1b7224 */ /* 0x000fe200078e0057 */
[----:B------:R-:W2:Y:S01]  /*12890*/  MUFU.EX2 R20, R20 ;  /* 0x0000001400147308 */ /* 0x000ea20000000800 */
[C---:B0-----:R-:W-:Y:S01]  /*128a0*/  FADD.FTZ R36, R14.reuse, R5 ;  /* 0x000000050e247221 */ /* 0x041fe20000010000 */
[----:B------:R-:W-:-:S06]  /*128b0*/  F2FP.BF16.F32.PACK_AB R139, R14, R139 ;  /* 0x0000008b0e8b723e */ /* 0x000fcc00000010ff */
[----:B------:R-:W0:Y:S01]  /*128c0*/  MUFU.EX2 R143, R143 ;  /* 0x0000008f008f7308 */ /* 0x000e220000000800 */
[----:B-1----:R-:W-:Y:S01]  /*128d0*/  FADD.FTZ R5, R141, R36 ;  /* 0x000000248d057221 */ /* 0x002fe20000010000 */
[----:B------:R-:W-:Y:S01]  /*128e0*/  FADD.FTZ R36, R144, R7 ;  /* 0x0000000790247221 */ /* 0x000fe20000010000 */
[----:B------:R-:W-:-:S03]  /*128f0*/  F2FP.BF16.F32.PACK_AB R144, R37, R144 ;  /* 0x000000902590723e */ /* 0x000fc600000010ff */
[----:B------:R-:W-:Y:S01]  /*12900*/  FADD.FTZ R7, R37, R36 ;  /* 0x0000002425077221 */ /* 0x000fe20000010000 */
[----:B------:R-:W-:Y:S01]  /*12910*/  IMAD.MOV.U32 R37, RZ, RZ, R87 ;  /* 0x000000ffff257224 */ /* 0x000fe200078e0057 */
[----:B------:R1:W3:Y:S01]  /*12920*/  MUFU.EX2 R28, R47 ;  /* 0x0000002f001c7308 */ /* 0x0002e20000000800 */
[----:B--2---:R-:W-:Y:S01]  /*12930*/  FADD.FTZ R24, R20, R5 ;  /* 0x0000000514187221 */ /* 0x004fe20000010000 */
[----:B------:R-:W-:Y:S01]  /*12940*/  FADD.FTZ R38, R146, R7 ;  /* 0x0000000792267221 */ /* 0x000fe20000010000 */
[C---:B------:R-:W-:Y:S02]  /*12950*/  F2FP.BF16.F32.PACK_AB R146, R45.reuse, R146 ;  /* 0x000000922d92723e */ /* 0x040fe400000010ff */
[----:B------:R-:W-:Y:S01]  /*12960*/  F2FP.BF16.F32.PACK_AB R141, R20, R141 ;  /* 0x0000008d148d723e */ /* 0x000fe200000010ff */
[----:B------:R-:W-:Y:S01]  /*12970*/  FADD.FTZ R7, R45, R38 ;  /* 0x000000262d077221 */ /* 0x000fe20000010000 */
[--C-:B------:R-:W-:Y:S01]  /*12980*/  IMAD.MOV.U32 R45, RZ, RZ, R87.reuse ;  /* 0x000000ffff2d7224 */ /* 0x100fe200078e0057 */
[----:B------:R-:W2:Y:S01]  /*12990*/  MUFU.EX2 R25, R25 ;  /* 0x0000001900197308 */ /* 0x000ea20000000800 */
[----:B0-----:R-:W-:Y:S01]  /*129a0*/  FADD.FTZ R5, R143, R24 ;  /* 0x000000188f057221 */ /* 0x001fe20000010000 */
[----:B-1----:R-:W-:-:S06]  /*129b0*/  IMAD.MOV.U32 R47, RZ, RZ, R87 ;  /* 0x000000ffff2f7224 */ /* 0x002fcc00078e0057 */
[----:B------:R0:W1:Y:S01]  /*129c0*/  MUFU.EX2 R30, R51 ;  /* 0x00000033001e7308 */ /* 0x0000620000000800 */
[C---:B---3--:R-:W-:Y:S01]  /*129d0*/  FADD.FTZ R36, R28.reuse, R5 ;  /* 0x000000051c247221 */ /* 0x048fe20000010000 */
[----:B------:R-:W-:Y:S01]  /*129e0*/  F2FP.BF16.F32.PACK_AB R143, R28, R143 ;  /* 0x0000008f1c8f723e */ /* 0x000fe200000010ff */
[----:B------:R-:W-:-:S05]  /*129f0*/  IMAD.MOV.U32 R28, RZ, RZ, R87 ;  /* 0x000000ffff1c7224 */ /* 0x000fca00078e0057 */
[----:B------:R-:W3:Y:S01]  /*12a00*/  MUFU.EX2 R29, R29 ;  /* 0x0000001d001d7308 */ /* 0x000ee20000000800 */
[----:B--2---:R-:W-:Y:S01]  /*12a10*/  FADD.FTZ R5, R25, R36 ;  /* 0x0000002419057221 */ /* 0x004fe20000010000 */
[----:B------:R-:W-:Y:S01]  /*12a20*/  FADD.FTZ R36, R148, R7 ;  /* 0x0000000794247221 */ /* 0x000fe20000010000 */
[C---:B------:R-:W-:Y:S01]  /*12a30*/  F2FP.BF16.F32.PACK_AB R148, R53.reuse, R148 ;  /* 0x000000943594723e */ /* 0x040fe200000010ff */
[--C-:B0-----:R-:W-:Y:S02]  /*12a40*/  IMAD.MOV.U32 R51, RZ, RZ, R87.reuse ;  /* 0x000000ffff337224 */ /* 0x101fe400078e0057 */
[----:B------:R-:W-:Y:S01]  /*12a50*/  FADD.FTZ R7, R53, R36 ;  /* 0x0000002435077221 */ /* 0x000fe20000010000 */
[----:B------:R-:W-:Y:S01]  /*12a60*/  IMAD.MOV.U32 R53, RZ, RZ, R87 ;  /* 0x000000ffff357224 */ /* 0x000fe200078e0057 */
[----:B------:R0:W2:Y:S01]  /*12a70*/  MUFU.EX2 R32, R55 ;  /* 0x0000003700207308 */ /* 0x0000a20000000800 */
[----:B-1----:R-:W-:Y:S01]  /*12a80*/  FADD.FTZ R26, R30, R5 ;  /* 0x000000051e1a7221 */ /* 0x002fe20000010000 */
[----:B------:R-:W-:Y:S01]  /*12a90*/  FADD.FTZ R38, R150, R7 ;  /* 0x0000000796267221 */ /* 0x000fe20000010000 */
[----:B-----5:R-:W-:Y:S01]  /*12aa0*/  F2FP.BF16.F32.PACK_AB R145, R30, R25 ;  /* 0x000000191e91723e */ /* 0x020fe200000010ff */
[----:B------:R-:W-:Y:S01]  /*12ab0*/  IMAD.MOV.U32 R25, RZ, RZ, R87 ;  /* 0x000000ffff197224 */ /* 0x000fe200078e0057 */
[----:B------:R-:W-:-:S03]  /*12ac0*/  MOV R30, R87 ;  /* 0x00000057001e7202 */ /* 0x000fc60000000f00 */
[----:B------:R-:W1:Y:S01]  /*12ad0*/  MUFU.EX2 R49, R49 ;  /* 0x0000003100317308 */ /* 0x000e620000000800 */
[----:B---3--:R-:W-:Y:S01]  /*12ae0*/  FADD.FTZ R5, R29, R26 ;  /* 0x0000001a1d057221 */ /* 0x008fe20000010000 */
[----:B0-----:R-:W-:-:S06]  /*12af0*/  IMAD.MOV.U32 R55, RZ, RZ, R87 ;  /* 0x000000ffff377224 */ /* 0x001fcc00078e0057 */
[----:B------:R-:W0:Y:S01]  /*12b00*/  MUFU.EX2 R57, R57 ;  /* 0x0000003900397308 */ /* 0x000e220000000800 */
[C---:B--2---:R-:W-:Y:S01]  /*12b10*/  FADD.FTZ R36, R32.reuse, R5 ;  /* 0x0000000520247221 */ /* 0x044fe20000010000 */
[----:B------:R-:W-:Y:S01]  /*12b20*/  F2FP.BF16.F32.PACK_AB R147, R32, R29 ;  /* 0x0000001d2093723e */ /* 0x000fe200000010ff */
[--C-:B------:R-:W-:Y:S02]  /*12b30*/  IMAD.MOV.U32 R32, RZ, RZ, R87.reuse ;  /* 0x000000ffff207224 */ /* 0x100fe400078e0057 */
[----:B------:R-:W-:-:S03]  /*12b40*/  IMAD.MOV.U32 R29, RZ, RZ, R87 ;  /* 0x000000ffff1d7224 */ /* 0x000fc600078e0057 */
[----:B------:R2:W3:Y:S01]  /*12b50*/  MUFU.EX2 R34, R59 ;  /* 0x0000003b00227308 */ /* 0x0004e20000000800 */
[----:B-1----:R-:W-:-:S07]  /*12b60*/  FADD.FTZ R5, R49, R36 ;  /* 0x0000002431057221 */ /* 0x002fce0000010000 */
[----:B------:R-:W1:Y:S01]  /*12b70*/  MUFU.EX2 R152, R152 ;  /* 0x0000009800987308 */ /* 0x000e620000000800 */
[C---:B0-----:R-:W-:Y:S01]  /*12b80*/  FADD.FTZ R7, R57.reuse, R38 ;  /* 0x0000002639077221 */ /* 0x041fe20000010000 */
[----:B------:R-:W-:Y:S01]  /*12b90*/  F2FP.BF16.F32.PACK_AB R150, R57, R150 ;  /* 0x000000963996723e */ /* 0x000fe200000010ff */
[--C-:B--2---:R-:W-:Y:S02]  /*12ba0*/  IMAD.MOV.U32 R59, RZ, RZ, R87.reuse ;  /* 0x000000ffff3b7224 */ /* 0x104fe400078e0057 */
[----:B------:R-:W-:-:S03]  /*12bb0*/  IMAD.MOV.U32 R57, RZ, RZ, R87 ;  /* 0x000000ffff397224 */ /* 0x000fc600078e0057 */
[----:B------:R-:W0:Y:S01]  /*12bc0*/  MUFU.EX2 R81, R81 ;  /* 0x0000005100517308 */ /* 0x000e220000000800 */
[C---:B---3--:R-:W-:Y:S01]  /*12bd0*/  FADD.FTZ R36, R34.reuse, R5 ;  /* 0x0000000522247221 */ /* 0x048fe20000010000 */
[----:B------:R-:W-:Y:S01]  /*12be0*/  F2FP.BF16.F32.PACK_AB R149, R34, R49 ;  /* 0x000000312295723e */ /* 0x000fe200000010ff */
[--C-:B------:R-:W-:Y:S02]  /*12bf0*/  IMAD.MOV.U32 R49, RZ, RZ, R87.reuse ;  /* 0x000000ffff317224 */ /* 0x100fe400078e0057 */
[----:B------:R-:W-:-:S03]  /*12c00*/  IMAD.MOV.U32 R34, RZ, RZ, R87 ;  /* 0x000000ffff227224 */ /* 0x000fc600078e0057 */
[----:B------:R-:W2:Y:S01]  /*12c10*/  MUFU.EX2 R73, R73 ;  /* 0x0000004900497308 */ /* 0x000ea20000000800 */
[----:B-1----:R-:W-:-:S07]  /*12c20*/  FADD.FTZ R38, R152, R7 ;  /* 0x0000000798267221 */ /* 0x002fce0000010000 */
[----:B------:R1:W3:Y:S01]  /*12c30*/  MUFU.EX2 R24, R83 ;  /* 0x0000005300187308 */ /* 0x0002e20000000800 */
[----:B0-----:R-:W-:-:S07]  /*12c40*/  FADD.FTZ R5, R81, R36 ;  /* 0x0000002451057221 */ /* 0x001fce0000010000 */
[----:B------:R-:W0:Y:S01]  /*12c50*/  MUFU.EX2 R85, R85 ;  /* 0x0000005500557308 */ /* 0x000e220000000800 */
[C---:B--2---:R-:W-:Y:S01]  /*12c60*/  FADD.FTZ R7, R73.reuse, R38 ;  /* 0x0000002649077221 */ /* 0x044fe20000010000 */
[----:B------:R-:W-:Y:S01]  /*12c70*/  F2FP.BF16.F32.PACK_AB R152, R73, R152 ;  /* 0x000000984998723e */ /* 0x000fe200000010ff */
[--C-:B-1----:R-:W-:Y:S02]  /*12c80*/  IMAD.MOV.U32 R83, RZ, RZ, R87.reuse ;  /* 0x000000ffff537224 */ /* 0x102fe400078e0057 */
[----:B------:R-:W-:-:S03]  /*12c90*/  IMAD.MOV.U32 R73, RZ, RZ, R87 ;  /* 0x000000ffff497224 */ /* 0x000fc600078e0057 */
        /* <DEDUP_REMOVED lines=12> */
[--C-:B------:R-:W-:Y:S02]  /*12d60*/  IMAD.MOV.U32 R85, RZ, RZ, R87.reuse ;  /* 0x000000ffff557224 */ /* 0x100fe400078e0057 */
[----:B------:R-:W-:-:S03]  /*12d70*/  IMAD.MOV.U32 R26, RZ, RZ, R87 ;  /* 0x000000ffff1a7224 */ /* 0x000fc600078e0057 */
[----:B------:R-:W1:Y:S01]  /*12d80*/  MUFU.EX2 R75, R75 ;  /* 0x0000004b004b7308 */ /* 0x000e620000000800 */
[----:B---3--:R-:W-:-:S07]  /*12d90*/  FADD.FTZ R40, R154, R7 ;  /* 0x000000079a287221 */ /* 0x008fce0000010000 */
[----:B------:R2:W3:Y:S01]  /*12da0*/  MUFU.EX2 R36, R71 ;  /* 0x0000004700247308 */ /* 0x0004e20000000800 */
[----:B0-----:R-:W-:Y:S01]  /*12db0*/  FADD.FTZ R5, R89, R6 ;  /* 0x0000000659057221 */ /* 0x001fe20000010000 */
[C---:B-1----:R-:W-:Y:S01]  /*12dc0*/  FADD.FTZ R7, R75.reuse, R40 ;  /* 0x000000284b077221 */ /* 0x042fe20000010000 */
[----:B------:R-:W-:Y:S01]  /*12dd0*/  F2FP.BF16.F32.PACK_AB R154, R75, R154 ;  /* 0x0000009a4b9a723e */ /* 0x000fe200000010ff */
[--C-:B------:R-:W-:Y:S01]  /*12de0*/  IMAD.MOV.U32 R75, RZ, RZ, R87.reuse ;  /* 0x000000ffff4b7224 */ /* 0x100fe200078e0057 */
[----:B------:R-:W-:Y:S01]  /*12df0*/  MOV R40, R87 ;  /* 0x0000005700287202 */ /* 0x000fe20000000f00 */
[----:B--2---:R-:W-:Y:S02]  /*12e00*/  IMAD.MOV.U32 R71, RZ, RZ, R87 ;  /* 0x000000ffff477224 */ /* 0x004fe400078e0057 */
[C---:B---3--:R-:W-:Y:S01]  /*12e10*/  FADD.FTZ R6, R36.reuse, R5 ;  /* 0x0000000524067221 */ /* 0x048fe20000010000 */
[----:B------:R-:W-:Y:S01]  /*12e20*/  F2FP.BF16.F32.PACK_AB R155, R36, R89 ;  /* 0x00000059249b723e */ /* 0x000fe200000010ff */
[----:B------:R-:W-:-:S02]  /*12e30*/  IMAD.MOV.U32 R5, RZ, RZ, 0x3f800000 ;  /* 0x3f800000ff057424 */ /* 0x000fc400078e00ff */
[----:B------:R-:W-:Y:S01]  /*12e40*/  IMAD.MOV.U32 R36, RZ, RZ, R87 ;  /* 0x000000ffff247224 */ /* 0x000fe200078e0057 */
[----:B------:R-:W-:Y:S06]  /*12e50*/  @!P1 BRA `(.L_x_624) ;  /* 0x00000020007c9947 */ /* 0x000fec0003800000 */
[----:B------:R-:W-:Y:S01]  /*12e60*/  VIADD R14, R194, 0xfffffffe ;  /* 0xfffffffec20e7836 */ /* 0x000fe20000000000 */
[----:B------:R-:W-:Y:S01]  /*12e70*/  MOV R194, R180 ;  /* 0x000000b400c27202 */ /* 0x000fe20000000f00 */
[----:B------:R-:W-:Y:S01]  /*12e80*/  IMAD.MOV.U32 R15, RZ, RZ, R4 ;  /* 0x000000ffff0f7224 */ /* 0x000fe200078e0004 */
[----:B------:R-:W-:Y:S01]  /*12e90*/  CS2R R86, SRZ ;  /* 0x0000000000567805 */ /* 0x000fe2000001ff00 */
[----:B------:R-:W-:Y:S01]  /*12ea0*/  IMAD.MOV.U32 R20, RZ, RZ, R3 ;  /* 0x000000ffff147224 */ /* 0x000fe200078e0003 */
[----:B------:R-:W-:Y:S01]  /*12eb0*/  CS2R R82, SRZ ;  /* 0x0000000000527805 */ /* 0x000fe2000001ff00 */
[----:B------:R-:W-:Y:S01]  /*12ec0*/  IMAD.MOV.U32 R196, RZ, RZ, R173 ;  /* 0x000000ffffc47224 */ /* 0x000fe200078e00ad */
[----:B------:R-:W-:Y:S01]  /*12ed0*/  CS2R R78, SRZ ;  /* 0x00000000004e7805 */ /* 0x000fe2000001ff00 */
[----:B------:R-:W-:Y:S01]  /*12ee0*/  IMAD.MOV.U32 R5, RZ, RZ, 0x3f800000 ;  /* 0x3f800000ff057424 */ /* 0x000fe200078e00ff */
        /* <DEDUP_REMOVED lines=28> */
[----:B------:R-:W-:-:S07]  /*130b0*/  CS2R R24, SRZ ;  /* 0x0000000000187805 */ /* 0x000fce000001ff00 */
.L_x_637:
[----:B------:R-:W-:-:S04]  /*130c0*/  ISETP.NE.AND P1, PT, R196, 0x1, PT ;  /* 0x00000001c400780c */ /* 0x000fc80003f25270 */
[----:B------:R-:W-:-:S04]  /*130d0*/  SEL R3, RZ, 0x1, P1 ;  /* 0x00000001ff037807 */ /* 0x000fc80000800000 */
[----:B------:R-:W-:Y:S01]  /*130e0*/  LOP3.LUT R180, R194, R3, RZ, 0x3c, !PT ;  /* 0x00000003c2b47212 */ /* 0x000fe200078e3cff */
[----:B------:R-:W-:Y:S06]  /*130f0*/  @!P0 BRA `(.L_x_625) ;  /* 0x0000000000048947 */ /* 0x000fec0003800000 */
[----:B------:R-:W-:Y:S01]  /*13100*/  BPT.TRAP 0x1 ;  /* 0x000000040000795c */ /* 0x000fe20000300000 */
.L_x_625:
[----:B------:R-:W-:Y:S01]  /*13110*/  VIADD R173, R196, 0x1 ;  /* 0x00000001c4ad7836 */ /* 0x000fe20000000000 */
[----:B------:R-:W-:-:S04]  /*13120*/  SHF.L.U32 R0, R180, 0x1f, RZ ;  /* 0x0000001fb4007819 */ /* 0x000fc800000006ff */
[----:B------:R-:W-:-:S04]  /*13130*/  ISETP.NE.AND P1, PT, R173, 0x2, PT ;  /* 0x00000002ad00780c */ /* 0x000fc80003f25270 */
[----:B------:R-:W-:-:S05]  /*13140*/  SEL R173, R173, RZ, P1 ;  /* 0x000000ffadad7207 */ /* 0x000fca0000800000 */
[----:B------:R-:W-:-:S04]  /*13150*/  IMAD R21, R173, 0x8, R2 ;  /* 0x00000008ad157824 */ /* 0x000fc800078e0202 */
[----:B------:R0:W1:Y:S01]  /*13160*/  SYNCS.PHASECHK.TRANS64.TRYWAIT P1, [R21+URZ+0x2a830], R0 ;  /* 0x02a83000150075a7 */ /* 0x000062000802017f */
[----:B------:R-:W-:Y:S05]  /*13170*/  @!P0 BRA `(.L_x_626) ;  /* 0x0000000000048947 */ /* 0x000fea0003800000 */
[----:B------:R-:W-:Y:S01]  /*13180*/  BPT.TRAP 0x1 ;  /* 0x000000040000795c */ /* 0x000fe20000300000 */
.L_x_626:
[----:B------:R-:W-:Y:S01]  /*13190*/  BSSY B1, `(.L_x_627) ;  /* 0x0000006000017945 */ /* 0x000fe20003800000 */
[----:B------:R-:W-:Y:S02]  /*131a0*/  IMAD R10, R173, 0x900, R8 ;  /* 0x00000900ad0a7824 */ /* 0x000fe400078e0208 */
[----:B------:R-:W-:Y:S01]  /*131b0*/  IMAD.MOV.U32 R11, RZ, RZ, 0x40000040 ;  /* 0x40000040ff0b7424 */ /* 0x000fe200078e00ff */
[----:B-1----:R-:W-:Y:S06]  /*131c0*/  @P1 BRA `(.L_x_628) ;  /* 0x0000000000081947 */ /* 0x002fec0003800000 */
[----:B------:R-:W1:Y:S02]  /*131d0*/  SYNCS.PHASECHK.TRANS64.TRYWAIT P1, [R21+URZ+0x2a830], R0 ;  /* 0x02a83000150075a7 */ /* 0x000e64000802017f */
[----:B-1----:R-:W-:Y:S05]  /*131e0*/  @!P1 BRA `(.L_x_629) ;  /* 0x000000c000649947 */ /* 0x002fea0003800000 */
.L_x_628:
[----:B------:R-:W-:Y:S05]  /*131f0*/  BSYNC B1 ;  /* 0x0000000000017941 */ /* 0x000fea0003800000 */
.L_x_627:
[----:B------:R-:W2:Y:S04]  /*13200*/  LDL.64 R88, [R1+0x28] ;  /* 0x0000280001587983 */ /* 0x000ea80000100a00 */
[----:B------:R-:W3:Y:S04]  /*13210*/  LDL.64 R212, [R1+0x20] ;  /* 0x0000200001d47983 */ /* 0x000ee80000100a00 */
[----:B------:R-:W4:Y:S01]  /*13220*/  LDL.64 R210, [R1+0x18] ;  /* 0x0000180001d27983 */ /* 0x000f220000100a00 */
[C---:B------:R-:W-:Y:S02]  /*13230*/  R2UR UR6, R10.reuse ;  /* 0x000000000a0672ca */ /* 0x040fe400000e0000 */
[----:B------:R-:W-:Y:S01]  /*13240*/  R2UR UR7, R11 ;  /* 0x000000000b0772ca */ /* 0x000fe200000e0000 */
[----:B------:R-:W5:Y:S01]  /*13250*/  LDL.64 R208, [R1+0x10] ;  /* 0x0000100001d07983 */ /* 0x000f620000100a00 */
[----:B------:R-:W-:-:S02]  /*13260*/  VIADD R12, R10, 0x2 ;  /* 0x000000020a0c7836 */ /* 0x000fc40000000000 */
[----:B------:R-:W-:Y:S01]  /*13270*/  IMAD.MOV.U32 R13, RZ, RZ, 0x40000040 ;  /* 0x40000040ff0d7424 */ /* 0x000fe200078e00ff */
[----:B------:R-:W5:Y:S04]  /*13280*/  LDL.64 R206, [R1+0x8] ;  /* 0x0000080001ce7983 */ /* 0x000f680000100a00 */
[----:B------:R-:W5:Y:S01]  /*13290*/  LDL.64 R204, [R1] ;  /* 0x0000000001cc7983 */ /* 0x000f620000100a00 */
[----:B--2---:R-:W-:Y:S02]  /*132a0*/  R2UR UR4, R88 ;  /* 0x00000000580472ca */ /* 0x004fe400000e0000 */
[----:B------:R-:W-:Y:S02]  /*132b0*/  R2UR UR5, R89 ;  /* 0x00000000590572ca */ /* 0x000fe400000e0000 */
[----:B------:R-:W-:-:S11]  /*132c0*/  WARPGROUP.ARRIVE ;  /* 0x00000000000079c5 */ /* 0x000fd60000000000 */
[----:B------:R-:W-:Y:S01]  /*132d0*/  HGMMA.64x96x16.F32.BF16 R88, gdesc[UR4], RZ, !UPT, gsb0 ;  /* 0x01600000045879f0 */ /* 0x000fe2000c0018ff */
[----:B------:R-:W-:Y:S02]  /*132e0*/  R2UR UR6, R12 ;  /* 0x000000000c0672ca */ /* 0x000fe400000e0000 */
[----:B------:R-:W-:Y:S02]  /*132f0*/  R2UR UR7, R13 ;  /* 0x000000000d0772ca */ /* 0x000fe400000e0000 */
[----:B---3--:R-:W-:Y:S02]  /*13300*/  R2UR UR4, R212 ;  /* 0x00000000d40472ca */ /* 0x008fe400000e0000 */
[----:B------:R-:W-:Y:S01]  /*13310*/  R2UR UR5, R213 ;  /* 0x00000000d50572ca */ /* 0x000fe200000e0000 */
[----:B------:R-:W-:Y:S02]  /*13320*/  VIADD R12, R10, 0x4 ;  /* 0x000000040a0c7836 */ /* 0x000fe40000000000 */
[----:B------:R-:W-:Y:S01]  /*13330*/  IMAD.MOV.U32 R13, RZ, RZ, 0x40000040 ;  /* 0x40000040ff0d7424 */ /* 0x000fe200078e00ff */
[----:B------:R-:W-:-:S02]  /*13340*/  WARPGROUP.DEPBAR.LE gsb0, 0x0 ;  /* 0x00008000000079c5 */ /* 0x000fc40000010000 */
[----:B------:R-:W-:-:S07]  /*13350*/  WARPGROUP.ARRIVE ;  /* 0x00000000000079c5 */ /* 0x000fce0000000000 */
[----:B------:R-:W-:Y:S01]  /*13360*/  HGMMA.64x96x16.F32.BF16 R88, gdesc[UR4], R88, gsb0 ;  /* 0x01600000045879f0 */ /* 0x000fe20008001858 */
[----:B------:R-:W-:Y:S02]  /*13370*/  R2UR UR6, R12 ;  /* 0x000000000c0672ca */ /* 0x000fe400000e0000 */
[----:B------:R-:W-:Y:S02]  /*13380*/  R2UR UR7, R13 ;  /* 0x000000000d0772ca */ /* 0x000fe400000e0000 */
[----:B----4-:R-:W-:Y:S02]  /*13390*/  R2UR UR4, R210 ;  /* 0x00000000d20472ca */ /* 0x010fe400000e0000 */
[----:B------:R-:W-:Y:S01]  /*133a0*/  R2UR UR5, R211 ;  /* 0x00000000d30572ca */ /* 0x000fe200000e0000 */
[----:B------:R-:W-:Y:S01]  /*133b0*/  IMAD.MOV.U32 R13, RZ, RZ, 0x40000040 ;  /* 0x40000040ff0d7424 */ /* 0x000fe200078e00ff */
[----:B------:R-:W-:Y:S01]  /*133c0*/  IADD3 R12, R10, 0x6, RZ ;  /* 0x000000060a0c7810 */ /* 0x000fe20007ffe0ff */
[----:B------:R-:W-:-:S02]  /*133d0*/  WARPGROUP.DEPBAR.LE gsb0, 0x0 ;  /* 0x00008000000079c5 */ /* 0x000fc40000010000 */
[----:B------:R-:W-:-:S08]  /*133e0*/  WARPGROUP.ARRIVE ;  /* 0x00000000000079c5 */ /* 0x000fd00000000000 */
[----:B------:R-:W-:Y:S01]  /*133f0*/  HGMMA.64x96x16.F32.BF16 R88, gdesc[UR4], R88, gsb0 ;  /* 0x01600000045879f0 */ /* 0x000fe20008001858 */
[----:B------:R-:W-:Y:S02]  /*13400*/  R2UR UR6, R12 ;  /* 0x000000000c0672ca */ /* 0x000fe400000e0000 */
[----:B------:R-:W-:Y:S02]  /*13410*/  R2UR UR7, R13 ;  /* 0x000000000d0772ca */ /* 0x000fe400000e0000 */
[----:B-----5:R-:W-:Y:S02]  /*13420*/  R2UR UR4, R208 ;  /* 0x00000000d00472ca */ /* 0x020fe400000e0000 */
        /* <DEDUP_REMOVED lines=8> */
[----:B------:R-:W-:Y:S02]  /*134b0*/  R2UR UR4, R206 ;  /* 0x00000000ce0472ca */ /* 0x000fe400000e0000 */
        /* <DEDUP_REMOVED lines=16> */
[----:B------:R-:W-:Y:S01]  /*135c0*/  R2UR UR7, R13 ;  /* 0x000000000d0772ca */ /* 0x000fe200000e0000 */
[----:B------:R-:W-:Y:S01]  /*135d0*/  UMOV UR4, UR56 ;  /* 0x0000003800047c82 */ /* 0x000fe20008000000 */
[----:B------:R-:W-:Y:S01]  /*135e0*/  UMOV UR5, UR57 ;  /* 0x0000003900057c82 */ /* 0x000fe20008000000 */
[----:B------:R-:W-:Y:S02]  /*135f0*/  VIADD R12, R10, 0x306 ;  /* 0x000003060a0c7836 */ /* 0x000fe40000000000 */
[----:B------:R-:W-:Y:S01]  /*13600*/  IMAD.MOV.U32 R13, RZ, RZ, 0x40000040 ;  /* 0x40000040ff0d7424 */ /* 0x000fe200078e00ff */
[----:B------:R-:W-:Y:S02]  /*13610*/  WARPGROUP.DEPBAR.LE gsb0, 0x0 ;  /* 0x00008000000079c5 */ /* 0x000fe40000010000 */
[----:B------:R-:W-:-:S06]  /*13620*/  WARPGROUP.ARRIVE ;  /* 0x00000000000079c5 */ /* 0x000fcc0000000000 */
[----:B------:R-:W-:Y:S01]  /*13630*/  HGMMA.64x96x16.F32.BF16 R88, gdesc[UR4], R88, gsb0 ;  /* 0x01600000045879f0 */ /* 0x000fe20008001858 */
[----:B------:R-:W-:Y:S02]  /*13640*/  R2UR UR6, R12 ;  /* 0x000000000c0672ca */ /* 0x000fe400000e0000 */
[----:B------:R-:W-:Y:S01]  /*13650*/  R2UR UR7, R13 ;  /* 0x000000000d0772ca */ /* 0x000fe200000e0000 */
[----:B------:R-:W-:Y:S01]  /*13660*/  UMOV UR4, UR52 ;  /* 0x0000003400047c82 */ /* 0x000fe20008000000 */
[----:B------:R-:W-:Y:S01]  /*13670*/  UMOV UR5, UR53 ;  /* 0x0000003500057c82 */ /* 0x000fe20008000000 */
[----:B------:R-:W-:Y:S01]  /*13680*/  IMAD.MOV.U32 R13, RZ, RZ, 0x40000040 ;  /* 0x40000040ff0d7424 */ /* 0x000fe200078e00ff */
[----:B------:R-:W-:Y:S01]  /*13690*/  IADD3 R12, R10, 0x600, RZ ;  /* 0x000006000a0c7810 */ /* 0x000fe20007ffe0ff */
[----:B------:R-:W-:Y:S02]  /*136a0*/  WARPGROUP.DEPBAR.LE gsb0, 0x0 ;  /* 0x00008000000079c5 */ /* 0x000fe40000010000 */
[----:B------:R-:W-:-:S06]  /*136b0*/  WARPGROUP.ARRIVE ;  /* 0x00000000000079c5 */ /* 0x000fcc0000000000 */
        /* <DEDUP_REMOVED lines=32> */
[----:B------:R-:W-:Y:S02]  /*138c0*/  WARPGROUP.DEPBAR.LE gsb0, 0x0 ;  /* 0x00008000000079c5 */ /* 0x000fe40000010000 */
[----:B------:R-:W-:-:S08]  /*138d0*/  WARPGROUP.ARRIVE ;  /* 0x00000000000079c5 */ /* 0x000fd00000000000 */
[----:B------:R-:W-:Y:S01]  /*138e0*/  HGMMA.64x96x16.F32.BF16 R88, gdesc[UR4], R88, gsb0 ;  /* 0x01600000045879f0 */ /* 0x000fe20008001858 */
        /* <DEDUP_REMOVED lines=65> */
[----:B------:R-:W-:Y:S05]  /*13d00*/  @!P0 BRA `(.L_x_630) ;  /* 0x0000000000048947 */ /* 0x000fea0003800000 */
[----:B------:R-:W-:Y:S01]  /*13d10*/  BPT.TRAP 0x1 ;  /* 0x000000040000795c */ /* 0x000fe20000300000 */
.L_x_630:
[----:B------:R-:W-:Y:S01]  /*13d20*/  SHF.L.U32 R3, R194, 0x1f, RZ ;  /* 0x0000001fc2037819 */ /* 0x000fe200000006ff */
[----:B------:R-:W-:-:S04]  /*13d30*/  IMAD R10, R196, 0x8, R2 ;  /* 0x00000008c40a7824 */ /* 0x000fc800078e0202 */
[----:B------:R2:W3:Y:S01]  /*13d40*/  SYNCS.PHASECHK.TRANS64.TRYWAIT P1, [R10+URZ+0x2a850], R3 ;  /* 0x02a850030a0075a7 */ /* 0x0004e2000802017f */
[----:B------:R-:W-:Y:S05]  /*13d50*/  @!P0 BRA `(.L_x_631) ;  /* 0x0000000000048947 */ /* 0x000fea0003800000 */
[----:B------:R-:W-:Y:S01]  /*13d60*/  BPT.TRAP 0x1 ;  /* 0x000000040000795c */ /* 0x000fe20000300000 */
.L_x_631:
[----:B01----:R-:W-:Y:S01]  /*13d70*/  VIADD R0, R2, 0x400 ;  /* 0x0000040002007836 */ /* 0x003fe20000000000 */
[----:B------:R-:W-:Y:S04]  /*13d80*/  BSSY B1, `(.L_x_632) ;  /* 0x0000008000017945 */ /* 0x000fe80003800000 */
[----:B------:R-:W-:-:S04]  /*13d90*/  SHF.R.U32.HI R0, RZ, 0x4, R0 ;  /* 0x00000004ff007819 */ /* 0x000fc80000011600 */
[----:B------:R-:W-:-:S04]  /*13da0*/  LOP3.LUT R0, R0, 0x3fff, RZ, 0xc0, !PT ;  /* 0x00003fff00007812 */ /* 0x000fc800078ec0ff */
[----:B------:R-:W-:-:S05]  /*13db0*/  LOP3.LUT R0, R0, 0x3000000, RZ, 0xfc, !PT ;  /* 0x0300000000007812 */ /* 0x000fca00078efcff */
[----:B------:R-:W-:Y:S01]  /*13dc0*/  IMAD R0, R196, 0x600, R0 ;  /* 0x00000600c4007824 */ /* 0x000fe200078e0200 */
[----:B---3--:R-:W-:Y:S06]  /*13dd0*/  @P1 BRA `(.L_x_633) ;  /* 0x0000000000081947 */ /* 0x008fec0003800000 */
[----:B------:R-:W0:Y:S02]  /*13de0*/  SYNCS.PHASECHK.TRANS64.TRYWAIT P1, [R10+URZ+0x2a850], R3 ;  /* 0x02a850030a0075a7 */ /* 0x000e24000802017f */
[----:B0-----:R-:W-:Y:S05]  /*13df0*/  @!P1 BRA `(.L_x_634) ;  /* 0x000000b400749947 */ /* 0x001fea0003800000 */
.L_x_633:
[----:B------:R-:W-:Y:S05]  /*13e00*/  BSYNC B1 ;  /* 0x0000000000017941 */ /* 0x000fea0003800000 */
.L_x_632:
[----:B------:R-:W-:Y:S01]  /*13e10*/  IMAD.MOV.U32 R5, RZ, RZ, 0x40000040 ;  /* 0x40000040ff057424 */ /* 0x000fe200078e00ff */
[----:B------:R-:W-:Y:S01]  /*13e20*/  MOV R4, R0 ;  /* 0x0000000000047202 */ /* 0x000fe20000000f00 */
[----:B------:R-:W-:-:S03]  /*13e30*/  WARPGROUP.ARRIVE ;  /* 0x00000000000079c5 */ /* 0x000fc60000000000 */
[----:B------:R-:W-:Y:S01]  /*13e40*/  R2UR UR6, R4 ;  /* 0x00000000040672ca */ /* 0x000fe200000e0000 */
[----:B------:R-:W-:Y:S01]  /*13e50*/  VIADD R4, R0, 0x80 ;  /* 0x0000008000047836 */ /* 0x000fe20000000000 */
[----:B------:R-:W-:Y:S01]  /*13e60*/  R2UR UR7, R5 ;  /* 0x00000000050772ca */ /* 0x000fe200000e0000 */
[----:B------:R-:W-:-:S12]  /*13e70*/  IMAD.MOV.U32 R5, RZ, RZ, 0x40000040 ;  /* 0x40000040ff057424 */ /* 0x000fd800078e00ff */
[----:B------:R-:W-:Y:S01]  /*13e80*/  HGMMA.64x128x16.F32.BF16 R24, R156, gdesc[UR4].tnspB, R24, gsb0 ;  /* 0x41e000049c187df0 */ /* 0x000fe20008001818 */
[----:B------:R-:W-:Y:S01]  /*13e90*/  R2UR UR6, R4 ;  /* 0x00000000040672ca */ /* 0x000fe200000e0000 */
[----:B------:R-:W-:Y:S01]  /*13ea0*/  VIADD R4, R0, 0x100 ;  /* 0x0000010000047836 */ /* 0x000fe20000000000 */
[----:B------:R-:W-:Y:S01]  /*13eb0*/  R2UR UR7, R5 ;  /* 0x00000000050772ca */ /* 0x000fe200000e0000 */
[----:B------:R-:W-:Y:S01]  /*13ec0*/  IMAD.MOV.U32 R5, RZ, RZ, 0x40000040 ;  /* 0x40000040ff057424 */ /* 0x000fe200078e00ff */
[----:B------:R-:W-:Y:S02]  /*13ed0*/  WARPGROUP.DEPBAR.LE gsb0, 0x0 ;  /* 0x00008000000079c5 */ /* 0x000fe40000010000 */
[----:B------:R-:W-:-:S09]  /*13ee0*/  WARPGROUP.ARRIVE ;  /* 0x00000000000079c5 */ /* 0x000fd20000000000 */
        /* <DEDUP_REMOVED lines=15> */
[----:B------:R-:W-:Y:S02]  /*13fe0*/  R2UR UR6, R4 ;  /* 0x00000000040672ca */ /* 0x000fe400000e0000 */
[----:B------:R-:W-:Y:S01]  /*13ff0*/  R2UR UR7, R5 ;  /* 0x00000000050772ca */ /* 0x000fe200000e0000 */
[----:B------:R-:W-:Y:S01]  /*14000*/  IMAD.MOV.U32 R5, RZ, RZ, 0x40000040 ;  /* 0x40000040ff057424 */ /* 0x000fe200078e00ff */
[----:B------:R-:W-:Y:S01]  /*14010*/  IADD3 R4, R0, 0x280, RZ ;  /* 0x0000028000047810 */ /* 0x000fe20007ffe0ff */
[----:B------:R-:W-:Y:S02]  /*14020*/  WARPGROUP.DEPBAR.LE gsb0, 0x0 ;  /* 0x00008000000079c5 */ /* 0x000fe40000010000 */
[----:B------:R-:W-:-:S08]  /*14030*/  WARPGROUP.ARRIVE ;  /* 0x00000000000079c5 */ /* 0x000fd00000000000 */
[----:B------:R-:W-:Y:S01]  /*14040*/  HGMMA.64x128x16.F32.BF16 R24, R148, gdesc[UR4].tnspB, R24, gsb0 ;  /* 0x41e0000494187df0 */ /* 0x000fe20008001818 */
[----:B------:R-:W-:Y:S02]  /*14050*/  R2UR UR6, R4 ;  /* 0x00000000040672ca */ /* 0x000fe400000e0000 */
[----:B------:R-:W-:Y:S01]  /*14060*/  R2UR UR7, R5 ;  /* 0x00000000050772ca */ /* 0x000fe200000e0000 */
[----:B------:R-:W-:Y:S02]  /*14070*/  WARPGROUP.DEPBAR.LE gsb0, 0x0 ;  /* 0x00008000000079c5 */ /* 0x000fe40000010000 */
[----:B------:R-:W-:-:S10]  /*14080*/  WARPGROUP.ARRIVE ;  /* 0x00000000000079c5 */ /* 0x000fd40000000000 */
[----:B------:R-:W-:Y:S03]  /*14090*/  HGMMA.64x128x16.F32.BF16 R24, R152, gdesc[UR4].tnspB, R24, gsb0 ;  /* 0x41e0000498187df0 */ /* 0x000fe60008001818 */
[----:B------:R-:W-:Y:S02]  /*140a0*/  WARPGROUP.DEPBAR.LE gsb0, 0x0 ;  /* 0x00008000000079c5 */ /* 0x000fe40000010000 */
[----:B------:R-:W-:Y:S05]  /*140b0*/  @!P0 BRA `(.L_x_635) ;  /* 0x0000000000048947 */ /* 0x000fea0003800000 */
[----:B------:R-:W-:Y:S01]  /*140c0*/  BPT.TRAP 0x1 ;  /* 0x000000040000795c */ /* 0x000fe20000300000 */
.L_x_635:
[----:B------:R-:W-:Y:S02]  /*140d0*/  FMNMX.FTZ R0, R88, R20, !PT ;  /* 0x0000001458007209 */ /* 0x000fe40007810000 */
[----:B------:R-:W-:Y:S02]  /*140e0*/  FMNMX.FTZ R4, R90, R15, !PT ;  /* 0x0000000f5a047209 */ /* 0x000fe40007810000 */
[----:B0-2---:R-:W-:Y:S02]  /*140f0*/  FMNMX.FTZ R3, R89, R0, !PT ;  /* 0x0000000059037209 */ /* 0x005fe40007810000 */
        /* <DEDUP_REMOVED lines=47> */
[----:B0-----:R-:W-:Y:S01]  /*143f0*/  FMNMX.FTZ R12, R5, R0, !PT ;  /* 0x00000000050c7209 */ /* 0x001fe20007810000 */
[----:B------:R-:W-:Y:S01]  /*14400*/  IMAD.U32 R0, RZ, RZ, UR38 ;  /* 0x00000026ff007e24 */ /* 0x000fe2000f8e00ff */
[----:B-1----:R-:W-:-:S03]  /*14410*/  FMNMX.FTZ R13, R9, R4, !PT ;  /* 0x00000004090d7209 */ /* 0x002fc60007810000 */
[----:B------:R-:W0:Y:S04]  /*14420*/  SHFL.BFLY PT, R3, R12, 0x1, 0x1f ;  /* 0x0c201f000c037f89 */ /* 0x000e2800000e0000 */
[----:B------:R-:W1:Y:S01]  /*14430*/  SHFL.BFLY PT, R4, R13, 0x1, 0x1f ;  /* 0x0c201f000d047f89 */ /* 0x000e6200000e0000 */
[----:B0-----:R-:W-:Y:S02]  /*14440*/  FMNMX.FTZ R3, R12, R3, !PT ;  /* 0x000000030c037209 */ /* 0x001fe40007810000 */
[----:B-1----:R-:W-:-:S03]  /*14450*/  FMNMX.FTZ R4, R13, R4, !PT ;  /* 0x000000040d047209 */ /* 0x002fc60007810000 */
[----:B------:R-:W-:-:S04]  /*14460*/  FADD.FTZ R11, -R3, R20 ;  /* 0x00000014030b7221 */ /* 0x000fc80000010100 */
[-C--:B------:R-:W-:Y:S01]  /*14470*/  FMUL.FTZ R20, R11, R0.reuse ;  /* 0x000000000b147220 */ /* 0x080fe20000410000 */
[-C--:B------:R-:W-:Y:S01]  /*14480*/  FMUL.FTZ R11, R3, R0.reuse ;  /* 0x00000000030b7220 */ /* 0x080fe20000410000 */
[C---:B------:R-:W-:Y:S02]  /*14490*/  FADD.FTZ R5, -R4.reuse, R15 ;  /* 0x0000000f04057221 */ /* 0x040fe40000010100 */
[----:B------:R-:W-:Y:S01]  /*144a0*/  MUFU.EX2 R9, R20 ;  /* 0x0000001400097308 */ /* 0x000fe20000000800 */
[-CC-:B------:R-:W-:Y:S01]  /*144b0*/  FFMA.FTZ R139, R89, R0.reuse, -R11.reuse ;  /* 0x00000000598b7223 */ /* 0x180fe2000001080b */
[-CC-:B------:R-:W-:Y:S01]  /*144c0*/  FFMA.FTZ R89, R109, R0.reuse, -R11.reuse ;  /* 0x000000006d597223 */ /* 0x180fe2000001080b */
[-C--:B------:R-:W-:Y:S01]  /*144d0*/  FMUL.FTZ R109, R4, R0.reuse ;  /* 0x00000000046d7220 */ /* 0x080fe20000410000 */
[-CC-:B------:R-:W-:Y:S01]  /*144e0*/  FFMA.FTZ R156, R88, R0.reuse, -R11.reuse ;  /* 0x00000000589c7223 */ /* 0x180fe2000001080b */
[-C--:B------:R-:W-:Y:S01]  /*144f0*/  FFMA.FTZ R142, R108, R0.reuse, -R11 ;  /* 0x000000006c8e7223 */ /* 0x080fe2000001080b */
[-C--:B------:R-:W-:Y:S01]  /*14500*/  FMUL.FTZ R5, R5, R0.reuse ;  /* 0x0000000005057220 */ /* 0x080fe20000410000 */
[-CC-:B------:R-:W-:Y:S01]  /*14510*/  FFMA.FTZ R108, R90, R0.reuse, -R109.reuse ;  /* 0x000000005a6c7223 */ /* 0x180fe2000001086d */
[-C--:B------:R-:W-:Y:S01]  /*14520*/  FFMA.FTZ R157, R91, R0.reuse, -R109 ;  /* 0x000000005b9d7223 */ /* 0x080fe2000001086d */
[-CC-:B------:R-:W-:Y:S01]  /*14530*/  FFMA.FTZ R158, R92, R0.reuse, -R11.reuse ;  /* 0x000000005c9e7223 */ /* 0x180fe2000001080b */
[----:B------:R-:W0:Y:S01]  /*14540*/  MUFU.EX2 R156, R156 ;  /* 0x0000009c009c7308 */ /* 0x000e220000000800 */
[-C--:B------:R-:W-:Y:S01]  /*14550*/  FFMA.FTZ R92, R105, R0.reuse, -R11 ;  /* 0x00000000695c7223 */ /* 0x080fe2000001080b */
[-C--:B------:R-:W-:Y:S01]  /*14560*/  FFMA.FTZ R105, R94, R0.reuse, -R109 ;  /* 0x000000005e697223 */ /* 0x080fe2000001086d */
[-C--:B------:R-:W-:Y:S01]  /*14570*/  FFMA.FTZ R137, R93, R0.reuse, -R11 ;  /* 0x000000005d897223 */ /* 0x080fe2000001080b */
[-C--:B------:R-:W-:Y:S01]  /*14580*/  FFMA.FTZ R159, R95, R0.reuse, -R109 ;  /* 0x000000005f9f7223 */ /* 0x080fe2000001086d */
[-CC-:B------:R-:W-:Y:S01]  /*14590*/  FFMA.FTZ R136, R96, R0.reuse, -R11.reuse ;  /* 0x0000000060887223 */ /* 0x180fe2000001080b */
[-C--:B------:R-:W-:Y:S01]  /*145a0*/  FFMA.FTZ R140, R104, R0.reuse, -R11 ;  /* 0x00000000688c7223 */ /* 0x080fe2000001080b */
[-C--:B------:R-:W-:Y:S01]  /*145b0*/  FFMA.FTZ R104, R98, R0.reuse, -R109 ;  /* 0x0000000062687223 */ /* 0x080fe2000001086d */
[----:B------:R-:W-:Y:S01]  /*145c0*/  MUFU.EX2 R5, R5 ;  /* 0x0000000500057308 */ /* 0x000fe20000000800 */
[-C--:B------:R-:W-:Y:S01]  /*145d0*/  FFMA.FTZ R96, R97, R0.reuse, -R11 ;  /* 0x0000000061607223 */ /* 0x080fe2000001080b */
[-C--:B------:R-:W-:Y:S01]  /*145e0*/  FFMA.FTZ R90, R99, R0.reuse, -R109 ;  /* 0x00000000635a7223 */ /* 0x080fe2000001086d */
[-C--:B------:R-:W-:Y:S01]  /*145f0*/  FFMA.FTZ R138, R100, R0.reuse, -R11 ;  /* 0x00000000648a7223 */ /* 0x080fe2000001080b */
[-C--:B------:R-:W-:Y:S01]  /*14600*/  FFMA.FTZ R102, R102, R0.reuse, -R109 ;  /* 0x0000000066667223 */ /* 0x080fe2000001086d */
[-C--:B------:R-:W-:Y:S01]  /*14610*/  FFMA.FTZ R93, R101, R0.reuse, -R11 ;  /* 0x00000000655d7223 */ /* 0x080fe2000001080b */
[-CC-:B------:R-:W-:Y:S01]  /*14620*/  FFMA.FTZ R91, R103, R0.reuse, -R109.reuse ;  /* 0x00000000675b7223 */ /* 0x180fe2000001086d */
[-CC-:B------:R-:W-:Y:S01]  /*14630*/  FFMA.FTZ R101, R106, R0.reuse, -R109.reuse ;  /* 0x000000006a657223 */ /* 0x180fe2000001086d */
[----:B------:R-:W1:Y:S01]  /*14640*/  MUFU.EX2 R108, R108 ;  /* 0x0000006c006c7308 */ /* 0x000e620000000800 */
[----:B0-----:R-:W-:Y:S01]  /*14650*/  FFMA.FTZ R94, R9, R7, R156 ;  /* 0x00000007095e7223 */ /* 0x001fe2000001009c */
[-CC-:B------:R-:W-:Y:S01]  /*14660*/  FFMA.FTZ R141, R107, R0.reuse, -R109.reuse ;  /* 0x000000006b8d7223 */ /* 0x180fe2000001086d */
[-CC-:B------:R-:W-:Y:S01]  /*14670*/  FFMA.FTZ R100, R110, R0.reuse, -R109.reuse ;  /* 0x000000006e647223 */ /* 0x180fe2000001086d */
[-C--:B------:R-:W-:Y:S01]  /*14680*/  FFMA.FTZ R143, R111, R0.reuse, -R109 ;  /* 0x000000006f8f7223 */ /* 0x080fe2000001086d */
[-C--:B------:R-:W-:Y:S01]  /*14690*/  FFMA.FTZ R144, R112, R0.reuse, -R11 ;  /* 0x0000000070907223 */ /* 0x080fe2000001080b */
[-C--:B------:R-:W-:Y:S01]  /*146a0*/  FFMA.FTZ R99, R114, R0.reuse, -R109 ;  /* 0x0000000072637223 */ /* 0x080fe2000001086d */
[-C--:B------:R-:W-:Y:S01]  /*146b0*/  FFMA.FTZ R88, R113, R0.reuse, -R11 ;  /* 0x0000000071587223 */ /* 0x080fe2000001080b */
[----:B------:R-:W0:Y:S01]  /*146c0*/  MUFU.EX2 R139, R139 ;  /* 0x0000008b008b7308 */ /* 0x000e220000000800 */
[-C--:B------:R-:W-:Y:S01]  /*146d0*/  FFMA.FTZ R145, R115, R0.reuse, -R109 ;  /* 0x0000000073917223 */ /* 0x080fe2000001086d */
[-C--:B------:R-:W-:Y:S01]  /*146e0*/  FFMA.FTZ R146, R116, R0.reuse, -R11 ;  /* 0x0000000074927223 */ /* 0x080fe2000001080b */
[-C--:B------:R-:W-:Y:S01]  /*146f0*/  FFMA.FTZ R98, R118, R0.reuse, -R109 ;  /* 0x0000000076627223 */ /* 0x080fe2000001086d */
[-C--:B------:R-:W-:Y:S01]  /*14700*/  FFMA.FTZ R20, R117, R0.reuse, -R11 ;  /* 0x0000000075147223 */ /* 0x080fe2000001080b */
[-C--:B------:R-:W-:Y:S01]  /*14710*/  FFMA.FTZ R147, R119, R0.reuse, -R109 ;  /* 0x0000000077937223 */ /* 0x080fe2000001086d */
[-C--:B------:R-:W-:Y:S01]  /*14720*/  FFMA.FTZ R148, R120, R0.reuse, -R11 ;  /* 0x0000000078947223 */ /* 0x080fe2000001080b */
[----:B------:R-:W-:Y:S01]  /*14730*/  FFMA.FTZ R97, R122, R0, -R109 ;  /* 0x000000007a617223 */ /* 0x000fe2000001086d */
[----:B------:R-:W2:Y:S01]  /*14740*/  MUFU.EX2 R157, R157 ;  /* 0x0000009d009d7308 */ /* 0x000ea20000000800 */
[----:B-1----:R-:W-:Y:S01]  /*14750*/  FFMA.FTZ R6, R5, R6, R108 ;  /* 0x0000000605067223 */ /* 0x002fe2000001006c */
[-C--:B------:R-:W-:Y:S01]  /*14760*/  FFMA.FTZ R15, R121, R0.reuse, -R11 ;  /* 0x00000000790f7223 */ /* 0x080fe2000001080b */
[-C--:B------:R-:W-:Y:S01]  /*14770*/  FFMA.FTZ R149, R123, R0.reuse, -R109 ;  /* 0x000000007b957223 */ /* 0x080fe2000001086d */
[-CC-:B------:R-:W-:Y:S01]  /*14780*/  FFMA.FTZ R150, R124, R0.reuse, -R11.reuse ;  /* 0x000000007c967223 */ /* 0x180fe2000001080b */
[-C--:B------:R-:W-:Y:S01]  /*14790*/  FFMA.FTZ R13, R125, R0.reuse, -R11 ;  /* 0x000000007d0d7223 */ /* 0x080fe2000001080b */
[-C--:B------:R-:W-:Y:S01]  /*147a0*/  FFMA.FTZ R151, R127, R0.reuse, -R109 ;  /* 0x000000007f977223 */ /* 0x080fe2000001086d */
[-CC-:B------:R-:W-:Y:S01]  /*147b0*/  FFMA.FTZ R152, R128, R0.reuse, -R11.reuse ;  /* 0x0000000080987223 */ /* 0x180fe2000001080b */
[----:B------:R-:W1:Y:S01]  /*147c0*/  MUFU.EX2 R158, R158 ;  /* 0x0000009e009e7308 */ /* 0x000e620000000800 */
[----:B0-----:R-:W-:Y:S01]  /*147d0*/  FADD.FTZ R7, R139, R94 ;  /* 0x0000005e8b077221 */ /* 0x001fe20000010000 */
[-C--:B------:R-:W-:Y:S01]  /*147e0*/  FFMA.FTZ R12, R129, R0.reuse, -R11 ;  /* 0x00000000810c7223 */ /* 0x080fe2000001080b */
[-C--:B------:R-:W-:Y:S01]  /*147f0*/  FFMA.FTZ R153, R131, R0.reuse, -R109 ;  /* 0x0000000083997223 */ /* 0x080fe2000001086d */
[-C--:B------:R-:W-:Y:S01]  /*14800*/  FFMA.FTZ R154, R132, R0.reuse, -R11 ;  /* 0x00000000849a7223 */ /* 0x080fe2000001080b */
[-C--:B------:R-:W-:Y:S01]  /*14810*/  FFMA.FTZ R155, R134, R0.reuse, -R109 ;  /* 0x00000000869b7223 */ /* 0x080fe2000001086d */
[----:B------:R-:W-:-:S02]  /*14820*/  FFMA.FTZ R11, R133, R0, -R11 ;  /* 0x00000000850b7223 */ /* 0x000fc4000001080b */
        /* <DEDUP_REMOVED lines=21> */
[----:B-1----:R-:W-:Y:S01]  /*14980*/  FADD.FTZ R94, R102, R95 ;  /* 0x0000005f665e7221 */ /* 0x002fe20000010000 */
[----:B------:R-:W-:-:S06]  /*14990*/  FFMA.FTZ R95, R126, R0, -R109 ;  /* 0x000000007e5f7223 */ /* 0x000fcc000001086d */
        /* <DEDUP_REMOVED lines=19> */
[----:B0-----:R-:W-:Y:S01]  /*14ad0*/  FADD.FTZ R6, R143, R94 ;  /* 0x0000005e8f067221 */ /* 0x001fe20000010000 */
[----:B------:R-:W-:-:S06]  /*14ae0*/  FFMA.FTZ R94, R130, R0, -R109 ;  /* 0x00000000825e7223 */ /* 0x000fcc000001086d */
        /* <DEDUP_REMOVED lines=20> */
[----:B------:R-:W-:-:S05]  /*14c30*/  VIADD R6, R21, 0x2a840 ;  /* 0x0002a84015067836 */ /* 0x000fca0000000000 */
[----:B------:R-:W-:Y:S01]  /*14c40*/  PRMT R6, R181, 0x654, R6 ;  /* 0x00000654b5067816 */ /* 0x000fe20000000006 */
[----:B------:R-:W2:Y:S01]  /*14c50*/  MUFU.EX2 R150, R150 ;  /* 0x0000009600967308 */ /* 0x000ea20000000800 */
[----:B-1----:R-:W-:Y:S01]  /*14c60*/  FADD.FTZ R7, R15, R106 ;  /* 0x0000006a0f077221 */ /* 0x002fe20000010000 */
[----:B------:R-:W-:Y:S01]  /*14c70*/  FFMA.FTZ R106, R135, R0, -R109 ;  /* 0x00000000876a7223 */ /* 0x000fe2000001086d */
[----:B------:R1:W-:Y:S05]  /*14c80*/  SYNCS.ARRIVE.TRANS64.RED.A1T0 RZ, [R6+URZ], RZ ;  /* 0x000000ff06ff79a7 */ /* 0x0003ea000810043f */
[----:B------:R-:W3:Y:S01]  /*14c90*/  MUFU.EX2 R95, R95 ;  /* 0x0000005f005f7308 */ /* 0x000ee20000000800 */
[----:B0-----:R-:W-:-:S07]  /*14ca0*/  FADD.FTZ R110, R149, R110 ;  /* 0x0000006e956e7221 */ /* 0x001fce0000010000 */
[----:B------:R-:W0:Y:S01]  /*14cb0*/  MUFU.EX2 R13, R13 ;  /* 0x0000000d000d7308 */ /* 0x000e220000000800 */
[----:B--2---:R-:W-:-:S07]  /*14cc0*/  FADD.FTZ R112, R150, R7 ;  /* 0x0000000796707221 */ /* 0x004fce0000010000 */
[----:B------:R-:W2:Y:S01]  /*14cd0*/  MUFU.EX2 R151, R151 ;  /* 0x0000009700977308 */ /* 0x000ea20000000800 */
[----:B---3--:R-:W-:-:S07]  /*14ce0*/  FADD.FTZ R110, R95, R110 ;  /* 0x0000006e5f6e7221 */ /* 0x008fce0000010000 */
[----:B------:R-:W3:Y:S01]  /*14cf0*/  MUFU.EX2 R152, R152 ;  /* 0x0000009800987308 */ /* 0x000ee20000000800 */
[----:B0-----:R-:W-:-:S07]  /*14d00*/  FADD.FTZ R7, R13, R112 ;  /* 0x000000700d077221 */ /* 0x001fce0000010000 */
[----:B------:R-:W1:Y:S01]  /*14d10*/  MUFU.EX2 R94, R94 ;  /* 0x0000005e005e7308 */ /* 0x000e620000000800 */
[----:B--2---:R-:W-:-:S07]  /*14d20*/  FADD.FTZ R21, R151, R110 ;  /* 0x0000006e97157221 */ /* 0x004fce0000010000 */
[----:B------:R-:W0:Y:S01]  /*14d30*/  MUFU.EX2 R12, R12 ;  /* 0x0000000c000c7308 */ /* 0x000e220000000800 */
[----:B---3--:R-:W-:-:S07]  /*14d40*/  FADD.FTZ R7, R152, R7 ;  /* 0x0000000798077221 */ /* 0x008fce0000010000 */
        /* <DEDUP_REMOVED lines=10> */
[----:B--2---:R-:W-:-:S03]  /*14df0*/  FADD.FTZ R7, R11, R110 ;  /* 0x0000006e0b077221 */ /* 0x004fc60000010000 */
[----:B-1----:R-:W-:Y:S01]  /*14e00*/  FADD.FTZ R6, R106, R21 ;  /* 0x000000156a067221 */ /* 0x002fe20000010000 */
[----:B------:R-:W-:Y:S06]  /*14e10*/  @!P0 BRA `(.L_x_636) ;  /* 0x0000000000048947 */ /* 0x000fec0003800000 */
[----:B------:R-:W-:Y:S01]  /*14e20*/  BPT.TRAP 0x1 ;  /* 0x000000040000795c */ /* 0x000fe20000300000 */
.L_x_636:
[----:B------:R-:W-:Y:S01]  /*14e30*/  ISETP.GT.AND P1, PT, R14, RZ, PT ;  /* 0x000000ff0e00720c */ /* 0x000fe20003f24270 */
[----:B------:R-:W-:Y:S01]  /*14e40*/  VIADD R10, R10, 0x2a860 ;  /* 0x0002a8600a0a7836 */ /* 0x000fe20000000000 */
[----:B------:R-:W-:Y:S01]  /*14e50*/  F2FP.BF16.F32.PACK_AB R156, R139, R156 ;  /* 0x0000009c8b9c723e */ /* 0x000fe200000010ff */
[----:B------:R-:W-:Y:S01]  /*14e60*/  VIADD R14, R14, 0xffffffff ;  /* 0xffffffff0e0e7836 */ /* 0x000fe20000000000 */
[----:B------:R-:W-:Y:S01]  /*14e70*/  F2FP.BF16.F32.PACK_AB R158, R137, R158 ;  /* 0x0000009e899e723e */ /* 0x000fe200000010ff */
[----:B------:R-:W-:Y:S01]  /*14e80*/  IMAD.MOV.U32 R194, RZ, RZ, R180 ;  /* 0x000000ffffc27224 */ /* 0x000fe200078e00b4 */
[----:B------:R-:W-:Y:S01]  /*14e90*/  PRMT R10, R181, 0x654, R10 ;  /* 0x00000654b50a7816 */ /* 0x000fe2000000000a */
[----:B------:R-:W-:Y:S01]  /*14ea0*/  IMAD.MOV.U32 R196, RZ, RZ, R173 ;  /* 0x000000ffffc47224 */ /* 0x000fe200078e00ad */
[----:B------:R-:W-:Y:S01]  /*14eb0*/  F2FP.BF16.F32.PACK_AB R146, R20, R146 ;  /* 0x000000921492723e */ /* 0x000fe200000010ff */
[----:B------:R-:W-:Y:S01]  /*14ec0*/  IMAD.MOV.U32 R20, RZ, RZ, R3 ;  /* 0x000000ffff147224 */ /* 0x000fe200078e0003 */
[----:B------:R0:W-:Y:S01]  /*14ed0*/  SYNCS.ARRIVE.TRANS64.RED.A1T0 RZ, [R10+URZ], RZ ;  /* 0x000000ff0aff79a7 */ /* 0x0001e2000810043f */
[----:B------:R-:W-:Y:S01]  /*14ee0*/  F2FP.BF16.F32.PACK_AB R148, R15, R148 ;  /* 0x000000940f94723e */ /* 0x000fe200000010ff */
[----:B------:R-:W-:Y:S01]  /*14ef0*/  IMAD.MOV.U32 R15, RZ, RZ, R4 ;  /* 0x000000ffff0f7224 */ /* 0x000fe200078e0004 */
        /* <DEDUP_REMOVED lines=19> */
[----:B------:R-:W-:Y:S01]  /*15030*/  F2FP.BF16.F32.PACK_AB R155, R106, R155 ;  /* 0x0000009b6a9b723e */ /* 0x000fe200000010ff */
[----:B0-----:R-:W-:Y:S06]  /*15040*/  @P1 BRA `(.L_x_637) ;  /* 0xffffffe0001c1947 */ /* 0x001fec000383ffff */
.L_x_624:
[----:B------:R-:W-:Y:S05]  /*15050*/  BSYNC B0 ;  /* 0x0000000000007941 */ /* 0x000fea0003800000 */
.L_x_623:
        /* <DEDUP_REMOVED lines=67> */
.L_x_638:
[----:B------:R-:W-:Y:S02]  /*15490*/  LEA R10, R173, R2, 0x3 ;  /* 0x00000002ad0a7211 */ /* 0x000fe400078e18ff */
[----:B------:R-:W-:-:S04]  /*154a0*/  SHF.L.U32 R5, R180, 0x1f, RZ ;  /* 0x0000001fb4057819 */ /* 0x000fc800000006ff */
[----:B------:R0:W1:Y:S01]  /*154b0*/  SYNCS.PHASECHK.TRANS64.TRYWAIT P1, [R10+URZ+0x2a850], R5 ;  /* 0x02a850050a0075a7 */ /* 0x000062000802017f */
[----:B------:R-:W-:Y:S05]  /*154c0*/  @!P0 BRA `(.L_x_639) ;  /* 0x0000000000048947 */ /* 0x000fea0003800000 */
[----:B------:R-:W-:Y:S01]  /*154d0*/  BPT.TRAP 0x1 ;  /* 0x000000040000795c */ /* 0x000fe20000300000 */
.L_x_639:
[----:B------:R-:W-:Y:S01]  /*154e0*/  VIADD R2, R2, 0x400 ;  /* 0x0000040002027836 */ /* 0x000fe20000000000 */
[----:B------:R-:W-:Y:S04]  /*154f0*/  BSSY B0, `(.L_x_640) ;  /* 0x0000008000007945 */ /* 0x000fe80003800000 */
[----:B------:R-:W-:-:S04]  /*15500*/  SHF.R.U32.HI R2, RZ, 0x4, R2 ;  /* 0x00000004ff027819 */ /* 0x000fc80000011602 */
[----:B------:R-:W-:-:S04]  /*15510*/  LOP3.LUT R2, R2, 0x3fff, RZ, 0xc0, !PT ;  /* 0x00003fff02027812 */ /* 0x000fc800078ec0ff */
[----:B------:R-:W-:-:S05]  /*15520*/  LOP3.LUT R2, R2, 0x3000000, RZ, 0xfc, !PT ;  /* 0x0300000002027812 */ /* 0x000fca00078efcff */
[----:B------:R-:W-:Y:S01]  /*15530*/  IMAD R2, R173, 0x600, R2 ;  /* 0x00000600ad027824 */ /* 0x000fe200078e0202 */
[----:B-1----:R-:W-:Y:S06]  /*15540*/  @P1 BRA `(.L_x_641) ;  /* 0x0000000000081947 */ /* 0x002fec0003800000 */
[----:B------:R-:W1:Y:S02]  /*15550*/  SYNCS.PHASECHK.TRANS64.TRYWAIT P1, [R10+URZ+0x2a850], R5 ;  /* 0x02a850050a0075a7 */ /* 0x000e64000802017f */
[----:B-1----:R-:W-:Y:S05]  /*15560*/  @!P1 BRA `(.L_x_642) ;  /* 0x0000009c00ac9947 */ /* 0x002fea0003800000 */
.L_x_641:
[----:B------:R-:W-:Y:S05]  /*15570*/  BSYNC B0 ;  /* 0x0000000000007941 */ /* 0x000fea0003800000 */
.L_x_640:
[----:B------:R-:W-:Y:S01]  /*15580*/  IMAD.MOV.U32 R8, RZ, RZ, R2 ;  /* 0x000000ffff087224 */ /* 0x000fe200078e0002 */
[----:B------:R-:W-:Y:S01]  /*15590*/  WARPGROUP.ARRIVE ;  /* 0x00000000000079c5 */ /* 0x000fe20000000000 */
[----:B------:R-:W-:Y:S01]  /*155a0*/  IMAD.MOV.U32 R9, RZ, RZ, 0x40000040 ;  /* 0x40000040ff097424 */ /* 0x000fe200078e00ff */
[----:B01----:R-:W-:Y:S01]  /*155b0*/  SHFL.BFLY PT, R5, R6, 0x2, 0x1f ;  /* 0x0c401f0006057f89 */ /* 0x003fe200000e0000 */
[----:B------:R-:W-:Y:S01]  /*155c0*/  IMAD.MOV.U32 R88, RZ, RZ, -0x800000 ;  /* 0xff800000ff587424 */ /* 0x000fe200078e00ff */
[----:B------:R-:W-:Y:S01]  /*155d0*/  R2UR UR6, R8 ;  /* 0x00000000080672ca */ /* 0x000fe200000e0000 */
[----:B------:R-:W-:Y:S01]  /*155e0*/  VIADD R8, R2, 0x80 ;  /* 0x0000008002087836 */ /* 0x000fe20000000000 */
[----:B------:R-:W-:Y:S01]  /*155f0*/  R2UR UR7, R9 ;  /* 0x00000000090772ca */ /* 0x000fe200000e0000 */
[----:B------:R-:W-:Y:S02]  /*15600*/  IMAD.MOV.U32 R9, RZ, RZ, 0x40000040 ;  /* 0x40000040ff097424 */ /* 0x000fe400078e00ff */
[----:B------:R-:W-:-:S10]  /*15610*/  IMAD.MOV.U32 R89, RZ, RZ, -0x800000 ;  /* 0xff800000ff597424 */ /* 0x000fd400078e00ff */
        /* <DEDUP_REMOVED lines=22> */
[----:B------:R-:W-:Y:S01]  /*15780*/  R2UR UR6, R8 ;  /* 0x00000000080672ca */ /* 0x000fe200000e0000 */
[----:B------:R-:W-:Y:S01]  /*15790*/  VIADD R8, R2, 0x280 ;  /* 0x0000028002087836 */ /* 0x000fe20000000000 */
[----:B------:R-:W-:Y:S01]  /*157a0*/  R2UR UR7, R9 ;  /* 0x00000000090772ca */ /* 0x000fe200000e0000 */
[----:B------:R-:W-:Y:S01]  /*157b0*/  IMAD.MOV.U32 R9, RZ, RZ, 0x40000040 ;  /* 0x40000040ff097424 */ /* 0x000fe200078e00ff */
[----:B------:R-:W0:Y:S02]  /*157c0*/  SHFL.BFLY PT, R2, R7, 0x2, 0x1f ;  /* 0x0c401f0007027f89 */ /* 0x000e2400000e0000 */
[----:B0-----:R-:W-:Y:S01]  /*157d0*/  FADD.FTZ R2, R2, R7 ;  /* 0x0000000702027221 */ /* 0x001fe20000010000 */
[----:B------:R-:W-:Y:S02]  /*157e0*/  WARPGROUP.DEPBAR.LE gsb0, 0x0 ;  /* 0x00008000000079c5 */ /* 0x000fe40000010000 */
[----:B------:R-:W-:-:S06]  /*157f0*/  WARPGROUP.ARRIVE ;  /* 0x00000000000079c5 */ /* 0x000fcc0000000000 */
[----:B------:R-:W-:Y:S01]  /*15800*/  HGMMA.64x128x16.F32.BF16 R24, R148, gdesc[UR4].tnspB, R24, gsb0 ;  /* 0x41e0000494187df0 */ /* 0x000fe20008001818 */
[----:B------:R-:W-:Y:S01]  /*15810*/  R2UR UR6, R8 ;  /* 0x00000000080672ca */ /* 0x000fe200000e0000 */
[----:B------:R-:W-:Y:S01]  /*15820*/  FADD.FTZ R8, R5, R6 ;  /* 0x0000000605087221 */ /* 0x000fe20000010000 */
[----:B------:R-:W-:Y:S01]  /*15830*/  R2UR UR7, R9 ;  /* 0x00000000090772ca */ /* 0x000fe200000e0000 */
[----:B------:R-:W0:Y:S01]  /*15840*/  SHFL.BFLY PT, R5, R2, 0x1, 0x1f ;  /* 0x0c201f0002057f89 */ /* 0x000e2200000e0000 */
[----:B------:R-:W-:-:S03]  /*15850*/  IMAD.MOV.U32 R6, RZ, RZ, RZ ;  /* 0x000000ffff067224 */ /* 0x000fc600078e00ff */
[----:B------:R-:W1:Y:S01]  /*15860*/  SHFL.BFLY PT, R9, R8, 0x1, 0x1f ;  /* 0x0c201f0008097f89 */ /* 0x000e6200000e0000 */
[----:B0-----:R-:W-:Y:S01]  /*15870*/  FADD.FTZ R11, R2, R5 ;  /* 0x00000005020b7221 */ /* 0x001fe20000010000 */
[----:B------:R-:W-:Y:S02]  /*15880*/  IMAD.MOV.U32 R5, RZ, RZ, RZ ;  /* 0x000000ffff057224 */ /* 0x000fe400078e00ff */
[----:B-1----:R-:W-:Y:S02]  /*15890*/  FADD.FTZ R12, R8, R9 ;  /* 0x00000009080c7221 */ /* 0x002fe40000010000 */
[----:B------:R-:W-:-:S03]  /*158a0*/  FSETP.NE.FTZ.AND P1, PT, R11, RZ, PT ;  /* 0x000000ff0b00720b */ /* 0x000fc60003f35000 */
[----:B------:R-:W-:-:S10]  /*158b0*/  FSETP.NE.FTZ.AND P2, PT, R12, RZ, PT ;  /* 0x000000ff0c00720b */ /* 0x000fd40003f55000 */
[----:B------:R-:W0:Y:S01]  /*158c0*/  @P1 MUFU.LG2 R7, R11 ;  /* 0x0000000b00071308 */ /* 0x000e220000000c00 */
[C---:B------:R-:W-:Y:S02]  /*158d0*/  @P1 FMUL.FTZ R2, R0.reuse, 0.69314718246459960938 ;  /* 0x3f31721800021820 */ /* 0x040fe40000410000 */
[----:B------:R-:W-:-:S05]  /*158e0*/  @P2 FMUL.FTZ R0, R0, 0.69314718246459960938 ;  /* 0x3f31721800002820 */ /* 0x000fca0000410000 */
        /* <DEDUP_REMOVED lines=9> */
[----:B------:R-:W-:Y:S03]  /*15980*/  HGMMA.64x128x16.F32.BF16 R24, R152, gdesc[UR4].tnspB, R24, gsb0 ;  /* 0x41e0000498187df0 */ /* 0x000fe60008001818 */
[----:B------:R-:W-:Y:S02]  /*15990*/  WARPGROUP.DEPBAR.LE gsb0, 0x0 ;  /* 0x00008000000079c5 */ /* 0x000fe40000010000 */
[----:B--23--:R-:W-:Y:S05]  /*159a0*/  @!P0 BRA `(.L_x_643) ;  /* 0x0000000000048947 */ /* 0x00cfea0003800000 */
[----:B------:R-:W-:Y:S01]  /*159b0*/  BPT.TRAP 0x1 ;  /* 0x000000040000795c */ /* 0x000fe20000300000 */
.L_x_643:
[----:B------:R-:W-:Y:S02]  /*159c0*/  VIADD R0, R10, 0x2a860 ;  /* 0x0002a8600a007836 */ /* 0x000fe40000000000 */
[-C--:B------:R-:W-:Y:S01]  /*159d0*/  FMUL.FTZ R24, R24, R5.reuse ;  /* 0x0000000518187220 */ /* 0x080fe20000410000 */
[----:B------:R-:W-:Y:S02]  /*159e0*/  VIADD R173, R173, 0x1 ;  /* 0x00000001adad7836 */ /* 0x000fe40000000000 */
[-C--:B------:R-:W-:Y:S01]  /*159f0*/  FMUL.FTZ R91, R25, R5.reuse ;  /* 0x00000005195b7220 */ /* 0x080fe20000410000 */
[-C--:B------:R-:W-:Y:S01]  /*15a00*/  FMUL.FTZ R10, R28, R5.reuse ;  /* 0x000000051c0a7220 */ /* 0x080fe20000410000 */
[----:B------:R-:W-:Y:S01]  /*15a10*/  PRMT R181, R181, 0x654, R0 ;  /* 0x00000654b5b57816 */ /* 0x000fe20000000000 */
[-C--:B------:R-:W-:Y:S01]  /*15a20*/  FMUL.FTZ R0, R36, R5.reuse ;  /* 0x0000000524007220 */ /* 0x080fe20000410000 */
[----:B------:R-:W-:Y:S01]  /*15a30*/  ISETP.NE.AND P0, PT, R173, 0x2, PT ;  /* 0x00000002ad00780c */ /* 0x000fe20003f05270 */
[-C--:B------:R-:W-:Y:S01]  /*15a40*/  FMUL.FTZ R11, R29, R5.reuse ;  /* 0x000000051d0b7220 */ /* 0x080fe20000410000 */
[----:B------:R1:W-:Y:S01]  /*15a50*/  SYNCS.ARRIVE.TRANS64.RED.A1T0 RZ, [R181+URZ], RZ ;  /* 0x000000ffb5ff79a7 */ /* 0x0003e2000810043f */
        /* <DEDUP_REMOVED lines=27> */
[----:B------:R-:W-:Y:S01]  /*15c10*/  SEL R5, RZ, 0x1, P0 ;  /* 0x00000001ff057807 */ /* 0x000fe20000000000 */
[-C--:B0-----:R-:W-:Y:S01]  /*15c20*/  FMUL.FTZ R92, R34, R6.reuse ;  /* 0x00000006225c7220 */ /* 0x081fe20000410000 */
        /* <DEDUP_REMOVED lines=31> */
[----:B------:R-:W-:Y:S01]  /*15e20*/  FMUL.FTZ R87, R87, R6 ;  /* 0x0000000657577220 */ /* 0x000fe20000410000 */
[----:B------:R-:W-:-:S02]  /*15e30*/  LOP3.LUT R180, R180, R5, RZ, 0x3c, !PT ;  /* 0x00000005b4b47212 */ /* 0x000fc400078e3cff */
[----:B------:R-:W-:Y:S02]  /*15e40*/  IADD3 R189, R189, 0x1, RZ ;  /* 0x00000001bdbd7810 */ /* 0x000fe40007ffe0ff */
[----:B-1----:R-:W-:-:S07]  /*15e50*/  SEL R173, R173, RZ, P0 ;  /* 0x000000ffadad7207 */ /* 0x002fce0000000000 */
.L_x_565:
[----:B------:R-:W0:Y:S08]  /*15e60*/  S2UR UR4, SR_CgaCtaId ;  /* 0x00000000000479c3 */ /* 0x000e300000008800 */
[----:B------:R-:W-:Y:S01]  /*15e70*/  BAR.SYNC.DEFER_BLOCKING 0x5, 0x180 ;  /* 0x0146000000007b1d */ /* 0x000fe20000010000 */
[----:B------:R-:W-:-:S05]  /*15e80*/  MOV R2, 0x400 ;  /* 0x0000040000027802 */ /* 0x000fca0000000f00 */
[----:B------:R-:W-:Y:S01]  /*15e90*/  BSSY B0, `(.L_x_644) ;  /* 0x00001f7000007945 */ /* 0x000fe20003800000 */
[----:B0-----:R-:W-:-:S05]  /*15ea0*/  IMAD.U32 R181, RZ, RZ, UR4 ;  /* 0x00000004ffb57e24 */ /* 0x001fca000f8e00ff */
[----:B------:R-:W-:-:S05]  /*15eb0*/  LEA R2, R181, R2, 0x18 ;  /* 0x00000002b5027211 */ /* 0x000fca00078ec0ff */
        /* <DEDUP_REMOVED lines=19> */
[C---:B------:R-:W-:Y:S01]  /*15ff0*/  IADD3 R101, P4, R8.reuse, 0x60, RZ ;  /* 0x0000006008657810 */ /* 0x040fe20007f9e0ff */
[----:B------:R-:W-:Y:S01]  /*16000*/  IMAD.X R7, RZ, RZ, R9, P5 ;  /* 0x000000ffff077224 */ /* 0x000fe200028e0609 */
[----:B------:R-:W-:-:S02]  /*16010*/  IADD3 R103, P3, R8, 0x4000, RZ ;  /* 0x0000400008677810 */ /* 0x000fc40007f7e0ff */
[C---:B------:R-:W-:Y:S01]  /*16020*/  IADD3 R105, P2, R8.reuse, 0x4020, RZ ;  /* 0x0000402008697810 */ /* 0x040fe20007f5e0ff */
[--C-:B------:R-:W-:Y:S01]  /*16030*/  IMAD.X R13, RZ, RZ, R9.reuse, P4 ;  /* 0x000000ffff0d7224 */ /* 0x100fe200020e0609 */
[----:B------:R-:W-:Y:S01]  /*16040*/  BAR.SYNC.DEFER_BLOCKING 0x1, 0x100 ;  /* 0x0044000000007b1d */ /* 0x000fe20000010000 */
[C---:B------:R-:W-:Y:S02]  /*16050*/  IADD3 R107, P1, R8.reuse, 0x4040, RZ ;  /* 0x00004040086b7810 */ /* 0x040fe40007f3e0ff */
[----:B------:R-:W-:Y:S01]  /*16060*/  IADD3 R109, P0, R8, 0x4060, RZ ;  /* 0x00004060086d7810 */ /* 0x000fe20007f1e0ff */
[--C-:B------:R-:W-:Y:S01]  /*16070*/  IMAD.X R25, RZ, RZ, R9.reuse, P2 ;  /* 0x000000ffff197224 */ /* 0x100fe200010e0609 */
[----:B------:R-:W-:Y:S01]  /*16080*/  LOP3.LUT R4, R71, 0x380, RZ, 0xc0, !PT ;  /* 0x0000038047047812 */ /* 0x000fe200078ec0ff */
[--C-:B------:R-:W-:Y:S01]  /*16090*/  IMAD.X R27, RZ, RZ, R9.reuse, P1 ;  /* 0x000000ffff1b7224 */ /* 0x100fe200008e0609 */
[----:B------:R-:W-:Y:S01]  /*160a0*/  LOP3.LUT R6, R79, 0x380, RZ, 0xc0, !PT ;  /* 0x000003804f067812 */ /* 0x000fe200078ec0ff */
[--C-:B----4-:R-:W-:Y:S01]  /*160b0*/  IMAD.X R33, RZ, RZ, R9.reuse, P0 ;  /* 0x000000ffff217224 */ /* 0x110fe200000e0609 */
[----:B------:R-:W-:Y:S01]  /*160c0*/  LOP3.LUT R8, R15, R8, RZ, 0x3c, !PT ;  /* 0x000000080f087212 */ /* 0x000fe200078e3cff */
[----:B------:R-:W-:Y:S01]  /*160d0*/  IMAD.X R15, RZ, RZ, R9, P3 ;  /* 0x000000ffff0f7224 */ /* 0x000fe200018e0609 */
[----:B------:R-:W-:-:S02]  /*160e0*/  SHF.R.U64 R4, R4, 0x3, RZ ;  /* 0x0000000304047819 */ /* 0x000fc400000012ff */
[----:B------:R-:W-:Y:S02]  /*160f0*/  SHF.R.U64 R6, R6, 0x3, RZ ;  /* 0x0000000306067819 */ /* 0x000fe400000012ff */
[----:B------:R-:W-:Y:S02]  /*16100*/  MOV R94, R8 ;  /* 0x00000008005e7202 */ /* 0x000fe40000000f00 */
[----:B------:R-:W-:Y:S02]  /*16110*/  LOP3.LUT R12, R101, 0x380, RZ, 0xc0, !PT ;  /* 0x00000380650c7812 */ /* 0x000fe400078ec0ff */
[----:B------:R-:W-:Y:S02]  /*16120*/  LOP3.LUT R14, R103, 0x380, RZ, 0xc0, !PT ;  /* 0x00000380670e7812 */ /* 0x000fe400078ec0ff */
[----:B------:R-:W-:Y:S02]  /*16130*/  F2FP.BF16.F32.PACK_AB R8, R91, R24 ;  /* 0x000000185b08723e */ /* 0x000fe400000010ff */
[----:B------:R-:W-:-:S02]  /*16140*/  F2FP.BF16.F32.PACK_AB R9, R99, R32 ;  /* 0x000000206309723e */ /* 0x000fc400000010ff */
[----:B------:R-:W-:Y:S02]  /*16150*/  LOP3.LUT R24, R105, 0x380, RZ, 0xc0, !PT ;  /* 0x0000038069187812 */ /* 0x000fe400078ec0ff */
[----:B-1----:R-:W-:Y:S01]  /*16160*/  LOP3.LUT R28, R107, 0x380, RZ, 0xc0, !PT ;  /* 0x000003806b1c7812 */ /* 0x002fe200078ec0ff */
[----:B------:R1:W-:Y:S01]  /*16170*/  STSM.16.M88.4 [R94], R8 ;  /* 0x000000085e007844 */ /* 0x0003e20000000200 */
[----:B------:R-:W-:Y:S02]  /*16180*/  LOP3.LUT R4, R4, R71, RZ, 0x3c, !PT ;  /* 0x0000004704047212 */ /* 0x000fe400078e3cff */
[----:B------:R-:W-:Y:S02]  /*16190*/  LOP3.LUT R6, R6, R79, RZ, 0x3c, !PT ;  /* 0x0000004f06067212 */ /* 0x000fe400078e3cff */
[----:B------:R-:W-:Y:S02]  /*161a0*/  LOP3.LUT R32, R109, 0x380, RZ, 0xc0, !PT ;  /* 0x000003806d207812 */ /* 0x000fe400078ec0ff */
[----:B------:R-:W-:-:S02]  /*161b0*/  SHF.R.U64 R12, R12, 0x3, RZ ;  /* 0x000000030c0c7819 */ /* 0x000fc400000012ff */
[----:B------:R-:W-:Y:S02]  /*161c0*/  SHF.R.U64 R14, R14, 0x3, RZ ;  /* 0x000000030e0e7819 */ /* 0x000fe400000012ff */
[----:B------:R-:W-:Y:S02]  /*161d0*/  SHF.R.U64 R24, R24, 0x3, RZ ;  /* 0x0000000318187819 */ /* 0x000fe400000012ff */
[----:B------:R-:W-:Y:S02]  /*161e0*/  SHF.R.U64 R28, R28, 0x3, RZ ;  /* 0x000000031c1c7819 */ /* 0x000fe400000012ff */
[----:B------:R-:W-:Y:S02]  /*161f0*/  SHF.R.U64 R32, R32, 0x3, RZ ;  /* 0x0000000320207819 */ /* 0x000fe400000012ff */
[----:B------:R-:W-:Y:S02]  /*16200*/  MOV R91, R4 ;  /* 0x00000004005b7202 */ /* 0x000fe40000000f00 */
[----:B------:R-:W-:-:S02]  /*16210*/  MOV R79, R6 ;  /* 0x00000006004f7202 */ /* 0x000fc40000000f00 */
[----:B------:R-:W-:Y:S02]  /*16220*/  F2FP.BF16.F32.PACK_AB R4, R90, R3 ;  /* 0x000000035a04723e */ /* 0x000fe400000010ff */
[----:B------:R-:W-:Y:S02]  /*16230*/  F2FP.BF16.F32.PACK_AB R5, R93, R92 ;  /* 0x0000005c5d05723e */ /* 0x000fe400000010ff */
[----:B------:R-:W-:Y:S02]  /*16240*/  F2FP.BF16.F32.PACK_AB R6, R37, R0 ;  /* 0x000000002506723e */ /* 0x000fe400000010ff */
[----:B------:R-:W-:Y:S01]  /*16250*/  F2FP.BF16.F32.PACK_AB R7, R95, R72 ;  /* 0x000000485f07723e */ /* 0x000fe200000010ff */
[----:B------:R-:W2:Y:S01]  /*16260*/  LDC R0, c[0x0][0xbe8] ;  /* 0x0002fa00ff007b82 */ /* 0x000ea20000000800 */
[----:B------:R-:W-:Y:S02]  /*16270*/  LOP3.LUT R12, R12, R101, RZ, 0x3c, !PT ;  /* 0x000000650c0c7212 */ /* 0x000fe400078e3cff */
[----:B------:R-:W-:Y:S01]  /*16280*/  LOP3.LUT R14, R14, R103, RZ, 0x3c, !PT ;  /* 0x000000670e0e7212 */ /* 0x000fe200078e3cff */
[----:B------:R-:W-:Y:S01]  /*16290*/  STSM.16.M88.4 [R91], R4 ;  /* 0x000000045b007844 */ /* 0x000fe20000000200 */
[----:B-1----:R-:W-:-:S02]  /*162a0*/  F2FP.BF16.F32.PACK_AB R8, R41, R40 ;  /* 0x000000282908723e */ /* 0x002fc400000010ff */
[----:B------:R-:W-:Y:S02]  /*162b0*/  F2FP.BF16.F32.PACK_AB R9, R43, R34 ;  /* 0x000000222b09723e */ /* 0x000fe400000010ff */
[----:B------:R-:W-:Y:S02]  /*162c0*/  F2FP.BF16.F32.PACK_AB R10, R45, R44 ;  /* 0x0000002c2d0a723e */ /* 0x000fe400000010ff */
[----:B------:R-:W-:Y:S02]  /*162d0*/  F2FP.BF16.F32.PACK_AB R11, R47, R46 ;  /* 0x0000002e2f0b723e */ /* 0x000fe400000010ff */
[----:B------:R-:W-:Y:S02]  /*162e0*/  LOP3.LUT R24, R24, R105, RZ, 0x3c, !PT ;  /* 0x0000006918187212 */ /* 0x000fe400078e3cff */
[----:B------:R-:W-:Y:S01]  /*162f0*/  LOP3.LUT R26, R28, R107, RZ, 0x3c, !PT ;  /* 0x0000006b1c1a7212 */ /* 0x000fe200078e3cff */
[----:B------:R1:W-:Y:S01]  /*16300*/  STSM.16.M88.4 [R79], R8 ;  /* 0x000000084f007844 */ /* 0x0003e20000000200 */
[----:B------:R-:W-:-:S02]  /*16310*/  LOP3.LUT R32, R32, R109, RZ, 0x3c, !PT ;  /* 0x0000006d20207212 */ /* 0x000fc400078e3cff */
[----:B------:R-:W-:Y:S02]  /*16320*/  MOV R78, R12 ;  /* 0x0000000c004e7202 */ /* 0x000fe40000000f00 */
[----:B------:R-:W-:Y:S02]  /*16330*/  MOV R71, R14 ;  /* 0x0000000e00477202 */ /* 0x000fe40000000f00 */
[----:B------:R-:W-:Y:S02]  /*16340*/  MOV R70, R24 ;  /* 0x0000001800467202 */ /* 0x000fe40000000f00 */
[----:B------:R-:W-:Y:S02]  /*16350*/  MOV R28, R26 ;  /* 0x0000001a001c7202 */ /* 0x000fe40000000f00 */
[----:B------:R-:W-:Y:S01]  /*16360*/  F2FP.BF16.F32.PACK_AB R12, R49, R48 ;  /* 0x00000030310c723e */ /* 0x000fe200000010ff */
[----:B------:R-:W-:Y:S01]  /*16370*/  IMAD.MOV.U32 R48, RZ, RZ, RZ ;  /* 0x000000ffff307224 */ /* 0x000fe200078e00ff */
[----:B------:R-:W-:-:S02]  /*16380*/  F2FP.BF16.F32.PACK_AB R13, R51, R50 ;  /* 0x00000032330d723e */ /* 0x000fc400000010ff */
[----:B------:R-:W-:Y:S02]  /*16390*/  F2FP.BF16.F32.PACK_AB R14, R53, R52 ;  /* 0x00000034350e723e */ /* 0x000fe400000010ff */
[----:B------:R-:W-:Y:S02]  /*163a0*/  F2FP.BF16.F32.PACK_AB R15, R55, R54 ;  /* 0x00000036370f723e */ /* 0x000fe400000010ff */
[----:B------:R-:W-:Y:S02]  /*163b0*/  F2FP.BF16.F32.PACK_AB R24, R57, R56 ;  /* 0x000000383918723e */ /* 0x000fe400000010ff */
[----:B------:R-:W-:Y:S01]  /*163c0*/  F2FP.BF16.F32.PACK_AB R25, R59, R58 ;  /* 0x0000003a3b19723e */ /* 0x000fe200000010ff */
[----:B------:R-:W-:Y:S01]  /*163d0*/  STSM.16.M88.4 [R78], R12 ;  /* 0x0000000c4e007844 */ /* 0x000fe20000000200 */
[----:B------:R-:W-:Y:S02]  /*163e0*/  F2FP.BF16.F32.PACK_AB R26, R61, R60 ;  /* 0x0000003c3d1a723e */ /* 0x000fe400000010ff */
[----:B------:R-:W-:-:S02]  /*163f0*/  F2FP.BF16.F32.PACK_AB R27, R63, R62 ;  /* 0x0000003e3f1b723e */ /* 0x000fc400000010ff */
[----:B------:R-:W-:Y:S02]  /*16400*/  MOV R3, R32 ;  /* 0x0000002000037202 */ /* 0x000fe40000000f00 */
[----:B------:R-:W-:Y:S01]  /*16410*/  ISETP.NE.U32.AND P0, PT, RZ, UR4, PT ;  /* 0x00000004ff007c0c */ /* 0x000fe2000bf05070 */
[----:B------:R-:W-:Y:S01]  /*16420*/  STSM.16.M88.4 [R71], R24 ;  /* 0x0000001847007844 */ /* 0x000fe20000000200 */
[----:B-1----:R-:W-:Y:S02]  /*16430*/  IADD3 R8, P1, R186, UR4, RZ ;  /* 0x00000004ba087c10 */ /* 0x002fe4000ff3e0ff */
[----:B------:R-:W-:Y:S02]  /*16440*/  F2FP.BF16.F32.PACK_AB R32, R65, R64 ;  /* 0x000000404120723e */ /* 0x000fe400000010ff */
[----:B------:R-:W-:Y:S02]  /*16450*/  F2FP.BF16.F32.PACK_AB R33, R67, R66 ;  /* 0x000000424321723e */ /* 0x000fe400000010ff */
[----:B------:R-:W-:-:S02]  /*16460*/  F2FP.BF16.F32.PACK_AB R34, R69, R68 ;  /* 0x000000444522723e */ /* 0x000fc400000010ff */
[----:B------:R-:W-:Y:S02]  /*16470*/  F2FP.BF16.F32.PACK_AB R37, R75, R74 ;  /* 0x0000004a4b25723e */ /* 0x000fe400000010ff */
[----:B------:R-:W-:Y:S01]  /*16480*/  F2FP.BF16.F32.PACK_AB R4, R81, R80 ;  /* 0x000000505104723e */ /* 0x000fe200000010ff */
[----:B------:R-:W-:Y:S01]  /*16490*/  STSM.16.M88.4 [R70], R32 ;  /* 0x0000002046007844 */ /* 0x000fe20000000200 */
[----:B------:R-:W-:Y:S02]  /*164a0*/  F2FP.BF16.F32.PACK_AB R5, R83, R82 ;  /* 0x000000525305723e */ /* 0x000fe400000010ff */
[----:B------:R-:W-:Y:S01]  /*164b0*/  F2FP.BF16.F32.PACK_AB R6, R85, R84 ;  /* 0x000000545506723e */ /* 0x000fe200000010ff */
[----:B------:R-:W-:Y:S01]  /*164c0*/  STSM.16.M88.4 [R28], R36 ;  /* 0x000000241c007844 */ /* 0x000fe20000000200 */
[----:B------:R-:W-:Y:S02]  /*164d0*/  F2FP.BF16.F32.PACK_AB R7, R87, R86 ;  /* 0x000000565707723e */ /* 0x000fe400000010ff */
[----:B------:R-:W-:-:S02]  /*164e0*/  ISETP.NE.AND.EX P0, PT, RZ, UR5, PT, P0 ;  /* 0x00000005ff007c0c */ /* 0x000fc4000bf05300 */
[----:B------:R-:W-:Y:S01]  /*164f0*/  IADD3.X R9, R187, UR5, RZ, P1, !PT ;  /* 0x00000005bb097c10 */ /* 0x000fe20008ffe4ff */
[----:B------:R-:W-:Y:S01]  /*16500*/  ULDC.64 UR4, c[0x0][0xc08] ;  /* 0x0003020000047ab9 */ /* 0x000fe20000000a00 */
[----:B------:R1:W-:Y:S01]  /*16510*/  STSM.16.M88.4 [R3], R4 ;  /* 0x0000000403007844 */ /* 0x0003e20000000200 */
[----:B------:R-:W-:Y:S01]  /*16520*/  BAR.SYNC.DEFER_BLOCKING 0x1, 0x100 ;  /* 0x0044000000007b1d */ /* 0x000fe20000010000 */
[----:B------:R-:W-:-:S04]  /*16530*/  ISETP.NE.U32.AND P2, PT, RZ, UR4, PT ;  /* 0x00000004ff007c0c */ /* 0x000fc8000bf45070 */
[----:B------:R-:W-:-:S13]  /*16540*/  ISETP.NE.AND.EX P2, PT, RZ, UR5, PT, P2 ;  /* 0x00000005ff007c0c */ /* 0x000fda000bf45320 */
[----:B------:R-:W-:Y:S01]  /*16550*/  @P2 IADD3 R186, P3, R186, UR4, RZ ;  /* 0x00000004baba2c10 */ /* 0x000fe2000ff7e0ff */
[----:B------:R-:W-:Y:S02]  /*16560*/  ULDC UR4, c[0x0][0xa88] ;  /* 0x0002a20000047ab9 */ /* 0x000fe40000000800 */
[----:B-1----:R-:W-:Y:S02]  /*16570*/  MOV R3, UR4 ;  /* 0x0000000400037c02 */ /* 0x002fe40008000f00 */
[----:B------:R-:W-:Y:S01]  /*16580*/  @P2 IADD3.X R187, R187, UR5, RZ, P3, !PT ;  /* 0x00000005bbbb2c10 */ /* 0x000fe20009ffe4ff */
[----:B------:R1:W5:Y:S01]  /*16590*/  @P0 LDG.E R48, desc[UR60][R8.64] ;  /* 0x0000003c08300981 */ /* 0x000362000c1e1900 */
[----:B--2---:R-:W-:-:S03]  /*165a0*/  ISETP.NE.AND P1, PT, R0, 0x1, PT ;  /* 0x000000010000780c */ /* 0x004fc60003f25270 */
[----:B------:R1:W5:Y:S10]  /*165b0*/  @P2 LDG.E R3, desc[UR60][R186.64] ;  /* 0x0000003cba032981 */ /* 0x000374000c1e1900 */
[----:B------:R-:W2:Y:S08]  /*165c0*/  @P1 LDC R10, c[0x0][0xbec] ;  /* 0x0002fb00ff0a1b82 */ /* 0x000eb00000000800 */
[----:B------:R-:W3:Y:S01]  /*165d0*/  @P1 LDC R13, c[0x0][0xbf0] ;  /* 0x0002fc00ff0d1b82 */ /* 0x000ee20000000800 */
[----:B-1----:R-:W-:Y:S05]  /*165e0*/  @P2 BRA `(.L_x_646) ;  /* 0x0000000000102947 */ /* 0x002fea0003800000 */
[----:B------:R-:W-:Y:S05]  /*165f0*/  @!P0 BRA `(.L_x_646) ;  /* 0x00000000000c8947 */ /* 0x000fea0003800000 */
[----:B------:R-:W4:Y:S04]  /*16600*/  LDG.E R4, desc[UR60][R8.64] ;  /* 0x0000003c08047981 */ /* 0x000f28000c1e1900 */
[----:B-----5:R-:W4:Y:S02]  /*16610*/  LDG.E R3, desc[UR60][R8.64+0x4] ;  /* 0x0000043c08037981 */ /* 0x020f24000c1e1900 */
[----:B----4-:R-:W-:-:S07]  /*16620*/  IMAD.IADD R3, R3, 0x1, -R4 ;  /* 0x0000000103037824 */ /* 0x010fce00078e0a04 */
.L_x_646:
[----:B------:R-:W-:Y:S01]  /*16630*/  SHF.R.S32.HI R28, RZ, 0x1f, R185 ;  /* 0x0000001fff1c7819 */ /* 0x000fe200000114b9 */
[----:B------:R-:W-:Y:S01]  /*16640*/  IMAD R15, R190, 0x80, R228 ;  /* 0x00000080be0f7824 */ /* 0x000fe200078e02e4 */
[----:B------:R-:W-:Y:S01]  /*16650*/  ULDC.64 UR4, c[0x0][0xb90] ;  /* 0x0002e40000047ab9 */ /* 0x000fe20000000a00 */
[----:B-----5:R-:W-:Y:S01]  /*16660*/  SHF.R.S32.HI R49, RZ, 0x1f, R48 ;  /* 0x0000001fff317819 */ /* 0x020fe20000011430 */
[----:B------:R-:W-:Y:S01]  /*16670*/  IMAD R9, R192, 0x40, R182 ;  /* 0x00000040c0097824 */ /* 0x000fe200078e02b6 */
[----:B------:R-:W-:Y:S01]  /*16680*/  SEL R193, R193, RZ, !P0 ;  /* 0x000000ffc1c17207 */ /* 0x000fe20004000000 */
[----:B------:R-:W-:Y:S01]  /*16690*/  IMAD R4, R28, UR4, RZ ;  /* 0x000000041c047c24 */ /* 0x000fe2000f8e02ff */
[----:B------:R-:W-:Y:S01]  /*166a0*/  SEL R55, R188, RZ, !P0 ;  /* 0x000000ffbc377207 */ /* 0x000fe20004000000 */
[----:B--2---:R-:W-:-:S04]  /*166b0*/  @P1 IMAD.HI.U32 R6, R15, R10, RZ ;  /* 0x0000000a0f061227 */ /* 0x004fc800078e00ff */
[----:B------:R-:W-:Y:S01]  /*166c0*/  IMAD.MOV.U32 R7, RZ, RZ, R15 ;  /* 0x000000ffff077224 */ /* 0x000fe200078e000f */
[----:B---3--:R-:W-:Y:S01]  /*166d0*/  @P1 SHF.R.U32.HI R7, RZ, R13, R6 ;  /* 0x0000000dff071219 */ /* 0x008fe20000011606 */
[C---:B------:R-:W-:Y:S02]  /*166e0*/  IMAD R11, R185.reuse, UR5, R4 ;  /* 0x00000005b90b7c24 */ /* 0x040fe4000f8e0204 */
[----:B------:R-:W-:Y:S01]  /*166f0*/  IMAD.WIDE.U32 R4, R185, UR4, R48 ;  /* 0x00000004b9047c25 */ /* 0x000fe2000f8e0030 */
[----:B------:R-:W-:-:S03]  /*16700*/  ULDC.64 UR4, c[0x0][0xb98] ;  /* 0x0002e60000047ab9 */ /* 0x000fc60000000a00 */
[----:B------:R-:W-:Y:S02]  /*16710*/  IMAD.IADD R5, R5, 0x1, R11 ;  /* 0x0000000105057824 */ /* 0x000fe400078e020b */
        /* <DEDUP_REMOVED lines=12> */
[----:B------:R-:W-:Y:S01]  /*167e0*/  SHF.R.S32.HI R6, RZ, 0x1f, R9 ;  /* 0x0000001fff067819 */ /* 0x000fe20000011409 */
[----:B------:R-:W-:Y:S01]  /*167f0*/  IMAD R14, R190, 0x80, R226 ;  /* 0x00000080be0e7824 */ /* 0x000fe200078e02e2 */
[----:B------:R-:W-:Y:S01]  /*16800*/  IADD3 R7, P0, R20, 0x1000, RZ ;  /* 0x0000100014077810 */ /* 0x000fe20007f1e0ff */
[----:B------:R-:W-:Y:S01]  /*16810*/  IMAD R57, R3, R0, RZ ;  /* 0x0000000003397224 */ /* 0x000fe200078e02ff */
[----:B------:R-:W-:Y:S01]  /*16820*/  IADD3.X R5, R11, R5, R8, P2, !PT ;  /* 0x000000050b057210 */ /* 0x000fe200017fe408 */
[----:B------:R-:W-:Y:S01]  /*16830*/  IMAD R6, R6, UR4, RZ ;  /* 0x0000000406067c24 */ /* 0x000fe2000f8e02ff */
[----:B------:R-:W-:-:S02]  /*16840*/  LOP3.LUT R8, R7, 0x380, RZ, 0xc0, !PT ;  /* 0x0000038007087812 */ /* 0x000fc400078ec0ff */
[----:B------:R-:W-:Y:S01]  /*16850*/  IADD3 R25, P2, R20, 0x3000, RZ ;  /* 0x0000300014197810 */ /* 0x000fe20007f5e0ff */
[C---:B------:R-:W-:Y:S01]  /*16860*/  IMAD R11, R9.reuse, UR5, R6 ;  /* 0x00000005090b7c24 */ /* 0x040fe2000f8e0206 */
[----:B------:R-:W-:Y:S01]  /*16870*/  SHF.R.U64 R8, R8, 0x3, RZ ;  /* 0x0000000308087819 */ /* 0x000fe200000012ff */
[----:B------:R-:W-:Y:S01]  /*16880*/  IMAD.WIDE.U32 R4, R9, UR4, R4 ;  /* 0x0000000409047c25 */ /* 0x000fe2000f8e0004 */
[----:B------:R-:W-:Y:S01]  /*16890*/  ULDC.64 UR4, c[0x0][0xb50] ;  /* 0x0002d40000047ab9 */ /* 0x000fe20000000a00 */
[----:B------:R-:W-:Y:S02]  /*168a0*/  LOP3.LUT R24, R25, 0x380, RZ, 0xc0, !PT ;  /* 0x0000038019187812 */ /* 0x000fe400078ec0ff */
[----:B------:R-:W-:Y:S01]  /*168b0*/  LOP3.LUT R8, R8, R7, RZ, 0x3c, !PT ;  /* 0x0000000708087212 */ /* 0x000fe200078e3cff */
[----:B------:R-:W-:Y:S01]  /*168c0*/  IMAD.IADD R5, R5, 0x1, R11 ;  /* 0x0000000105057824 */ /* 0x000fe200078e020b */
[----:B------:R-:W-:Y:S01]  /*168d0*/  LEA R7, P4, R4, UR4, 0x2 ;  /* 0x0000000404077c11 */ /* 0x000fe2000f8810ff */
[----:B------:R-:W-:Y:S01]  /*168e0*/  IMAD.X R9, RZ, RZ, R21, P0 ;  /* 0x000000ffff097224 */ /* 0x000fe200000e0615 */
[----:B------:R-:W-:-:S02]  /*168f0*/  SHF.R.U64 R24, R24, 0x3, RZ ;  /* 0x0000000318187819 */ /* 0x000fc400000012ff */
[----:B------:R-:W-:Y:S01]  /*16900*/  LEA.HI.X R10, R4, UR5, R5, 0x2, P4 ;  /* 0x00000005040a7c11 */ /* 0x000fe2000a0f1405 */
[----:B------:R-:W-:Y:S01]  /*16910*/  SHFL.IDX PT, R50, R7, RZ, 0x1c1f ;  /* 0x001c1fff07327589 */ /* 0x000fe200000e0000 */
[----:B------:R-:W-:Y:S01]  /*16920*/  LOP3.LUT P0, RZ, R197, 0x3, RZ, 0xc0, !PT ;  /* 0x00000003c5ff7812 */ /* 0x000fe2000780c0ff */
[----:B------:R-:W-:Y:S01]  /*16930*/  ULDC.64 UR4, c[0x0][0xaa0] ;  /* 0x0002a80000047ab9 */ /* 0x000fe20000000a00 */
[----:B------:R-:W-:Y:S01]  /*16940*/  LOP3.LUT R24, R24, R25, RZ, 0x3c, !PT ;  /* 0x0000001918187212 */ /* 0x000fe200078e3cff */
[----:B------:R-:W1:Y:S01]  /*16950*/  SHFL.IDX PT, R51, R10, RZ, 0x1c1f ;  /* 0x001c1fff0a337589 */ /* 0x000e6200000e0000 */
[----:B------:R-:W-:Y:S01]  /*16960*/  SHF.R.U64 R12, R12, 0x3, RZ ;  /* 0x000000030c0c7819 */ /* 0x000fe200000012ff */
[--C-:B------:R-:W-:Y:S01]  /*16970*/  IMAD.X R25, RZ, RZ, R21.reuse, P2 ;  /* 0x000000ffff197224 */ /* 0x100fe200010e0615 */
[----:B------:R-:W-:Y:S01]  /*16980*/  ISETP.GE.OR P2, PT, R14, R57, P0 ;  /* 0x000000390e00720c */ /* 0x000fe20000746670 */
[----:B------:R-:W-:Y:S01]  /*16990*/  SHFL.IDX PT, R52, R7, 0x1, 0x1c1f ;  /* 0x003c1f0007347f89 */ /* 0x000fe200000e0000 */
[----:B------:R-:W-:Y:S01]  /*169a0*/  LOP3.LUT R12, R12, R13, RZ, 0x3c, !PT ;  /* 0x0000000d0c0c7212 */ /* 0x000fe200078e3cff */
[----:B------:R-:W-:Y:S01]  /*169b0*/  IMAD.X R13, RZ, RZ, R21, P3 ;  /* 0x000000ffff0d7224 */ /* 0x000fe200018e0615 */
[----:B------:R-:W-:Y:S01]  /*169c0*/  IADD3 R6, P3, R20, 0x7000, RZ ;  /* 0x0000700014067810 */ /* 0x000fe20007f7e0ff */
[----:B------:R-:W2:Y:S01]  /*169d0*/  SHFL.IDX PT, R53, R10, 0x1, 0x1c1f ;  /* 0x003c1f000a357f89 */ /* 0x000ea200000e0000 */
[----:B------:R-:W-:-:S02]  /*169e0*/  IADD3 R4, R14, 0x8, RZ ;  /* 0x000000080e047810 */ /* 0x000fc40007ffe0ff */
[----:B------:R-:W-:Y:S01]  /*169f0*/  LOP3.LUT R3, R6, 0x380, RZ, 0xc0, !PT ;  /* 0x0000038006037812 */ /* 0x000fe200078ec0ff */
[----:B------:R-:W-:Y:S01]  /*16a00*/  IMAD.X R45, RZ, RZ, R21, P3 ;  /* 0x000000ffff2d7224 */ /* 0x000fe200018e0615 */
[----:B------:R-:W-:Y:S02]  /*16a10*/  ISETP.GE.OR P0, PT, R4, R57, P0 ;  /* 0x000000390400720c */ /* 0x000fe40000706670 */
[C---:B------:R-:W-:Y:S02]  /*16a20*/  IADD3 R37, P5, R20.reuse, 0x5000, RZ ;  /* 0x0000500014257810 */ /* 0x040fe40007fbe0ff */
[C---:B------:R-:W-:Y:S02]  /*16a30*/  IADD3 R41, P4, R20.reuse, 0x6000, RZ ;  /* 0x0000600014297810 */ /* 0x040fe40007f9e0ff */
[----:B------:R-:W-:Y:S02]  /*16a40*/  LOP3.LUT R5, R20, 0x380, RZ, 0xc0, !PT ;  /* 0x0000038014057812 */ /* 0x000fe400078ec0ff */
[----:B------:R-:W-:-:S02]  /*16a50*/  SHF.R.U64 R3, R3, 0x3, RZ ;  /* 0x0000000303037819 */ /* 0x000fc400000012ff */
[----:B------:R-:W-:Y:S01]  /*16a60*/  LOP3.LUT R32, R33, 0x380, RZ, 0xc0, !PT ;  /* 0x0000038021207812 */ /* 0x000fe200078ec0ff */
[----:B-1----:R1:W-:Y:S01]  /*16a70*/  @!P2 ST.E desc[UR60][R50.64], R88 ;  /* 0x000000583200a985 */ /* 0x0023e2000c10193c */
[----:B------:R-:W-:Y:S02]  /*16a80*/  LOP3.LUT R36, R37, 0x380, RZ, 0xc0, !PT ;  /* 0x0000038025247812 */ /* 0x000fe400078ec0ff */
[----:B------:R-:W-:Y:S02]  /*16a90*/  LOP3.LUT R40, R41, 0x380, RZ, 0xc0, !PT ;  /* 0x0000038029287812 */ /* 0x000fe400078ec0ff */
[----:B------:R-:W-:Y:S02]  /*16aa0*/  SHF.R.U64 R5, R5, 0x3, RZ ;  /* 0x0000000305057819 */ /* 0x000fe400000012ff */
[----:B------:R-:W-:Y:S01]  /*16ab0*/  LOP3.LUT R44, R3, R6, RZ, 0x3c, !PT ;  /* 0x00000006032c7212 */ /* 0x000fe200078e3cff */
[----:B------:R-:W-:Y:S01]  /*16ac0*/  IMAD R3, R49, UR4, RZ ;  /* 0x0000000431037c24 */ /* 0x000fe2000f8e02ff */
[----:B------:R-:W-:Y:S01]  /*16ad0*/  SHF.R.U64 R32, R32, 0x3, RZ ;  /* 0x0000000320207819 */ /* 0x000fe200000012ff */
[----:B------:R-:W3:Y:S01]  /*16ae0*/  @P1 LDC R49, c[0x0][0xbf0] ;  /* 0x0002fc00ff311b82 */ /* 0x000ee20000000800 */
[----:B------:R-:W-:Y:S01]  /*16af0*/  SHF.R.U64 R36, R36, 0x3, RZ ;  /* 0x0000000324247819 */ /* 0x000fe200000012ff */
[----:B--2---:R2:W-:Y:S01]  /*16b00*/  @!P0 ST.E desc[UR60][R52.64], R89 ;  /* 0x0000005934008985 */ /* 0x0045e2000c10193c */
[----:B------:R-:W-:-:S02]  /*16b10*/  SHF.R.U64 R40, R40, 0x3, RZ ;  /* 0x0000000328287819 */ /* 0x000fc400000012ff */
[----:B------:R-:W-:-:S03]  /*16b20*/  LOP3.LUT R20, R5, R20, RZ, 0x3c, !PT ;  /* 0x0000001405147212 */ /* 0x000fc600078e3cff */
[----:B-1----:R-:W1:Y:S01]  /*16b30*/  @P1 LDC R51, c[0x0][0xbec] ;  /* 0x0002fb00ff331b82 */ /* 0x002e620000000800 */
[----:B------:R-:W-:Y:S01]  /*16b40*/  LOP3.LUT R32, R32, R33, RZ, 0x3c, !PT ;  /* 0x0000002120207212 */ /* 0x000fe200078e3cff */
[--C-:B------:R-:W-:Y:S01]  /*16b50*/  IMAD.X R33, RZ, RZ, R21.reuse, P6 ;  /* 0x000000ffff217224 */ /* 0x100fe200030e0615 */
[----:B------:R-:W-:Y:S01]  /*16b60*/  LOP3.LUT R36, R36, R37, RZ, 0x3c, !PT ;  /* 0x0000002524247212 */ /* 0x000fe200078e3cff */
[--C-:B------:R-:W-:Y:S01]  /*16b70*/  IMAD.X R37, RZ, RZ, R21.reuse, P5 ;  /* 0x000000ffff257224 */ /* 0x100fe200028e0615 */
[----:B------:R-:W-:Y:S01]  /*16b80*/  LOP3.LUT R40, R40, R41, RZ, 0x3c, !PT ;  /* 0x0000002928287212 */ /* 0x000fe200078e3cff */
[----:B------:R-:W-:Y:S01]  /*16b90*/  IMAD.X R41, RZ, RZ, R21, P4 ;  /* 0x000000ffff297224 */ /* 0x000fe200020e0615 */
[----:B------:R4:W5:Y:S01]  /*16ba0*/  LD.E.128 R4, desc[UR60][R20.64] ;  /* 0x0000003c14047980 */ /* 0x000962000c101d00 */
[----:B------:R-:W-:-:S03]  /*16bb0*/  IMAD R3, R48, UR5, R3 ;  /* 0x0000000530037c24 */ /* 0x000fc6000f8e0203 */
[----:B------:R-:W5:Y:S04]  /*16bc0*/  LD.E.128 R8, desc[UR60][R8.64] ;  /* 0x0000003c08087980 */ /* 0x000f68000c101d00 */
[----:B------:R-:W5:Y:S01]  /*16bd0*/  LD.E.128 R12, desc[UR60][R12.64] ;  /* 0x0000003c0c0c7980 */ /* 0x000f62000c101d00 */
[----:B----4-:R-:W-:Y:S01]  /*16be0*/  IMAD.WIDE.U32 R20, R48, UR4, RZ ;  /* 0x0000000430147c25 */ /* 0x010fe2000f8e00ff */
[----:B------:R-:W-:Y:S02]  /*16bf0*/  ULDC.64 UR4, c[0x0][0xae8] ;  /* 0x0002ba0000047ab9 */ /* 0x000fe40000000a00 */
[----:B------:R-:W5:Y:S01]  /*16c00*/  LD.E.128 R24, desc[UR60][R24.64] ;  /* 0x0000003c18187980 */ /* 0x000f62000c101d00 */
[----:B------:R-:W-:Y:S02]  /*16c10*/  IMAD.IADD R21, R21, 0x1, R3 ;  /* 0x0000000115157824 */ /* 0x000fe400078e0203 */
[----:B------:R-:W-:Y:S01]  /*16c20*/  IMAD R3, R184, 0x20, R192 ;  /* 0x00000020b8037824 */ /* 0x000fe200078e02c0 */
[----:B------:R-:W5:Y:S01]  /*16c30*/  LD.E.128 R32, desc[UR60][R32.64] ;  /* 0x0000003c20207980 */ /* 0x000f62000c101d00 */
[----:B------:R-:W-:-:S02]  /*16c40*/  IMAD R28, R28, UR4, RZ ;  /* 0x000000041c1c7c24 */ /* 0x000fc4000f8e02ff */
[----:B------:R-:W-:Y:S01]  /*16c50*/  IMAD R50, R190, 0x80, R3 ;  /* 0x00000080be327824 */ /* 0x000fe200078e0203 */
[----:B------:R-:W5:Y:S01]  /*16c60*/  LD.E.128 R36, desc[UR60][R36.64] ;  /* 0x0000003c24247980 */ /* 0x000f62000c101d00 */
[C---:B------:R-:W-:Y:S02]  /*16c70*/  IMAD R3, R185.reuse, UR5, R28 ;  /* 0x00000005b9037c24 */ /* 0x040fe4000f8e021c */
[----:B------:R-:W-:Y:S01]  /*16c80*/  IMAD.WIDE.U32 R20, R185, UR4, R20 ;  /* 0x00000004b9147c25 */ /* 0x000fe2000f8e0014 */
[----:B------:R-:W-:Y:S01]  /*16c90*/  ULDC.64 UR4, c[0x0][0xaf0] ;  /* 0x0002bc0000047ab9 */ /* 0x000fe20000000a00 */
[----:B------:R-:W5:Y:S02]  /*16ca0*/  LD.E.128 R40, desc[UR60][R40.64] ;  /* 0x0000003c28287980 */ /* 0x000f64000c101d00 */
[----:B-1----:R-:W-:Y:S01]  /*16cb0*/  @P1 IMAD.HI.U32 R28, R50, R51, RZ ;  /* 0x00000033321c1227 */ /* 0x002fe200078e00ff */
[----:B------:R-:W-:Y:S01]  /*16cc0*/  IADD3 R21, R21, R3, RZ ;  /* 0x0000000315157210 */ /* 0x000fe20007ffe0ff */
[----:B------:R-:W5:Y:S01]  /*16cd0*/  LD.E.128 R44, desc[UR60][R44.64] ;  /* 0x0000003c2c2c7980 */ /* 0x000f62000c101d00 */
[----:B------:R-:W-:Y:S01]  /*16ce0*/  BSSY B1, `(.L_x_647) ;  /* 0x0000035000017945 */ /* 0x000fe20003800000 */
[----:B------:R-:W-:Y:S01]  /*16cf0*/  IMAD.MOV.U32 R3, RZ, RZ, R50 ;  /* 0x000000ffff037224 */ /* 0x000fe200078e0032 */
[----:B---3--:R-:W-:Y:S01]  /*16d00*/  @P1 SHF.R.U32.HI R3, RZ, R49, R28 ;  /* 0x00000031ff031219 */ /* 0x008fe2000001161c */
[----:B------:R-:W-:Y:S01]  /*16d10*/  IMAD R48, R193, UR4, RZ ;  /* 0x00000004c1307c24 */ /* 0x000fe2000f8e02ff */
[----:B------:R-:W-:Y:S01]  /*16d20*/  @!PT LDS RZ, [RZ] ;  /* 0x00000000fffff984 */ /* 0x000fe20000000800 */
[----:B------:R-:W-:Y:S01]  /*16d30*/  @!PT LDS RZ, [RZ] ;  /* 0x00000000fffff984 */ /* 0x000fe20000000800 */
[----:B------:R-:W-:Y:S01]  /*16d40*/  @!PT LDS RZ, [RZ] ;  /* 0x00000000fffff984 */ /* 0x000fe20000000800 */
[----:B------:R-:W-:Y:S01]  /*16d50*/  @!PT LDS RZ, [RZ] ;  /* 0x00000000fffff984 */ /* 0x000fe20000000800 */
[----:B------:R1:W-:Y:S06]  /*16d60*/  MEMBAR.ALL.CTA ;  /* 0x0000000000007992 */ /* 0x0003ec0000008000 */
[----:B-1----:R-:W1:Y:S01]  /*16d70*/  FENCE.VIEW.ASYNC.S ;  /* 0x00000000000073c6 */ /* 0x002e620000000000 */
[----:B------:R-:W-:Y:S01]  /*16d80*/  IMAD.WIDE.U32 R20, R55, UR4, R20 ;  /* 0x0000000437147c25 */ /* 0x000fe2000f8e0014 */
[----:B------:R-:W-:-:S02]  /*16d90*/  SHF.R.S32.HI R28, RZ, 0x1f, R3 ;  /* 0x0000001fff1c7819 */ /* 0x000fc40000011403 */
[----:B------:R-:W-:Y:S01]  /*16da0*/  SHF.R.S32.HI R54, RZ, 0x1f, R183 ;  /* 0x0000001fff367819 */ /* 0x000fe200000114b7 */
[----:B------:R-:W-:Y:S01]  /*16db0*/  IMAD R49, R55, UR5, R48 ;  /* 0x0000000537317c24 */ /* 0x000fe2000f8e0230 */
[----:B------:R-:W-:Y:S01]  /*16dc0*/  ULDC.64 UR4, c[0x0][0xae0] ;  /* 0x0002b80000047ab9 */ /* 0x000fe20000000a00 */
[----:B------:R-:W-:Y:S01]  /*16dd0*/  IMAD.MOV R51, RZ, RZ, -R3 ;  /* 0x000000ffff337224 */ /* 0x000fe200078e0a03 */
[----:B------:R-:W-:Y:S01]  /*16de0*/  SHF.R.S32.HI R56, RZ, 0x1f, R182 ;  /* 0x0000001fff387819 */ /* 0x000fe200000114b6 */
[----:B------:R-:W-:Y:S02]  /*16df0*/  IMAD.IADD R21, R21, 0x1, R49 ;  /* 0x0000000115157824 */ /* 0x000fe400078e0231 */
[----:B------:R-:W-:Y:S02]  /*16e00*/  IMAD R49, R0, R51, R50 ;  /* 0x0000003300317224 */ /* 0x000fe400078e0232 */
[----:B------:R-:W-:Y:S02]  /*16e10*/  IMAD R28, R28, UR4, RZ ;  /* 0x000000041c1c7c24 */ /* 0x000fe4000f8e02ff */
[----:B------:R-:W-:Y:S01]  /*16e20*/  IMAD.WIDE.U32 R20, R3, UR4, R20 ;  /* 0x0000000403147c25 */ /* 0x000fe2000f8e0014 */
[----:B------:R-:W-:-:S03]  /*16e30*/  SHF.R.S32.HI R0, RZ, 0x1f, R49 ;  /* 0x0000001fff007819 */ /* 0x000fc60000011431 */
[----:B------:R-:W-:Y:S01]  /*16e40*/  IMAD R51, R3, UR5, R28 ;  /* 0x0000000503337c24 */ /* 0x000fe2000f8e021c */
[----:B------:R-:W-:Y:S01]  /*16e50*/  ULDC.64 UR4, c[0x0][0xad8] ;  /* 0x0002b60000047ab9 */ /* 0x000fe20000000a00 */
[----:B------:R-:W-:Y:S02]  /*16e60*/  IMAD R50, R190, 0x80, R192 ;  /* 0x00000080be327824 */ /* 0x000fe400078e02c0 */
[----:B------:R-:W-:Y:S02]  /*16e70*/  IMAD.IADD R21, R21, 0x1, R51 ;  /* 0x0000000115157824 */ /* 0x000fe400078e0233 */
[----:B------:R-:W-:Y:S01]  /*16e80*/  IMAD R28, R0, UR4, RZ ;  /* 0x00000004001c7c24 */ /* 0x000fe2000f8e02ff */
[C---:B------:R-:W-:Y:S01]  /*16e90*/  ISETP.GE.AND P2, PT, R50.reuse, R57, PT ;  /* 0x000000393200720c */ /* 0x040fe20003f46270 */
[----:B------:R-:W-:Y:S02]  /*16ea0*/  VIADD R0, R50, 0x20 ;  /* 0x0000002032007836 */ /* 0x000fe40000000000 */
[----:B------:R-:W-:-:S02]  /*16eb0*/  IMAD R51, R49, UR5, R28 ;  /* 0x0000000531337c24 */ /* 0x000fc4000f8e021c */
[----:B------:R-:W-:Y:S01]  /*16ec0*/  IMAD.WIDE.U32 R20, R49, UR4, R20 ;  /* 0x0000000431147c25 */ /* 0x000fe2000f8e0014 */
[-C--:B------:R-:W-:Y:S01]  /*16ed0*/  ISETP.GE.AND P0, PT, R0, R57.reuse, PT ;  /* 0x000000390000720c */ /* 0x080fe20003f06270 */
[----:B------:R-:W-:Y:S02]  /*16ee0*/  ULDC.64 UR4, c[0x0][0xa80] ;  /* 0x0002a00000047ab9 */ /* 0x000fe40000000a00 */
[----:B------:R-:W-:Y:S01]  /*16ef0*/  VIADD R0, R2, 0x2a820 ;  /* 0x0002a82002007836 */ /* 0x000fe20000000000 */
[----:B------:R-:W-:Y:S01]  /*16f00*/  LEA R28, P3, R20, UR4, 0x1 ;  /* 0x00000004141c7c11 */ /* 0x000fe2000f8608ff */
[----:B------:R-:W-:Y:S02]  /*16f10*/  VIADD R3, R50, 0x40 ;  /* 0x0000004032037836 */ /* 0x000fe40000000000 */
[----:B------:R-:W-:Y:S01]  /*16f20*/  IMAD.IADD R21, R21, 0x1, R51 ;  /* 0x0000000115157824 */ /* 0x000fe200078e0233 */
[----:B------:R-:W-:Y:S01]  /*16f30*/  PRMT R0, RZ, 0x654, R0 ;  /* 0x00000654ff007816 */ /* 0x000fe20000000000 */
[----:B-1----:R2:W1:Y:S01]  /*16f40*/  SHFL.IDX PT, R48, R28, RZ, 0x181f ;  /* 0x00181fff1c307589 */ /* 0x00246200000e0000 */
[----:B------:R-:W-:-:S02]  /*16f50*/  ISETP.GE.AND P1, PT, R3, R57, PT ;  /* 0x000000390300720c */ /* 0x000fc40003f26270 */
[----:B------:R-:W-:Y:S01]  /*16f60*/  LEA.HI.X R3, R20, UR5, R21, 0x1, P3 ;  /* 0x0000000514037c11 */ /* 0x000fe200098f0c15 */
[----:B------:R3:W-:Y:S04]  /*16f70*/  SYNCS.ARRIVE.TRANS64.RED.A1T0 RZ, [R0+URZ], RZ ;  /* 0x000000ff00ff79a7 */ /* 0x0007e8000810043f */
[----:B---3--:R2:W3:Y:S01]  /*16f80*/  SHFL.IDX PT, R0, R3, RZ, 0x181f ;  /* 0x00181fff03007589 */ /* 0x0084e200000e0000 */
[----:B------:R-:W-:Y:S05]  /*16f90*/  @P2 BRA `(.L_x_648) ;  /* 0x0000000000242947 */ /* 0x000fea0003800000 */
[----:B------:R-:W-:Y:S02]  /*16fa0*/  ULDC UR4, c[0x0][0xac8] ;  /* 0x0002b20000047ab9 */ /* 0x000fe40000000800 */
[----:B------:R-:W-:Y:S02]  /*16fb0*/  ISETP.GE.AND P2, PT, R182, UR4, PT ;  /* 0x00000004b6007c0c */ /* 0x000fe4000bf46270 */
[----:B------:R-:W-:-:S11]  /*16fc0*/  ISETP.GE.AND P3, PT, R183, UR4, PT ;  /* 0x00000004b7007c0c */ /* 0x000fd6000bf66270 */
[CC--:B-1----:R-:W-:Y:S02]  /*16fd0*/  @!P2 LEA R20, P4, R182.reuse, R48.reuse, 0x1 ;  /* 0x00000030b614a211 */ /* 0x0c2fe400078808ff */
[C---:B------:R-:W-:Y:S02]  /*16fe0*/  @!P3 LEA R48, P5, R183.reuse, R48, 0x1 ;  /* 0x00000030b730b211 */ /* 0x040fe400078a08ff */
[-C--:B---3--:R-:W-:Y:S02]  /*16ff0*/  @!P2 LEA.HI.X R21, R182, R0.reuse, R56, 0x1, P4 ;  /* 0x00000000b615a211 */ /* 0x088fe400020f0c38 */
[----:B------:R-:W-:-:S03]  /*17000*/  @!P3 LEA.HI.X R49, R183, R0, R54, 0x1, P5 ;  /* 0x00000000b731b211 */ /* 0x000fc600028f0c36 */
[----:B-----5:R4:W-:Y:S04]  /*17010*/  @!P2 ST.E.128 desc[UR60][R20.64], R4 ;  /* 0x000000041400a985 */ /* 0x0209e8000c101d3c */
[----:B------:R4:W-:Y:S02]  /*17020*/  @!P3 ST.E.128 desc[UR60][R48.64], R32 ;  /* 0x000000203000b985 */ /* 0x0009e4000c101d3c */
.L_x_648:
[----:B------:R-:W-:Y:S05]  /*17030*/  BSYNC B1 ;  /* 0x0000000000017941 */ /* 0x000fea0003800000 */
.L_x_647:
[----:B---3--:R3:W0:Y:S01]  /*17040*/  SHFL.IDX PT, R0, R3, 0x1, 0x181f ;  /* 0x00381f0003007f89 */ /* 0x00862200000e0000 */
[----:B------:R-:W-:Y:S03]  /*17050*/  BSSY B1, `(.L_x_649) ;  /* 0x000000c000017945 */ /* 0x000fe60003800000 */
[----:B----45:R3:W4:Y:S01]  /*17060*/  SHFL.IDX PT, R6, R28, 0x1, 0x181f ;  /* 0x00381f001c067f89 */ /* 0x03072200000e0000 */
        /* <DEDUP_REMOVED lines=8> */
[----:B------:R0:W-:Y:S04]  /*170f0*/  @!P3 ST.E.128 desc[UR60][R4.64], R8 ;  /* 0x000000080400b985 */ /* 0x0001e8000c101d3c */
[----:B------:R0:W-:Y:S02]  /*17100*/  @!P4 ST.E.128 desc[UR60][R6.64], R36 ;  /* 0x000000240600c985 */ /* 0x0001e4000c101d3c */
.L_x_650:
[----:B------:R-:W-:Y:S05]  /*17110*/  BSYNC B1 ;  /* 0x0000000000017941 */ /* 0x000fea0003800000 */
.L_x_649:
[----:B0-----:R0:W0:Y:S01]  /*17120*/  SHFL.IDX PT, R0, R3, 0x2, 0x181f ;  /* 0x00581f0003007f89 */ /* 0x00102200000e0000 */
[----:B------:R-:W-:Y:S03]  /*17130*/  BSSY B1, `(.L_x_651) ;  /* 0x000000c000017945 */ /* 0x000fe60003800000 */
[----:B----4-:R4:W0:Y:S01]  /*17140*/  SHFL.IDX PT, R6, R28, 0x2, 0x181f ;  /* 0x00581f001c067f89 */ /* 0x01082200000e0000 */
[----:B------:R-:W-:Y:S05]  /*17150*/  @P1 BRA `(.L_x_652) ;  /* 0x0000000000241947 */ /* 0x000fea0003800000 */
[----:B------:R-:W-:Y:S02]  /*17160*/  ULDC UR4, c[0x0][0xac8] ;  /* 0x0002b20000047ab9 */ /* 0x000fe40000000800 */
[----:B------:R-:W-:Y:S02]  /*17170*/  ISETP.GE.AND P2, PT, R182, UR4, PT ;  /* 0x00000004b6007c0c */ /* 0x000fe4000bf46270 */
[----:B------:R-:W-:-:S11]  /*17180*/  ISETP.GE.AND P3, PT, R183, UR4, PT ;  /* 0x00000004b7007c0c */ /* 0x000fd6000bf66270 */
[CC--:B0-----:R-:W-:Y:S02]  /*17190*/  @!P2 LEA R4, P0, R182.reuse, R6.reuse, 0x1 ;  /* 0x00000006b604a211 */ /* 0x0c1fe400078008ff */
[C---:B------:R-:W-:Y:S02]  /*171a0*/  @!P3 LEA R6, P1, R183.reuse, R6, 0x1 ;  /* 0x00000006b706b211 */ /* 0x040fe400078208ff */
[-C--:B------:R-:W-:Y:S02]  /*171b0*/  @!P2 LEA.HI.X R5, R182, R0.reuse, R56, 0x1, P0 ;  /* 0x00000000b605a211 */ /* 0x080fe400000f0c38 */
[----:B------:R-:W-:-:S03]  /*171c0*/  @!P3 LEA.HI.X R7, R183, R0, R54, 0x1, P1 ;  /* 0x00000000b707b211 */ /* 0x000fc600008f0c36 */
[----:B------:R0:W-:Y:S04]  /*171d0*/  @!P2 ST.E.128 desc[UR60][R4.64], R12 ;  /* 0x0000000c0400a985 */ /* 0x0001e8000c101d3c */
[----:B------:R0:W-:Y:S02]  /*171e0*/  @!P3 ST.E.128 desc[UR60][R6.64], R40 ;  /* 0x000000280600b985 */ /* 0x0001e4000c101d3c */
.L_x_652:
[----:B------:R-:W-:Y:S05]  /*171f0*/  BSYNC B1 ;  /* 0x0000000000017941 */ /* 0x000fea0003800000 */
.L_x_651:
[----:B0-----:R-:W-:Y:S01]  /*17200*/  IADD3 R0, R50, 0x60, RZ ;  /* 0x0000006032007810 */ /* 0x001fe20007ffe0ff */
[----:B--23--:R-:W0:Y:S03]  /*17210*/  SHFL.IDX PT, R3, R3, 0x3, 0x181f ;  /* 0x00781f0003037f89 */ /* 0x00ce2600000e0000 */
[----:B------:R-:W-:Y:S01]  /*17220*/  ISETP.GE.AND P0, PT, R0, R57, PT ;  /* 0x000000390000720c */ /* 0x000fe20003f06270 */
[----:B----4-:R-:W2:-:S12]  /*17230*/  SHFL.IDX PT, R28, R28, 0x3, 0x181f ;  /* 0x00781f001c1c7f89 */ /* 0x010e9800000e0000 */
        /* <DEDUP_REMOVED lines=12> */
.L_x_645:
[----:B------:R-:W-:Y:S01]  /*17300*/  ULDC.64 UR4, c[0x0][0xc00] ;  /* 0x0003000000047ab9 */ /* 0x000fe20000000a00 */
[----:B------:R-:W-:Y:S01]  /*17310*/  IMAD.MOV.U32 R3, RZ, RZ, RZ ;  /* 0x000000ffff037224 */ /* 0x000fe200078e00ff */
[----:B------:R-:W-:Y:S01]  /*17320*/  ISETP.NE.U32.AND P0, PT, RZ, UR4, PT ;  /* 0x00000004ff007c0c */ /* 0x000fe2000bf05070 */
[----:B------:R-:W2:Y:S01]  /*17330*/  LDC R25, c[0x0][0xbe8] ;  /* 0x0002fa00ff197b82 */ /* 0x000ea20000000800 */
[----:B------:R-:W-:Y:S02]  /*17340*/  IADD3 R4, P1, R186, UR4, RZ ;  /* 0x00000004ba047c10 */ /* 0x000fe4000ff3e0ff */
[----:B------:R-:W-:Y:S02]  /*17350*/  ISETP.NE.AND.EX P0, PT, RZ, UR5, PT, P0 ;  /* 0x00000005ff007c0c */ /* 0x000fe4000bf05300 */
[----:B------:R-:W-:Y:S01]  /*17360*/  IADD3.X R5, R187, UR5, RZ, P1, !PT ;  /* 0x00000005bb057c10 */ /* 0x000fe20008ffe4ff */
[----:B------:R-:W-:Y:S02]  /*17370*/  ULDC.64 UR4, c[0x0][0xc08] ;  /* 0x0003020000047ab9 */ /* 0x000fe40000000a00 */
[----:B------:R-:W-:-:S04]  /*17380*/  ISETP.NE.U32.AND P1, PT, RZ, UR4, PT ;  /* 0x00000004ff007c0c */ /* 0x000fc8000bf25070 */
[----:B------:R-:W-:-:S04]  /*17390*/  ISETP.NE.AND.EX P1, PT, RZ, UR5, PT, P1 ;  /* 0x00000005ff007c0c */ /* 0x000fc8000bf25310 */
[----:B------:R3:W5:Y:S09]  /*173a0*/  @P0 LDG.E R3, desc[UR60][R4.64] ;  /* 0x0000003c04030981 */ /* 0x000772000c1e1900 */
[----:B------:R-:W-:Y:S01]  /*173b0*/  @P1 IADD3 R186, P2, R186, UR4, RZ ;  /* 0x00000004baba1c10 */ /* 0x000fe2000ff5e0ff */
[----:B------:R-:W-:-:S02]  /*173c0*/  ULDC UR4, c[0x0][0xa88] ;  /* 0x0002a20000047ab9 */ /* 0x000fc40000000800 */
[----:B------:R-:W-:Y:S01]  /*173d0*/  IMAD.U32 R0, RZ, RZ, UR4 ;  /* 0x00000004ff007e24 */ /* 0x000fe2000f8e00ff */
[----:B------:R-:W-:-:S05]  /*173e0*/  @P1 IADD3.X R187, R187, UR5, RZ, P2, !PT ;  /* 0x00000005bbbb1c10 */ /* 0x000fca00097fe4ff */
[----:B------:R3:W5:Y:S01]  /*173f0*/  @P1 LDG.E R0, desc[UR60][R186.64] ;  /* 0x0000003cba001981 */ /* 0x000762000c1e1900 */
[----:B--2---:R-:W-:Y:S01]  /*17400*/  ISETP.NE.AND P2, PT, R25, 0x1, PT ;  /* 0x000000011900780c */ /* 0x004fe20003f45270 */
[----:B------:R-:W2:-:S12]  /*17410*/  S2R R6, SR_TID.X ;  /* 0x0000000000067919 */ /* 0x000e980000002100 */
[----:B------:R-:W0:Y:S08]  /*17420*/  @P2 LDC R14, c[0x0][0xbec] ;  /* 0x0002fb00ff0e2b82 */ /* 0x000e300000000800 */
[----:B------:R-:W0:Y:S01]  /*17430*/  @P2 LDC R27, c[0x0][0xbf0] ;  /* 0x0002fc00ff1b2b82 */ /* 0x000e220000000800 */
[----:B--2---:R-:W-:-:S05]  /*17440*/  VIADD R6, R6, 0xffffff80 ;  /* 0xffffff8006067836 */ /* 0x004fca0000000000 */
[----:B------:R-:W-:Y:S01]  /*17450*/  ISETP.GE.AND P3, PT, R6, 0x80, PT ;  /* 0x000000800600780c */ /* 0x000fe20003f66270 */
[----:B---3--:R-:W-:-:S12]  /*17460*/  @P1 BRA `(.L_x_654) ;  /* 0x0000000000101947 */ /* 0x008fd80003800000 */
[----:B------:R-:W-:Y:S05]  /*17470*/  @!P0 BRA `(.L_x_654) ;  /* 0x00000000000c8947 */ /* 0x000fea0003800000 */
[----:B------:R-:W2:Y:S04]  /*17480*/  LDG.E R7, desc[UR60][R4.64] ;  /* 0x0000003c04077981 */ /* 0x000ea8000c1e1900 */
[----:B-----5:R-:W2:Y:S02]  /*17490*/  LDG.E R0, desc[UR60][R4.64+0x4] ;  /* 0x0000043c04007981 */ /* 0x020ea4000c1e1900 */
[----:B--2---:R-:W-:-:S07]  /*174a0*/  IMAD.IADD R0, R0, 0x1, -R7 ;  /* 0x0000000100007824 */ /* 0x004fce00078e0a07 */
.L_x_654:
[----:B------:R-:W-:Y:S01]  /*174b0*/  BSSY B1, `(.L_x_655) ;  /* 0x000002e000017945 */ /* 0x000fe20003800000 */
[----:B------:R-:W-:Y:S02]  /*174c0*/  SHF.R.S32.HI R13, RZ, 0x1f, R185 ;  /* 0x0000001fff0d7819 */ /* 0x000fe400000114b9 */
[----:B------:R-:W-:Y:S02]  /*174d0*/  SEL R15, R188, RZ, !P0 ;  /* 0x000000ffbc0f7207 */ /* 0x000fe40004000000 */
[----:B------:R-:W-:Y:S02]  /*174e0*/  SEL R193, R193, RZ, !P0 ;  /* 0x000000ffc1c17207 */ /* 0x000fe40004000000 */
[----:B-----5:R-:W-:Y:S01]  /*174f0*/  SHF.R.S32.HI R10, RZ, 0x1f, R3 ;  /* 0x0000001fff0a7819 */ /* 0x020fe20000011403 */
[----:B------:R-:W-:Y:S06]  /*17500*/  @P3 BRA `(.L_x_656) ;  /* 0x0000000000a03947 */ /* 0x000fec0003800000 */
[----:B------:R-:W2:Y:S01]  /*17510*/  S2R R5, SR_TID.X ;  /* 0x0000000000057919 */ /* 0x000ea20000002100 */
[----:B------:R-:W3:Y:S01]  /*17520*/  LDC R11, c[0x0][0xbe8] ;  /* 0x0002fa00ff0b7b82 */ /* 0x000ee20000000800 */
[----:B--2---:R-:W-:Y:S02]  /*17530*/  IMAD R4, R190, 0x80, R5 ;  /* 0x00000080be047824 */ /* 0x004fe400078e0205 */
[----:B---3--:R-:W-:Y:S02]  /*17540*/  IMAD R5, R0, R11, RZ ;  /* 0x0000000b00057224 */ /* 0x008fe400078e02ff */
        /* <DEDUP_REMOVED lines=10> */
[----:B------:R-:W2:Y:S08]  /*175f0*/  @P0 LDC R9, c[0x0][0xbec] ;  /* 0x0002fb00ff090b82 */ /* 0x000eb00000000800 */
[----:B------:R-:W3:Y:S01]  /*17600*/  @P0 LDC R21, c[0x0][0xbf0] ;  /* 0x0002fc00ff150b82 */ /* 0x000ee20000000800 */
[----:B--2---:R-:W-:-:S04]  /*17610*/  @P0 IMAD.HI.U32 R6, R12, R9, RZ ;  /* 0x000000090c060227 */ /* 0x004fc800078e00ff */
[----:B------:R-:W-:Y:S01]  /*17620*/  IMAD R9, R185, UR5, R8 ;  /* 0x00000005b9097c24 */ /* 0x000fe2000f8e0208 */
[----:B------:R-:W-:Y:S01]  /*17630*/  ULDC.64 UR4, c[0x0][0xb98] ;  /* 0x0002e60000047ab9 */ /* 0x000fe20000000a00 */
[----:B---3--:R-:W-:Y:S01]  /*17640*/  @P0 SHF.R.U32.HI R7, RZ, R21, R6 ;  /* 0x00000015ff070219 */ /* 0x008fe20000011606 */
[----:B------:R-:W-:Y:S02]  /*17650*/  IMAD R6, R193, UR4, RZ ;  /* 0x00000004c1067c24 */ /* 0x000fe4000f8e02ff */
[----:B------:R-:W-:Y:S02]  /*17660*/  IADD3 R5, R5, R9, RZ ;  /* 0x0000000905057210 */ /* 0x000fe40007ffe0ff */
[----:B------:R-:W-:Y:S02]  /*17670*/  IMAD.MOV R9, RZ, RZ, -R7 ;  /* 0x000000ffff097224 */ /* 0x000fe400078e0a07 */
[----:B------:R-:W-:-:S04]  /*17680*/  IMAD.WIDE.U32 R4, R15, UR4, R4 ;  /* 0x000000040f047c25 */ /* 0x000fc8000f8e0004 */
[----:B------:R-:W-:Y:S01]  /*17690*/  IMAD R9, R11, R9, R12 ;  /* 0x000000090b097224 */ /* 0x000fe200078e020c */
[----:B------:R-:W-:Y:S01]  /*176a0*/  SHF.R.S32.HI R11, RZ, 0x1f, R7 ;  /* 0x0000001fff0b7819 */ /* 0x000fe20000011407 */
[----:B------:R-:W-:Y:S01]  /*176b0*/  IMAD R8, R15, UR5, R6 ;  /* 0x000000050f087c24 */ /* 0x000fe2000f8e0206 */
[----:B------:R-:W-:Y:S01]  /*176c0*/  IADD3 R4, P0, R7, R4, RZ ;  /* 0x0000000407047210 */ /* 0x000fe20007f1e0ff */
[----:B------:R-:W-:Y:S01]  /*176d0*/  ULDC.64 UR4, c[0x0][0xb88] ;  /* 0x0002e20000047ab9 */ /* 0x000fe20000000a00 */
        /* <DEDUP_REMOVED lines=11> */
.L_x_656:
[----:B------:R-:W-:Y:S05]  /*17790*/  BSYNC B1 ;  /* 0x0000000000017941 */ /* 0x000fea0003800000 */
.L_x_655:
[----:B------:R-:W-:Y:S01]  /*177a0*/  ULDC.64 UR4, c[0x0][0xaa0] ;  /* 0x0002a80000047ab9 */ /* 0x000fe20000000a00 */
[----:B------:R-:W-:Y:S01]  /*177b0*/  BSSY B1, `(.L_x_657) ;  /* 0x000003a000017945 */ /* 0x000fe20003800000 */
[----:B------:R-:W-:Y:S01]  /*177c0*/  IMAD R4, R10, UR4, RZ ;  /* 0x000000040a047c24 */ /* 0x000fe2000f8e02ff */
[----:B------:R-:W-:Y:S02]  /*177d0*/  SHF.R.S32.HI R12, RZ, 0x1f, R183 ;  /* 0x0000001fff0c7819 */ /* 0x000fe400000114b7 */
[----:B------:R-:W-:Y:S01]  /*177e0*/  SHF.R.S32.HI R20, RZ, 0x1f, R182 ;  /* 0x0000001fff147819 */ /* 0x000fe200000114b6 */
[C---:B--2---:R-:W-:Y:S02]  /*177f0*/  IMAD R7, R3.reuse, UR5, R4 ;  /* 0x0000000503077c24 */ /* 0x044fe4000f8e0204 */
[----:B------:R-:W-:Y:S01]  /*17800*/  IMAD.WIDE.U32 R4, R3, UR4, RZ ;  /* 0x0000000403047c25 */ /* 0x000fe2000f8e00ff */
[----:B------:R-:W-:-:S03]  /*17810*/  ULDC.64 UR4, c[0x0][0xae8] ;  /* 0x0002ba0000047ab9 */ /* 0x000fc60000000a00 */
[----:B------:R-:W-:Y:S02]  /*17820*/  IMAD R3, R184, 0x20, R192 ;  /* 0x00000020b8037824 */ /* 0x000fe400078e02c0 */
[----:B------:R-:W-:Y:S02]  /*17830*/  IMAD.IADD R5, R5, 0x1, R7 ;  /* 0x0000000105057824 */ /* 0x000fe400078e0207 */
[----:B------:R-:W-:Y:S02]  /*17840*/  IMAD R9, R190, 0x80, R3 ;  /* 0x00000080be097824 */ /* 0x000fe400078e0203 */
[----:B------:R-:W-:Y:S02]  /*17850*/  IMAD R8, R13, UR4, RZ ;  /* 0x000000040d087c24 */ /* 0x000fe4000f8e02ff */
[----:B0-----:R-:W-:-:S04]  /*17860*/  @P2 IMAD.HI.U32 R6, R9, R14, RZ ;  /* 0x0000000e09062227 */ /* 0x001fc800078e00ff */
[C---:B------:R-:W-:Y:S02]  /*17870*/  IMAD R7, R185.reuse, UR5, R8 ;  /* 0x00000005b9077c24 */ /* 0x040fe4000f8e0208 */
[----:B------:R-:W-:Y:S01]  /*17880*/  IMAD.WIDE.U32 R4, R185, UR4, R4 ;  /* 0x00000004b9047c25 */ /* 0x000fe2000f8e0004 */
[----:B------:R-:W-:-:S03]  /*17890*/  ULDC.64 UR4, c[0x0][0xaf0] ;  /* 0x0002bc0000047ab9 */ /* 0x000fc60000000a00 */
[----:B------:R-:W-:Y:S01]  /*178a0*/  IMAD.MOV.U32 R3, RZ, RZ, R9 ;  /* 0x000000ffff037224 */ /* 0x000fe200078e0009 */
[----:B------:R-:W-:Y:S01]  /*178b0*/  @P2 SHF.R.U32.HI R3, RZ, R27, R6 ;  /* 0x0000001bff032219 */ /* 0x000fe20000011606 */
[----:B------:R-:W-:Y:S02]  /*178c0*/  IMAD R8, R193, UR4, RZ ;  /* 0x00000004c1087c24 */ /* 0x000fe4000f8e02ff */
[----:B------:R-:W-:Y:S01]  /*178d0*/  IMAD.IADD R5, R5, 0x1, R7 ;  /* 0x0000000105057824 */ /* 0x000fe200078e0207 */
[----:B------:R-:W-:Y:S01]  /*178e0*/  SHF.R.S32.HI R6, RZ, 0x1f, R3 ;  /* 0x0000001fff067819 */ /* 0x000fe20000011403 */
[C---:B------:R-:W-:Y:S02]  /*178f0*/  IMAD R7, R15.reuse, UR5, R8 ;  /* 0x000000050f077c24 */ /* 0x040fe4000f8e0208 */
[----:B------:R-:W-:Y:S01]  /*17900*/  IMAD.WIDE.U32 R4, R15, UR4, R4 ;  /* 0x000000040f047c25 */ /* 0x000fe2000f8e0004 */
[----:B------:R-:W-:-:S03]  /*17910*/  ULDC.64 UR4, c[0x0][0xae0] ;  /* 0x0002b80000047ab9 */ /* 0x000fc60000000a00 */
[----:B------:R-:W-:Y:S01]  /*17920*/  IMAD.MOV R8, RZ, RZ, -R3 ;  /* 0x000000ffff087224 */ /* 0x000fe200078e0a03 */
[----:B------:R-:W-:Y:S01]  /*17930*/  IADD3 R5, R5, R7, RZ ;  /* 0x0000000705057210 */ /* 0x000fe20007ffe0ff */
        /* <DEDUP_REMOVED lines=10> */
[C---:B------:R-:W-:Y:S02]  /*179e0*/  IMAD R3, R7.reuse, UR5, R6 ;  /* 0x0000000507037c24 */ /* 0x040fe4000f8e0206 */
[----:B------:R-:W-:Y:S01]  /*179f0*/  IMAD.WIDE.U32 R4, R7, UR4, R4 ;  /* 0x0000000407047c25 */ /* 0x000fe2000f8e0004 */
[----:B------:R-:W-:Y:S01]  /*17a00*/  ISETP.GE.AND P2, PT, R8, R25, PT ;  /* 0x000000190800720c */ /* 0x000fe20003f46270 */
[----:B------:R-:W-:-:S02]  /*17a10*/  ULDC.64 UR4, c[0x0][0xa80] ;  /* 0x0002a00000047ab9 */ /* 0x000fc40000000a00 */
[----:B------:R-:W-:Y:S01]  /*17a20*/  VIADD R0, R8, 0x20 ;  /* 0x0000002008007836 */ /* 0x000fe20000000000 */
[----:B------:R-:W-:Y:S01]  /*17a30*/  LEA R6, P3, R4, UR4, 0x1 ;  /* 0x0000000404067c11 */ /* 0x000fe2000f8608ff */
[----:B------:R-:W-:-:S03]  /*17a40*/  IMAD.IADD R3, R5, 0x1, R3 ;  /* 0x0000000105037824 */ /* 0x000fc600078e0203 */
[-C--:B------:R-:W-:Y:S01]  /*17a50*/  ISETP.GE.AND P1, PT, R0, R25.reuse, PT ;  /* 0x000000190000720c */ /* 0x080fe20003f26270 */
[----:B------:R-:W-:Y:S01]  /*17a60*/  VIADD R0, R8, 0x40 ;  /* 0x0000004008007836 */ /* 0x000fe20000000000 */
[----:B------:R-:W-:Y:S02]  /*17a70*/  LEA.HI.X R3, R4, UR5, R3, 0x1, P3 ;  /* 0x0000000504037c11 */ /* 0x000fe400098f0c03 */
[----:B------:R0:W2:Y:S02]  /*17a80*/  SHFL.IDX PT, R4, R6, RZ, 0x181f ;  /* 0x00181fff06047589 */ /* 0x0000a400000e0000 */
[----:B------:R-:W-:Y:S02]  /*17a90*/  ISETP.GE.AND P0, PT, R0, R25, PT ;  /* 0x000000190000720c */ /* 0x000fe40003f06270 */
[----:B------:R0:W3:Y:S01]  /*17aa0*/  SHFL.IDX PT, R0, R3, RZ, 0x181f ;  /* 0x00181fff03007589 */ /* 0x0000e200000e0000 */
[----:B------:R-:W-:Y:S10]  /*17ab0*/  @P2 BRA `(.L_x_658) ;  /* 0x0000000000242947 */ /* 0x000ff40003800000 */
        /* <DEDUP_REMOVED lines=9> */
.L_x_658:
[----:B------:R-:W-:Y:S05]  /*17b50*/  BSYNC B1 ;  /* 0x0000000000017941 */ /* 0x000fea0003800000 */
.L_x_657:
[----:B---3--:R3:W0:Y:S01]  /*17b60*/  SHFL.IDX PT, R0, R3, 0x1, 0x181f ;  /* 0x00381f0003007f89 */ /* 0x00862200000e0000 */
[----:B------:R-:W-:Y:S03]  /*17b70*/  BSSY B1, `(.L_x_659) ;  /* 0x000000c000017945 */ /* 0x000fe60003800000 */
[----:B--2---:R3:W2:Y:S01]  /*17b80*/  SHFL.IDX PT, R4, R6, 0x1, 0x181f ;  /* 0x00381f0006047f89 */ /* 0x0046a200000e0000 */
        /* <DEDUP_REMOVED lines=10> */
.L_x_660:
[----:B------:R-:W-:Y:S05]  /*17c30*/  BSYNC B1 ;  /* 0x0000000000017941 */ /* 0x000fea0003800000 */
.L_x_659:
[----:B0-----:R0:W0:Y:S01]  /*17c40*/  SHFL.IDX PT, R0, R3, 0x2, 0x181f ;  /* 0x00581f0003007f89 */ /* 0x00102200000e0000 */
[----:B------:R-:W-:Y:S03]  /*17c50*/  BSSY B1, `(.L_x_661) ;  /* 0x000000c000017945 */ /* 0x000fe60003800000 */
[----:B--2---:R2:W0:Y:S01]  /*17c60*/  SHFL.IDX PT, R4, R6, 0x2, 0x181f ;  /* 0x00581f0006047f89 */ /* 0x00442200000e0000 */
        /* <DEDUP_REMOVED lines=8> */
[----:B------:R0:W-:Y:S04]  /*17cf0*/  @!P2 ST.E.128 desc[UR60][R10.64], RZ ;  /* 0x000000ff0a00a985 */ /* 0x0001e8000c101d3c */
[----:B------:R0:W-:Y:S02]  /*17d00*/  @!P3 ST.E.128 desc[UR60][R4.64], RZ ;  /* 0x000000ff0400b985 */ /* 0x0001e4000c101d3c */
.L_x_662:
[----:B------:R-:W-:Y:S05]  /*17d10*/  BSYNC B1 ;  /* 0x0000000000017941 */ /* 0x000fea0003800000 */
.L_x_661:
[----:B0-----:R-:W-:Y:S01]  /*17d20*/  VIADD R0, R8, 0x60 ;  /* 0x0000006008007836 */ /* 0x001fe20000000000 */
[----:B---3--:R-:W0:Y:S04]  /*17d30*/  SHFL.IDX PT, R3, R3, 0x3, 0x181f ;  /* 0x00781f0003037f89 */ /* 0x008e2800000e0000 */
[----:B------:R-:W-:Y:S01]  /*17d40*/  ISETP.GE.AND P0, PT, R0, R25, PT ;  /* 0x000000190000720c */ /* 0x000fe20003f06270 */
[----:B------:R3:W0:-:S12]  /*17d50*/  SHFL.IDX PT, R4, R6, 0x3, 0x181f ;  /* 0x00781f0006047f89 */ /* 0x00061800000e0000 */
[----:B---3--:R-:W-:Y:S05]  /*17d60*/  @P0 BRA `(.L_x_653) ;  /* 0x0000000000240947 */ /* 0x008fea0003800000 */
[----:B------:R-:W-:Y:S02]  /*17d70*/  ULDC UR4, c[0x0][0xac8] ;  /* 0x0002b20000047ab9 */ /* 0x000fe40000000800 */
[----:B------:R-:W-:Y:S02]  /*17d80*/  ISETP.GE.AND P2, PT, R182, UR4, PT ;  /* 0x00000004b6007c0c */ /* 0x000fe4000bf46270 */
[----:B------:R-:W-:-:S11]  /*17d90*/  ISETP.GE.AND P3, PT, R183, UR4, PT ;  /* 0x00000004b7007c0c */ /* 0x000fd6000bf66270 */
[CC--:B0-2---:R-:W-:Y:S02]  /*17da0*/  @!P2 LEA R6, P0, R182.reuse, R4.reuse, 0x1 ;  /* 0x00000004b606a211 */ /* 0x0c5fe400078008ff */
[C---:B------:R-:W-:Y:S02]  /*17db0*/  @!P3 LEA R4, P1, R183.reuse, R4, 0x1 ;  /* 0x00000004b704b211 */ /* 0x040fe400078208ff */
[-C--:B------:R-:W-:Y:S02]  /*17dc0*/  @!P2 LEA.HI.X R7, R182, R3.reuse, R20, 0x1, P0 ;  /* 0x00000003b607a211 */ /* 0x080fe400000f0c14 */
[----:B------:R-:W-:-:S03]  /*17dd0*/  @!P3 LEA.HI.X R5, R183, R3, R12, 0x1, P1 ;  /* 0x00000003b705b211 */ /* 0x000fc600008f0c0c */
[----:B------:R3:W-:Y:S04]  /*17de0*/  @!P2 ST.E.128 desc[UR60][R6.64], RZ ;  /* 0x000000ff0600a985 */ /* 0x0007e8000c101d3c */
[----:B------:R3:W-:Y:S02]  /*17df0*/  @!P3 ST.E.128 desc[UR60][R4.64], RZ ;  /* 0x000000ff0400b985 */ /* 0x0007e4000c101d3c */
.L_x_653:
[----:B------:R-:W-:Y:S05]  /*17e00*/  BSYNC B0 ;  /* 0x0000000000007941 */ /* 0x000fea0003800000 */
.L_x_644:
[----:B------:R-:W-:Y:S02]  /*17e10*/  ULDC UR4, c[0x0][0xc3c] ;  /* 0x00030f0000047ab9 */ /* 0x000fe40000000800 */
[----:B-1----:R-:W-:-:S13]  /*17e20*/  ISETP.GE.AND P0, PT, R31, UR4, PT ;  /* 0x000000041f007c0c */ /* 0x002fda000bf06270 */
[----:B------:R-:W-:Y:S05]  /*17e30*/  @!P0 BRA `(.L_x_663) ;  /* 0xfffffe9400548947 */ /* 0x000fea000383ffff */
[----:B------:R-:W-:Y:S05]  /*17e40*/  BRA `(.L_x_448) ;  /* 0x00000068000c7947 */ /* 0x000fea0003800000 */
.L_x_446:
[----:B------:R-:W-:-:S08]  /*17e50*/  NOP ;  /* 0x0000000000007918 */ /* 0x000fd00000000000 */
[----:B0-----:R-:W0:-:S00]  /*17e60*/  USETMAXREG.DEALLOC.CTAPOOL 0x28 ;  /* 0x00000028000079c8 */ /* 0x001e0000080e0500 */
[----:B0-----:R-:W-:Y:S01]  /*17e70*/  LOP3.LUT R2, R2, 0x3, RZ, 0xc0, !PT ;  /* 0x0000000302027812 */ /* 0x001fe200078ec0ff */
[----:B------:R-:W-:Y:S01]  /*17e80*/  IMAD.MOV.U32 R4, RZ, RZ, RZ ;  /* 0x000000ffff047224 */ /* 0x000fe200078e00ff */
[----:B------:R-:W-:-:S04]  /*17e90*/  LOP3.LUT R23, R23, 0xffffffdf, RZ, 0xc0, !PT ;  /* 0xffffffdf17177812 */ /* 0x000fc800078ec0ff */
[----:B------:R-:W0:Y:S02]  /*17ea0*/  SHFL.IDX PT, R2, R2, RZ, 0x1f ;  /* 0x00001fff02027589 */ /* 0x000e2400000e0000 */
[----:B0-----:R-:W-:-:S13]  /*17eb0*/  ISETP.NE.AND P0, PT, R2, RZ, PT ;  /* 0x000000ff0200720c */ /* 0x001fda0003f05270 */
[----:B------:R-:W-:Y:S01]  /*17ec0*/  @P0 LOP3.LUT R23, R23, 0x20, RZ, 0xfc, !PT ;  /* 0x0000002017170812 */ /* 0x000fe200078efcff */
[----:B------:R-:W-:Y:S06]  /*17ed0*/  @!P0 BRA `(.L_x_664) ;  /* 0x00000000001c8947 */ /* 0x000fec0003800000 */
[----:B------:R-:W0:Y:S08]  /*17ee0*/  S2UR UR5, SR_CgaCtaId ;  /* 0x00000000000579c3 */ /* 0x000e300000008800 */
[----:B------:R-:W-:Y:S06]  /*17ef0*/  BAR.SYNC.DEFER_BLOCKING 0x5, 0x180 ;  /* 0x0146000000007b1d */ /* 0x000fec0000010000 */
[----:B------:R-:W-:-:S02]  /*17f00*/  UMOV UR4, 0x400 ;  /* 0x0000040000047882 */ /* 0x000fc40000000000 */
[----:B0-----:R-:W-:-:S09]  /*17f10*/  ULEA UR4, UR5, UR4, 0x18 ;  /* 0x0000000405047291 */ /* 0x001fd2000f8ec03f */
[----:B------:R-:W0:Y:S01]  /*17f20*/  LDS.128 R16, [UR4+0x2a8d0] ;  /* 0x02a8d004ff107984 */ /* 0x000e220008000c00 */
[----:B------:R-:W-:Y:S06]  /*17f30*/  BAR.ARV 0x4, 0x180 ;  /* 0x0106000000007b1d */ /* 0x000fec0000002000 */
[----:B------:R-:W-:Y:S05]  /*17f40*/  BRA `(.L_x_665) ;  /* 0x0000000400fc7947 */ /* 0x000fea0003800000 */
.L_x_664:
[----:B------:R-:W-:Y:S01]  /*17f50*/  LOP3.LUT R5, R0, 0x1f, RZ, 0xc0, !PT ;  /* 0x0000001f00057812 */ /* 0x000fe200078ec0ff */
[----:B------:R-:W-:Y:S01]  /*17f60*/  ULDC UR4, c[0x0][0xc3c] ;  /* 0x00030f0000047ab9 */ /* 0x000fe20000000800 */
[----:B------:R-:W0:Y:S01]  /*17f70*/  S2UR UR6, SR_CTAID.X ;  /* 0x00000000000679c3 */ /* 0x000e220000002500 */
[----:B------:R-:W-:Y:S01]  /*17f80*/  ULDC UR5, c[0x0][0xc38] ;  /* 0x00030e0000057ab9 */ /* 0x000fe20000000800 */
[----:B------:R-:W-:-:S04]  /*17f90*/  ISETP.NE.AND P0, PT, R5, 0x1f, PT ;  /* 0x0000001f0500780c */ /* 0x000fc80003f05270 */
[----:B------:R-:W-:-:S13]  /*17fa0*/  ISETP.GE.OR P1, PT, R5, UR4, !P0 ;  /* 0x0000000405007c0c */ /* 0x000fda000c726670 */
[----:B------:R-:W1:Y:S02]  /*17fb0*/  @!P1 LDC.64 R2, c[0x0][0xc80] ;  /* 0x00032000ff029b82 */ /* 0x000e640000000a00 */
[----:B-1----:R-:W-:-:S05]  /*17fc0*/  @!P1 IMAD.WIDE.U32 R2, R5, 0x4, R2 ;  /* 0x0000000405029825 */ /* 0x002fca00078e0002 */
        /* <DEDUP_REMOVED lines=8> */
[----:B--2---:R-:W1:Y:S02]  /*18050*/  SHFL.UP PT, R6, R4, 0x1, RZ ;  /* 0x0420000004067989 */ /* 0x004e6400000e00ff */
        /* <DEDUP_REMOVED lines=11> */
[----:B------:R-:W1:Y:S02]  /*18110*/  SHFL.UP PT, R7, R2, 0x10, RZ ;  /* 0x0600000002077989 */ /* 0x000e6400000e00ff */
[----:B-1----:R-:W-:-:S05]  /*18120*/  SEL R7, R7, RZ, P5 ;  /* 0x000000ff07077207 */ /* 0x002fca0002800000 */
[----:B------:R-:W-:-:S05]  /*18130*/  IMAD.IADD R7, R2, 0x1, R7 ;  /* 0x0000000102077824 */ /* 0x000fca00078e0207 */
[----:B------:R-:W1:Y:S02]  /*18140*/  SHFL.IDX PT, R6, R7, 0x1f, 0x1f ;  /* 0x03e01f0007067f89 */ /* 0x000e6400000e0000 */
[----:B-1----:R-:W-:-:S04]  /*18150*/  IMAD R6, R6, UR5, RZ ;  /* 0x0000000506067c24 */ /* 0x002fc8000f8e02ff */
[----:B------:R-:W-:Y:S01]  /*18160*/  IMAD.MOV.U32 R3, RZ, RZ, R6 ;  /* 0x000000ffff037224 */ /* 0x000fe200078e0006 */
[----:B0-----:R-:W-:-:S13]  /*18170*/  ISETP.GT.AND P6, PT, R6, UR6, PT ;  /* 0x0000000606007c0c */ /* 0x001fda000bfc4270 */
[----:B------:R-:W-:Y:S05]  /*18180*/  @P6 BRA `(.L_x_666) ;  /* 0x00000000009c6947 */ /* 0x000fea0003800000 */
[----:B------:R-:W0:Y:S01]  /*18190*/  LDC R10, c[0x0][0xc3c] ;  /* 0x00030f00ff0a7b82 */ /* 0x000e220000000800 */
[----:B------:R-:W-:Y:S01]  /*181a0*/  IMAD.MOV.U32 R6, RZ, RZ, R3 ;  /* 0x000000ffff067224 */ /* 0x000fe200078e0003 */
[----:B------:R-:W-:Y:S01]  /*181b0*/  UMOV UR4, URZ ;  /* 0x0000003f00047c82 */ /* 0x000fe20008000000 */
[----:B------:R-:W-:Y:S01]  /*181c0*/  ULDC UR7, c[0x0][0xc3c] ;  /* 0x00030f0000077ab9 */ /* 0x000fe20000000800 */
[----:B------:R-:W-:-:S05]  /*181d0*/  ULDC UR5, c[0x0][0xc38] ;  /* 0x00030e0000057ab9 */ /* 0x000fca0000000800 */
.L_x_670:
[----:B------:R-:W-:Y:S01]  /*181e0*/  UIADD3 UR4, UR4, 0x1f, URZ ;  /* 0x0000001f04047890 */ /* 0x000fe2000fffe03f */
[----:B------:R-:W-:-:S05]  /*181f0*/  IMAD.U32 R19, RZ, RZ, UR7 ;  /* 0x00000007ff137e24 */ /* 0x000fca000f8e00ff */
        /* <DEDUP_REMOVED lines=10> */
.L_x_669:
[----:B------:R-:W-:Y:S05]  /*182a0*/  BSYNC B0 ;  /* 0x0000000000007941 */ /* 0x000fea0003800000 */
.L_x_668:
[----:B0----5:R-:W0:Y:S02]  /*182b0*/  SHFL.UP PT, R2, R4, 0x1, RZ ;  /* 0x0420000004027989 */ /* 0x021e2400000e00ff */
        /* <DEDUP_REMOVED lines=20> */
.L_x_666:
        /* <DEDUP_REMOVED lines=13> */
[----:B------:R-:W-:-:S06]  /*184d0*/  VIADD R16, R19, 0xffffffff ;  /* 0xffffffff13107836 */ /* 0x000fcc0000000000 */
[----:B------:R2:W3:Y:S02]  /*184e0*/  SHFL.IDX PT, R16, R7, R16, 0x1f ;  /* 0x00001f1007107589 */ /* 0x0004e400000e0000 */
.L_x_671:
[----:B---3--:R-:W-:Y:S01]  /*184f0*/  IMAD R16, R16, UR5, R9 ;  /* 0x0000000510107c24 */ /* 0x008fe2000f8e0209 */
[----:B0-----:R-:W-:Y:S01]  /*18500*/  IABS R2, R4 ;  /* 0x0000000400027213 */ /* 0x001fe20000000000 */
[----:B-12---:R-:W-:Y:S02]  /*18510*/  IMAD.MOV R7, RZ, RZ, -R3 ;  /* 0x000000ffff077224 */ /* 0x006fe400078e0a03 */
[----:B------:R-:W-:Y:S01]  /*18520*/  VIADD R19, R19, UR4 ;  /* 0x0000000413137c36 */ /* 0x000fe20008000000 */
[----:B------:R-:W-:Y:S01]  /*18530*/  IADD3 R9, -R16, UR6, RZ ;  /* 0x0000000610097c10 */ /* 0x000fe2000fffe1ff */
[----:B------:R-:W-:Y:S01]  /*18540*/  IMAD R7, R7, R10, RZ ;  /* 0x0000000a07077224 */ /* 0x000fe200078e02ff */
[----:B------:R-:W-:Y:S01]  /*18550*/  IADD3 R8, RZ, -R2, RZ ;  /* 0x80000002ff087210 */ /* 0x000fe20007ffe0ff */
[----:B------:R-:W-:Y:S01]  /*18560*/  IMAD.MOV.U32 R2, RZ, RZ, RZ ;  /* 0x000000ffff027224 */ /* 0x000fe200078e00ff */
[----:B------:R-:W-:-:S03]  /*18570*/  IABS R6, R9 ;  /* 0x0000000900067213 */ /* 0x000fc60000000000 */
[----:B------:R-:W-:-:S04]  /*18580*/  IMAD.HI.U32 R2, R3, R7, R2 ;  /* 0x0000000703027227 */ /* 0x000fc800078e0002 */
[----:B------:R-:W-:Y:S02]  /*18590*/  IMAD.MOV.U32 R3, RZ, RZ, R6 ;  /* 0x000000ffff037224 */ /* 0x000fe400078e0006 */
[----:B------:R-:W-:Y:S02]  /*185a0*/  IMAD.MOV.U32 R6, RZ, RZ, R8 ;  /* 0x000000ffff067224 */ /* 0x000fe400078e0008 */
[----:B------:R-:W-:-:S04]  /*185b0*/  IMAD.HI.U32 R2, R2, R3, RZ ;  /* 0x0000000302027227 */ /* 0x000fc800078e00ff */
[----:B------:R-:W-:-:S05]  /*185c0*/  IMAD R3, R2, R6, R3 ;  /* 0x0000000602037224 */ /* 0x000fca00078e0203 */
[----:B------:R-:W-:-:S13]  /*185d0*/  ISETP.GT.U32.AND P1, PT, R10, R3, PT ;  /* 0x000000030a00720c */ /* 0x000fda0003f24070 */
[----:B------:R-:W-:Y:S02]  /*185e0*/  @!P1 IMAD.IADD R3, R3, 0x1, -R10 ;  /* 0x0000000103039824 */ /* 0x000fe400078e0a0a */
        /* <DEDUP_REMOVED lines=12> */
.L_x_667:
[----:B------:R-:W-:Y:S02]  /*186b0*/  IMAD.MOV.U32 R17, RZ, RZ, RZ ;  /* 0x000000ffff117224 */ /* 0x000fe400078e00ff */
[----:B------:R-:W-:Y:S02]  /*186c0*/  IMAD.U32 R16, RZ, RZ, UR6 ;  /* 0x00000006ff107e24 */ /* 0x000fe4000f8e00ff */
[----:B------:R-:W-:-:S07]  /*186d0*/  IMAD.MOV.U32 R18, RZ, RZ, RZ ;  /* 0x000000ffff127224 */ /* 0x000fce00078e00ff */
.L_x_672:
[----:B------:R-:W-:-:S13]  /*186e0*/  ISETP.NE.AND P0, PT, R5, RZ, PT ;  /* 0x000000ff0500720c */ /* 0x000fda0003f05270 */
[----:B------:R-:W0:Y:S01]  /*186f0*/  @!P0 S2R R3, SR_CgaCtaId ;  /* 0x0000000000038919 */ /* 0x000e220000008800 */
[----:B------:R-:W-:-:S04]  /*18700*/  @!P0 MOV R2, 0x400 ;  /* 0x0000040000028802 */ /* 0x000fc80000000f00 */
[----:B0-----:R-:W-:-:S05]  /*18710*/  @!P0 LEA R2, R3, R2, 0x18 ;  /* 0x0000000203028211 */ /* 0x001fca00078ec0ff */
[----:B------:R1:W-:Y:S01]  /*18720*/  @!P0 STS.128 [R2+0x2a8d0], R16 ;  /* 0x02a8d01002008388 */ /* 0x0003e20000000c00 */
[----:B------:R-:W-:Y:S06]  /*18730*/  BAR.ARV 0x5, 0x180 ;  /* 0x0146000000007b1d */ /* 0x000fec0000002000 */
.L_x_665:
[----:B------:R2:W-:Y:S01]  /*18740*/  STL [R1+0x28], RZ ;  /* 0x000028ff01007387 */ /* 0x0005e20000100800 */
[----:B------:R-:W-:Y:S01]  /*18750*/  ULDC UR4, c[0x0][0xc3c] ;  /* 0x00030f0000047ab9 */ /* 0x000fe20000000800 */
[----:B------:R-:W-:Y:S01]  /*18760*/  IMAD.MOV.U32 R29, RZ, RZ, 0x1 ;  /* 0x00000001ff1d7424 */ /* 0x000fe200078e00ff */
[----:B0-----:R-:W-:Y:S01]  /*18770*/  ISETP.GE.AND P0, PT, R19, UR4, PT ;  /* 0x0000000413007c0c */ /* 0x001fe2000bf06270 */
[----:B------:R-:W-:-:S12]  /*18780*/  IMAD.MOV.U32 R28, RZ, RZ, RZ ;  /* 0x000000ffff1c7224 */ /* 0x000fd800078e00ff */
[----:B--2---:R-:W-:Y:S05]  /*18790*/  @P0 BRA `(.L_x_673) ;  /* 0x0000005800d40947 */ /* 0x004fea0003800000 */
[----:B-1----:R-:W2:Y:S01]  /*187a0*/  LDL R2, [R1+0x38] ;  /* 0x0000380001027983 */ /* 0x002ea20000100800 */
[----:B------:R-:W0:Y:S01]  /*187b0*/  S2UR UR5, SR_CgaCtaId ;  /* 0x00000000000579c3 */ /* 0x000e220000008800 */
[----:B------:R-:W-:Y:S01]  /*187c0*/  LOP3.LUT R4, R0, 0x7f, RZ, 0xc0, !PT ;  /* 0x0000007f00047812 */ /* 0x000fe200078ec0ff */
[----:B------:R-:W-:Y:S01]  /*187d0*/  BSSY B8, `(.L_x_673) ;  /* 0x00005b1000087945 */ /* 0x000fe20003800000 */
[----:B------:R1:W-:Y:S01]  /*187e0*/  STL [R1+0x28], RZ ;  /* 0x000028ff01007387 */ /* 0x0003e20000100800 */
[----:B------:R-:W-:Y:S01]  /*187f0*/  IMAD.MOV.U32 R29, RZ, RZ, 0x1 ;  /* 0x00000001ff1d7424 */ /* 0x000fe200078e00ff */
[----:B------:R-:W-:Y:S01]  /*18800*/  MOV R28, RZ ;  /* 0x000000ff001c7202 */ /* 0x000fe20000000f00 */
[----:B------:R-:W-:Y:S01]  /*18810*/  IMAD.SHL.U32 R36, R4, 0x8, RZ ;  /* 0x0000000804247824 */ /* 0x000fe200078e00ff */
[----:B------:R-:W-:Y:S01]  /*18820*/  ULDC.64 UR36, c[0x0][0x198] ;  /* 0x0000660000247ab9 */ /* 0x000fe20000000a00 */
[----:B------:R-:W-:Y:S01]  /*18830*/  IMAD.MOV.U32 R31, RZ, RZ, 0x1 ;  /* 0x00000001ff1f7424 */ /* 0x000fe200078e00ff */
[----:B------:R-:W-:Y:S01]  /*18840*/  ULDC UR38, c[0x0][0xc] ;  /* 0x0000030000267ab9 */ /* 0x000fe20000000800 */
[----:B------:R-:W-:Y:S01]  /*18850*/  IMAD.MOV.U32 R26, RZ, RZ, RZ ;  /* 0x000000ffff1a7224 */ /* 0x000fe200078e00ff */
[----:B--2---:R-:W-:Y:S01]  /*18860*/  R2UR UR4, R2 ;  /* 0x00000000020472ca */ /* 0x004fe200000e0000 */
[----:B------:R-:W-:-:S05]  /*18870*/  IMAD.SHL.U32 R2, R0, 0x8, RZ ;  /* 0x0000000800027824 */ /* 0x000fca00078e00ff */
[C---:B------:R-:W-:Y:S02]  /*18880*/  LOP3.LUT R3, R2.reuse, 0x1f8, RZ, 0xc0, !PT ;  /* 0x000001f802037812 */ /* 0x040fe400078ec0ff */
[----:B------:R-:W-:Y:S02]  /*18890*/  LOP3.LUT R2, R2, 0x38, RZ, 0xc0, !PT ;  /* 0x0000003802027812 */ /* 0x000fe400078ec0ff */
[----:B------:R-:W-:Y:S01]  /*188a0*/  LOP3.LUT R3, R3, 0x38, R0, 0x78, !PT ;  /* 0x0000003803037812 */ /* 0x000fe200078e7800 */
[----:B------:R-:W-:Y:S02]  /*188b0*/  IMAD.SHL.U32 R0, R0, 0x10, RZ ;  /* 0x0000001000007824 */ /* 0x000fe400078e00ff */
[----:B------:R-:W-:Y:S01]  /*188c0*/  ULOP3.LUT UR39, UR4, 0x2, URZ, 0xfc, !UPT ;  /* 0x0000000204277892 */ /* 0x000fe2000f8efc3f */
[----:B------:R-:W-:Y:S02]  /*188d0*/  LOP3.LUT R36, R3, 0x200, R36, 0xf8, !PT ;  /* 0x0000020003247812 */ /* 0x000fe400078ef824 */
[----:B------:R-:W-:Y:S01]  /*188e0*/  UMOV UR4, 0x400 ;  /* 0x0000040000047882 */ /* 0x000fe20000000000 */
[----:B------:R-:W-:Y:S01]  /*188f0*/  SHF.R.U32.HI R3, RZ, 0x3, R4 ;  /* 0x00000003ff037819 */ /* 0x000fe20000011604 */
[----:B0-----:R-:W-:-:S03]  /*18900*/  ULEA UR4, UR5, UR4, 0x18 ;  /* 0x0000000405047291 */ /* 0x001fc6000f8ec03f */
[----:B------:R-:W-:Y:S02]  /*18910*/  LOP3.LUT R4, R3, 0x70, R0, 0xf8, !PT ;  /* 0x0000007003047812 */ /* 0x000fe400078ef800 */
[C---:B------:R-:W-:Y:S01]  /*18920*/  LOP3.LUT R3, R2.reuse, 0x40, RZ, 0xfc, !PT ;  /* 0x0000004002037812 */ /* 0x040fe200078efcff */
[----:B------:R-:W-:Y:S01]  /*18930*/  IMAD.U32 R22, RZ, RZ, UR4 ;  /* 0x00000004ff167e24 */ /* 0x000fe2000f8e00ff */
[----:B------:R-:W-:-:S03]  /*18940*/  LOP3.LUT R0, R2, 0x80, RZ, 0xfc, !PT ;  /* 0x0000008002007812 */ /* 0x000fc600078efcff */
[----:B-1----:R-:W-:-:S07]  /*18950*/  IMAD R37, R36, 0x2, R22 ;  /* 0x0000000224257824 */ /* 0x002fce00078e0216 */
.L_x_774:
[----:B0-----:R-:W0:Y:S02]  /*18960*/  LDC.64 R32, c[0x0][0xc88] ;  /* 0x00032200ff207b82 */ /* 0x001e240000000a00 */
[----:B0-----:R-:W-:-:S06]  /*18970*/  IMAD.WIDE R32, R19, 0x4, R32 ;  /* 0x0000000413207825 */ /* 0x001fcc00078e0220 */
[----:B--2---:R-:W2:Y:S01]  /*18980*/  LDG.E R32, desc[UR60][R32.64] ;  /* 0x0000003c20207981 */ /* 0x004ea2000c1e1900 */
[----:B------:R-:W-:Y:S05]  /*18990*/  YIELD ;  /* 0x0000000000007946 */ /* 0x000fea0003800000 */
[----:B------:R-:W-:Y:S01]  /*189a0*/  ULDC.64 UR4, c[0x0][0xa28] ;  /* 0x00028a0000047ab9 */ /* 0x000fe20000000a00 */
[----:B------:R-:W-:Y:S01]  /*189b0*/  ULDC.64 UR8, c[0x0][0xa18] ;  /* 0x0002860000087ab9 */ /* 0x000fe20000000a00 */
[----:B------:R-:W-:Y:S01]  /*189c0*/  ISETP.NE.U32.AND P0, PT, RZ, UR4, PT ;  /* 0x00000004ff007c0c */ /* 0x000fe2000bf05070 */
[----:B------:R-:W-:Y:S01]  /*189d0*/  IMAD.MOV.U32 R9, RZ, RZ, RZ ;  /* 0x000000ffff097224 */ /* 0x000fe200078e00ff */
[----:B------:R-:W-:-:S02]  /*189e0*/  ULDC.64 UR6, c[0x0][0xa10] ;  /* 0x0002840000067ab9 */ /* 0x000fc40000000a00 */
[----:B------:R-:W-:Y:S02]  /*189f0*/  ISETP.NE.AND.EX P0, PT, RZ, UR5, PT, P0 ;  /* 0x00000005ff007c0c */ /* 0x000fe4000bf05300 */
[----:B------:R-:W-:-:S04]  /*18a00*/  ISETP.NE.U32.AND P2, PT, RZ, UR8, PT ;  /* 0x00000008ff007c0c */ /* 0x000fc8000bf45070 */
[----:B------:R-:W-:Y:S01]  /*18a10*/  ISETP.NE.AND.EX P2, PT, RZ, UR9, PT, P2 ;  /* 0x00000009ff007c0c */ /* 0x000fe2000bf45320 */
[----:B------:R-:W-:Y:S01]  /*18a20*/  IMAD.MOV.U32 R35, RZ, RZ, RZ ;  /* 0x000000ffff237224 */ /* 0x000fe200078e00ff */
[----:B--2---:R-:W-:-:S05]  /*18a30*/  SHF.R.S32.HI R0, RZ, 0x1f, R32 ;  /* 0x0000001fff007819 */ /* 0x004fca0000011420 */
[C---:B------:R-:W-:Y:S01]  /*18a40*/  @P0 LEA R2, P1, R32.reuse, UR4, 0x2 ;  /* 0x0000000420020c11 */ /* 0x040fe2000f8210ff */
[C---:B------:R-:W-:Y:S01]  /*18a50*/  IMAD.SHL.U32 R24, R32.reuse, 0x4, RZ ;  /* 0x0000000420187824 */ /* 0x040fe200078e00ff */
[C-C-:B------:R-:W-:Y:S01]  /*18a60*/  SHF.L.U64.HI R25, R32.reuse, 0x2, R0.reuse ;  /* 0x0000000220197819 */ /* 0x140fe20000010200 */
[----:B------:R0:W-:Y:S01]  /*18a70*/  STL [R1+0x14], R0 ;  /* 0x0000140001007387 */ /* 0x0001e20000100800 */
[----:B------:R-:W-:Y:S01]  /*18a80*/  @P0 LEA.HI.X R3, R32, UR5, R0, 0x2, P1 ;  /* 0x0000000520030c11 */ /* 0x000fe200088f1400 */
[----:B------:R-:W-:-:S04]  /*18a90*/  ULDC.64 UR4, c[0x0][0xa00] ;  /* 0x0002800000047ab9 */ /* 0x000fc80000000a00 */
[----:B-1----:R1:W2:Y:S01]  /*18aa0*/  @P0 LDG.E R9, desc[UR60][R2.64] ;  /* 0x0000003c02090981 */ /* 0x0022a2000c1e1900 */
[----:B------:R-:W-:Y:S02]  /*18ab0*/  ISETP.NE.U32.AND P0, PT, RZ, UR4, PT ;  /* 0x00000004ff007c0c */ /* 0x000fe4000bf05070 */
[----:B------:R-:W-:Y:S01]  /*18ac0*/  ISETP.NE.U32.AND P1, PT, RZ, UR6, PT ;  /* 0x00000006ff007c0c */ /* 0x000fe2000bf25070 */
[----:B0-----:R-:W-:Y:S01]  /*18ad0*/  IMAD.MOV.U32 R0, RZ, RZ, RZ ;  /* 0x000000ffff007224 */ /* 0x001fe200078e00ff */
[----:B------:R-:W-:Y:S02]  /*18ae0*/  ISETP.NE.AND.EX P0, PT, RZ, UR5, PT, P0 ;  /* 0x00000005ff007c0c */ /* 0x000fe4000bf05300 */
[----:B------:R-:W-:Y:S02]  /*18af0*/  ISETP.NE.AND.EX P1, PT, RZ, UR7, PT, P1 ;  /* 0x00000007ff007c0c */ /* 0x000fe4000bf25310 */
[C---:B------:R-:W-:Y:S02]  /*18b00*/  IADD3 R4, P4, R24.reuse, UR6, RZ ;  /* 0x0000000618047c10 */ /* 0x040fe4000ff9e0ff */
[----:B-1----:R-:W-:Y:S01]  /*18b10*/  IADD3 R2, P3, R24, UR4, RZ ;  /* 0x0000000418027c10 */ /* 0x002fe2000ff7e0ff */
[----:B------:R-:W-:Y:S01]  /*18b20*/  ULDC UR4, c[0x0][0x288] ;  /* 0x0000a20000047ab9 */ /* 0x000fe20000000800 */
[----:B------:R-:W-:-:S02]  /*18b30*/  IADD3.X R5, R25, UR7, RZ, P4, !PT ;  /* 0x0000000719057c10 */ /* 0x000fc4000a7fe4ff */
[C---:B------:R-:W-:Y:S02]  /*18b40*/  IADD3.X R3, R25.reuse, UR5, RZ, P3, !PT ;  /* 0x0000000519037c10 */ /* 0x040fe40009ffe4ff */
[----:B------:R-:W-:Y:S01]  /*18b50*/  @P2 IADD3 R6, P3, R24, UR8, RZ ;  /* 0x0000000818062c10 */ /* 0x000fe2000ff7e0ff */
[----:B------:R-:W-:Y:S01]  /*18b60*/  IMAD.U32 R8, RZ, RZ, UR4 ;  /* 0x00000004ff087e24 */ /* 0x000fe2000f8e00ff */
[----:B------:R-:W-:Y:S01]  /*18b70*/  ULDC.64 UR4, c[0x0][0x418] ;  /* 0x0001060000047ab9 */ /* 0x000fe20000000a00 */
[----:B------:R-:W5:Y:S01]  /*18b80*/  @P0 LDG.E R35, desc[UR60][R2.64] ;  /* 0x0000003c02230981 */ /* 0x000f62000c1e1900 */
[----:B------:R-:W-:-:S03]  /*18b90*/  @P2 IADD3.X R7, R25, UR9, RZ, P3, !PT ;  /* 0x0000000919072c10 */ /* 0x000fc60009ffe4ff */
[----:B------:R-:W5:Y:S04]  /*18ba0*/  @P1 LDG.E R0, desc[UR60][R4.64] ;  /* 0x0000003c04001981 */ /* 0x000f68000c1e1900 */
[----:B------:R0:W3:Y:S01]  /*18bb0*/  @P2 LDG.E R8, desc[UR60][R6.64] ;  /* 0x0000003c06082981 */ /* 0x0000e2000c1e1900 */
[----:B------:R-:W-:-:S03]  /*18bc0*/  UISETP.NE.U32.AND UP0, UPT, UR4, URZ, UPT ;  /* 0x0000003f0400728c */ /* 0x000fc6000bf05070 */
[----:B------:R-:W-:Y:S01]  /*18bd0*/  ULDC UR4, c[0x0][0x424] ;  /* 0x0001090000047ab9 */ /* 0x000fe20000000800 */
[----:B------:R-:W-:-:S03]  /*18be0*/  UISETP.NE.AND.EX UP0, UPT, UR5, URZ, UPT, UP0 ;  /* 0x0000003f0500728c */ /* 0x000fc6000bf05300 */
[----:B------:R-:W-:Y:S01]  /*18bf0*/  ULDC UR5, c[0x0][0x2f0] ;  /* 0x0000bc0000057ab9 */ /* 0x000fe20000000800 */
[----:B------:R-:W-:-:S04]  /*18c00*/  USEL UR4, UR4, 0x1, UP0 ;  /* 0x0000000104047887 */ /* 0x000fc80008000000 */
[----:B------:R-:W-:-:S03]  /*18c10*/  UIMAD UR4, UR4, UR5, URZ ;  /* 0x00000005040472a4 */ /* 0x000fc6000f8e023f */
[----:B------:R-:W-:Y:S02]  /*18c20*/  ULDC UR5, c[0x0][0x348] ;  /* 0x0000d20000057ab9 */ /* 0x000fe40000000800 */
[----:B0-----:R-:W-:Y:S01]  /*18c30*/  MOV R6, UR5 ;  /* 0x0000000500067c02 */ /* 0x001fe20008000f00 */
[----:B--2---:R-:W-:Y:S04]  /*18c40*/  STL [R1+0x4], R9 ;  /* 0x0000040901007387 */ /* 0x004fe80000100800 */
[----:B---3--:R0:W-:Y:S02]  /*18c50*/  STL [R1+0x20], R8 ;  /* 0x0000200801007387 */ /* 0x0081e40000100800 */
[----:B0-----:R-:W-:Y:S01]  /*18c60*/  IMAD.U32 R8, RZ, RZ, UR4 ;  /* 0x00000004ff087e24 */ /* 0x001fe2000f8e00ff */
[----:B------:R-:W-:Y:S06]  /*18c70*/  @P2 BRA `(.L_x_674) ;  /* 0x0000000000142947 */ /* 0x000fec0003800000 */
[----:B------:R-:W-:Y:S05]  /*18c80*/  @!P0 BRA `(.L_x_674) ;  /* 0x0000000000108947 */ /* 0x000fea0003800000 */
[----:B------:R-:W2:Y:S04]  /*18c90*/  LDG.E R10, desc[UR60][R2.64] ;  /* 0x0000003c020a7981 */ /* 0x000ea8000c1e1900 */
[----:B------:R-:W2:Y:S02]  /*18ca0*/  LDG.E R7, desc[UR60][R2.64+0x4] ;  /* 0x0000043c02077981 */ /* 0x000ea4000c1e1900 */
[----:B--2---:R-:W-:-:S05]  /*18cb0*/  IMAD.IADD R2, R7, 0x1, -R10 ;  /* 0x0000000107027824 */ /* 0x004fca00078e0a0a */
[----:B------:R0:W-:Y:S02]  /*18cc0*/  STL [R1+0x20], R2 ;  /* 0x0000200201007387 */ /* 0x0001e40000100800 */
.L_x_674:
[----:B------:R-:W-:Y:S01]  /*18cd0*/  ULDC.64 UR4, c[0x0][0xa20] ;  /* 0x0002880000047ab9 */ /* 0x000fe20000000a00 */
[----:B------:R-:W-:Y:S01]  /*18ce0*/  IMAD.MOV.U32 R33, RZ, RZ, R32 ;  /* 0x000000ffff217224 */ /* 0x000fe200078e0020 */
[----:B------:R-:W-:-:S04]  /*18cf0*/  ISETP.NE.U32.AND P0, PT, RZ, UR4, PT ;  /* 0x00000004ff007c0c */ /* 0x000fc8000bf05070 */
[----:B------:R-:W-:-:S13]  /*18d00*/  ISETP.NE.AND.EX P0, PT, RZ, UR5, PT, P0 ;  /* 0x00000005ff007c0c */ /* 0x000fda000bf05300 */
[----:B------:R-:W-:Y:S05]  /*18d10*/  @!P0 BRA `(.L_x_675) ;  /* 0x0000000000108947 */ /* 0x000fea0003800000 */
[----:B0-----:R-:W-:-:S04]  /*18d20*/  IADD3 R2, P0, R24, UR4, RZ ;  /* 0x0000000418027c10 */ /* 0x001fc8000ff1e0ff */
[----:B------:R-:W-:-:S05]  /*18d30*/  IADD3.X R3, R25, UR5, RZ, P0, !PT ;  /* 0x0000000519037c10 */ /* 0x000fca00087fe4ff */
[----:B------:R0:W5:Y:S01]  /*18d40*/  LDG.E R8, desc[UR60][R2.64] ;  /* 0x0000003c02087981 */ /* 0x000162000c1e1900 */
[----:B------:R-:W-:Y:S05]  /*18d50*/  BRA `(.L_x_676) ;  /* 0x0000000000247947 */ /* 0x000fea0003800000 */
.L_x_675:
[----:B------:R-:W-:Y:S02]  /*18d60*/  ULDC.64 UR4, c[0x0][0xa08] ;  /* 0x0002820000047ab9 */ /* 0x000fe40000000a00 */
[----:B------:R-:W-:-:S04]  /*18d70*/  ISETP.NE.U32.AND P0, PT, RZ, UR4, PT ;  /* 0x00000004ff007c0c */ /* 0x000fc8000bf05070 */
[----:B------:R-:W-:-:S13]  /*18d80*/  ISETP.NE.AND.EX P0, PT, RZ, UR5, PT, P0 ;  /* 0x00000005ff007c0c */ /* 0x000fda000bf05300 */
[----:B------:R-:W-:Y:S05]  /*18d90*/  @!P0 BRA `(.L_x_676) ;  /* 0x0000000000148947 */ /* 0x000fea0003800000 */
[----:B0-----:R-:W0:Y:S02]  /*18da0*/  LDC.64 R2, c[0x0][0xa08] ;  /* 0x00028200ff027b82 */ /* 0x001e240000000a00 */
[----:B0-----:R-:W-:-:S05]  /*18db0*/  IMAD.WIDE R2, R33, 0x4, R2 ;  /* 0x0000000421027825 */ /* 0x001fca00078e0202 */
[----:B------:R-:W2:Y:S04]  /*18dc0*/  LDG.E R8, desc[UR60][R2.64] ;  /* 0x0000003c02087981 */ /* 0x000ea8000c1e1900 */
[----:B------:R-:W2:Y:S02]  /*18dd0*/  LDG.E R7, desc[UR60][R2.64+0x4] ;  /* 0x0000043c02077981 */ /* 0x000ea4000c1e1900 */
[----:B--2---:R-:W-:-:S07]  /*18de0*/  IMAD.IADD R8, R7, 0x1, -R8 ;  /* 0x0000000107087824 */ /* 0x004fce00078e0a08 */
.L_x_676:
[----:B0-----:R-:W2:Y:S04]  /*18df0*/  @P1 LDG.E R3, desc[UR60][R4.64] ;  /* 0x0000003c04031981 */ /* 0x001ea8000c1e1900 */
[----:B------:R-:W2:Y:S01]  /*18e00*/  @P1 LDG.E R2, desc[UR60][R4.64+0x4] ;  /* 0x0000043c04021981 */ /* 0x000ea2000c1e1900 */
[----:B------:R-:W-:Y:S01]  /*18e10*/  BSSY B0, `(.L_x_677) ;  /* 0x000013b000007945 */ /* 0x000fe20003800000 */
[----:B--2---:R-:W-:Y:S02]  /*18e20*/  @P1 IMAD.IADD R6, R2, 0x1, -R3 ;  /* 0x0000000102061824 */ /* 0x004fe400078e0a03 */
[----:B-----5:R-:W-:-:S04]  /*18e30*/  IMAD.IADD R3, R8, 0x1, -R9 ;  /* 0x0000000108037824 */ /* 0x020fc800078e0a09 */
[----:B------:R-:W-:-:S05]  /*18e40*/  IMAD.IADD R2, R3, 0x1, R6 ;  /* 0x0000000103027824 */ /* 0x000fca00078e0206 */
[----:B------:R0:W-:Y:S02]  /*18e50*/  STL [R1], R2 ;  /* 0x0000000201007387 */ /* 0x0001e40000100800 */
[----:B0-----:R-:W-:-:S04]  /*18e60*/  VIADD R2, R2, 0x5f ;  /* 0x0000005f02027836 */ /* 0x001fc80000000000 */
[----:B------:R-:W-:-:S05]  /*18e70*/  IMAD.HI R2, R2, 0x2aaaaaab, RZ ;  /* 0x2aaaaaab02027827 */ /* 0x000fca00078e02ff */
[----:B------:R-:W-:-:S04]  /*18e80*/  SHF.R.U32.HI R7, RZ, 0x1f, R2 ;  /* 0x0000001fff077819 */ /* 0x000fc80000011602 */
[----:B------:R-:W-:Y:S01]  /*18e90*/  LEA.HI.SX32 R4, R2, R7, 0x1c ;  /* 0x0000000702047211 */ /* 0x000fe200078fe2ff */
[----:B------:R-:W-:-:S04]  /*18ea0*/  IMAD.MOV R2, RZ, RZ, -R3 ;  /* 0x000000ffff027224 */ /* 0x000fc800078e0a03 */
[----:B------:R-:W-:Y:S01]  /*18eb0*/  IMAD R7, R4, 0x60, -R3 ;  /* 0x0000006004077824 */ /* 0x000fe200078e0a03 */
[----:B------:R-:W-:Y:S01]  /*18ec0*/  VIMNMX R2, RZ, R2, !PT ;  /* 0x00000002ff027248 */ /* 0x000fe20007fe0100 */
[----:B------:R0:W-:Y:S03]  /*18ed0*/  STL [R1+0x24], R4 ;  /* 0x0000240401007387 */ /* 0x0001e60000100800 */
[----:B------:R-:W-:-:S04]  /*18ee0*/  VIMNMX R7, R7, R6, PT ;  /* 0x0000000607077248 */ /* 0x000fc80003fe0100 */
[----:B------:R-:W-:Y:S01]  /*18ef0*/  ISETP.GT.AND P0, PT, R7, R2, PT ;  /* 0x000000020700720c */ /* 0x000fe20003f04270 */
[----:B------:R-:W-:-:S05]  /*18f00*/  IMAD.WIDE.U32 R2, R2, -0x55555555, RZ ;  /* 0xaaaaaaab02027825 */ /* 0x000fca00078e00ff */
[----:B------:R-:W-:-:S05]  /*18f10*/  SHF.R.U32.HI R5, RZ, 0x6, R3 ;  /* 0x00000006ff057819 */ /* 0x000fca0000011603 */
[----:B------:R-:W-:Y:S02]  /*18f20*/  IMAD.MOV.U32 R2, RZ, RZ, R5 ;  /* 0x000000ffff027224 */ /* 0x000fe400078e0005 */
[----:B0-----:R-:W-:-:S05]  /*18f30*/  @P0 IADD3 R4, R7, 0x5f, RZ ;  /* 0x0000005f07040810 */ /* 0x001fca0007ffe0ff */
[----:B------:R-:W-:-:S05]  /*18f40*/  @P0 IMAD.HI R4, R4, 0x2aaaaaab, RZ ;  /* 0x2aaaaaab04040827 */ /* 0x000fca00078e02ff */
[----:B------:R-:W-:-:S04]  /*18f50*/  @P0 SHF.R.U32.HI R3, RZ, 0x1f, R4 ;  /* 0x0000001fff030819 */ /* 0x000fc80000011604 */
[----:B------:R-:W-:Y:S02]  /*18f60*/  @P0 LEA.HI.SX32 R2, R4, R3, 0x1c ;  /* 0x0000000304020211 */ /* 0x000fe400078fe2ff */
[----:B------:R-:W-:Y:S02]  /*18f70*/  PLOP3.LUT P0, PT, PT, PT, PT, 0x80, 0x0 ;  /* 0x000000000000781c */ /* 0x000fe40003f0f070 */
[----:B------:R-:W-:-:S13]  /*18f80*/  ISETP.GT.AND P2, PT, R2, R5, PT ;  /* 0x000000050200720c */ /* 0x000fda0003f44270 */
[----:B------:R-:W-:Y:S05]  /*18f90*/  @!P2 BRA `(.L_x_678) ;  /* 0x000000100088a947 */ /* 0x000fea0003800000 */
[----:B------:R-:W-:Y:S01]  /*18fa0*/  UMOV UR4, 0xffffffff ;  /* 0xffffffff00047882 */ /* 0x000fe20000000000 */
[----:B------:R-:W-:Y:S02]  /*18fb0*/  SEL R4, R33, RZ, !P1 ;  /* 0x000000ff21047207 */ /* 0x000fe40004800000 */
[----:B------:R-:W-:Y:S05]  /*18fc0*/  BRA.DIV UR4, `(.L_x_679) ;  /* 0x0000006604287947 */ /* 0x000fea000b800000 */
[----:B------:R-:W0:Y:S02]  /*18fd0*/  S2R R3, SR_TID.X ;  /* 0x0000000000037919 */ /* 0x000e240000002100 */
[----:B0-----:R-:W-:-:S04]  /*18fe0*/  SHF.R.U32.HI R3, RZ, 0x5, R3 ;  /* 0x00000005ff037819 */ /* 0x001fc80000011603 */
[----:B------:R-:W-:-:S05]  /*18ff0*/  LOP3.LUT R3, R3, 0x3, RZ, 0xc0, !PT ;  /* 0x0000000303037812 */ /* 0x000fca00078ec0ff */
[----:B------:R0:W1:Y:S02]  /*19000*/  SHFL.IDX PT, R14, R3, RZ, 0x1f ;  /* 0x00001fff030e7589 */ /* 0x00006400000e0000 */
.L_x_830:
[----:B-1----:R-:W-:Y:S02]  /*19010*/  ISETP.NE.AND P0, PT, R14, RZ, PT ;  /* 0x000000ff0e00720c */ /* 0x002fe40003f05270 */
[----:B------:R-:W-:-:S11]  /*19020*/  PLOP3.LUT P6, PT, PT, PT, PT, 0x8, 0x0 ;  /* 0x000000000000781c */ /* 0x000fd60003fce170 */
[----:B------:R-:W-:Y:S05]  /*19030*/  @P0 BRA `(.L_x_680) ;  /* 0x00000000000c0947 */ /* 0x000fea0003800000 */
[----:B------:R-:W-:-:S03]  /*19040*/  UMOV UR4, 0xffffffff ;  /* 0xffffffff00047882 */ /* 0x000fc60000000000 */
[----:B------:R-:W-:Y:S05]  /*19050*/  BRA.DIV UR4, `(.L_x_681) ;  /* 0x0000006604387947 */ /* 0x000fea000b800000 */
[----:B------:R-:W-:-:S13]  /*19060*/  ELECT P6, URZ, PT ;  /* 0x00000000003f782f */ /* 0x000fda00038c0000 */
.L_x_680:
[----:B0-----:R-:W2:Y:S01]  /*19070*/  LDL R3, [R1+0x28] ;  /* 0x0000280001037983 */ /* 0x001ea20000100800 */
[----:B------:R-:W-:Y:S01]  /*19080*/  BSSY B1, `(.L_x_682) ;  /* 0x0000008000017945 */ /* 0x000fe20003800000 */
[----:B--2---:R-:W-:-:S05]  /*19090*/  VIADD R6, R3, 0x1 ;  /* 0x0000000103067836 */ /* 0x004fca0000000000 */
[----:B------:R-:W-:-:S04]  /*190a0*/  LEA.HI R3, R6, R6, RZ, 0x1 ;  /* 0x0000000606037211 */ /* 0x000fc800078f08ff */
[----:B------:R-:W-:-:S05]  /*190b0*/  LOP3.LUT R3, R3, 0xfffffffe, RZ, 0xc0, !PT ;  /* 0xfffffffe03037812 */ /* 0x000fca00078ec0ff */
[----:B------:R-:W-:-:S05]  /*190c0*/  IMAD.IADD R3, R6, 0x1, -R3 ;  /* 0x0000000106037824 */ /* 0x000fca00078e0a03 */
[----:B------:R-:W-:-:S04]  /*190d0*/  SHF.L.U32 R3, R3, 0x1f, RZ ;  /* 0x0000001f03037819 */ /* 0x000fc800000006ff */
[----:B------:R-:W0:Y:S02]  /*190e0*/  SYNCS.PHASECHK.TRANS64.TRYWAIT P0, [R22+URZ+0x2a820], R3 ;  /* 0x02a82003160075a7 */ /* 0x000e24000800017f */
[----:B0-----:R-:W-:Y:S05]  /*190f0*/  @!P0 BRA `(.L_x_683) ;  /* 0x0000006400308947 */ /* 0x001fea0003800000 */
.L_x_833:
[----:B------:R-:W-:Y:S05]  /*19100*/  BSYNC B1 ;  /* 0x0000000000017941 */ /* 0x000fea0003800000 */
.L_x_682:
[----:B------:R-:W-:Y:S04]  /*19110*/  BSSY B1, `(.L_x_684) ;  /* 0x000007c000017945 */ /* 0x000fe80003800000 */
[----:B------:R-:W-:Y:S05]  /*19120*/  @!P6 BRA `(.L_x_685) ;  /* 0x0000000400e8e947 */ /* 0x000fea0003800000 */
[----:B------:R-:W-:Y:S01]  /*19130*/  IMAD R9, R26, 0x8, R22 ;  /* 0x000000081a097824 */ /* 0x000fe200078e0216 */
[----:B------:R-:W-:Y:S01]  /*19140*/  SHF.L.U32 R8, R31, 0x1f, RZ ;  /* 0x0000001f1f087819 */ /* 0x000fe200000006ff */
[----:B------:R-:W1:Y:S01]  /*19150*/  S2R R6, SR_TID.X ;  /* 0x0000000000067919 */ /* 0x000e620000002100 */
[----:B------:R-:W-:Y:S02]  /*19160*/  BSSY B2, `(.L_x_686) ;  /* 0x0000005000027945 */ /* 0x000fe40003800000 */
[----:B------:R-:W2:Y:S01]  /*19170*/  SYNCS.PHASECHK.TRANS64.TRYWAIT P0, [R9+URZ+0x2a8a0], R8 ;  /* 0x02a8a008090075a7 */ /* 0x000ea2000800017f */
[----:B-1----:R-:W-:-:S04]  /*19180*/  LOP3.LUT R6, R6, 0x7f, RZ, 0xc0, !PT ;  /* 0x0000007f06067812 */ /* 0x002fc800078ec0ff */
[----:B------:R-:W-:Y:S01]  /*19190*/  ISETP.NE.AND P1, PT, R6, RZ, PT ;  /* 0x000000ff0600720c */ /* 0x000fe20003f25270 */
[----:B--2---:R-:W-:-:S12]  /*191a0*/  @!P0 BRA `(.L_x_687) ;  /* 0x0000006400188947 */ /* 0x004fd80003800000 */
.L_x_834:
[----:B------:R-:W-:Y:S05]  /*191b0*/  BSYNC B2 ;  /* 0x0000000000027941 */ /* 0x000fea0003800000 */
.L_x_686:
[----:B------:R-:W-:Y:S04]  /*191c0*/  BSSY B2, `(.L_x_688) ;  /* 0x0000009000027945 */ /* 0x000fe80003800000 */
[----:B------:R-:W-:Y:S05]  /*191d0*/  @P1 BRA `(.L_x_689) ;  /* 0x00000000001c1947 */ /* 0x000fea0003800000 */
[----:B------:R-:W2:Y:S01]  /*191e0*/  S2R R6, SR_TID.X ;  /* 0x0000000000067919 */ /* 0x000ea20000002100 */
[----:B0-----:R-:W-:-:S04]  /*191f0*/  IMAD.MOV.U32 R3, RZ, RZ, 0x9000 ;  /* 0x00009000ff037424 */ /* 0x001fc800078e00ff */
[----:B------:R3:W-:Y:S01]  /*19200*/  SYNCS.ARRIVE.TRANS64 RZ, [R9+URZ+0x2a890], R3 ;  /* 0x02a8900309ff79a7 */ /* 0x0007e2000800003f */
[----:B--2---:R-:W-:-:S04]  /*19210*/  LOP3.LUT R6, R6, 0x1f, RZ, 0xc0, !PT ;  /* 0x0000001f06067812 */ /* 0x004fc800078ec0ff */
[----:B------:R-:W-:-:S13]  /*19220*/  ISETP.NE.AND P0, PT, R6, RZ, PT ;  /* 0x000000ff0600720c */ /* 0x000fda0003f05270 */
[----:B---3--:R-:W-:Y:S05]  /*19230*/  @!P0 BRA `(.L_x_689) ;  /* 0x0000000000048947 */ /* 0x008fea0003800000 */
[----:B------:R-:W-:Y:S01]  /*19240*/  BPT.TRAP 0x1 ;  /* 0x000000040000795c */ /* 0x000fe20000300000 */
.L_x_689:
[----:B------:R-:W-:Y:S05]  /*19250*/  BSYNC B2 ;  /* 0x0000000000027941 */ /* 0x000fea0003800000 */
.L_x_688:
[----:B------:R-:W-:Y:S01]  /*19260*/  IMAD.MOV.U32 R12, RZ, RZ, RZ ;  /* 0x000000ffff0c7224 */ /* 0x000fe200078e00ff */
[----:B------:R-:W-:Y:S01]  /*19270*/  UIADD3 UR4, UP0, UR36, 0x570, URZ ;  /* 0x0000057024047890 */ /* 0x000fe2000ff1e03f */
[----:B------:R-:W-:Y:S01]  /*19280*/  IMAD R6, R2, 0x60, R0 ;  /* 0x0000006002067824 */ /* 0x000fe200078e0200 */
[----:B------:R-:W-:Y:S01]  /*19290*/  PLOP3.LUT P0, PT, PT, PT, PT, 0x80, 0x0 ;  /* 0x000000000000781c */ /* 0x000fe20003f0f070 */
[----:B------:R-:W-:Y:S01]  /*192a0*/  IMAD R7, R26, 0x9000, R22 ;  /* 0x000090001a077824 */ /* 0x000fe200078e0216 */
[----:B------:R-:W-:Y:S01]  /*192b0*/  R2UR UR10, R12 ;  /* 0x000000000c0a72ca */ /* 0x000fe200000e0000 */
[----:B------:R-:W-:Y:S01]  /*192c0*/  VIADD R6, R6, 0xffffffa0 ;  /* 0xffffffa006067836 */ /* 0x000fe20000000000 */
[----:B------:R-:W-:Y:S01]  /*192d0*/  UIADD3.X UR5, URZ, UR37, URZ, UP0, !UPT ;  /* 0x000000253f057290 */ /* 0x000fe200087fe43f */
[----:B0-----:R-:W-:Y:S01]  /*192e0*/  VIADD R3, R9, 0x2a890 ;  /* 0x0002a89009037836 */ /* 0x001fe20000000000 */
[----:B------:R-:W-:Y:S01]  /*192f0*/  UMOV UR6, 0x0 ;  /* 0x0000000000067882 */ /* 0x000fe20000000000 */
[----:B------:R-:W-:Y:S01]  /*19300*/  VIADD R10, R7, 0x18400 ;  /* 0x00018400070a7836 */ /* 0x000fe20000000000 */
[----:B------:R-:W-:-:S09]  /*19310*/  UMOV UR7, 0x12f00000 ;  /* 0x12f0000000077882 */ /* 0x000fd20000000000 */
.L_x_690:
[----:B------:R-:W-:-:S13]  /*19320*/  @P0 ELECT P2, URZ, PT ;  /* 0x00000000003f082f */ /* 0x000fda0003840000 */
[----:B------:R-:W-:Y:S02]  /*19330*/  @P2 R2UR UR13, R4 ;  /* 0x00000000040d22ca */ /* 0x000fe400000e0000 */
[----:B------:R-:W-:Y:S02]  /*19340*/  @P2 R2UR UR12, R18 ;  /* 0x00000000120c22ca */ /* 0x000fe400000e0000 */
[----:B------:R-:W-:Y:S02]  /*19350*/  @P2 R2UR UR11, R6 ;  /* 0x00000000060b22ca */ /* 0x000fe400000e0000 */
[----:B------:R-:W-:Y:S02]  /*19360*/  @P2 R2UR UR9, R3 ;  /* 0x00000000030922ca */ /* 0x000fe400000e0000 */
[----:B------:R-:W-:Y:S02]  /*19370*/  @P2 R2UR UR8, R10 ;  /* 0x000000000a0822ca */ /* 0x000fe400000e0000 */
[----:B------:R-:W-:-:S02]  /*19380*/  @P2 PLOP3.LUT P0, PT, P2, PT, PT, 0x8, 0x0 ;  /* 0x000000000000281c */ /* 0x000fc4000170e170 */
[----:B------:R-:W-:-:S09]  /*19390*/  PLOP3.LUT P2, PT, PT, PT, PT, 0x8, 0x0 ;  /* 0x000000000000781c */ /* 0x000fd20003f4e170 */
[----:B------:R0:W-:Y:S02]  /*193a0*/  UTMALDG.4D [UR8], [UR4], desc[UR6] ;  /* 0x00000608040075b4 */ /* 0x0001e40008019000 */
[----:B0-----:R-:W-:Y:S05]  /*193b0*/  @P0 BRA.U.ANY `(.L_x_690) ;  /* 0xfffffffd00d80947 */ /* 0x001fea000393ffff */
[----:B------:R-:W-:Y:S01]  /*193c0*/  MOV R13, 0x40 ;  /* 0x00000040000d7802 */ /* 0x000fe20000000f00 */
[----:B------:R-:W-:Y:S01]  /*193d0*/  VIADD R10, R7, 0x1b400 ;  /* 0x0001b400070a7836 */ /* 0x000fe20000000000 */
[----:B------:R-:W-:Y:S01]  /*193e0*/  PLOP3.LUT P0, PT, PT, PT, PT, 0x80, 0x0 ;  /* 0x000000000000781c */ /* 0x000fe20003f0f070 */
[----:B------:R-:W-:Y:S01]  /*193f0*/  UMOV UR6, 0x0 ;  /* 0x0000000000067882 */ /* 0x000fe20000000000 */
[----:B------:R-:W-:Y:S01]  /*19400*/  R2UR UR10, R13 ;  /* 0x000000000d0a72ca */ /* 0x000fe200000e0000 */
[----:B------:R-:W-:-:S14]  /*19410*/  UMOV UR7, 0x12f00000 ;  /* 0x12f0000000077882 */ /* 0x000fdc0000000000 */
.L_x_691:
        /* <DEDUP_REMOVED lines=10> */
[----:B------:R-:W-:Y:S01]  /*194c0*/  PLOP3.LUT P0, PT, PT, PT, PT, 0x80, 0x0 ;  /* 0x000000000000781c */ /* 0x000fe20003f0f070 */
[----:B------:R-:W-:Y:S01]  /*194d0*/  VIADD R7, R7, 0x1e400 ;  /* 0x0001e40007077836 */ /* 0x000fe20000000000 */
[----:B------:R-:W-:Y:S01]  /*194e0*/  UMOV UR6, 0x0 ;  /* 0x0000000000067882 */ /* 0x000fe20000000000 */
[----:B------:R-:W-:Y:S01]  /*194f0*/  UMOV UR7, 0x12f00000 ;  /* 0x12f0000000077882 */ /* 0x000fe20000000000 */
[----:B------:R-:W-:-:S09]  /*19500*/  UMOV UR10, 0x80 ;  /* 0x00000080000a7882 */ /* 0x000fd20000000000 */
.L_x_692:
        /* <DEDUP_REMOVED lines=10> */
[----:B------:R-:W0:Y:S01]  /*195b0*/  SYNCS.PHASECHK.TRANS64.TRYWAIT P0, [R9+URZ+0x2a8c0], R8 ;  /* 0x02a8c008090075a7 */ /* 0x000e22000800017f */
[----:B------:R-:W-:Y:S04]  /*195c0*/  BSSY B2, `(.L_x_693) ;  /* 0x0000002000027945 */ /* 0x000fe80003800000 */
[----:B0-----:R-:W-:Y:S05]  /*195d0*/  @!P0 BRA `(.L_x_694) ;  /* 0x0000006000208947 */ /* 0x001fea0003800000 */
.L_x_835:
[----:B------:R-:W-:Y:S05]  /*195e0*/  BSYNC B2 ;  /* 0x0000000000027941 */ /* 0x000fea0003800000 */
.L_x_693:
[----:B------:R-:W-:Y:S01]  /*195f0*/  BSSY B2, `(.L_x_695) ;  /* 0x000000b000027945 */ /* 0x000fe20003800000 */
[----:B------:R-:W-:Y:S02]  /*19600*/  IMAD.MOV.U32 R10, RZ, RZ, 0x0 ;  /* 0x00000000ff0a7424 */ /* 0x000fe400078e00ff */
[----:B------:R-:W-:Y:S01]  /*19610*/  IMAD.MOV.U32 R11, RZ, RZ, 0x12f00000 ;  /* 0x12f00000ff0b7424 */ /* 0x000fe200078e00ff */
[----:B------:R-:W-:Y:S06]  /*19620*/  @P1 BRA `(.L_x_696) ;  /* 0x00000000001c1947 */ /* 0x000fec0003800000 */
[----:B------:R-:W2:Y:S01]  /*19630*/  S2R R7, SR_TID.X ;  /* 0x0000000000077919 */ /* 0x000ea20000002100 */
[----:B------:R-:W-:-:S04]  /*19640*/  IMAD.MOV.U32 R3, RZ, RZ, 0x6000 ;  /* 0x00006000ff037424 */ /* 0x000fc800078e00ff */
[----:B------:R3:W-:Y:S01]  /*19650*/  SYNCS.ARRIVE.TRANS64 RZ, [R9+URZ+0x2a8b0], R3 ;  /* 0x02a8b00309ff79a7 */ /* 0x0007e2000800003f */
[----:B--2---:R-:W-:-:S04]  /*19660*/  LOP3.LUT R7, R7, 0x1f, RZ, 0xc0, !PT ;  /* 0x0000001f07077812 */ /* 0x004fc800078ec0ff */
[----:B------:R-:W-:-:S13]  /*19670*/  ISETP.NE.AND P0, PT, R7, RZ, PT ;  /* 0x000000ff0700720c */ /* 0x000fda0003f05270 */
[----:B---3--:R-:W-:Y:S05]  /*19680*/  @!P0 BRA `(.L_x_696) ;  /* 0x0000000000048947 */ /* 0x008fea0003800000 */
[----:B------:R-:W-:Y:S01]  /*19690*/  BPT.TRAP 0x1 ;  /* 0x000000040000795c */ /* 0x000fe20000300000 */
.L_x_696:
[----:B------:R-:W-:Y:S05]  /*196a0*/  BSYNC B2 ;  /* 0x0000000000027941 */ /* 0x000fea0003800000 */
.L_x_695:
[----:B------:R-:W-:Y:S01]  /*196b0*/  R2UR UR10, R12 ;  /* 0x000000000c0a72ca */ /* 0x000fe200000e0000 */
[----:B------:R-:W-:Y:S01]  /*196c0*/  IMAD R3, R26, 0x6000, R22 ;  /* 0x000060001a037824 */ /* 0x000fe200078e0216 */
[----:B------:R-:W-:Y:S01]  /*196d0*/  R2UR UR6, R10 ;  /* 0x000000000a0672ca */ /* 0x000fe200000e0000 */
[----:B------:R-:W-:Y:S01]  /*196e0*/  UIADD3 UR4, UP0, UR36, 0x670, URZ ;  /* 0x0000067024047890 */ /* 0x000fe2000ff1e03f */
[----:B------:R-:W-:Y:S01]  /*196f0*/  R2UR UR7, R11 ;  /* 0x000000000b0772ca */ /* 0x000fe200000e0000 */
[----:B01----:R-:W-:Y:S01]  /*19700*/  VIADD R9, R9, 0x2a8b0 ;  /* 0x0002a8b009097836 */ /* 0x003fe20000000000 */
[----:B------:R-:W-:Y:S01]  /*19710*/  PLOP3.LUT P0, PT, PT, PT, PT, 0x80, 0x0 ;  /* 0x000000000000781c */ /* 0x000fe20003f0f070 */
[----:B------:R-:W-:Y:S01]  /*19720*/  VIADD R7, R3, 0x400 ;  /* 0x0000040003077836 */ /* 0x000fe20000000000 */
[----:B------:R-:W-:-:S12]  /*19730*/  UIADD3.X UR5, URZ, UR37, URZ, UP0, !UPT ;  /* 0x000000253f057290 */ /* 0x000fd800087fe43f */
.L_x_697:
        /* <DEDUP_REMOVED lines=10> */
[----:B------:R-:W-:Y:S01]  /*197e0*/  R2UR UR10, R13 ;  /* 0x000000000d0a72ca */ /* 0x000fe200000e0000 */
[----:B------:R-:W-:Y:S01]  /*197f0*/  VIADD R3, R3, 0x3400 ;  /* 0x0000340003037836 */ /* 0x000fe20000000000 */
[----:B------:R-:W-:Y:S02]  /*19800*/  R2UR UR6, R10 ;  /* 0x000000000a0672ca */ /* 0x000fe400000e0000 */
[----:B------:R-:W-:Y:S02]  /*19810*/  R2UR UR7, R11 ;  /* 0x000000000b0772ca */ /* 0x000fe400000e0000 */
[----:B------:R-:W-:-:S13]  /*19820*/  PLOP3.LUT P0, PT, PT, PT, PT, 0x80, 0x0 ;  /* 0x000000000000781c */ /* 0x000fda0003f0f070 */
.L_x_698:
        /* <DEDUP_REMOVED lines=9> */
[----:B-1----:R-:W-:Y:S05]  /*198c0*/  @P0 BRA.U.ANY `(.L_x_698) ;  /* 0xfffffffd00d80947 */ /* 0x002fea000393ffff */
.L_x_685:
[----:B------:R-:W-:Y:S05]  /*198d0*/  BSYNC B1 ;  /* 0x0000000000017941 */ /* 0x000fea0003800000 */
.L_x_684:
[----:B------:R-:W-:Y:S01]  /*198e0*/  IADD3 R7, R2, -0x2, RZ ;  /* 0xfffffffe02077810 */ /* 0x000fe20007ffe0ff */
[----:B------:R-:W-:Y:S01]  /*198f0*/  VIADD R26, R26, 0x1 ;  /* 0x000000011a1a7836 */ /* 0x000fe20000000000 */
[----:B------:R-:W-:Y:S02]  /*19900*/  PLOP3.LUT P0, PT, PT, PT, PT, 0x8, 0x0 ;  /* 0x000000000000781c */ /* 0x000fe40003f0e170 */
[----:B------:R-:W-:Y:S02]  /*19910*/  ISETP.GE.AND P2, PT, R7, R5, PT ;  /* 0x000000050700720c */ /* 0x000fe40003f46270 */
[----:B------:R-:W-:-:S04]  /*19920*/  ISETP.NE.AND P1, PT, R26, 0x2, PT ;  /* 0x000000021a00780c */ /* 0x000fc80003f25270 */
[----:B------:R-:W-:Y:S02]  /*19930*/  SEL R2, RZ, 0x1, P1 ;  /* 0x00000001ff027807 */ /* 0x000fe40000800000 */
[----:B------:R-:W-:Y:S02]  /*19940*/  SEL R26, R26, RZ, P1 ;  /* 0x000000ff1a1a7207 */ /* 0x000fe40000800000 */
[----:B------:R-:W-:-:S03]  /*19950*/  LOP3.LUT R31, R31, R2, RZ, 0x3c, !PT ;  /* 0x000000021f1f7212 */ /* 0x000fc600078e3cff */
[----:B------:R-:W-:Y:S05]  /*19960*/  @!P2 BRA `(.L_x_678) ;  /* 0x000000080014a947 */ /* 0x000fea0003800000 */
.L_x_714:
[----:B------:R-:W-:Y:S05]  /*19970*/  YIELD ;  /* 0x0000000000007946 */ /* 0x000fea0003800000 */
        /* <DEDUP_REMOVED lines=10> */
.L_x_836:
[----:B------:R-:W-:Y:S05]  /*19a20*/  BSYNC B2 ;  /* 0x0000000000027941 */ /* 0x000fea0003800000 */
.L_x_701:
[----:B------:R-:W-:Y:S04]  /*19a30*/  BSSY B2, `(.L_x_703) ;  /* 0x0000009000027945 */ /* 0x000fe80003800000 */
[----:B------:R-:W-:Y:S05]  /*19a40*/  @P2 BRA `(.L_x_704) ;  /* 0x00000000001c2947 */ /* 0x000fea0003800000 */
[----:B0-----:R-:W0:Y:S01]  /*19a50*/  S2R R3, SR_TID.X ;  /* 0x0000000000037919 */ /* 0x001e220000002100 */
[----:B------:R-:W-:-:S04]  /*19a60*/  IMAD.MOV.U32 R2, RZ, RZ, 0x9000 ;  /* 0x00009000ff027424 */ /* 0x000fc800078e00ff */
[----:B------:R2:W-:Y:S01]  /*19a70*/  SYNCS.ARRIVE.TRANS64 RZ, [R6+URZ+0x2a890], R2 ;  /* 0x02a8900206ff79a7 */ /* 0x0005e2000800003f */
[----:B0-----:R-:W-:-:S04]  /*19a80*/  LOP3.LUT R3, R3, 0x1f, RZ, 0xc0, !PT ;  /* 0x0000001f03037812 */ /* 0x001fc800078ec0ff */
[----:B------:R-:W-:-:S13]  /*19a90*/  ISETP.NE.AND P1, PT, R3, RZ, PT ;  /* 0x000000ff0300720c */ /* 0x000fda0003f25270 */
[----:B--2---:R-:W-:Y:S05]  /*19aa0*/  @!P1 BRA `(.L_x_704) ;  /* 0x0000000000049947 */ /* 0x004fea0003800000 */
[----:B------:R-:W-:Y:S01]  /*19ab0*/  BPT.TRAP 0x1 ;  /* 0x000000040000795c */ /* 0x000fe20000300000 */
.L_x_704:
[----:B------:R-:W-:Y:S05]  /*19ac0*/  BSYNC B2 ;  /* 0x0000000000027941 */ /* 0x000fea0003800000 */
.L_x_703:
[----:B------:R-:W-:Y:S01]  /*19ad0*/  IMAD.MOV.U32 R11, RZ, RZ, RZ ;  /* 0x000000ffff0b7224 */ /* 0x000fe200078e00ff */
[----:B------:R-:W-:Y:S01]  /*19ae0*/  UIADD3 UR4, UP0, UR36, 0x570, URZ ;  /* 0x0000057024047890 */ /* 0x000fe2000ff1e03f */
[----:B0-----:R-:W-:Y:S01]  /*19af0*/  IMAD R3, R26, 0x9000, R22 ;  /* 0x000090001a037824 */ /* 0x001fe200078e0216 */
[----:B------:R-:W-:Y:S01]  /*19b00*/  PLOP3.LUT P1, PT, PT, PT, PT, 0x80, 0x0 ;  /* 0x000000000000781c */ /* 0x000fe20003f2f070 */
[----:B------:R-:W-:Y:S01]  /*19b10*/  IMAD R8, R7, 0x60, R0 ;  /* 0x0000006007087824 */ /* 0x000fe200078e0200 */
[----:B------:R-:W-:Y:S01]  /*19b20*/  R2UR UR10, R11 ;  /* 0x000000000b0a72ca */ /* 0x000fe200000e0000 */
[----:B------:R-:W-:Y:S01]  /*19b30*/  VIADD R2, R6, 0x2a890 ;  /* 0x0002a89006027836 */ /* 0x000fe20000000000 */
[----:B------:R-:W-:Y:S01]  /*19b40*/  UIADD3.X UR5, URZ, UR37, URZ, UP0, !UPT ;  /* 0x000000253f057290 */ /* 0x000fe200087fe43f */
[----:B------:R-:W-:Y:S01]  /*19b50*/  VIADD R10, R3, 0x18400 ;  /* 0x00018400030a7836 */ /* 0x000fe20000000000 */
[----:B------:R-:W-:Y:S01]  /*19b60*/  UMOV UR6, 0x0 ;  /* 0x0000000000067882 */ /* 0x000fe20000000000 */
[----:B------:R-:W-:-:S10]  /*19b70*/  UMOV UR7, 0x12f00000 ;  /* 0x12f0000000077882 */ /* 0x000fd40000000000 */
.L_x_705:
        /* <DEDUP_REMOVED lines=10> */
[----:B------:R-:W-:Y:S01]  /*19c20*/  IMAD.MOV.U32 R12, RZ, RZ, 0x40 ;  /* 0x00000040ff0c7424 */ /* 0x000fe200078e00ff */
[----:B------:R-:W-:Y:S01]  /*19c30*/  PLOP3.LUT P1, PT, PT, PT, PT, 0x80, 0x0 ;  /* 0x000000000000781c */ /* 0x000fe20003f2f070 */
[----:B------:R-:W-:Y:S01]  /*19c40*/  VIADD R10, R3, 0x1b400 ;  /* 0x0001b400030a7836 */ /* 0x000fe20000000000 */
[----:B------:R-:W-:Y:S01]  /*19c50*/  UMOV UR6, 0x0 ;  /* 0x0000000000067882 */ /* 0x000fe20000000000 */
[----:B------:R-:W-:Y:S01]  /*19c60*/  UMOV UR7, 0x12f00000 ;  /* 0x12f0000000077882 */ /* 0x000fe20000000000 */
[----:B------:R-:W-:-:S15]  /*19c70*/  R2UR UR10, R12 ;  /* 0x000000000c0a72ca */ /* 0x000fde00000e0000 */
.L_x_706:
        /* <DEDUP_REMOVED lines=15> */
.L_x_707:
        /* <DEDUP_REMOVED lines=13> */
.L_x_837:
[----:B------:R-:W-:Y:S05]  /*19e40*/  BSYNC B2 ;  /* 0x0000000000027941 */ /* 0x000fea0003800000 */
.L_x_708:
[----:B------:R-:W-:Y:S01]  /*19e50*/  BSSY B2, `(.L_x_710) ;  /* 0x000000b000027945 */ /* 0x000fe20003800000 */
[----:B------:R-:W-:Y:S01]  /*19e60*/  IMAD.MOV.U32 R2, RZ, RZ, 0x0 ;  /* 0x00000000ff027424 */ /* 0x000fe200078e00ff */
[----:B------:R-:W-:Y:S02]  /*19e70*/  MOV R3, 0x12f00000 ;  /* 0x12f0000000037802 */ /* 0x000fe40000000f00 */
[----:B------:R-:W-:Y:S05]  /*19e80*/  @P2 BRA `(.L_x_711) ;  /* 0x00000000001c2947 */ /* 0x000fea0003800000 */
[----:B------:R-:W2:Y:S01]  /*19e90*/  S2R R10, SR_TID.X ;  /* 0x00000000000a7919 */ /* 0x000ea20000002100 */
[----:B01----:R-:W-:-:S04]  /*19ea0*/  IMAD.MOV.U32 R9, RZ, RZ, 0x6000 ;  /* 0x00006000ff097424 */ /* 0x003fc800078e00ff */
[----:B------:R3:W-:Y:S01]  /*19eb0*/  SYNCS.ARRIVE.TRANS64 RZ, [R6+URZ+0x2a8b0], R9 ;  /* 0x02a8b00906ff79a7 */ /* 0x0007e2000800003f */
[----:B--2---:R-:W-:-:S04]  /*19ec0*/  LOP3.LUT R10, R10, 0x1f, RZ, 0xc0, !PT ;  /* 0x0000001f0a0a7812 */ /* 0x004fc800078ec0ff */
[----:B------:R-:W-:-:S13]  /*19ed0*/  ISETP.NE.AND P1, PT, R10, RZ, PT ;  /* 0x000000ff0a00720c */ /* 0x000fda0003f25270 */
[----:B---3--:R-:W-:Y:S05]  /*19ee0*/  @!P1 BRA `(.L_x_711) ;  /* 0x0000000000049947 */ /* 0x008fea0003800000 */
[----:B------:R-:W-:Y:S01]  /*19ef0*/  BPT.TRAP 0x1 ;  /* 0x000000040000795c */ /* 0x000fe20000300000 */
.L_x_711:
[----:B------:R-:W-:Y:S05]  /*19f00*/  BSYNC B2 ;  /* 0x0000000000027941 */ /* 0x000fea0003800000 */
.L_x_710:
[----:B------:R-:W-:Y:S01]  /*19f10*/  R2UR UR10, R11 ;  /* 0x000000000b0a72ca */ /* 0x000fe200000e0000 */
[----:B01----:R-:W-:Y:S01]  /*19f20*/  IMAD R9, R26, 0x6000, R22 ;  /* 0x000060001a097824 */ /* 0x003fe200078e0216 */
[----:B------:R-:W-:Y:S01]  /*19f30*/  R2UR UR6, R2 ;  /* 0x00000000020672ca */ /* 0x000fe200000e0000 */
[----:B------:R-:W-:Y:S01]  /*19f40*/  UIADD3 UR4, UP0, UR36, 0x670, URZ ;  /* 0x0000067024047890 */ /* 0x000fe2000ff1e03f */
[----:B------:R-:W-:Y:S01]  /*19f50*/  R2UR UR7, R3 ;  /* 0x00000000030772ca */ /* 0x000fe200000e0000 */
[----:B------:R-:W-:Y:S01]  /*19f60*/  VIADD R6, R6, 0x2a8b0 ;  /* 0x0002a8b006067836 */ /* 0x000fe20000000000 */
[----:B------:R-:W-:Y:S01]  /*19f70*/  PLOP3.LUT P1, PT, PT, PT, PT, 0x80, 0x0 ;  /* 0x000000000000781c */ /* 0x000fe20003f2f070 */
[----:B------:R-:W-:Y:S01]  /*19f80*/  VIADD R10, R9, 0x400 ;  /* 0x00000400090a7836 */ /* 0x000fe20000000000 */
[----:B------:R-:W-:-:S12]  /*19f90*/  UIADD3.X UR5, URZ, UR37, URZ, UP0, !UPT ;  /* 0x000000253f057290 */ /* 0x000fd800087fe43f */
.L_x_712:
        /* <DEDUP_REMOVED lines=15> */
.L_x_713:
        /* <DEDUP_REMOVED lines=10> */
.L_x_700:
[----:B------:R-:W-:Y:S05]  /*1a130*/  BSYNC B1 ;  /* 0x0000000000017941 */ /* 0x000fea0003800000 */
.L_x_699:
[C---:B------:R-:W-:Y:S01]  /*1a140*/  ISETP.GT.AND P2, PT, R7.reuse, R5, PT ;  /* 0x000000050700720c */ /* 0x040fe20003f44270 */
[----:B------:R-:W-:Y:S02]  /*1a150*/  VIADD R26, R26, 0x1 ;  /* 0x000000011a1a7836 */ /* 0x000fe40000000000 */
[----:B------:R-:W-:-:S03]  /*1a160*/  VIADD R7, R7, 0xffffffff ;  /* 0xffffffff07077836 */ /* 0x000fc60000000000 */
[----:B------:R-:W-:-:S04]  /*1a170*/  ISETP.NE.AND P1, PT, R26, 0x2, PT ;  /* 0x000000021a00780c */ /* 0x000fc80003f25270 */
[----:B------:R-:W-:Y:S02]  /*1a180*/  SEL R2, RZ, 0x1, P1 ;  /* 0x00000001ff027807 */ /* 0x000fe40000800000 */
[----:B------:R-:W-:Y:S02]  /*1a190*/  SEL R26, R26, RZ, P1 ;  /* 0x000000ff1a1a7207 */ /* 0x000fe40000800000 */
[----:B------:R-:W-:Y:S01]  /*1a1a0*/  LOP3.LUT R31, R31, R2, RZ, 0x3c, !PT ;  /* 0x000000021f1f7212 */ /* 0x000fe200078e3cff */
[----:B------:R-:W-:Y:S06]  /*1a1b0*/  @P2 BRA `(.L_x_714) ;  /* 0xfffffff400ec2947 */ /* 0x000fec000383ffff */
.L_x_678:
[----:B------:R-:W-:Y:S05]  /*1a1c0*/  BSYNC B0 ;  /* 0x0000000000007941 */ /* 0x000fea0003800000 */
.L_x_677:
[----:B------:R-:W2:Y:S01]  /*1a1d0*/  LDL R30, [R1] ;  /* 0x00000000011e7983 */ /* 0x000ea20000100800 */
[----:B------:R-:W-:Y:S05]  /*1a1e0*/  @!P0 WARPSYNC.ALL ;  /* 0x0000000000008948 */ /* 0x000fea0003800000 */
[----:B------:R-:W-:Y:S06]  /*1a1f0*/  @!P0 BAR.SYNC.DEFER_BLOCKING 0xc, 0x180 ;  /* 0x0306000000008b1d */ /* 0x000fec0000010000 */
[----:B------:R-:W-:Y:S01]  /*1a200*/  BSSY B7, `(.L_x_715) ;  /* 0x000036f000077945 */ /* 0x000fe20003800000 */
[----:B--2---:R-:W-:-:S13]  /*1a210*/  ISETP.GT.AND P0, PT, R30, RZ, PT ;  /* 0x000000ff1e00720c */ /* 0x004fda0003f04270 */
[----:B------:R-:W-:Y:S05]  /*1a220*/  @P0 BRA `(.L_x_716) ;  /* 0x0000000000440947 */ /* 0x000fea0003800000 */
[----:B------:R-:W1:Y:S02]  /*1a230*/  S2R R2, SR_TID.X ;  /* 0x0000000000027919 */ /* 0x000e640000002100 */
        /* <DEDUP_REMOVED lines=14> */
[----:B0-----:R-:W-:Y:S01]  /*1a320*/  IADD3 R16, R0, UR38, R7 ;  /* 0x0000002600107c10 */ /* 0x001fe2000fffe007 */
[----:B------:R-:W-:Y:S06]  /*1a330*/  BRA `(.L_x_717) ;  /* 0x00000034006c7947 */ /* 0x000fec0003800000 */
.L_x_716:
        /* <DEDUP_REMOVED lines=8> */
[----:B------:R-:W-:Y:S01]  /*1a3c0*/  IMAD.U32 R4, RZ, RZ, UR6 ;  /* 0x00000006ff047e24 */ /* 0x000fe2000f8e00ff */
[----:B------:R-:W-:Y:S01]  /*1a3d0*/  MOV R6, UR8 ;  /* 0x0000000800067c02 */ /* 0x000fe20008000f00 */
[----:B0-----:R-:W0:Y:S01]  /*1a3e0*/  LDC.64 R2, c[0x4][R2] ;  /* 0x0100000002027b82 */ /* 0x001e220000000a00 */
[----:B------:R-:W-:Y:S02]  /*1a3f0*/  IMAD.U32 R5, RZ, RZ, UR7 ;  /* 0x00000007ff057e24 */ /* 0x000fe4000f8e00ff */
[----:B------:R-:W-:Y:S02]  /*1a400*/  IMAD.U32 R7, RZ, RZ, UR9 ;  /* 0x00000009ff077e24 */ /* 0x000fe4000f8e00ff */
[----:B------:R-:W-:-:S02]  /*1a410*/  IMAD.U32 R10, RZ, RZ, UR4 ;  /* 0x00000004ff0a7e24 */ /* 0x000fc4000f8e00ff */
[----:B------:R-:W-:Y:S02]  /*1a420*/  IMAD.U32 R11, RZ, RZ, UR5 ;  /* 0x00000005ff0b7e24 */ /* 0x000fe4000f8e00ff */
[----:B------:R-:W-:Y:S02]  /*1a430*/  IMAD.MOV.U32 R8, RZ, RZ, 0x70 ;  /* 0x00000070ff087424 */ /* 0x000fe400078e00ff */
[----:B------:R-:W-:Y:S02]  /*1a440*/  IMAD.MOV.U32 R12, RZ, RZ, 0x1 ;  /* 0x00000001ff0c7424 */ /* 0x000fe400078e00ff */
[----:B------:R-:W-:-:S07]  /*1a450*/  IMAD.MOV.U32 R13, RZ, RZ, RZ ;  /* 0x000000ffff0d7224 */ /* 0x000fce00078e00ff */
[----:B------:R-:W-:-:S07]  /*1a460*/  LEPC R20, `(.L_x_719) ;  /* 0x000000001014794e */ /* 0x000fce0000000000 */
[----:B0-----:R-:W-:Y:S05]  /*1a470*/  CALL.ABS.NOINC R2 ;  /* 0x0000000002007343 */ /* 0x001fea0003c00000 */
.L_x_719:
[----:B------:R-:W-:Y:S05]  /*1a480*/  BSYNC B6 ;  /* 0x0000000000067941 */ /* 0x000fea0003800000 */
.L_x_718:
        /* <DEDUP_REMOVED lines=8> */
[----:B0-----:R0:W1:Y:S01]  /*1a510*/  LDC.64 R2, c[0x4][R27] ;  /* 0x010000001b027b82 */ /* 0x0010620000000a00 */
        /* <DEDUP_REMOVED lines=11> */
.L_x_722:
        /* <DEDUP_REMOVED lines=15> */
.L_x_721:
[----:B------:R-:W-:Y:S05]  /*1a6c0*/  BSYNC B6 ;  /* 0x0000000000067941 */ /* 0x000fea0003800000 */
.L_x_720:
[----:B------:R-:W2:Y:S01]  /*1a6d0*/  LDL R20, [R1+0x24] ;  /* 0x0000240001147983 */ /* 0x000ea20000100800 */
[----:B------:R-:W-:Y:S01]  /*1a6e0*/  ULDC.64 UR4, c[0x0][0x9f8] ;  /* 0x00027e0000047ab9 */ /* 0x000fe20000000a00 */
[----:B------:R-:W1:Y:S01]  /*1a6f0*/  LDC R0, c[0x0][0x430] ;  /* 0x00010c00ff007b82 */ /* 0x000e620000000800 */
[----:B------:R-:W-:Y:S01]  /*1a700*/  ISETP.NE.U32.AND P0, PT, RZ, UR4, PT ;  /* 0x00000004ff007c0c */ /* 0x000fe2000bf05070 */
[----:B------:R-:W3:Y:S03]  /*1a710*/  LDL R2, [R1+0x4] ;  /* 0x0000040001027983 */ /* 0x000ee60000100800 */
[----:B------:R-:W-:Y:S01]  /*1a720*/  ISETP.NE.AND.EX P0, PT, RZ, UR5, PT, P0 ;  /* 0x00000005ff007c0c */ /* 0x000fe2000bf05300 */
[----:B------:R-:W4:-:S12]  /*1a730*/  S2R R21, SR_TID.X ;  /* 0x0000000000157919 */ /* 0x000f180000002100 */
[----:B------:R-:W-:Y:S01]  /*1a740*/  @P0 IADD3 R24, P1, R24, UR4, RZ ;  /* 0x0000000418180c10 */ /* 0x000fe2000ff3e0ff */
[----:B------:R-:W0:Y:S01]  /*1a750*/  S2R R34, SR_TID.X ;  /* 0x0000000000227919 */ /* 0x000e220000002100 */
[----:B------:R-:W-:Y:S02]  /*1a760*/  ULDC UR4, c[0x0][0x320] ;  /* 0x0000c80000047ab9 */ /* 0x000fe40000000800 */
[----:B------:R-:W-:-:S05]  /*1a770*/  @P0 IADD3.X R25, R25, UR5, RZ, P1, !PT ;  /* 0x0000000519190c10 */ /* 0x000fca0008ffe4ff */
[----:B------:R-:W3:Y:S01]  /*1a780*/  @P0 LDG.E R33, desc[UR60][R24.64] ;  /* 0x0000003c18210981 */ /* 0x000ee2000c1e1900 */
[----:B-1----:R-:W-:Y:S02]  /*1a790*/  ISETP.NE.AND P1, PT, R0, 0x1, PT ;  /* 0x000000010000780c */ /* 0x002fe40003f25270 */
[----:B----4-:R-:W-:-:S11]  /*1a7a0*/  LOP3.LUT R21, R21, 0x7f, RZ, 0xc0, !PT ;  /* 0x0000007f15157812 */ /* 0x010fd600078ec0ff */
[----:B------:R-:W1:Y:S01]  /*1a7b0*/  @P1 LDC R7, c[0x0][0x434] ;  /* 0x00010d00ff071b82 */ /* 0x000e620000000800 */
[----:B------:R-:W-:-:S07]  /*1a7c0*/  SHF.R.U32.HI R21, RZ, 0x3, R21 ;  /* 0x00000003ff157819 */ /* 0x000fce0000011615 */
[----:B------:R-:W4:Y:S01]  /*1a7d0*/  @P1 LDC R5, c[0x0][0x438] ;  /* 0x00010e00ff051b82 */ /* 0x000f220000000800 */
[----:B0-----:R-:W-:-:S05]  /*1a7e0*/  IMAD.SHL.U32 R34, R34, 0x10, RZ ;  /* 0x0000001022227824 */ /* 0x001fca00078e00ff */
[----:B------:R-:W-:Y:S02]  /*1a7f0*/  LOP3.LUT R34, R21, 0x70, R34, 0xf8, !PT ;  /* 0x0000007015227812 */ /* 0x000fe400078ef822 */
[----:B------:R-:W0:Y:S02]  /*1a800*/  S2R R21, SR_TID.X ;  /* 0x0000000000157919 */ /* 0x000e240000002100 */
[----:B0-----:R-:W-:-:S05]  /*1a810*/  IMAD.SHL.U32 R21, R21, 0x8, RZ ;  /* 0x0000000815157824 */ /* 0x001fca00078e00ff */
[----:B------:R-:W-:Y:S02]  /*1a820*/  LOP3.LUT R21, R21, 0x38, RZ, 0xc0, !PT ;  /* 0x0000003815157812 */ /* 0x000fe400078ec0ff */
[----:B------:R-:W-:Y:S01]  /*1a830*/  LOP3.LUT R23, R23, 0xfffffff7, RZ, 0xc0, !PT ;  /* 0xfffffff717177812 */ /* 0x000fe200078ec0ff */
[----:B------:R-:W-:Y:S01]  /*1a840*/  UMOV UR5, 0xffffffff ;  /* 0xffffffff00057882 */ /* 0x000fe20000000000 */
[----:B--2---:R-:W-:-:S04]  /*1a850*/  VIADD R27, R20, 0xffffffff ;  /* 0xffffffff141b7836 */ /* 0x004fc80000000000 */
[----:B------:R-:W-:-:S05]  /*1a860*/  IMAD R6, R27, 0x60, R34 ;  /* 0x000000601b067824 */ /* 0x000fca00078e0222 */
[----:B------:R-:W-:-:S04]  /*1a870*/  ISETP.GE.AND P0, PT, R6, R30, PT ;  /* 0x0000001e0600720c */ /* 0x000fc80003f06270 */
[----:B------:R-:W-:Y:S01]  /*1a880*/  ISETP.GT.U32.OR P0, PT, R34, 0x5f, P0 ;  /* 0x0000005f2200780c */ /* 0x000fe20000704470 */
[----:B---3--:R-:W-:-:S04]  /*1a890*/  IMAD.IADD R6, R6, 0x1, R2 ;  /* 0x0000000106067824 */ /* 0x008fc800078e0202 */
[----:B-1----:R-:W-:-:S08]  /*1a8a0*/  @P1 IMAD.HI.U32 R7, R6, R7, RZ ;  /* 0x0000000706071227 */ /* 0x002fd000078e00ff */
[----:B------:R-:W0:Y:S01]  /*1a8b0*/  @!P0 LDC.64 R2, c[0x0][0x428] ;  /* 0x00010a00ff028b82 */ /* 0x000e220000000a00 */
[--C-:B------:R-:W-:Y:S01]  /*1a8c0*/  IMAD.MOV.U32 R4, RZ, RZ, R6.reuse ;  /* 0x000000ffff047224 */ /* 0x100fe200078e0006 */
[----:B----4-:R-:W-:Y:S02]  /*1a8d0*/  @P1 SHF.R.U32.HI R4, RZ, R5, R7 ;  /* 0x00000005ff041219 */ /* 0x010fe40000011607 */
[----:B------:R-:W-:Y:S02]  /*1a8e0*/  LOP3.LUT R20, R21, 0x40, RZ, 0xfc, !PT ;  /* 0x0000004015147812 */ /* 0x000fe400078efcff */
[----:B------:R-:W-:Y:S02]  /*1a8f0*/  IADD3 R5, -R4, RZ, RZ ;  /* 0x000000ff04057210 */ /* 0x000fe40007ffe1ff */
[----:B------:R-:W-:Y:S02]  /*1a900*/  ISETP.GE.AND P2, PT, R20, UR4, PT ;  /* 0x0000000414007c0c */ /* 0x000fe4000bf46270 */
[----:B------:R-:W-:Y:S01]  /*1a910*/  SHF.R.S32.HI R8, RZ, 0x1f, R33 ;  /* 0x0000001fff087819 */ /* 0x000fe20000011421 */
[----:B------:R-:W-:Y:S01]  /*1a920*/  IMAD R0, R0, R5, R6 ;  /* 0x0000000500007224 */ /* 0x000fe200078e0206 */
[----:B------:R-:W-:-:S02]  /*1a930*/  @!P0 SHF.R.S32.HI R5, RZ, 0x1f, R4 ;  /* 0x0000001fff058819 */ /* 0x000fc40000011404 */
[----:B------:R-:W-:Y:S02]  /*1a940*/  SEL R30, RZ, 0xffffffff, P2 ;  /* 0xffffffffff1e7807 */ /* 0x000fe40001000000 */
[----:B------:R-:W-:Y:S01]  /*1a950*/  ISETP.GE.AND P1, PT, R21, UR4, PT ;  /* 0x0000000415007c0c */ /* 0x000fe2000bf26270 */
[----:B------:R-:W-:Y:S02]  /*1a960*/  ULDC UR4, c[0x0][0x2f4] ;  /* 0x0000bd0000047ab9 */ /* 0x000fe40000000800 */
[----:B------:R-:W-:Y:S02]  /*1a970*/  IMAD.SHL.U32 R30, R30, 0x2, RZ ;  /* 0x000000021e1e7824 */ /* 0x000fe400078e00ff */
[-C--:B0-----:R-:W-:Y:S02]  /*1a980*/  @!P0 IMAD R6, R8, R2.reuse, RZ ;  /* 0x0000000208068224 */ /* 0x081fe400078e02ff */
[----:B------:R-:W-:Y:S01]  /*1a990*/  @!P0 IMAD.WIDE.U32 R4, R33, R2, R4 ;  /* 0x0000000221048225 */ /* 0x000fe200078e0004 */
[----:B------:R-:W-:-:S03]  /*1a9a0*/  SEL R2, RZ, 0x1, P1 ;  /* 0x00000001ff027807 */ /* 0x000fc60000800000 */
[----:B------:R-:W-:Y:S01]  /*1a9b0*/  @!P0 IMAD R6, R33, R3, R6 ;  /* 0x0000000321068224 */ /* 0x000fe200078e0206 */
[----:B------:R-:W-:Y:S02]  /*1a9c0*/  LOP3.LUT R30, R30, 0x2, R2, 0xe2, !PT ;  /* 0x000000021e1e7812 */ /* 0x000fe400078ee202 */
[----:B------:R-:W0:Y:S01]  /*1a9d0*/  @!P0 LDC.64 R2, c[0x0][0x418] ;  /* 0x00010600ff028b82 */ /* 0x000e220000000a00 */
[----:B------:R-:W-:Y:S02]  /*1a9e0*/  @!P0 IMAD.IADD R6, R5, 0x1, R6 ;  /* 0x0000000105068824 */ /* 0x000fe400078e0206 */
[----:B------:R-:W-:Y:S01]  /*1a9f0*/  IMAD.U32 R5, RZ, RZ, UR39 ;  /* 0x00000027ff057e24 */ /* 0x000fe2000f8e00ff */
[----:B0-----:R-:W-:-:S04]  /*1aa00*/  @!P0 LEA R2, P1, R4, R2, 0x2 ;  /* 0x0000000204028211 */ /* 0x001fc800078210ff */
[----:B------:R-:W-:Y:S01]  /*1aa10*/  @!P0 LEA.HI.X R3, R4, R3, R6, 0x2, P1 ;  /* 0x0000000304038211 */ /* 0x000fe200008f1406 */
[----:B------:R-:W-:-:S06]  /*1aa20*/  IMAD.MOV.U32 R4, RZ, RZ, RZ ;  /* 0x000000ffff047224 */ /* 0x000fcc00078e00ff */
[----:B------:R0:W5:Y:S01]  /*1aa30*/  @!P0 LDG.E R4, desc[UR60][R2.64] ;  /* 0x0000003c02048981 */ /* 0x000162000c1e1900 */
[----:B------:R-:W-:Y:S02]  /*1aa40*/  ISETP.GT.U32.AND P0, PT, R34, 0x5f, PT ;  /* 0x0000005f2200780c */ /* 0x000fe40003f04070 */
[----:B------:R-:W-:Y:S02]  /*1aa50*/  ISETP.NE.AND P3, PT, R5, 0x3, PT ;  /* 0x000000030500780c */ /* 0x000fe40003f65270 */
[----:B------:R-:W-:-:S09]  /*1aa60*/  ISETP.GE.AND P2, PT, R21, UR4, PT ;  /* 0x0000000415007c0c */ /* 0x000fd2000bf46270 */
[----:B------:R-:W-:-:S04]  /*1aa70*/  @P0 LOP3.LUT R23, R23, 0x8, RZ, 0xfc, !PT ;  /* 0x0000000817170812 */ /* 0x000fc800078efcff */
[----:B------:R-:W-:-:S04]  /*1aa80*/  LOP3.LUT R23, R23, 0xffffffef, RZ, 0xc0, !PT ;  /* 0xffffffef17177812 */ /* 0x000fc800078ec0ff */
[----:B------:R-:W-:Y:S01]  /*1aa90*/  @P3 LOP3.LUT R23, R23, 0x10, RZ, 0xfc, !PT ;  /* 0x0000001017173812 */ /* 0x000fe200078efcff */
[----:B------:R1:W-:Y:S03]  /*1aaa0*/  STL [R1+0x8], R8 ;  /* 0x0000080801007387 */ /* 0x0003e60000100800 */
[----:B------:R-:W-:Y:S02]  /*1aab0*/  LOP3.LUT R23, R23, 0xfffffffb, RZ, 0xc0, !PT ;  /* 0xfffffffb17177812 */ /* 0x000fe400078ec0ff */
[----:B------:R-:W-:Y:S02]  /*1aac0*/  ISETP.GE.AND P1, PT, R20, UR4, PT ;  /* 0x0000000414007c0c */ /* 0x000fe4000bf26270 */
[----:B------:R-:W-:Y:S02]  /*1aad0*/  @P2 LOP3.LUT R23, R23, 0x4, RZ, 0xfc, !PT ;  /* 0x0000000417172812 */ /* 0x000fe400078efcff */
[----:B-1----:R-:W-:-:S02]  /*1aae0*/  LOP3.LUT R8, R21, 0x80, RZ, 0xfc, !PT ;  /* 0x0000008015087812 */ /* 0x002fc400078efcff */
[----:B------:R-:W-:Y:S02]  /*1aaf0*/  LOP3.LUT R23, R23, 0xfffffffe, RZ, 0xc0, !PT ;  /* 0xfffffffe17177812 */ /* 0x000fe400078ec0ff */
[----:B------:R-:W-:Y:S02]  /*1ab00*/  ISETP.GE.AND P0, PT, R8, UR4, PT ;  /* 0x0000000408007c0c */ /* 0x000fe4000bf06270 */
[----:B------:R-:W-:-:S04]  /*1ab10*/  LOP3.LUT R23, R23, 0xfffffffd, RZ, 0xc0, !PT ;  /* 0xfffffffd17177812 */ /* 0x000fc800078ec0ff */
[----:B------:R-:W-:-:S07]  /*1ab20*/  @P1 LOP3.LUT R23, R23, 0x2, RZ, 0xfc, !PT ;  /* 0x0000000217171812 */ /* 0x000fce00078efcff */
[----:B------:R-:W-:Y:S01]  /*1ab30*/  @P0 LOP3.LUT R23, R23, 0x1, RZ, 0xfc, !PT ;  /* 0x0000000117170812 */ /* 0x000fe200078efcff */
[----:B0-----:R-:W-:Y:S06]  /*1ab40*/  BRA.DIV UR5, `(.L_x_723) ;  /* 0x0000004e05007947 */ /* 0x001fec000b800000 */
.L_x_840:
[----:B------:R-:W-:Y:S01]  /*1ab50*/  SHF.R.S32.HI R34, RZ, 0x1f, R18 ;  /* 0x0000001fff227819 */ /* 0x000fe20000011412 */
[----:B------:R-:W-:Y:S06]  /*1ab60*/  @!P3 BRA `(.L_x_724) ;  /* 0x000000000004b947 */ /* 0x000fec0003800000 */
[----:B------:R-:W-:Y:S01]  /*1ab70*/  BPT.TRAP 0x1 ;  /* 0x000000040000795c */ /* 0x000fe20000300000 */
.L_x_724:
        /* <DEDUP_REMOVED lines=25> */
.L_x_841:
[----:B------:R-:W-:Y:S05]  /*1ad10*/  BSYNC B0 ;  /* 0x0000000000007941 */ /* 0x000fea0003800000 */
.L_x_725:
[----:B------:R-:W2:Y:S01]  /*1ad20*/  LDL R9, [R1] ;  /* 0x0000000001097983 */ /* 0x000ea20000100800 */
[----:B------:R-:W-:Y:S01]  /*1ad30*/  ULDC.64 UR4, c[0x0][0x300] ;  /* 0x0000c00000047ab9 */ /* 0x000fe20000000a00 */
[----:B------:R-:W-:Y:S01]  /*1ad40*/  LOP3.LUT P4, RZ, R23, 0x4, RZ, 0xc0, !PT ;  /* 0x0000000417ff7812 */ /* 0x000fe2000788c0ff */
[----:B------:R-:W-:Y:S01]  /*1ad50*/  IMAD R5, R5, UR4, RZ ;  /* 0x0000000405057c24 */ /* 0x000fe2000f8e02ff */
[----:B------:R-:W1:Y:S01]  /*1ad60*/  S2R R8, SR_TID.X ;  /* 0x0000000000087919 */ /* 0x000e620000002100 */
[C---:B0-----:R-:W-:Y:S01]  /*1ad70*/  IMAD.WIDE.U32 R2, R0.reuse, UR4, RZ ;  /* 0x0000000400027c25 */ /* 0x041fe2000f8e00ff */
[C---:B------:R-:W-:Y:S02]  /*1ad80*/  LOP3.LUT P3, RZ, R23.reuse, 0x2, RZ, 0xc0, !PT ;  /* 0x0000000217ff7812 */ /* 0x040fe4000786c0ff */
[----:B------:R-:W-:Y:S01]  /*1ad90*/  LOP3.LUT P2, RZ, R23, 0x1, RZ, 0xc0, !PT ;  /* 0x0000000117ff7812 */ /* 0x000fe2000784c0ff */
[----:B------:R-:W-:Y:S01]  /*1ada0*/  IMAD R5, R0, UR5, R5 ;  /* 0x0000000500057c24 */ /* 0x000fe2000f8e0205 */
[----:B------:R-:W-:-:S02]  /*1adb0*/  ULDC.64 UR4, c[0x0][0x310] ;  /* 0x0000c40000047ab9 */ /* 0x000fc40000000a00 */
[----:B------:R-:W-:Y:S02]  /*1adc0*/  IMAD R6, R6, UR4, RZ ;  /* 0x0000000406067c24 */ /* 0x000fe4000f8e02ff */
[----:B------:R-:W-:Y:S01]  /*1add0*/  IADD3 R3, R3, R5, RZ ;  /* 0x0000000503037210 */ /* 0x000fe20007ffe0ff */
[----:B------:R-:W-:Y:S02]  /*1ade0*/  IMAD R5, R28, 0x4800, R36 ;  /* 0x000048001c057824 */ /* 0x000fe400078e0224 */
        /* <DEDUP_REMOVED lines=10> */
[----:B-1----:R-:W-:Y:S01]  /*1ae90*/  LOP3.LUT R8, R8, 0x7f, RZ, 0xc0, !PT ;  /* 0x0000007f08087812 */ /* 0x002fe200078ec0ff */
[----:B------:R-:W-:-:S03]  /*1aea0*/  UMOV UR4, 0xffffffff ;  /* 0xffffffff00047882 */ /* 0x000fc60000000000 */
[----:B------:R-:W-:Y:S02]  /*1aeb0*/  SHF.R.U32.HI R8, RZ, 0x3, R8 ;  /* 0x00000003ff087819 */ /* 0x000fe40000011608 */
[----:B------:R-:W-:Y:S01]  /*1aec0*/  LEA.HI.X R0, R2, UR5, R0, 0x1, P0 ;  /* 0x0000000502007c11 */ /* 0x000fe200080f0c00 */
[----:B--2---:R-:W-:Y:S02]  /*1aed0*/  IMAD R6, R27, -0x60, R9 ;  /* 0xffffffa01b067824 */ /* 0x004fe400078e0209 */
[----:B------:R-:W0:Y:S02]  /*1aee0*/  S2R R9, SR_TID.X ;  /* 0x0000000000097919 */ /* 0x000e240000002100 */
        /* <DEDUP_REMOVED lines=31> */
[----:B------:R-:W-:Y:S01]  /*1b0e0*/  @P1 LEA R8, R5, R22, 0x1 ;  /* 0x0000001605081211 */ /* 0x000fe200078e08ff */
        /* <DEDUP_REMOVED lines=26> */
[----:B0-----:R-:W-:-:S05]  /*1b290*/  @P1 LEA R3, P0, R9, R3, 0x1 ;  /* 0x0000000309031211 */ /* 0x001fca00078008ff */
[----:B-1----:R-:W-:-:S05]  /*1b2a0*/  @P1 IMAD.X R2, RZ, RZ, R2, P0 ;  /* 0x000000ffff021224 */ /* 0x002fca00000e0602 */
[----:B------:R-:W-:-:S04]  /*1b2b0*/  @P1 LOP3.LUT R3, R3, R2, RZ, 0x3c, !PT ;  /* 0x0000000203031212 */ /* 0x000fc800078e3cff */
[----:B------:R-:W-:-:S04]  /*1b2c0*/  @P1 LOP3.LUT R2, R3, R2, RZ, 0x3c, !PT ;  /* 0x0000000203021212 */ /* 0x000fc800078e3cff */
[----:B------:R-:W-:-:S05]  /*1b2d0*/  @P1 LOP3.LUT R3, R3, R2, RZ, 0x3c, !PT ;  /* 0x0000000203031212 */ /* 0x000fca00078e3cff */
[----:B------:R-:W-:Y:S04]  /*1b2e0*/  @P1 LDGSTS.E.BYPASS.LTC128B.128 [R8+0x1a400], desc[UR60][R2.64], !P4 ;  /* 0x1a40000002081fae */ /* 0x000fe8000e101d7c */
[----:B------:R-:W-:Y:S04]  /*1b2f0*/  @P1 LDGSTS.E.BYPASS.LTC128B.128 [R8+0x1d400], desc[UR60][R2.64+0x80], !P3 ;  /* 0x1d40008002081fae */ /* 0x000fe8000d901d7c */
[----:B------:R0:W-:Y:S04]  /*1b300*/  @P1 LDGSTS.E.BYPASS.LTC128B.128 [R8+0x20400], desc[UR60][R2.64+0x100], !P2 ;  /* 0x2040010002081fae */ /* 0x0001e8000d101d7c */
[----:B0-2---:R0:W1:Y:S02]  /*1b310*/  SHFL.IDX PT, R2, R4, 0x5, 0x181f ;  /* 0x00b81f0004027f89 */ /* 0x00506400000e0000 */
.L_x_855:
        /* <DEDUP_REMOVED lines=12> */
.L_x_728:
        /* <DEDUP_REMOVED lines=10> */
.L_x_729:
[----:B-1----:R1:W5:Y:S01]  /*1b480*/  LDL.LU R3, [R1+0x14] ;  /* 0x0000140001037983 */ /* 0x0023620000300800 */
[----:B------:R1:W-:Y:S02]  /*1b490*/  SYNCS.ARRIVE.TRANS64.A1T0 RZ, [R7+URZ+0x2a830], RZ ;  /* 0x02a830ff07ff79a7 */ /* 0x0003e4000810003f */
[----:B------:R-:W-:Y:S05]  /*1b4a0*/  WARPSYNC.ALL ;  /* 0x0000000000007948 */ /* 0x000fea0003800000 */
[----:B------:R-:W-:Y:S01]  /*1b4b0*/  ULDC.64 UR6, c[0x0][0xa00] ;  /* 0x0002800000067ab9 */ /* 0x000fe20000000a00 */
[----:B------:R-:W-:Y:S01]  /*1b4c0*/  ULDC.64 UR4, c[0x0][0x298] ;  /* 0x0000a60000047ab9 */ /* 0x000fe20000000a00 */
[----:B------:R-:W-:Y:S01]  /*1b4d0*/  BAR.SYNC.DEFER_BLOCKING 0x8, 0x180 ;  /* 0x0206000000007b1d */ /* 0x000fe20000010000 */
[----:B------:R-:W-:Y:S01]  /*1b4e0*/  ISETP.NE.U32.AND P0, PT, RZ, UR6, PT ;  /* 0x00000006ff007c0c */ /* 0x000fe2000bf05070 */
[----:B0-----:R-:W-:Y:S01]  /*1b4f0*/  IMAD.WIDE.U32 R4, R35, UR4, RZ ;  /* 0x0000000423047c25 */ /* 0x001fe2000f8e00ff */
[----:B------:R-:W-:-:S02]  /*1b500*/  SHF.R.S32.HI R0, RZ, 0x1f, R35 ;  /* 0x0000001fff007819 */ /* 0x000fc40000011423 */
[----:B------:R-:W-:Y:S01]  /*1b510*/  ISETP.NE.AND.EX P0, PT, RZ, UR7, PT, P0 ;  /* 0x00000007ff007c0c */ /* 0x000fe2000bf05300 */
[----:B------:R-:W-:Y:S01]  /*1b520*/  VIADD R2, R22, 0xc400 ;  /* 0x0000c40016027836 */ /* 0x000fe20000000000 */
[----:B------:R-:W-:Y:S01]  /*1b530*/  BSSY B6, `(.L_x_730) ;  /* 0x000001a000067945 */ /* 0x000fe20003800000 */
[----:B------:R-:W-:Y:S01]  /*1b540*/  IMAD R0, R0, UR4, RZ ;  /* 0x0000000400007c24 */ /* 0x000fe2000f8e02ff */
[----:B------:R-:W-:-:S03]  /*1b550*/  SEL R32, R32, RZ, !P0 ;  /* 0x000000ff20207207 */ /* 0x000fc60004000000 */
[----:B------:R-:W-:-:S04]  /*1b560*/  IMAD R0, R35, UR5, R0 ;  /* 0x0000000523007c24 */ /* 0x000fc8000f8e0200 */
[----:B------:R-:W-:Y:S01]  /*1b570*/  IMAD.IADD R35, R5, 0x1, R0 ;  /* 0x0000000105237824 */ /* 0x000fe200078e0200 */
[----:B-----5:R-:W-:Y:S02]  /*1b580*/  SEL R3, R3, RZ, !P0 ;  /* 0x000000ff03037207 */ /* 0x020fe40004000000 */
[----:B------:R-:W-:-:S03]  /*1b590*/  LOP3.LUT P0, RZ, R2, 0x3ff, RZ, 0xc0, !PT ;  /* 0x000003ff02ff7812 */ /* 0x000fc6000780c0ff */
[----:B------:R0:W-:Y:S04]  /*1b5a0*/  STL [R1+0x14], R3 ;  /* 0x0000140301007387 */ /* 0x0001e80000100800 */
[----:B------:R0:W-:Y:S06]  /*1b5b0*/  STL.64 [R1+0x18], R4 ;  /* 0x0000180401007387 */ /* 0x0001ec0000100a00 */
[----:B------:R-:W-:Y:S05]  /*1b5c0*/  @!P0 BRA `(.L_x_731) ;  /* 0x0000000000408947 */ /* 0x000fea0003800000 */
[----:B------:R-:W-:Y:S01]  /*1b5d0*/  MOV R2, 0x0 ;  /* 0x0000000000027802 */ /* 0x000fe20000000f00 */
[----:B------:R-:W-:Y:S01]  /*1b5e0*/  ULDC.64 UR4, c[0x4][0x90] ;  /* 0x0100240000047ab9 */ /* 0x000fe20000000a00 */
[----:B------:R-:W-:Y:S01]  /*1b5f0*/  ULDC.64 UR6, c[0x4][0x98] ;  /* 0x0100260000067ab9 */ /* 0x000fe20000000a00 */
[----:B------:R-:W-:Y:S01]  /*1b600*/  ULDC.64 UR8, c[0x4][0x20] ;  /* 0x0100080000087ab9 */ /* 0x000fe20000000a00 */
[----:B0-----:R-:W-:Y:S01]  /*1b610*/  IMAD.U32 R4, RZ, RZ, UR4 ;  /* 0x00000004ff047e24 */ /* 0x001fe2000f8e00ff */
[----:B------:R-:W-:Y:S01]  /*1b620*/  MOV R5, UR5 ;  /* 0x0000000500057c02 */ /* 0x000fe20008000f00 */
[----:B------:R-:W0:Y:S01]  /*1b630*/  LDC.64 R2, c[0x4][R2] ;  /* 0x0100000002027b82 */ /* 0x000e220000000a00 */
[----:B------:R-:W-:Y:S02]  /*1b640*/  IMAD.U32 R6, RZ, RZ, UR6 ;  /* 0x00000006ff067e24 */ /* 0x000fe4000f8e00ff */
[----:B-1----:R-:W-:Y:S02]  /*1b650*/  IMAD.U32 R7, RZ, RZ, UR7 ;  /* 0x00000007ff077e24 */ /* 0x002fe4000f8e00ff */
[----:B------:R-:W-:-:S02]  /*1b660*/  IMAD.U32 R10, RZ, RZ, UR8 ;  /* 0x00000008ff0a7e24 */ /* 0x000fc4000f8e00ff */
[----:B------:R-:W-:Y:S02]  /*1b670*/  IMAD.U32 R11, RZ, RZ, UR9 ;  /* 0x00000009ff0b7e24 */ /* 0x000fe4000f8e00ff */
[----:B------:R-:W-:Y:S02]  /*1b680*/  IMAD.MOV.U32 R8, RZ, RZ, 0x70 ;  /* 0x00000070ff087424 */ /* 0x000fe400078e00ff */
[----:B------:R-:W-:Y:S02]  /*1b690*/  IMAD.MOV.U32 R12, RZ, RZ, 0x1 ;  /* 0x00000001ff0c7424 */ /* 0x000fe400078e00ff */
[----:B------:R-:W-:-:S07]  /*1b6a0*/  IMAD.MOV.U32 R13, RZ, RZ, RZ ;  /* 0x000000ffff0d7224 */ /* 0x000fce00078e00ff */
[----:B------:R-:W-:-:S07]  /*1b6b0*/  LEPC R20, `(.L_x_731) ;  /* 0x000000001014794e */ /* 0x000fce0000000000 */
[----:B0-----:R-:W-:Y:S05]  /*1b6c0*/  CALL.ABS.NOINC R2 ;  /* 0x0000000002007343 */ /* 0x001fea0003c00000 */
.L_x_731:
[----:B------:R-:W-:Y:S05]  /*1b6d0*/  BSYNC B6 ;  /* 0x0000000000067941 */ /* 0x000fea0003800000 */
.L_x_730:
[----:B------:R-:W2:Y:S01]  /*1b6e0*/  LDL.LU R20, [R1+0x14] ;  /* 0x0000140001147983 */ /* 0x000ea20000300800 */
[----:B------:R-:W-:Y:S01]  /*1b6f0*/  ULDC.64 UR4, c[0x0][0x2d8] ;  /* 0x0000b60000047ab9 */ /* 0x000fe20000000a00 */
[----:B------:R-:W3:Y:S02]  /*1b700*/  LDC R8, c[0x0][0x448] ;  /* 0x00011200ff087b82 */ /* 0x000ee40000000800 */
[----:B0-----:R-:W4:Y:S01]  /*1b710*/  LDL.LU.64 R2, [R1+0x18] ;  /* 0x0000180001027983 */ /* 0x001f220000300a00 */
[----:B------:R-:W-:Y:S02]  /*1b720*/  IMAD.SHL.U32 R4, R17, 0x80, RZ ;  /* 0x0000008011047824 */ /* 0x000fe400078e00ff */
[----:B------:R-:W-:Y:S01]  /*1b730*/  IMAD R0, R34, UR4, RZ ;  /* 0x0000000422007c24 */ /* 0x000fe2000f8e02ff */
[----:B------:R0:W5:Y:S03]  /*1b740*/  LDL R17, [R1+0x20] ;  /* 0x0000200001117983 */ /* 0x0001660000100800 */
[----:B------:R-:W-:Y:S01]  /*1b750*/  IMAD R0, R18, UR5, R0 ;  /* 0x0000000512007c24 */ /* 0x000fe2000f8e0200 */
[----:B---3--:R-:W-:Y:S01]  /*1b760*/  ISETP.NE.AND P0, PT, R8, 0x1, PT ;  /* 0x000000010800780c */ /* 0x008fe20003f05270 */
[----:B------:R-:W3:Y:S02]  /*1b770*/  S2R R9, SR_TID.X ;  /* 0x0000000000097919 */ /* 0x000ee40000002100 */
[----:B---3--:R-:W-:-:S05]  /*1b780*/  IMAD.SHL.U32 R9, R9, 0x8, RZ ;  /* 0x0000000809097824 */ /* 0x008fca00078e00ff */
[----:B------:R-:W-:Y:S01]  /*1b790*/  LOP3.LUT R9, R9, 0x38, RZ, 0xc0, !PT ;  /* 0x0000003809097812 */ /* 0x000fe200078ec0ff */
[----:B----4-:R-:W-:Y:S02]  /*1b7a0*/  IMAD.MOV.U32 R3, RZ, RZ, R35 ;  /* 0x000000ffff037224 */ /* 0x010fe400078e0023 */
[----:B------:R-:W-:Y:S01]  /*1b7b0*/  IMAD.WIDE.U32 R2, R18, UR4, R2 ;  /* 0x0000000412027c25 */ /* 0x000fe2000f8e0002 */
[----:B------:R-:W-:-:S03]  /*1b7c0*/  ULDC.64 UR4, c[0x0][0x2e0] ;  /* 0x0000b80000047ab9 */ /* 0x000fc60000000a00 */
[----:B--2---:R-:W-:Y:S02]  /*1b7d0*/  IMAD R5, R20, UR4, RZ ;  /* 0x0000000414057c24 */ /* 0x004fe4000f8e02ff */
[----:B------:R-:W2:Y:S01]  /*1b7e0*/  S2R R20, SR_TID.X ;  /* 0x0000000000147919 */ /* 0x000ea20000002100 */
[----:B------:R-:W-:Y:S02]  /*1b7f0*/  IMAD.IADD R3, R3, 0x1, R0 ;  /* 0x0000000103037824 */ /* 0x000fe400078e0200 */
[C---:B------:R-:W-:Y:S02]  /*1b800*/  IMAD R0, R32.reuse, UR5, R5 ;  /* 0x0000000520007c24 */ /* 0x040fe4000f8e0205 */
[----:B------:R-:W-:Y:S01]  /*1b810*/  IMAD.WIDE.U32 R2, R32, UR4, R2 ;  /* 0x0000000420027c25 */ /* 0x000fe2000f8e0002 */
[----:B------:R-:W1:Y:S01]  /*1b820*/  @P0 LDC R5, c[0x0][0x44c] ;  /* 0x00011300ff050b82 */ /* 0x000e620000000800 */
[----:B------:R-:W-:-:S03]  /*1b830*/  ULDC.64 UR4, c[0x0][0x2d0] ;  /* 0x0000b40000047ab9 */ /* 0x000fc60000000a00 */
[----:B------:R-:W-:-:S04]  /*1b840*/  IADD3 R3, R3, R0, RZ ;  /* 0x0000000003037210 */ /* 0x000fc80007ffe0ff */
[----:B------:R-:W3:Y:S01]  /*1b850*/  @P0 LDC R0, c[0x0][0x450] ;  /* 0x00011400ff000b82 */ /* 0x000ee20000000800 */
[----:B--2---:R-:W-:-:S04]  /*1b860*/  LOP3.LUT R20, R20, 0x7f, RZ, 0xc0, !PT ;  /* 0x0000007f14147812 */ /* 0x004fc800078ec0ff */
[----:B------:R-:W-:Y:S02]  /*1b870*/  SHF.R.U32.HI R21, RZ, 0x3, R20 ;  /* 0x00000003ff157819 */ /* 0x000fe40000011614 */
[----:B------:R-:W2:Y:S02]  /*1b880*/  S2R R20, SR_TID.X ;  /* 0x0000000000147919 */ /* 0x000ea40000002100 */
[----:B--2---:R-:W-:-:S05]  /*1b890*/  IMAD.SHL.U32 R20, R20, 0x10, RZ ;  /* 0x0000001014147824 */ /* 0x004fca00078e00ff */
[----:B------:R-:W-:-:S04]  /*1b8a0*/  LOP3.LUT R20, R21, 0x70, R20, 0xf8, !PT ;  /* 0x0000007015147812 */ /* 0x000fc800078ef814 */
[----:B------:R-:W-:Y:S01]  /*1b8b0*/  LOP3.LUT R6, R20, R4, RZ, 0xfc, !PT ;  /* 0x0000000414067212 */ /* 0x000fe200078efcff */
[----:B------:R-:W2:Y:S04]  /*1b8c0*/  S2R R21, SR_TID.X ;  /* 0x0000000000157919 */ /* 0x000ea80000002100 */
[----:B-1----:R-:W-:-:S04]  /*1b8d0*/  @P0 IMAD.HI.U32 R7, R6, R5, RZ ;  /* 0x0000000506070227 */ /* 0x002fc800078e00ff */
[----:B------:R-:W-:Y:S01]  /*1b8e0*/  IMAD.MOV.U32 R5, RZ, RZ, R6 ;  /* 0x000000ffff057224 */ /* 0x000fe200078e0006 */
[----:B---3--:R-:W-:Y:S01]  /*1b8f0*/  @P0 SHF.R.U32.HI R5, RZ, R0, R7 ;  /* 0x00000000ff050219 */ /* 0x008fe20000011607 */
[----:B------:R-:W1:Y:S04]  /*1b900*/  S2R R20, SR_TID.X ;  /* 0x0000000000147919 */ /* 0x000e680000002100 */
        /* <DEDUP_REMOVED lines=10> */
[----:B--2---:R-:W-:Y:S02]  /*1b9b0*/  IMAD.SHL.U32 R21, R21, 0x8, RZ ;  /* 0x0000000815157824 */ /* 0x004fe400078e00ff */
[----:B------:R-:W-:-:S04]  /*1b9c0*/  IMAD.WIDE.U32 R2, R0, UR4, R2 ;  /* 0x0000000400027c25 */ /* 0x000fc8000f8e0002 */
[----:B------:R-:W-:Y:S01]  /*1b9d0*/  IMAD R5, R0, UR5, R5 ;  /* 0x0000000500057c24 */ /* 0x000fe2000f8e0205 */
[----:B------:R-:W-:Y:S01]  /*1b9e0*/  ULDC.64 UR4, c[0x0][0x280] ;  /* 0x0000a00000047ab9 */ /* 0x000fe20000000a00 */
[----:B------:R-:W-:Y:S02]  /*1b9f0*/  LOP3.LUT R21, R21, 0x38, RZ, 0xc0, !PT ;  /* 0x0000003815157812 */ /* 0x000fe400078ec0ff */
[----:B------:R-:W-:Y:S01]  /*1ba00*/  IMAD.IADD R5, R3, 0x1, R5 ;  /* 0x0000000103057824 */ /* 0x000fe200078e0205 */
[C---:B------:R-:W-:Y:S01]  /*1ba10*/  LEA R0, P0, R2.reuse, UR4, 0x1 ;  /* 0x0000000402007c11 */ /* 0x040fe2000f8008ff */
[----:B------:R-:W-:Y:S01]  /*1ba20*/  ULDC UR4, c[0x0][0x2b8] ;  /* 0x0000ae0000047ab9 */ /* 0x000fe20000000800 */
[C---:B------:R-:W-:Y:S02]  /*1ba30*/  LOP3.LUT R10, R21.reuse, 0x40, RZ, 0xfc, !PT ;  /* 0x00000040150a7812 */ /* 0x040fe400078efcff */
[----:B------:R-:W-:Y:S02]  /*1ba40*/  LOP3.LUT R11, R21, 0x80, RZ, 0xfc, !PT ;  /* 0x00000080150b7812 */ /* 0x000fe400078efcff */
[----:B------:R-:W-:Y:S01]  /*1ba50*/  LEA.HI.X R5, R2, UR5, R5, 0x1, P0 ;  /* 0x0000000502057c11 */ /* 0x000fe200080f0c05 */
[----:B------:R-:W-:Y:S01]  /*1ba60*/  UMOV UR5, 0xffffffff ;  /* 0xffffffff00057882 */ /* 0x000fe20000000000 */
[----:B-1----:R-:W-:-:S02]  /*1ba70*/  LOP3.LUT R20, R20, 0x7f, RZ, 0xc0, !PT ;  /* 0x0000007f14147812 */ /* 0x002fc400078ec0ff */
[----:B------:R-:W-:Y:S02]  /*1ba80*/  ISETP.GE.AND P3, PT, R9, UR4, PT ;  /* 0x0000000409007c0c */ /* 0x000fe4000bf66270 */
[----:B------:R-:W-:Y:S02]  /*1ba90*/  ISETP.GE.AND P2, PT, R10, UR4, PT ;  /* 0x000000040a007c0c */ /* 0x000fe4000bf46270 */
[----:B------:R-:W-:Y:S02]  /*1baa0*/  ISETP.GE.AND P0, PT, R11, UR4, PT ;  /* 0x000000040b007c0c */ /* 0x000fe4000bf06270 */
[----:B------:R-:W-:Y:S01]  /*1bab0*/  SHF.R.U32.HI R10, RZ, 0x3, R20 ;  /* 0x00000003ff0a7819 */ /* 0x000fe20000011614 */
[----:B0-----:R-:W-:Y:S10]  /*1bac0*/  BRA.DIV UR5, `(.L_x_732) ;  /* 0x0000004605907947 */ /* 0x001ff4000b800000 */
[----:B------:R-:W0:Y:S01]  /*1bad0*/  SHFL.IDX PT, R3, R0, RZ, 0x181f ;  /* 0x00181fff00037589 */ /* 0x000e2200000e0000 */
[----:B-----5:R-:W-:Y:S02]  /*1bae0*/  IMAD R6, R17, R8, RZ ;  /* 0x0000000811067224 */ /* 0x020fe400078e02ff */
[----:B------:R-:W-:Y:S01]  /*1baf0*/  IMAD.IADD R4, R10, 0x1, R4 ;  /* 0x000000010a047824 */ /* 0x000fe200078e0204 */
[----:B------:R-:W1:Y:S04]  /*1bb00*/  SHFL.IDX PT, R2, R5, RZ, 0x181f ;  /* 0x00181fff05027589 */ /* 0x000e6800000e0000 */
[----:B------:R-:W-:Y:S01]  /*1bb10*/  ISETP.GE.AND P1, PT, R4, R6, PT ;  /* 0x000000060400720c */ /* 0x000fe20003f26270 */
[----:B------:R-:W-:-:S12]  /*1bb20*/  SHFL.IDX PT, R14, R0, 0x7, 0x181f ;  /* 0x00f81f00000e7f89 */ /* 0x000fd800000e0000 */
[----:B0-----:R-:W-:-:S04]  /*1bb30*/  @!P1 LEA R7, P4, R9, R3, 0x1 ;  /* 0x0000000309079211 */ /* 0x001fc800078808ff */
[----:B-1----:R-:W-:Y:S01]  /*1bb40*/  @!P1 IADD3.X R3, RZ, R2, RZ, P4, !PT ;  /* 0x00000002ff039210 */ /* 0x002fe200027fe4ff */
        /* <DEDUP_REMOVED lines=71> */
.L_x_872:
[----:B0-----:R-:W-:Y:S01]  /*1bfc0*/  VIADD R3, R4, 0x70 ;  /* 0x0000007004037836 */ /* 0x001fe20000000000 */
[----:B------:R-:W-:Y:S04]  /*1bfd0*/  BSSY B0, `(.L_x_733) ;  /* 0x000000b000007945 */ /* 0x000fe80003800000 */
        /* <DEDUP_REMOVED lines=10> */
.L_x_734:
[----:B------:R-:W-:Y:S05]  /*1c080*/  BSYNC B0 ;  /* 0x0000000000007941 */ /* 0x000fea0003800000 */
.L_x_733:
[----:B------:R-:W-:Y:S01]  /*1c090*/  NOP ;  /* 0x0000000000007918 */ /* 0x000fe20000000000 */
[----:B------:R-:W-:-:S13]  /*1c0a0*/  PLOP3.LUT P0, PT, PT, PT, PT, 0x80, 0x0 ;  /* 0x000000000000781c */ /* 0x000fda0003f0f070 */
.L_x_735:
        /* <DEDUP_REMOVED lines=18> */
.L_x_873:
[----:B------:R-:W-:Y:S05]  /*1c1d0*/  BSYNC B0 ;  /* 0x0000000000007941 */ /* 0x000fea0003800000 */
.L_x_736:
[----:B------:R-:W2:Y:S01]  /*1c1e0*/  LDL R0, [R1] ;  /* 0x0000000001007983 */ /* 0x000ea20000100800 */
[----:B------:R-:W-:Y:S01]  /*1c1f0*/  BSSY B0, `(.L_x_738) ;  /* 0x00000fe000007945 */ /* 0x000fe20003800000 */
[----:B--2---:R-:W-:-:S13]  /*1c200*/  ISETP.GE.AND P0, PT, R0, 0x61, PT ;  /* 0x000000610000780c */ /* 0x004fda0003f06270 */
[----:B------:R-:W-:Y:S05]  /*1c210*/  @!P0 BRA `(.L_x_739) ;  /* 0x0000000c00ec8947 */ /* 0x000fea0003800000 */
[----:B------:R-:W2:Y:S01]  /*1c220*/  LDL.LU R0, [R1+0x24] ;  /* 0x0000240001007983 */ /* 0x000ea20000300800 */
[----:B------:R-:W-:Y:S02]  /*1c230*/  IMAD.MOV.U32 R17, RZ, RZ, R29 ;  /* 0x000000ffff117224 */ /* 0x000fe400078e001d */
[----:B------:R-:W-:Y:S02]  /*1c240*/  IMAD.MOV.U32 R10, RZ, RZ, R28 ;  /* 0x000000ffff0a7224 */ /* 0x000fe400078e001c */
[----:B------:R-:W-:Y:S01]  /*1c250*/  IMAD.MOV.U32 R32, RZ, RZ, R27 ;  /* 0x000000ffff207224 */ /* 0x000fe200078e001b */
[----:B--2---:R-:W-:-:S07]  /*1c260*/  IADD3 R0, R0, -0x2, RZ ;  /* 0xfffffffe00007810 */ /* 0x004fce0007ffe0ff */
.L_x_752:
[----:B------:R-:W2:Y:S01]  /*1c270*/  LDL R2, [R1+0x4] ;  /* 0x0000040001027983 */ /* 0x000ea20000100800 */
[----:B------:R-:W1:Y:S03]  /*1c280*/  LDC R7, c[0x0][0x430] ;  /* 0x00010c00ff077b82 */ /* 0x000e660000000800 */
[----:B------:R-:W3:Y:S01]  /*1c290*/  LDL R8, [R1+0x8] ;  /* 0x0000080001087983 */ /* 0x000ee20000100800 */
[----:B0-----:R-:W0:Y:S01]  /*1c2a0*/  S2R R3, SR_TID.X ;  /* 0x0000000000037919 */ /* 0x001e220000002100 */
[----:B------:R-:W4:Y:S01]  /*1c2b0*/  S2R R9, SR_TID.X ;  /* 0x0000000000097919 */ /* 0x000f220000002100 */
[----:B-1----:R-:W-:-:S13]  /*1c2c0*/  ISETP.NE.AND P0, PT, R7, 0x1, PT ;  /* 0x000000010700780c */ /* 0x002fda0003f05270 */
[----:B------:R-:W1:Y:S01]  /*1c2d0*/  @P0 LDC R5, c[0x0][0x434] ;  /* 0x00010d00ff050b82 */ /* 0x000e620000000800 */
[----:B0-----:R-:W-:-:S04]  /*1c2e0*/  LOP3.LUT R3, R3, 0x7f, RZ, 0xc0, !PT ;  /* 0x0000007f03037812 */ /* 0x001fc800078ec0ff */
[----:B------:R-:W-:Y:S01]  /*1c2f0*/  SHF.R.U32.HI R3, RZ, 0x3, R3 ;  /* 0x00000003ff037819 */ /* 0x000fe20000011603 */
[----:B----4-:R-:W-:-:S05]  /*1c300*/  IMAD.SHL.U32 R9, R9, 0x10, RZ ;  /* 0x0000001009097824 */ /* 0x010fca00078e00ff */
[----:B------:R-:W-:Y:S02]  /*1c310*/  LOP3.LUT R9, R3, 0x70, R9, 0xf8, !PT ;  /* 0x0000007003097812 */ /* 0x000fe400078ef809 */
[----:B------:R-:W0:Y:S02]  /*1c320*/  @P0 LDC R3, c[0x0][0x438] ;  /* 0x00010e00ff030b82 */ /* 0x000e240000000800 */
[----:B------:R-:W-:Y:S01]  /*1c330*/  ISETP.GT.U32.AND P2, PT, R9, 0x5f, PT ;  /* 0x0000005f0900780c */ /* 0x000fe20003f44070 */
[----:B--2---:R-:W-:-:S04]  /*1c340*/  IMAD R4, R0, 0x60, R2 ;  /* 0x0000006000047824 */ /* 0x004fc800078e0202 */
[----:B------:R-:W-:-:S04]  /*1c350*/  IMAD.IADD R4, R9, 0x1, R4 ;  /* 0x0000000109047824 */ /* 0x000fc800078e0204 */
[----:B-1----:R-:W-:-:S04]  /*1c360*/  @P0 IMAD.HI.U32 R6, R4, R5, RZ ;  /* 0x0000000504060227 */ /* 0x002fc800078e00ff */
[----:B------:R-:W-:Y:S01]  /*1c370*/  IMAD.MOV.U32 R2, RZ, RZ, R4 ;  /* 0x000000ffff027224 */ /* 0x000fe200078e0004 */
[----:B0-----:R-:W-:-:S05]  /*1c380*/  @P0 SHF.R.U32.HI R2, RZ, R3, R6 ;  /* 0x00000003ff020219 */ /* 0x001fca0000011606 */
[----:B------:R-:W-:-:S04]  /*1c390*/  IMAD.MOV R3, RZ, RZ, -R2 ;  /* 0x000000ffff037224 */ /* 0x000fc800078e0a02 */
[----:B------:R-:W-:Y:S02]  /*1c3a0*/  IMAD R7, R7, R3, R4 ;  /* 0x0000000307077224 */ /* 0x000fe400078e0204 */
[----:B------:R-:W0:Y:S01]  /*1c3b0*/  @!P2 LDC.64 R4, c[0x0][0x428] ;  /* 0x00010a00ff04ab82 */ /* 0x000e220000000a00 */
[----:B------:R-:W-:-:S03]  /*1c3c0*/  @!P2 SHF.R.S32.HI R3, RZ, 0x1f, R2 ;  /* 0x0000001fff03a819 */ /* 0x000fc60000011402 */
[----:B0-----:R-:W-:-:S04]  /*1c3d0*/  @!P2 IMAD.WIDE.U32 R2, R33, R4, R2 ;  /* 0x000000042102a225 */ /* 0x001fc800078e0002 */
[----:B---3--:R-:W-:-:S04]  /*1c3e0*/  @!P2 IMAD R4, R8, R4, RZ ;  /* 0x000000040804a224 */ /* 0x008fc800078e02ff */
[----:B------:R-:W-:Y:S02]  /*1c3f0*/  @!P2 IMAD R9, R33, R5, R4 ;  /* 0x000000052109a224 */ /* 0x000fe400078e0204 */
[----:B------:R-:W0:Y:S02]  /*1c400*/  @!P2 LDC.64 R4, c[0x0][0x418] ;  /* 0x00010600ff04ab82 */ /* 0x000e240000000a00 */
[----:B------:R-:W-:Y:S02]  /*1c410*/  @!P2 IMAD.IADD R3, R9, 0x1, R3 ;  /* 0x000000010903a824 */ /* 0x000fe400078e0203 */
[----:B------:R-:W-:Y:S01]  /*1c420*/  IMAD.MOV.U32 R6, RZ, RZ, RZ ;  /* 0x000000ffff067224 */ /* 0x000fe200078e00ff */
[----:B0-----:R-:W-:-:S04]  /*1c430*/  @!P2 LEA R4, P0, R2, R4, 0x2 ;  /* 0x000000040204a211 */ /* 0x001fc800078010ff */
[----:B------:R-:W-:-:S05]  /*1c440*/  @!P2 LEA.HI.X R5, R2, R5, R3, 0x2, P0 ;  /* 0x000000050205a211 */ /* 0x000fca00000f1403 */
[----:B------:R0:W5:Y:S01]  /*1c450*/  @!P2 LDG.E R6, desc[UR60][R4.64] ;  /* 0x0000003c0406a981 */ /* 0x000162000c1e1900 */
[----:B------:R-:W-:Y:S02]  /*1c460*/  LOP3.LUT P1, RZ, R23, 0x10, RZ, 0xc0, !PT ;  /* 0x0000001017ff7812 */ /* 0x000fe4000782c0ff */
[----:B------:R-:W-:-:S04]  /*1c470*/  IADD3 R28, R10, 0x1, RZ ;  /* 0x000000010a1c7810 */ /* 0x000fc80007ffe0ff */
[C---:B------:R-:W-:Y:S01]  /*1c480*/  ISETP.NE.AND P0, PT, R28.reuse, 0x2, PT ;  /* 0x000000021c00780c */ /* 0x040fe20003f05270 */
[----:B------:R-:W-:Y:S05]  /*1c490*/  YIELD ;  /* 0x0000000000007946 */ /* 0x000fea0003800000 */
[----:B------:R-:W-:Y:S01]  /*1c4a0*/  SEL R2, RZ, 0x1, P0 ;  /* 0x00000001ff027807 */ /* 0x000fe20000000000 */
[----:B------:R-:W-:Y:S01]  /*1c4b0*/  IMAD.MOV.U32 R27, RZ, RZ, R0 ;  /* 0x000000ffff1b7224 */ /* 0x000fe200078e0000 */
[----:B------:R-:W-:Y:S02]  /*1c4c0*/  SEL R28, R28, RZ, P0 ;  /* 0x000000ff1c1c7207 */ /* 0x000fe40000000000 */
[----:B------:R-:W-:Y:S01]  /*1c4d0*/  LOP3.LUT R29, R17, R2, RZ, 0x3c, !PT ;  /* 0x00000002111d7212 */ /* 0x000fe200078e3cff */
[----:B0-----:R-:W-:Y:S06]  /*1c4e0*/  @!P1 BRA `(.L_x_740) ;  /* 0x0000000000049947 */ /* 0x001fec0003800000 */
[----:B------:R-:W-:Y:S01]  /*1c4f0*/  BPT.TRAP 0x1 ;  /* 0x000000040000795c */ /* 0x000fe20000300000 */
.L_x_740:
[----:B------:R-:W-:Y:S01]  /*1c500*/  IMAD R5, R28, 0x8, R22 ;  /* 0x000000081c057824 */ /* 0x000fe200078e0216 */
[----:B------:R-:W-:Y:S01]  /*1c510*/  SHF.L.U32 R0, R29, 0x1f, RZ ;  /* 0x0000001f1d007819 */ /* 0x000fe200000006ff */
[----:B------:R-:W-:Y:S03]  /*1c520*/  BSSY B1, `(.L_x_741) ;  /* 0x0000003000017945 */ /* 0x000fe60003800000 */
[----:B------:R-:W0:Y:S02]  /*1c530*/  SYNCS.PHASECHK.TRANS64.TRYWAIT P0, [R5+URZ+0x2a840], R0 ;  /* 0x02a84000050075a7 */ /* 0x000e24000800017f */
[----:B0-----:R-:W-:Y:S05]  /*1c540*/  @!P0 BRA `(.L_x_742) ;  /* 0x0000004400bc8947 */ /* 0x001fea0003800000 */
.L_x_874:
[----:B------:R-:W-:Y:S05]  /*1c550*/  BSYNC B1 ;  /* 0x0000000000017941 */ /* 0x000fea0003800000 */
.L_x_741:
[----:B------:R-:W-:Y:S01]  /*1c560*/  SHF.R.S32.HI R20, RZ, 0x1f, R7 ;  /* 0x0000001fff147819 */ /* 0x000fe20000011407 */
[----:B------:R-:W-:Y:S01]  /*1c570*/  ULDC.64 UR4, c[0x0][0x300] ;  /* 0x0000c00000047ab9 */ /* 0x000fe20000000a00 */
[----:B-----5:R-:W-:Y:S01]  /*1c580*/  SHF.R.S32.HI R21, RZ, 0x1f, R6 ;  /* 0x0000001fff157819 */ /* 0x020fe20000011406 */
[----:B------:R-:W-:Y:S01]  /*1c590*/  IMAD.WIDE.U32 R2, R7, UR4, RZ ;  /* 0x0000000407027c25 */ /* 0x000fe2000f8e00ff */
[C---:B------:R-:W-:Y:S02]  /*1c5a0*/  LOP3.LUT P3, RZ, R23.reuse, 0x4, RZ, 0xc0, !PT ;  /* 0x0000000417ff7812 */ /* 0x040fe4000786c0ff */
[C---:B------:R-:W-:Y:S01]  /*1c5b0*/  LOP3.LUT P2, RZ, R23.reuse, 0x2, RZ, 0xc0, !PT ;  /* 0x0000000217ff7812 */ /* 0x040fe2000784c0ff */
[----:B0-----:R-:W-:Y:S01]  /*1c5c0*/  IMAD R0, R20, UR4, RZ ;  /* 0x0000000414007c24 */ /* 0x001fe2000f8e02ff */
[----:B------:R-:W-:Y:S01]  /*1c5d0*/  LOP3.LUT P1, RZ, R23, 0x1, RZ, 0xc0, !PT ;  /* 0x0000000117ff7812 */ /* 0x000fe2000782c0ff */
[----:B------:R-:W-:Y:S02]  /*1c5e0*/  IMAD R4, R28, 0x4800, R36 ;  /* 0x000048001c047824 */ /* 0x000fe400078e0224 */
[----:B------:R-:W-:Y:S01]  /*1c5f0*/  IMAD R0, R7, UR5, R0 ;  /* 0x0000000507007c24 */ /* 0x000fe2000f8e0200 */
[----:B------:R-:W-:-:S03]  /*1c600*/  ULDC.64 UR4, c[0x0][0x310] ;  /* 0x0000c40000047ab9 */ /* 0x000fc60000000a00 */
[----:B------:R-:W-:Y:S02]  /*1c610*/  IMAD.IADD R3, R3, 0x1, R0 ;  /* 0x0000000103037824 */ /* 0x000fe400078e0200 */
[----:B------:R-:W-:Y:S02]  /*1c620*/  IMAD R0, R21, UR4, RZ ;  /* 0x0000000415007c24 */ /* 0x000fe4000f8e02ff */
[----:B------:R-:W-:-:S04]  /*1c630*/  IMAD.WIDE.U32 R2, R6, UR4, R2 ;  /* 0x0000000406027c25 */ /* 0x000fc8000f8e0002 */
        /* <DEDUP_REMOVED lines=13> */
[----:B------:R-:W-:Y:S01]  /*1c710*/  IMAD R4, R4, 0x2, R22 ;  /* 0x0000000204047824 */ /* 0x000fe200078e0216 */
[----:B------:R-:W1:Y:S04]  /*1c720*/  SHFL.IDX PT, R2, R9, RZ, 0x181f ;  /* 0x00181fff09027589 */ /* 0x000e6800000e0000 */
[----:B------:R-:W2:Y:S04]  /*1c730*/  SHFL.IDX PT, R3, R8, RZ, 0x181f ;  /* 0x00181fff08037589 */ /* 0x000ea800000e0000 */
[----:B------:R-:W-:Y:S01]  /*1c740*/  SHFL.IDX PT, R35, R8, 0x2, 0x181f ;  /* 0x00581f0008237f89 */ /* 0x000fe200000e0000 */
[----:B0-----:R-:W-:-:S05]  /*1c750*/  IMAD.SHL.U32 R11, R11, 0x8, RZ ;  /* 0x000000080b0b7824 */ /* 0x001fca00078e00ff */
[----:B------:R-:W-:-:S05]  /*1c760*/  LOP3.LUT R11, R11, 0x38, RZ, 0xc0, !PT ;  /* 0x000000380b0b7812 */ /* 0x000fca00078ec0ff */
[----:B------:R-:W-:-:S05]  /*1c770*/  IMAD.SHL.U32 R0, R11, 0x2, RZ ;  /* 0x000000020b007824 */ /* 0x000fca00078e00ff */
[----:B-1----:R-:W-:-:S05]  /*1c780*/  IADD3 R2, P0, R2, R0, RZ ;  /* 0x0000000002027210 */ /* 0x002fca0007f1e0ff */
[----:B--2---:R-:W-:-:S05]  /*1c790*/  IMAD.X R3, RZ, RZ, R3, P0 ;  /* 0x000000ffff037224 */ /* 0x004fca00000e0603 */
[----:B------:R-:W-:Y:S04]  /*1c7a0*/  LDGSTS.E.BYPASS.LTC128B.128 [R4+0x18400], desc[UR60][R2.64], !P3 ;  /* 0x1840000002047fae */ /* 0x000fe8000d901d7c */
[----:B------:R-:W-:Y:S04]  /*1c7b0*/  LDGSTS.E.BYPASS.LTC128B.128 [R4+0x1b400], desc[UR60][R2.64+0x80], !P2 ;  /* 0x1b40008002047fae */ /* 0x000fe8000d101d7c */
[----:B------:R0:W-:Y:S04]  /*1c7c0*/  LDGSTS.E.BYPASS.LTC128B.128 [R4+0x1e400], desc[UR60][R2.64+0x100], !P1 ;  /* 0x1e40010002047fae */ /* 0x0001e8000c901d7c */
[----:B0-----:R-:W0:Y:S04]  /*1c7d0*/  SHFL.IDX PT, R2, R9, 0x1, 0x181f ;  /* 0x00381f0009027f89 */ /* 0x001e2800000e0000 */
[----:B------:R-:W1:Y:S01]  /*1c7e0*/  SHFL.IDX PT, R3, R8, 0x1, 0x181f ;  /* 0x00381f0008037f89 */ /* 0x000e6200000e0000 */
[----:B0-----:R-:W-:-:S04]  /*1c7f0*/  IADD3 R2, P0, R2, R0, RZ ;  /* 0x0000000002027210 */ /* 0x001fc80007f1e0ff */
[----:B-1----:R-:W-:-:S05]  /*1c800*/  IADD3.X R3, RZ, R3, RZ, P0, !PT ;  /* 0x00000003ff037210 */ /* 0x002fca00007fe4ff */
        /* <DEDUP_REMOVED lines=25> */
.L_x_888:
        /* <DEDUP_REMOVED lines=10> */
.L_x_744:
        /* <DEDUP_REMOVED lines=10> */
.L_x_745:
[----:B------:R2:W-:Y:S01]  /*1cae0*/  SYNCS.ARRIVE.TRANS64.A1T0 RZ, [R5+URZ+0x2a830], RZ ;  /* 0x02a830ff05ff79a7 */ /* 0x0005e2000810003f */
[----:B------:R-:W-:Y:S05]  /*1caf0*/  @!P2 BRA `(.L_x_746) ;  /* 0x000000000004a947 */ /* 0x000fea0003800000 */
[----:B------:R-:W-:Y:S01]  /*1cb00*/  BPT.TRAP 0x1 ;  /* 0x000000040000795c */ /* 0x000fe20000300000 */
.L_x_746:
[----:B-1----:R-:W-:Y:S01]  /*1cb10*/  SHF.L.U32 R2, R17, 0x1f, RZ ;  /* 0x0000001f11027819 */ /* 0x002fe200000006ff */
[----:B--2---:R-:W-:Y:S01]  /*1cb20*/  IMAD R5, R10, 0x8, R22 ;  /* 0x000000080a057824 */ /* 0x004fe200078e0216 */
[----:B------:R-:W-:Y:S03]  /*1cb30*/  BSSY B1, `(.L_x_747) ;  /* 0x0000003000017945 */ /* 0x000fe60003800000 */
[----:B------:R-:W1:Y:S02]  /*1cb40*/  SYNCS.PHASECHK.TRANS64.TRYWAIT P0, [R5+URZ+0x2a860], R2 ;  /* 0x02a86002050075a7 */ /* 0x000e64000800017f */
[----:B-1----:R-:W-:Y:S05]  /*1cb50*/  @!P0 BRA `(.L_x_748) ;  /* 0x0000004800288947 */ /* 0x002fea0003800000 */
.L_x_889:
[----:B------:R-:W-:Y:S05]  /*1cb60*/  BSYNC B1 ;  /* 0x0000000000017941 */ /* 0x000fea0003800000 */
.L_x_747:
[----:B------:R-:W0:Y:S01]  /*1cb70*/  LDL R4, [R1] ;  /* 0x0000000001047983 */ /* 0x000e220000100800 */
[----:B------:R-:W2:Y:S01]  /*1cb80*/  S2R R3, SR_TID.X ;  /* 0x0000000000037919 */ /* 0x000ea20000002100 */
[----:B------:R-:W-:Y:S01]  /*1cb90*/  UMOV UR4, 0xffffffff ;  /* 0xffffffff00047882 */ /* 0x000fe20000000000 */
[----:B------:R-:W-:Y:S02]  /*1cba0*/  LOP3.LUT P0, RZ, R30, 0x2, RZ, 0xc0, !PT ;  /* 0x000000021eff7812 */ /* 0x000fe4000780c0ff */
[----:B--2---:R-:W-:-:S04]  /*1cbb0*/  LOP3.LUT R3, R3, 0x7f, RZ, 0xc0, !PT ;  /* 0x0000007f03037812 */ /* 0x004fc800078ec0ff */
[----:B------:R-:W-:Y:S01]  /*1cbc0*/  SHF.R.U32.HI R3, RZ, 0x3, R3 ;  /* 0x00000003ff037819 */ /* 0x000fe20000011603 */
[----:B0-----:R-:W-:Y:S02]  /*1cbd0*/  IMAD R8, R32, -0x60, R4 ;  /* 0xffffffa020087824 */ /* 0x001fe400078e0204 */
[----:B------:R-:W-:Y:S02]  /*1cbe0*/  IMAD R4, R10, 0x3000, R36 ;  /* 0x000030000a047824 */ /* 0x000fe400078e0224 */
[----:B------:R-:W-:Y:S01]  /*1cbf0*/  IMAD.IADD R8, R8, 0x1, -R3 ;  /* 0x0000000108087824 */ /* 0x000fe200078e0a03 */
[----:B------:R-:W-:Y:S06]  /*1cc00*/  BRA.DIV UR4, `(.L_x_749) ;  /* 0x0000004a04107947 */ /* 0x000fec000b800000 */
[----:B-1----:R-:W0:Y:S01]  /*1cc10*/  SHFL.IDX PT, R2, R24, RZ, 0x181f ;  /* 0x00181fff18027589 */ /* 0x002e2200000e0000 */
        /* <DEDUP_REMOVED lines=44> */
.L_x_903:
        /* <DEDUP_REMOVED lines=21> */
.L_x_750:
        /* <DEDUP_REMOVED lines=10> */
.L_x_751:
[----:B------:R-:W-:Y:S01]  /*1d0d0*/  ULDC.64 UR4, c[0x0][0x330] ;  /* 0x0000cc0000047ab9 */ /* 0x000fe20000000a00 */
[----:B------:R1:W-:Y:S01]  /*1d0e0*/  SYNCS.ARRIVE.TRANS64.A1T0 RZ, [R5+URZ+0x2a850], RZ ;  /* 0x02a850ff05ff79a7 */ /* 0x0003e2000810003f */
[----:B------:R-:W-:Y:S01]  /*1d0f0*/  IMAD.MOV.U32 R3, RZ, RZ, R21 ;  /* 0x000000ffff037224 */ /* 0x000fe200078e0015 */
[----:B------:R-:W-:Y:S01]  /*1d100*/  MOV R10, R28 ;  /* 0x0000001c000a7202 */ /* 0x000fe20000000f00 */
[----:B------:R-:W-:Y:S02]  /*1d110*/  VIADD R0, R27, 0xffffffff ;  /* 0xffffffff1b007836 */ /* 0x000fe40000000000 */
[----:B------:R-:W-:-:S04]  /*1d120*/  IMAD.WIDE.U32 R2, R18, UR4, R2 ;  /* 0x0000000412027c25 */ /* 0x000fc8000f8e0002 */
[----:B-1----:R-:W-:Y:S02]  /*1d130*/  IMAD R5, R34, UR4, RZ ;  /* 0x0000000422057c24 */ /* 0x002fe4000f8e02ff */
[----:B------:R-:W-:Y:S02]  /*1d140*/  IMAD.MOV.U32 R17, RZ, RZ, R29 ;  /* 0x000000ffff117224 */ /* 0x000fe400078e001d */
[----:B------:R-:W-:Y:S01]  /*1d150*/  IMAD R5, R18, UR5, R5 ;  /* 0x0000000512057c24 */ /* 0x000fe2000f8e0205 */
[----:B------:R-:W-:Y:S01]  /*1d160*/  ULDC.64 UR4, c[0x0][0x318] ;  /* 0x0000c60000047ab9 */ /* 0x000fe20000000a00 */
[----:B------:R-:W-:Y:S01]  /*1d170*/  IMAD.MOV.U32 R32, RZ, RZ, R27 ;  /* 0x000000ffff207224 */ /* 0x000fe200078e001b */
[----:B0-----:R-:W-:Y:S01]  /*1d180*/  LEA R24, P0, R2, UR4, 0x1 ;  /* 0x0000000402187c11 */ /* 0x001fe2000f8008ff */
[----:B------:R-:W-:-:S05]  /*1d190*/  IMAD.IADD R25, R5, 0x1, R3 ;  /* 0x0000000105197824 */ /* 0x000fca00078e0203 */
[----:B------:R-:W-:Y:S02]  /*1d1a0*/  LEA.HI.X R25, R2, UR5, R25, 0x1, P0 ;  /* 0x0000000502197c11 */ /* 0x000fe400080f0c19 */
[----:B------:R-:W-:-:S13]  /*1d1b0*/  ISETP.GT.AND P0, PT, R27, RZ, PT ;  /* 0x000000ff1b00720c */ /* 0x000fda0003f04270 */
[----:B------:R-:W-:Y:S05]  /*1d1c0*/  @P0 BRA `(.L_x_752) ;  /* 0xfffffff000280947 */ /* 0x000fea000383ffff */
.L_x_739:
[----:B------:R-:W-:Y:S05]  /*1d1d0*/  BSYNC B0 ;  /* 0x0000000000007941 */ /* 0x000fea0003800000 */
.L_x_738:
        /* <DEDUP_REMOVED lines=17> */
.L_x_754:
[----:B------:R-:W-:Y:S05]  /*1d2f0*/  BSYNC B0 ;  /* 0x0000000000007941 */ /* 0x000fea0003800000 */
.L_x_753:
[----:B------:R-:W-:-:S13]  /*1d300*/  LOP3.LUT P0, RZ, R23, 0x10, RZ, 0xc0, !PT ;  /* 0x0000001017ff7812 */ /* 0x000fda000780c0ff */
[----:B------:R-:W-:Y:S05]  /*1d310*/  @!P0 BRA `(.L_x_755) ;  /* 0x0000000000048947 */ /* 0x000fea0003800000 */
[----:B------:R-:W-:Y:S01]  /*1d320*/  BPT.TRAP 0x1 ;  /* 0x000000040000795c */ /* 0x000fe20000300000 */
.L_x_755:
[----:B------:R-:W2:Y:S01]  /*1d330*/  LDL.LU R2, [R1] ;  /* 0x0000000001027983 */ /* 0x000ea20000300800 */
[----:B------:R-:W-:Y:S01]  /*1d340*/  IMAD R0, R28, 0x8, R22 ;  /* 0x000000081c007824 */ /* 0x000fe200078e0216 */
[----:B0-----:R-:W-:Y:S01]  /*1d350*/  SHF.L.U32 R3, R29, 0x1f, RZ ;  /* 0x0000001f1d037819 */ /* 0x001fe200000006ff */
[----:B------:R-:W-:Y:S03]  /*1d360*/  BSSY B0, `(.L_x_756) ;  /* 0x0000004000007945 */ /* 0x000fe60003800000 */
[----:B------:R-:W0:Y:S01]  /*1d370*/  SYNCS.PHASECHK.TRANS64.TRYWAIT P0, [R0+URZ+0x2a860], R3 ;  /* 0x02a86003000075a7 */ /* 0x000e22000800017f */
[----:B--2---:R-:W-:Y:S01]  /*1d380*/  IMAD R6, R27, -0x60, R2 ;  /* 0xffffffa01b067824 */ /* 0x004fe200078e0202 */
[----:B0-----:R-:W-:Y:S06]  /*1d390*/  @!P0 BRA `(.L_x_757) ;  /* 0x00000048001c8947 */ /* 0x001fec0003800000 */
.L_x_904:
[----:B------:R-:W-:Y:S05]  /*1d3a0*/  BSYNC B0 ;  /* 0x0000000000007941 */ /* 0x000fea0003800000 */
.L_x_756:
[----:B------:R-:W1:Y:S01]  /*1d3b0*/  S2R R2, SR_TID.X ;  /* 0x0000000000027919 */ /* 0x000e620000002100 */
[----:B------:R-:W-:Y:S01]  /*1d3c0*/  UMOV UR4, 0xffffffff ;  /* 0xffffffff00047882 */ /* 0x000fe20000000000 */
[----:B------:R-:W-:Y:S01]  /*1d3d0*/  IMAD R4, R28, 0x3000, R36 ;  /* 0x000030001c047824 */ /* 0x000fe200078e0224 */
[----:B-1----:R-:W-:-:S04]  /*1d3e0*/  LOP3.LUT R2, R2, 0x7f, RZ, 0xc0, !PT ;  /* 0x0000007f02027812 */ /* 0x002fc800078ec0ff */
[----:B------:R-:W-:-:S05]  /*1d3f0*/  SHF.R.U32.HI R2, RZ, 0x3, R2 ;  /* 0x00000003ff027819 */ /* 0x000fca0000011602 */
[----:B------:R-:W-:Y:S01]  /*1d400*/  IMAD.IADD R6, R6, 0x1, -R2 ;  /* 0x0000000106067824 */ /* 0x000fe200078e0a02 */
[----:B------:R-:W-:Y:S06]  /*1d410*/  BRA.DIV UR4, `(.L_x_758) ;  /* 0x0000004a04107947 */ /* 0x000fec000b800000 */
[----:B------:R-:W1:Y:S01]  /*1d420*/  S2R R7, SR_TID.X ;  /* 0x0000000000077919 */ /* 0x000e620000002100 */
[----:B------:R-:W-:Y:S01]  /*1d430*/  LOP3.LUT R2, R30, 0x1, RZ, 0xc0, !PT ;  /* 0x000000011e027812 */ /* 0x000fe200078ec0ff */
[----:B------:R-:W-:Y:S01]  /*1d440*/  IMAD R4, R4, 0x2, R22 ;  /* 0x0000000204047824 */ /* 0x000fe200078e0216 */
[----:B------:R-:W-:Y:S01]  /*1d450*/  LOP3.LUT P0, RZ, R30, 0x2, RZ, 0xc0, !PT ;  /* 0x000000021eff7812 */ /* 0x000fe2000780c0ff */
[----:B------:R-:W2:Y:S01]  /*1d460*/  SHFL.IDX PT, R14, R24, RZ, 0x181f ;  /* 0x00181fff180e7589 */ /* 0x000ea200000e0000 */
[----:B------:R-:W-:Y:S02]  /*1d470*/  ISETP.NE.U32.AND P1, PT, R2, 0x1, PT ;  /* 0x000000010200780c */ /* 0x000fe40003f25070 */
[C---:B------:R-:W-:Y:S01]  /*1d480*/  ISETP.LT.OR P3, PT, R6.reuse, 0x1, !P0 ;  /* 0x000000010600780c */ /* 0x040fe20004761670 */
[----:B0-----:R-:W0:Y:S01]  /*1d490*/  SHFL.IDX PT, R3, R25, RZ, 0x181f ;  /* 0x00181fff19037589 */ /* 0x001e2200000e0000 */
[----:B------:R-:W-:-:S03]  /*1d4a0*/  ISETP.LT.OR P2, PT, R6, 0x1, P1 ;  /* 0x000000010600780c */ /* 0x000fc60000f41670 */
[----:B------:R-:W-:Y:S04]  /*1d4b0*/  SHFL.IDX PT, R8, R25, 0x1, 0x181f ;  /* 0x00381f0019087f89 */ /* 0x000fe800000e0000 */
[----:B------:R-:W-:Y:S01]  /*1d4c0*/  SHFL.IDX PT, R10, R24, 0x2, 0x181f ;  /* 0x00581f00180a7f89 */ /* 0x000fe200000e0000 */
[----:B-1----:R-:W-:-:S05]  /*1d4d0*/  IMAD.SHL.U32 R7, R7, 0x8, RZ ;  /* 0x0000000807077824 */ /* 0x002fca00078e00ff */
[----:B------:R-:W-:-:S05]  /*1d4e0*/  LOP3.LUT R7, R7, 0x38, RZ, 0xc0, !PT ;  /* 0x0000003807077812 */ /* 0x000fca00078ec0ff */
[----:B------:R-:W-:Y:S02]  /*1d4f0*/  IMAD.SHL.U32 R5, R7, 0x2, RZ ;  /* 0x0000000207057824 */ /* 0x000fe400078e00ff */
[----:B------:R-:W-:Y:S03]  /*1d500*/  SHFL.IDX PT, R7, R25, 0x2, 0x181f ;  /* 0x00581f0019077f89 */ /* 0x000fe600000e0000 */
[----:B--2---:R-:W-:Y:S02]  /*1d510*/  IADD3 R2, P4, R14, R5, RZ ;  /* 0x000000050e027210 */ /* 0x004fe40007f9e0ff */
[----:B------:R-:W1:Y:S03]  /*1d520*/  SHFL.IDX PT, R14, R24, 0x1, 0x181f ;  /* 0x00381f00180e7f89 */ /* 0x000e6600000e0000 */
[----:B0-----:R-:W-:-:S05]  /*1d530*/  IMAD.X R3, RZ, RZ, R3, P4 ;  /* 0x000000ffff037224 */ /* 0x001fca00020e0603 */
[----:B------:R-:W-:Y:S01]  /*1d540*/  LDGSTS.E.BYPASS.LTC128B.128 [R4+0x400], desc[UR60][R2.64], !P2 ;  /* 0x0040000002047fae */ /* 0x000fe2000d101d7c */
[----:B------:R-:W-:-:S03]  /*1d550*/  ISETP.LT.OR P2, PT, R6, 0x11, P1 ;  /* 0x000000110600780c */ /* 0x000fc60000f41670 */
[----:B------:R1:W-:Y:S01]  /*1d560*/  LDGSTS.E.BYPASS.LTC128B.128 [R4+0x3400], desc[UR60][R2.64+0x80], !P3 ;  /* 0x0340008002047fae */ /* 0x0003e2000d901d7c */
[----:B------:R-:W-:Y:S02]  /*1d570*/  ISETP.LT.OR P3, PT, R6, 0x11, !P0 ;  /* 0x000000110600780c */ /* 0x000fe40004761670 */
        /* <DEDUP_REMOVED lines=9> */
[----:B------:R-:W2:Y:S03]  /*1d610*/  SHFL.IDX PT, R10, R24, 0x4, 0x181f ;  /* 0x00981f00180a7f89 */ /* 0x000ea600000e0000 */
[----:B------:R-:W-:Y:S02]  /*1d620*/  IMAD.X R3, RZ, RZ, R7, P4 ;  /* 0x000000ffff037224 */ /* 0x000fe400020e0607 */
[----:B------:R-:W3:Y:S04]  /*1d630*/  SHFL.IDX PT, R7, R25, 0x4, 0x181f ;  /* 0x00981f0019077f89 */ /* 0x000ee800000e0000 */
[----:B------:R-:W-:Y:S01]  /*1d640*/  LDGSTS.E.BYPASS.LTC128B.128 [R4+0x1400], desc[UR60][R2.64], !P2 ;  /* 0x0140000002047fae */ /* 0x000fe2000d101d7c */
[----:B------:R-:W-:-:S03]  /*1d650*/  ISETP.LT.OR P2, PT, R6, 0x31, P1 ;  /* 0x000000310600780c */ /* 0x000fc60000f41670 */
[----:B------:R0:W-:Y:S01]  /*1d660*/  LDGSTS.E.BYPASS.LTC128B.128 [R4+0x4400], desc[UR60][R2.64+0x80], !P3 ;  /* 0x0440008002047fae */ /* 0x0001e2000d901d7c */
[----:B------:R-:W-:-:S03]  /*1d670*/  ISETP.LT.OR P3, PT, R6, 0x31, !P0 ;  /* 0x000000310600780c */ /* 0x000fc60004761670 */
[----:B------:R-:W4:Y:S01]  /*1d680*/  SHFL.IDX PT, R25, R25, 0x5, 0x181f ;  /* 0x00b81f0019197f89 */ /* 0x000f2200000e0000 */
[----:B0-----:R-:W-:-:S03]  /*1d690*/  IADD3 R2, P4, R14, R5, RZ ;  /* 0x000000050e027210 */ /* 0x001fc60007f9e0ff */
[----:B------:R0:W0:Y:S01]  /*1d6a0*/  SHFL.IDX PT, R14, R24, 0x5, 0x181f ;  /* 0x00b81f00180e7f89 */ /* 0x00002200000e0000 */
[----:B-1----:R-:W-:-:S05]  /*1d6b0*/  IADD3.X R3, RZ, R8, RZ, P4, !PT ;  /* 0x00000008ff037210 */ /* 0x002fca00027fe4ff */
        /* <DEDUP_REMOVED lines=8> */
.L_x_918:
        /* <DEDUP_REMOVED lines=11> */
.L_x_759:
        /* <DEDUP_REMOVED lines=10> */
.L_x_760:
[----:B------:R-:W-:Y:S01]  /*1d890*/  VIADD R28, R28, 0x1 ;  /* 0x000000011c1c7836 */ /* 0x000fe20000000000 */
[----:B------:R1:W-:Y:S04]  /*1d8a0*/  SYNCS.ARRIVE.TRANS64.A1T0 RZ, [R0+URZ+0x2a850], RZ ;  /* 0x02a850ff00ff79a7 */ /* 0x0003e8000810003f */
[----:B------:R-:W-:-:S04]  /*1d8b0*/  ISETP.NE.AND P0, PT, R28, 0x2, PT ;  /* 0x000000021c00780c */ /* 0x000fc80003f05270 */
[----:B-1----:R-:W-:Y:S02]  /*1d8c0*/  SEL R0, RZ, 0x1, P0 ;  /* 0x00000001ff007807 */ /* 0x002fe40000000000 */
[----:B------:R-:W-:Y:S02]  /*1d8d0*/  SEL R28, R28, RZ, P0 ;  /* 0x000000ff1c1c7207 */ /* 0x000fe40000000000 */
[----:B------:R-:W-:-:S07]  /*1d8e0*/  LOP3.LUT R29, R29, R0, RZ, 0x3c, !PT ;  /* 0x000000001d1d7212 */ /* 0x000fce00078e3cff */
.L_x_717:
[----:B------:R-:W-:Y:S05]  /*1d8f0*/  BSYNC B7 ;  /* 0x0000000000077941 */ /* 0x000fea0003800000 */
.L_x_715:
[----:B------:R-:W-:-:S13]  /*1d900*/  LOP3.LUT P0, RZ, R23, 0x20, RZ, 0xc0, !PT ;  /* 0x0000002017ff7812 */ /* 0x000fda000780c0ff */
[----:B------:R-:W-:Y:S05]  /*1d910*/  @!P0 BRA `(.L_x_761) ;  /* 0x0000000000248947 */ /* 0x000fea0003800000 */
[----:B------:R-:W-:Y:S05]  /*1d920*/  WARPSYNC.ALL ;  /* 0x0000000000007948 */ /* 0x000fea0003800000 */
[----:B------:R-:W1:Y:S08]  /*1d930*/  S2UR UR5, SR_CgaCtaId ;  /* 0x00000000000579c3 */ /* 0x000e700000008800 */
[----:B------:R-:W-:Y:S06]  /*1d940*/  BAR.SYNC.DEFER_BLOCKING 0x5, 0x180 ;  /* 0x0146000000007b1d */ /* 0x000fec0000010000 */
[----:B------:R-:W-:-:S02]  /*1d950*/  UMOV UR4, 0x400 ;  /* 0x0000040000047882 */ /* 0x000fc40000000000 */
[----:B-1----:R-:W-:-:S06]  /*1d960*/  ULEA UR4, UR5, UR4, 0x18 ;  /* 0x0000000405047291 */ /* 0x002fcc000f8ec03f */
[----:B0-----:R-:W-:-:S05]  /*1d970*/  IMAD.U32 R22, RZ, RZ, UR4 ;  /* 0x00000004ff167e24 */ /* 0x001fca000f8e00ff */
[----:B------:R2:W3:Y:S01]  /*1d980*/  LDS.128 R16, [R22+0x2a8d0] ;  /* 0x02a8d00016107984 */ /* 0x0004e20000000c00 */
[----:B------:R-:W-:Y:S06]  /*1d990*/  BAR.ARV 0x4, 0x180 ;  /* 0x0106000000007b1d */ /* 0x000fec0000002000 */
[----:B------:R-:W-:Y:S05]  /*1d9a0*/  BRA `(.L_x_762) ;  /* 0x0000000800407947 */ /* 0x000fea0003800000 */
.L_x_761:
[----:B------:R-:W1:Y:S01]  /*1d9b0*/  S2R R8, SR_TID.X ;  /* 0x0000000000087919 */ /* 0x000e620000002100 */
[----:B------:R-:W-:Y:S01]  /*1d9c0*/  UMOV UR4, 0xffffffff ;  /* 0xffffffff00047882 */ /* 0x000fe20000000000 */
[----:B-1----:R-:W-:-:S04]  /*1d9d0*/  LOP3.LUT R8, R8, 0x1f, RZ, 0xc0, !PT ;  /* 0x0000001f08087812 */ /* 0x002fc800078ec0ff */
[----:B------:R-:W-:Y:S01]  /*1d9e0*/  ISETP.NE.AND P0, PT, R8, 0x1f, PT ;  /* 0x0000001f0800780c */ /* 0x000fe20003f05270 */
[----:B------:R-:W-:-:S12]  /*1d9f0*/  BRA.DIV UR4, `(.L_x_763) ;  /* 0x0000004a04847947 */ /* 0x000fd8000b800000 */
[----:B------:R-:W-:Y:S01]  /*1da00*/  IMAD.IADD R5, R19, 0x1, R8 ;  /* 0x0000000113057824 */ /* 0x000fe200078e0208 */
[----:B------:R-:W-:-:S04]  /*1da10*/  ULDC UR4, c[0x0][0xc3c] ;  /* 0x00030f0000047ab9 */ /* 0x000fc80000000800 */
[----:B------:R-:W-:-:S13]  /*1da20*/  ISETP.GE.OR P1, PT, R5, UR4, !P0 ;  /* 0x0000000405007c0c */ /* 0x000fda000c726670 */
[----:B0-----:R-:W0:Y:S02]  /*1da30*/  @!P1 LDC.64 R2, c[0x0][0xc80] ;  /* 0x00032000ff029b82 */ /* 0x001e240000000a00 */
[----:B0-----:R-:W-:-:S06]  /*1da40*/  @!P1 IMAD.WIDE R2, R5, 0x4, R2 ;  /* 0x0000000405029825 */ /* 0x001fcc00078e0202 */
        /* <DEDUP_REMOVED lines=9> */
[----:B------:R-:W0:Y:S02]  /*1dae0*/  SHFL.UP PT, R14, R4, 0x1, RZ ;  /* 0x04200000040e7989 */ /* 0x000e2400000e00ff */
[----:B0-----:R-:W-:-:S05]  /*1daf0*/  SEL R5, R14, RZ, P1 ;  /* 0x000000ff0e057207 */ /* 0x001fca0000800000 */
[----:B------:R-:W-:Y:S02]  /*1db00*/  IMAD.IADD R6, R4, 0x1, R5 ;  /* 0x0000000104067824 */ /* 0x000fe400078e0205 */
[----:B------:R-:W-:Y:S04]  /*1db10*/  SHFL.IDX PT, R5, R16, RZ, 0x1f ;  /* 0x00001fff10057589 */ /* 0x000fe800000e0000 */
        /* <DEDUP_REMOVED lines=12> */
[----:B------:R0:W1:Y:S02]  /*1dbe0*/  SHFL.IDX PT, R14, R2, 0x1f, 0x1f ;  /* 0x03e01f00020e7f89 */ /* 0x00006400000e0000 */
.L_x_928:
[----:B------:R-:W-:Y:S02]  /*1dbf0*/  ULDC UR4, c[0x0][0xc38] ;  /* 0x00030e0000047ab9 */ /* 0x000fe40000000800 */
[----:B------:R-:W-:-:S04]  /*1dc00*/  IMAD.U32 R7, RZ, RZ, UR4 ;  /* 0x00000004ff077e24 */ /* 0x000fc8000f8e00ff */
[----:B-1----:R-:W-:-:S04]  /*1dc10*/  IMAD R3, R14, R7, RZ ;  /* 0x000000070e037224 */ /* 0x002fc800078e02ff */
[----:B------:R-:W-:-:S05]  /*1dc20*/  IMAD.IADD R6, R0, 0x1, R3 ;  /* 0x0000000100067824 */ /* 0x000fca00078e0203 */
[----:B------:R-:W-:-:S13]  /*1dc30*/  ISETP.GT.AND P6, PT, R6, R5, PT ;  /* 0x000000050600720c */ /* 0x000fda0003fc4270 */
[----:B------:R-:W-:Y:S05]  /*1dc40*/  @P6 BRA `(.L_x_764) ;  /* 0x00000000009c6947 */ /* 0x000fea0003800000 */
.L_x_769:
[----:B------:R-:W1:Y:S01]  /*1dc50*/  LDC R0, c[0x0][0xc3c] ;  /* 0x00030f00ff007b82 */ /* 0x000e620000000800 */
[----:B------:R-:W-:-:S05]  /*1dc60*/  VIADD R19, R19, 0x1f ;  /* 0x0000001f13137836 */ /* 0x000fca0000000000 */
[----:B-1----:R-:W-:-:S13]  /*1dc70*/  ISETP.GE.AND P6, PT, R19, R0, PT ;  /* 0x000000001300720c */ /* 0x002fda0003fc6270 */
[----:B------:R-:W-:Y:S05]  /*1dc80*/  @P6 BRA `(.L_x_765) ;  /* 0x0000000400446947 */ /* 0x000fea0003800000 */
[----:B0-----:R-:W0:Y:S01]  /*1dc90*/  S2R R2, SR_TID.X ;  /* 0x0000000000027919 */ /* 0x001e220000002100 */
[----:B------:R-:W-:Y:S01]  /*1dca0*/  BSSY B0, `(.L_x_766) ;  /* 0x0000009000007945 */ /* 0x000fe20003800000 */
[----:B------:R-:W-:Y:S01]  /*1dcb0*/  IMAD.MOV.U32 R4, RZ, RZ, RZ ;  /* 0x000000ffff047224 */ /* 0x000fe200078e00ff */
[----:B0-----:R-:W-:-:S05]  /*1dcc0*/  LOP3.LUT R2, R2, 0x1f, RZ, 0xc0, !PT ;  /* 0x0000001f02027812 */ /* 0x001fca00078ec0ff */
[----:B------:R-:W-:-:S05]  /*1dcd0*/  IMAD.IADD R7, R19, 0x1, R2 ;  /* 0x0000000113077824 */ /* 0x000fca00078e0202 */
[----:B------:R-:W-:-:S13]  /*1dce0*/  ISETP.GE.OR P6, PT, R7, R0, !P0 ;  /* 0x000000000700720c */ /* 0x000fda00047c6670 */
[----:B------:R-:W-:Y:S05]  /*1dcf0*/  @P6 BRA `(.L_x_767) ;  /* 0x00000000000c6947 */ /* 0x000fea0003800000 */
[----:B------:R-:W0:Y:S02]  /*1dd00*/  LDC.64 R2, c[0x0][0xc80] ;  /* 0x00032000ff027b82 */ /* 0x000e240000000a00 */
[----:B0-----:R-:W-:-:S05]  /*1dd10*/  IMAD.WIDE R2, R7, 0x4, R2 ;  /* 0x0000000407027825 */ /* 0x001fca00078e0202 */
[----:B------:R0:W5:Y:S02]  /*1dd20*/  LDG.E R4, desc[UR60][R2.64] ;  /* 0x0000003c02047981 */ /* 0x000164000c1e1900 */
.L_x_767:
[----:B------:R-:W-:Y:S05]  /*1dd30*/  BSYNC B0 ;  /* 0x0000000000007941 */ /* 0x000fea0003800000 */
.L_x_766:
[----:B------:R-:W-:-:S03]  /*1dd40*/  UMOV UR4, 0xffffffff ;  /* 0xffffffff00047882 */ /* 0x000fc60000000000 */
[----:B------:R-:W-:Y:S05]  /*1dd50*/  BRA.DIV UR4, `(.L_x_768) ;  /* 0x0000004a04d07947 */ /* 0x000fea000b800000 */
[----:B-----5:R-:W1:Y:S02]  /*1dd60*/  SHFL.UP PT, R14, R4, 0x1, RZ ;  /* 0x04200000040e7989 */ /* 0x020e6400000e00ff */
[----:B-1----:R-:W-:-:S05]  /*1dd70*/  SEL R13, R14, RZ, P1 ;  /* 0x000000ff0e0d7207 */ /* 0x002fca0000800000 */
[----:B------:R-:W-:-:S05]  /*1dd80*/  IMAD.IADD R13, R4, 0x1, R13 ;  /* 0x00000001040d7824 */ /* 0x000fca00078e020d */
[----:B------:R-:W1:Y:S02]  /*1dd90*/  SHFL.UP PT, R14, R13, 0x2, RZ ;  /* 0x044000000d0e7989 */ /* 0x000e6400000e00ff */
[----:B-1----:R-:W-:-:S05]  /*1dda0*/  SEL R0, R14, RZ, P2 ;  /* 0x000000ff0e007207 */ /* 0x002fca0001000000 */
        /* <DEDUP_REMOVED lines=11> */
.L_x_936:
[----:B------:R-:W-:Y:S02]  /*1de60*/  ULDC UR4, c[0x0][0xc38] ;  /* 0x00030e0000047ab9 */ /* 0x000fe40000000800 */
[----:B------:R-:W-:-:S04]  /*1de70*/  IMAD.U32 R7, RZ, RZ, UR4 ;  /* 0x00000004ff077e24 */ /* 0x000fc8000f8e00ff */
[----:B-1----:R-:W-:-:S04]  /*1de80*/  IMAD R3, R14, R7, RZ ;  /* 0x000000070e037224 */ /* 0x002fc800078e02ff */
[----:B------:R-:W-:-:S05]  /*1de90*/  IMAD.IADD R6, R3, 0x1, R6 ;  /* 0x0000000103067824 */ /* 0x000fca00078e0206 */
[----:B------:R-:W-:-:S13]  /*1dea0*/  ISETP.GT.AND P6, PT, R6, R5, PT ;  /* 0x000000050600720c */ /* 0x000fda0003fc4270 */
[----:B------:R-:W-:Y:S05]  /*1deb0*/  @!P6 BRA `(.L_x_769) ;  /* 0xfffffffc0064e947 */ /* 0x000fea000383ffff */
.L_x_764:
[----:B------:R-:W-:Y:S01]  /*1dec0*/  IMAD.IADD R6, R6, 0x1, -R3 ;  /* 0x0000000106067824 */ /* 0x000fe200078e0a03 */
[----:B------:R-:W-:-:S03]  /*1ded0*/  UMOV UR4, 0xffffffff ;  /* 0xffffffff00047882 */ /* 0x000fc60000000000 */
[----:B------:R-:W-:-:S05]  /*1dee0*/  IMAD R0, R2, R7, R6 ;  /* 0x0000000702007224 */ /* 0x000fca00078e0206 */
[----:B------:R-:W-:Y:S01]  /*1def0*/  ISETP.GT.AND P6, PT, R0, R5, PT ;  /* 0x000000050000720c */ /* 0x000fe20003fc4270 */
[----:B------:R-:W-:-:S12]  /*1df00*/  BRA.DIV UR4, `(.L_x_770) ;  /* 0x0000004e04207947 */ /* 0x000fd8000b800000 */
[----:B------:R-:W-:-:S04]  /*1df10*/  VOTE.ANY R3, PT, !P6 ;  /* 0x0000000000037806 */ /* 0x000fc800070e0100 */
[----:B------:R-:W1:Y:S02]  /*1df20*/  POPC R0, R3 ;  /* 0x0000000300007309 */ /* 0x000e640000000000 */
[----:B-1----:R1:W2:Y:S02]  /*1df30*/  SHFL.IDX PT, R4, R4, R0, 0x1f ;  /* 0x00001f0004047589 */ /* 0x0022a400000e0000 */
.L_x_940:
[----:B------:R-:W-:Y:S01]  /*1df40*/  ISETP.NE.AND P0, PT, R3, RZ, PT ;  /* 0x000000ff0300720c */ /* 0x000fe20003f05270 */
[----:B------:R-:W-:-:S12]  /*1df50*/  IMAD.MOV.U32 R14, RZ, RZ, RZ ;  /* 0x000000ffff0e7224 */ /* 0x000fd800078e00ff */
[----:B------:R-:W-:Y:S05]  /*1df60*/  @!P0 BRA `(.L_x_771) ;  /* 0x0000000000108947 */ /* 0x000fea0003800000 */
[----:B------:R-:W-:Y:S01]  /*1df70*/  UMOV UR4, 0xffffffff ;  /* 0xffffffff00047882 */ /* 0x000fe20000000000 */
[----:B------:R-:W-:Y:S02]  /*1df80*/  VIADD R12, R0, 0xffffffff ;  /* 0xffffffff000c7836 */ /* 0x000fe40000000000 */
[----:B------:R-:W-:Y:S05]  /*1df90*/  BRA.DIV UR4, `(.L_x_772) ;  /* 0x0000004e04447947 */ /* 0x000fea000b800000 */
[----:B------:R3:W4:Y:S02]  /*1dfa0*/  SHFL.IDX PT, R14, R2, R12, 0x1f ;  /* 0x00001f0c020e7589 */ /* 0x00072400000e0000 */
.L_x_771:
[----:B--2---:R-:W-:Y:S01]  /*1dfb0*/  IABS R8, R4 ;  /* 0x0000000400087213 */ /* 0x004fe20000000000 */
[----:B----4-:R-:W-:Y:S02]  /*1dfc0*/  IMAD R16, R14, R7, R6 ;  /* 0x000000070e107224 */ /* 0x010fe400078e0206 */
[----:B------:R-:W-:Y:S01]  /*1dfd0*/  IMAD.IADD R19, R0, 0x1, R19 ;  /* 0x0000000100137824 */ /* 0x000fe200078e0213 */
[----:B------:R-:W2:Y:S08]  /*1dfe0*/  I2F.RP R9, R8 ;  /* 0x0000000800097306 */ /* 0x000eb00000209400 */
[----:B--2---:R-:W0:Y:S02]  /*1dff0*/  MUFU.RCP R9, R9 ;  /* 0x0000000900097308 */ /* 0x004e240000001000 */
[----:B0--3--:R-:W-:-:S06]  /*1e000*/  VIADD R2, R9, 0xffffffe ;  /* 0x0ffffffe09027836 */ /* 0x009fcc0000000000 */
[----:B------:R0:W2:Y:S02]  /*1e010*/  F2I.FTZ.U32.TRUNC.NTZ R3, R2 ;  /* 0x0000000200037305 */ /* 0x0000a4000021f000 */
[----:B0-----:R-:W-:Y:S01]  /*1e020*/  MOV R2, RZ ;  /* 0x000000ff00027202 */ /* 0x001fe20000000f00 */
[----:B--2---:R-:W-:-:S04]  /*1e030*/  IMAD.MOV R7, RZ, RZ, -R3 ;  /* 0x000000ffff077224 */ /* 0x004fc800078e0a03 */
        /* <DEDUP_REMOVED lines=15> */
[----:B------:R-:W-:-:S04]  /*1e130*/  @P0 VIADD R3, R3, 0x1 ;  /* 0x0000000103030836 */ /* 0x000fc80000000000 */
[----:B------:R-:W-:Y:S01]  /*1e140*/  @!P2 IMAD.MOV R3, RZ, RZ, -R3 ;  /* 0x000000ffff03a224 */ /* 0x000fe200078e0a03 */
[----:B------:R-:W-:-:S05]  /*1e150*/  @!P1 LOP3.LUT R3, RZ, R4, RZ, 0x33, !PT ;  /* 0x00000004ff039212 */ /* 0x000fca00078e33ff */
[--C-:B------:R-:W-:Y:S02]  /*1e160*/  IMAD.MOV R17, RZ, RZ, -R3.reuse ;  /* 0x000000ffff117224 */ /* 0x100fe400078e0a03 */
[----:B------:R-:W-:Y:S02]  /*1e170*/  IMAD.MOV.U32 R18, RZ, RZ, R3 ;  /* 0x000000ffff127224 */ /* 0x000fe400078e0003 */
[----:B------:R-:W-:Y:S01]  /*1e180*/  IMAD R17, R4, R17, R7 ;  /* 0x0000001104117224 */ /* 0x000fe200078e0207 */
[----:B------:R-:W-:Y:S06]  /*1e190*/  BRA `(.L_x_773) ;  /* 0x00000000001c7947 */ /* 0x000fec0003800000 */
.L_x_765:
[----:B------:R-:W-:Y:S01]  /*1e1a0*/  UMOV UR4, URZ ;  /* 0x0000003f00047c82 */ /* 0x000fe20008000000 */
[----:B------:R-:W-:Y:S01]  /*1e1b0*/  UMOV UR5, URZ ;  /* 0x0000003f00057c82 */ /* 0x000fe20008000000 */
[----:B------:R-:W-:Y:S01]  /*1e1c0*/  ULDC UR6, c[0x0][0xc3c] ;  /* 0x00030f0000067ab9 */ /* 0x000fe20000000800 */
[----:B------:R-:W-:Y:S01]  /*1e1d0*/  MOV R16, R5 ;  /* 0x0000000500107202 */ /* 0x000fe20000000f00 */
[----:B------:R-:W-:Y:S02]  /*1e1e0*/  IMAD.U32 R17, RZ, RZ, UR4 ;  /* 0x00000004ff117e24 */ /* 0x000fe4000f8e00ff */
[----:B------:R-:W-:Y:S02]  /*1e1f0*/  IMAD.U32 R18, RZ, RZ, UR5 ;  /* 0x00000005ff127e24 */ /* 0x000fe4000f8e00ff */
[----:B------:R-:W-:-:S07]  /*1e200*/  IMAD.U32 R19, RZ, RZ, UR6 ;  /* 0x00000006ff137e24 */ /* 0x000fce000f8e00ff */
.L_x_773:
[----:B-1----:R-:W1:Y:S01]  /*1e210*/  S2R R0, SR_TID.X ;  /* 0x0000000000007919 */ /* 0x002e620000002100 */
[----:B------:R-:W-:Y:S05]  /*1e220*/  WARPSYNC.ALL ;  /* 0x0000000000007948 */ /* 0x000fea0003800000 */
[----:B------:R-:W-:Y:S01]  /*1e230*/  BAR.SYNC.DEFER_BLOCKING 0x4, 0x180 ;  /* 0x0106000000007b1d */ /* 0x000fe20000010000 */
[----:B-1----:R-:W-:-:S04]  /*1e240*/  LOP3.LUT R0, R0, 0x1f, RZ, 0xc0, !PT ;  /* 0x0000001f00007812 */ /* 0x002fc800078ec0ff */
[----:B------:R-:W-:-:S13]  /*1e250*/  ISETP.NE.AND P0, PT, R0, RZ, PT ;  /* 0x000000ff0000720c */ /* 0x000fda0003f05270 */
[----:B------:R-:W1:Y:S01]  /*1e260*/  @!P0 S2R R3, SR_CgaCtaId ;  /* 0x0000000000038919 */ /* 0x000e620000008800 */
[----:B------:R-:W-:-:S04]  /*1e270*/  @!P0 MOV R0, 0x400 ;  /* 0x0000040000008802 */ /* 0x000fc80000000f00 */
[----:B-1----:R-:W-:-:S05]  /*1e280*/  @!P0 LEA R22, R3, R0, 0x18 ;  /* 0x0000000003168211 */ /* 0x002fca00078ec0ff */
[----:B------:R1:W-:Y:S01]  /*1e290*/  @!P0 STS.128 [R22+0x2a8d0], R16 ;  /* 0x02a8d01016008388 */ /* 0x0003e20000000c00 */
[----:B------:R-:W-:Y:S06]  /*1e2a0*/  BAR.ARV 0x5, 0x180 ;  /* 0x0146000000007b1d */ /* 0x000fec0000002000 */
.L_x_762:
[----:B------:R-:W-:Y:S02]  /*1e2b0*/  ULDC UR4, c[0x0][0xc3c] ;  /* 0x00030f0000047ab9 */ /* 0x000fe40000000800 */
[----:B---3--:R-:W-:-:S13]  /*1e2c0*/  ISETP.GE.AND P0, PT, R19, UR4, PT ;  /* 0x0000000413007c0c */ /* 0x008fda000bf06270 */
[----:B------:R-:W-:Y:S05]  /*1e2d0*/  @!P0 BRA `(.L_x_774) ;  /* 0xffffffa400a08947 */ /* 0x000fea000383ffff */
[----:B------:R-:W-:Y:S05]  /*1e2e0*/  BSYNC B8 ;  /* 0x0000000000087941 */ /* 0x000fea0003800000 */
.L_x_673:
[----:B------:R-:W3:Y:S01]  /*1e2f0*/  LDL.LU R0, [R1+0x28] ;  /* 0x0000280001007983 */ /* 0x000ee20000300800 */
[----:B------:R-:W-:Y:S01]  /*1e300*/  BSSY B0, `(.L_x_775) ;  /* 0x000000b000007945 */ /* 0x000fe20003800000 */
[----:B------:R-:W4:Y:S01]  /*1e310*/  S2R R5, SR_CgaCtaId ;  /* 0x0000000000057919 */ /* 0x000f220000008800 */
[----:B---3--:R-:W-:-:S05]  /*1e320*/  VIADD R0, R0, 0x1 ;  /* 0x0000000100007836 */ /* 0x008fca0000000000 */
[----:B01----:R-:W-:-:S04]  /*1e330*/  LEA.HI R2, R0, R0, RZ, 0x1 ;  /* 0x0000000000027211 */ /* 0x003fc800078f08ff */
[----:B------:R-:W-:Y:S02]  /*1e340*/  LOP3.LUT R3, R2, 0xfffffffe, RZ, 0xc0, !PT ;  /* 0xfffffffe02037812 */ /* 0x000fe400078ec0ff */
[----:B------:R-:W-:-:S03]  /*1e350*/  MOV R2, 0x400 ;  /* 0x0000040000027802 */ /* 0x000fc60000000f00 */
[----:B------:R-:W-:Y:S01]  /*1e360*/  IMAD.IADD R0, R0, 0x1, -R3 ;  /* 0x0000000100007824 */ /* 0x000fe200078e0a03 */
[----:B----4-:R-:W-:-:S04]  /*1e370*/  LEA R5, R5, R2, 0x18 ;  /* 0x0000000205057211 */ /* 0x010fc800078ec0ff */
[----:B------:R-:W-:-:S04]  /*1e380*/  SHF.L.U32 R0, R0, 0x1f, RZ ;  /* 0x0000001f00007819 */ /* 0x000fc800000006ff */
[----:B------:R-:W0:Y:S02]  /*1e390*/  SYNCS.PHASECHK.TRANS64.TRYWAIT P0, [R5+URZ+0x2a820], R0 ;  /* 0x02a82000050075a7 */ /* 0x000e24000800017f */
[----:B0-----:R-:W-:Y:S05]  /*1e3a0*/  @!P0 BRA `(.L_x_776) ;  /* 0x0000004800648947 */ /* 0x001fea0003800000 */
.L_x_943:
[----:B------:R-:W-:Y:S05]  /*1e3b0*/  BSYNC B0 ;  /* 0x0000000000007941 */ /* 0x000fea0003800000 */
.L_x_775:
[----:B------:R-:W-:-:S03]  /*1e3c0*/  UMOV UR4, 0xffffffff ;  /* 0xffffffff00047882 */ /* 0x000fc60000000000 */
[----:B------:R-:W-:Y:S05]  /*1e3d0*/  BRA.DIV UR4, `(.L_x_777) ;  /* 0x0000004a046c7947 */ /* 0x000fea000b800000 */
[----:B0-----:R-:W0:Y:S02]  /*1e3e0*/  S2R R0, SR_TID.X ;  /* 0x0000000000007919 */ /* 0x001e240000002100 */
[----:B0-----:R-:W-:-:S04]  /*1e3f0*/  SHF.R.U32.HI R0, RZ, 0x5, R0 ;  /* 0x00000005ff007819 */ /* 0x001fc80000011600 */
[----:B------:R-:W-:-:S05]  /*1e400*/  LOP3.LUT R0, R0, 0x3, RZ, 0xc0, !PT ;  /* 0x0000000300007812 */ /* 0x000fca00078ec0ff */
[----:B------:R0:W1:Y:S02]  /*1e410*/  SHFL.IDX PT, R14, R0, RZ, 0x1f ;  /* 0x00001fff000e7589 */ /* 0x00006400000e0000 */
.L_x_946:
[----:B-1----:R-:W-:-:S13]  /*1e420*/  ISETP.NE.AND P0, PT, R14, RZ, PT ;  /* 0x000000ff0e00720c */ /* 0x002fda0003f05270 */
[----:B------:R-:W-:Y:S05]  /*1e430*/  @P0 BRA `(.L_x_448) ;  /* 0x0000000000900947 */ /* 0x000fea0003800000 */
[----:B------:R-:W-:-:S03]  /*1e440*/  UMOV UR4, 0xffffffff ;  /* 0xffffffff00047882 */ /* 0x000fc60000000000 */
[----:B------:R-:W-:Y:S05]  /*1e450*/  BRA.DIV UR4, `(.L_x_778) ;  /* 0x0000004a04807947 */ /* 0x000fea000b800000 */
[----:B------:R-:W-:-:S13]  /*1e460*/  ELECT P6, URZ, PT ;  /* 0x00000000003f782f */ /* 0x000fda00038c0000 */
.L_x_949:
[----:B------:R-:W-:Y:S05]  /*1e470*/  @!P6 BRA `(.L_x_448) ;  /* 0x000000000080e947 */ /* 0x000fea0003800000 */
[----:B0-----:R-:W3:Y:S02]  /*1e480*/  LDL R0, [R1+0x38] ;  /* 0x0000380001007983 */ /* 0x001ee40000100800 */
[----:B---3--:R-:W-:-:S13]  /*1e490*/  R2UR UR4, R0 ;  /* 0x00000000000472ca */ /* 0x008fda00000e0000 */
[----:B------:R-:W-:-:S06]  /*1e4a0*/  ULOP3.LUT UR4, UR4, 0x2, URZ, 0xfc, !UPT ;  /* 0x0000000204047892 */ /* 0x000fcc000f8efc3f */
[----:B------:R-:W-:-:S05]  /*1e4b0*/  IMAD.U32 R0, RZ, RZ, UR4 ;  /* 0x00000004ff007e24 */ /* 0x000fca000f8e00ff */
[----:B------:R-:W-:-:S13]  /*1e4c0*/  ISETP.NE.AND P0, PT, R0, 0x3, PT ;  /* 0x000000030000780c */ /* 0x000fda0003f05270 */
[----:B------:R-:W-:Y:S05]  /*1e4d0*/  @!P0 BRA `(.L_x_779) ;  /* 0x0000000000048947 */ /* 0x000fea0003800000 */
[----:B------:R-:W-:Y:S01]  /*1e4e0*/  BPT.TRAP 0x1 ;  /* 0x000000040000795c */ /* 0x000fe20000300000 */
.L_x_779:
[C---:B------:R-:W-:Y:S01]  /*1e4f0*/  IMAD R3, R28.reuse, 0x8, R5 ;  /* 0x000000081c037824 */ /* 0x040fe200078e0205 */
[----:B------:R-:W-:Y:S01]  /*1e500*/  SHF.L.U32 R2, R29, 0x1f, RZ ;  /* 0x0000001f1d027819 */ /* 0x000fe200000006ff */
[----:B------:R-:W-:-:S03]  /*1e510*/  VIADD R28, R28, 0x1 ;  /* 0x000000011c1c7836 */ /* 0x000fc60000000000 */
[----:B------:R-:W0:Y:S02]  /*1e520*/  SYNCS.PHASECHK.TRANS64.TRYWAIT P1, [R3+URZ+0x2a840], R2 ;  /* 0x02a84002030075a7 */ /* 0x000e24000802017f */
[----:B------:R-:W-:-:S04]  /*1e530*/  ISETP.NE.AND P2, PT, R28, 0x2, PT ;  /* 0x000000021c00780c */ /* 0x000fc80003f45270 */
[----:B------:R-:W-:Y:S01]  /*1e540*/  SEL R0, RZ, 0x1, P2 ;  /* 0x00000001ff007807 */ /* 0x000fe20001000000 */
[----:B0-----:R-:W-:Y:S08]  /*1e550*/  @!P1 BRA `(.L_x_780) ;  /* 0x0000004800609947 */ /* 0x001ff00003800000 */
.L_x_950:
[----:B------:R-:W-:Y:S02]  /*1e560*/  SEL R28, R28, RZ, P2 ;  /* 0x000000ff1c1c7207 */ /* 0x000fe40001000000 */
[----:B------:R-:W-:Y:S01]  /*1e570*/  LOP3.LUT R0, R29, R0, RZ, 0x3c, !PT ;  /* 0x000000001d007212 */ /* 0x000fe200078e3cff */
[----:B------:R-:W-:Y:S06]  /*1e580*/  @!P0 BRA `(.L_x_781) ;  /* 0x0000000000048947 */ /* 0x000fec0003800000 */
[----:B------:R-:W-:Y:S01]  /*1e590*/  BPT.TRAP 0x1 ;  /* 0x000000040000795c */ /* 0x000fe20000300000 */
.L_x_781:
[----:B------:R-:W-:Y:S01]  /*1e5a0*/  IMAD R5, R28, 0x8, R5 ;  /* 0x000000081c057824 */ /* 0x000fe200078e0205 */
[----:B------:R-:W-:-:S04]  /*1e5b0*/  SHF.L.U32 R0, R0, 0x1f, RZ ;  /* 0x0000001f00007819 */ /* 0x000fc800000006ff */
[----:B------:R-:W1:Y:S02]  /*1e5c0*/  SYNCS.PHASECHK.TRANS64.TRYWAIT P1, [R5+URZ+0x2a840], R0 ;  /* 0x02a84000050075a7 */ /* 0x000e64000802017f */
[----:B-1----:R-:W-:Y:S05]  /*1e5d0*/  @!P1 BRA `(.L_x_782) ;  /* 0x0000004800549947 */ /* 0x002fea0003800000 */
.L_x_951:
[----:B------:R-:W-:Y:S05]  /*1e5e0*/  @!P0 BRA `(.L_x_783) ;  /* 0x0000000000048947 */ /* 0x000fea0003800000 */
[----:B------:R-:W-:Y:S01]  /*1e5f0*/  BPT.TRAP 0x1 ;  /* 0x000000040000795c */ /* 0x000fe20000300000 */
.L_x_783:
[----:B------:R-:W3:Y:S02]  /*1e600*/  SYNCS.PHASECHK.TRANS64.TRYWAIT P1, [R3+URZ+0x2a860], R2 ;  /* 0x02a86002030075a7 */ /* 0x000ee4000802017f */
[----:B---3--:R-:W-:Y:S05]  /*1e610*/  @!P1 BRA `(.L_x_784) ;  /* 0x0000004800589947 */ /* 0x008fea0003800000 */
.L_x_952:
[----:B------:R-:W-:Y:S05]  /*1e620*/  @!P0 BRA `(.L_x_785) ;  /* 0x0000000000048947 */ /* 0x000fea0003800000 */
[----:B------:R-:W-:Y:S01]  /*1e630*/  BPT.TRAP 0x1 ;  /* 0x000000040000795c */ /* 0x000fe20000300000 */
.L_x_785:
[----:B----4-:R4:W0:Y:S02]  /*1e640*/  SYNCS.PHASECHK.TRANS64.TRYWAIT P0, [R5+URZ+0x2a860], R0 ;  /* 0x02a86000050075a7 */ /* 0x010824000800017f */
[----:B0-----:R-:W-:Y:S05]  /*1e650*/  @!P0 NANOSLEEP.SYNCS 0x989680 ;  /* 0x009896800000895d */ /* 0x001fea0003900000 */
[----:B------:R-:W0:Y:S02]  /*1e660*/  @!P0 SYNCS.PHASECHK.TRANS64 P0, [R5+URZ+0x2a860], R0 ;  /* 0x02a86000050085a7 */ /* 0x000e24000800007f */
[----:B0-----:R-:W-:Y:S05]  /*1e670*/  @!P0 BRA `(.L_x_785) ;  /* 0xfffffffc00f08947 */ /* 0x001fea000383ffff */
.L_x_448:
[----:B------:R-:W-:Y:S05]  /*1e680*/  BSYNC B9 ;  /* 0x0000000000097941 */ /* 0x000fea0003800000 */
.L_x_445:
[----:B------:R-:W-:Y:S05]  /*1e690*/  EXIT ;  /* 0x000000000000794d */ /* 0x000fea0003800000 */
.L_x_466:
[----:B0-----:R0:W1:Y:S02]  /*1e6a0*/  SYNCS.PHASECHK.TRANS64.TRYWAIT P6, [R88+URZ+0x2a890], R89 ;  /* 0x02a89059580075a7 */ /* 0x00106400080c017f */
[----:B-1----:R-:W-:Y:S05]  /*1e6b0*/  @!P6 NANOSLEEP.SYNCS 0x989680 ;  /* 0x009896800000e95d */ /* 0x002fea0003900000 */
[----:B------:R-:W1:Y:S02]  /*1e6c0*/  @!P6 SYNCS.PHASECHK.TRANS64 P6, [R88+URZ+0x2a890], R89 ;  /* 0x02a890595800e5a7 */ /* 0x000e6400080c007f */
[----:B-1----:R-:W-:Y:S05]  /*1e6d0*/  @!P6 BRA `(.L_x_466) ;  /* 0xfffffffc00f0e947 */ /* 0x002fea000383ffff */
[----:B------:R-:W-:Y:S05]  /*1e6e0*/  BRA `(.L_x_786) ;  /* 0xfffffe5000147947 */ /* 0x000fea000383ffff */
.L_x_467:
[----:B------:R-:W-:Y:S01]  /*1e6f0*/  BSSY B1, `(.L_x_787) ;  /* 0x0000008000017945 */ /* 0x000fe20003800000 */
[----:B------:R-:W-:Y:S01]  /*1e700*/  MOV R13, R118 ;  /* 0x00000076000d7202 */ /* 0x000fe20000000f00 */
[----:B------:R-:W-:Y:S02]  /*1e710*/  IMAD.MOV.U32 R12, RZ, RZ, RZ ;  /* 0x000000ffff0c7224 */ /* 0x000fe400078e00ff */
[----:B------:R-:W-:Y:S02]  /*1e720*/  IMAD.MOV.U32 R11, RZ, RZ, 0x1c1f ;  /* 0x00001c1fff0b7424 */ /* 0x000fe400078e00ff */
[----:B------:R-:W-:-:S07]  /*1e730*/  IMAD.MOV.U32 R15, RZ, RZ, -0x1 ;  /* 0xffffffffff0f7424 */ /* 0x000fce00078e00ff */
[----:B0-----:R-:W-:Y:S05]  /*1e740*/  WARPSYNC.COLLECTIVE R15, `(.L_x_788) ;  /* 0x000000000f087348 */ /* 0x001fea0003c00000 */
[----:B------:R1:W2:Y:S02]  /*1e750*/  SHFL.IDX P6, R14, R13, R12, R11 ;  /* 0x0000000c0d0e7389 */ /* 0x0002a400000c000b */
[----:B012---:R-:W-:Y:S01]  /*1e760*/  ENDCOLLECTIVE ;  /* 0x000000000000791b */ /* 0x007fe20003800000 */
.L_x_788:
[----:B------:R-:W-:Y:S05]  /*1e770*/  BSYNC B1 ;  /* 0x0000000000017941 */ /* 0x000fea0003800000 */
.L_x_787:
[----:B------:R-:W-:Y:S02]  /*1e780*/  IMAD.MOV.U32 R13, RZ, RZ, R119 ;  /* 0x000000ffff0d7224 */ /* 0x000fe400078e0077 */
[----:B------:R-:W-:Y:S02]  /*1e790*/  IMAD.MOV.U32 R12, RZ, RZ, RZ ;  /* 0x000000ffff0c7224 */ /* 0x000fe400078e00ff */
[----:B------:R-:W-:Y:S02]  /*1e7a0*/  IMAD.MOV.U32 R11, RZ, RZ, 0x1c1f ;  /* 0x00001c1fff0b7424 */ /* 0x000fe400078e00ff */
[----:B------:R-:W-:Y:S02]  /*1e7b0*/  IMAD.MOV.U32 R15, RZ, RZ, -0x1 ;  /* 0xffffffffff0f7424 */ /* 0x000fe400078e00ff */
[----:B------:R-:W-:-:S07]  /*1e7c0*/  IMAD.MOV.U32 R82, RZ, RZ, R14 ;  /* 0x000000ffff527224 */ /* 0x000fce00078e000e */
[----:B------:R-:W-:Y:S05]  /*1e7d0*/  WARPSYNC.COLLECTIVE R15, `(.L_x_789) ;  /* 0x000000000f087348 */ /* 0x000fea0003c00000 */
[----:B------:R0:W1:Y:S02]  /*1e7e0*/  SHFL.IDX P6, R14, R13, R12, R11 ;  /* 0x0000000c0d0e7389 */ /* 0x00006400000c000b */
[----:B01----:R-:W-:Y:S01]  /*1e7f0*/  ENDCOLLECTIVE ;  /* 0x000000000000791b */ /* 0x003fe20003800000 */
.L_x_789:
[----:B------:R-:W-:Y:S01]  /*1e800*/  IMAD.MOV.U32 R11, RZ, RZ, R14 ;  /* 0x000000ffff0b7224 */ /* 0x000fe200078e000e */
[----:B------:R-:W-:Y:S06]  /*1e810*/  BRA `(.L_x_790) ;  /* 0xfffffe4c00dc7947 */ /* 0x000fec000383ffff */
.L_x_492:
[----:B------:R-:W-:Y:S01]  /*1e820*/  BSSY B1, `(.L_x_791) ;  /* 0x0000008000017945 */ /* 0x000fe20003800000 */
[----:B0---4-:R-:W-:Y:S01]  /*1e830*/  MOV R13, R118 ;  /* 0x00000076000d7202 */ /* 0x011fe20000000f00 */
[----:B------:R-:W-:Y:S02]  /*1e840*/  IMAD.MOV.U32 R12, RZ, RZ, 0x1 ;  /* 0x00000001ff0c7424 */ /* 0x000fe400078e00ff */
[----:B---3--:R-:W-:Y:S02]  /*1e850*/  IMAD.MOV.U32 R11, RZ, RZ, 0x1c1f ;  /* 0x00001c1fff0b7424 */ /* 0x008fe400078e00ff */
[----:B------:R-:W-:-:S07]  /*1e860*/  IMAD.MOV.U32 R15, RZ, RZ, -0x1 ;  /* 0xffffffffff0f7424 */ /* 0x000fce00078e00ff */
[----:B-12---:R-:W-:Y:S05]  /*1e870*/  WARPSYNC.COLLECTIVE R15, `(.L_x_792) ;  /* 0x000000000f087348 */ /* 0x006fea0003c00000 */
[----:B------:R0:W3:Y:S02]  /*1e880*/  SHFL.IDX P6, R14, R13, R12, R11 ;  /* 0x0000000c0d0e7389 */ /* 0x0000e400000c000b */
[----:B0123--:R-:W-:Y:S01]  /*1e890*/  ENDCOLLECTIVE ;  /* 0x000000000000791b */ /* 0x00ffe20003800000 */
.L_x_792:
[----:B------:R-:W-:Y:S05]  /*1e8a0*/  BSYNC B1 ;  /* 0x0000000000017941 */ /* 0x000fea0003800000 */
.L_x_791:
[----:B------:R-:W-:Y:S02]  /*1e8b0*/  IMAD.MOV.U32 R13, RZ, RZ, R119 ;  /* 0x000000ffff0d7224 */ /* 0x000fe400078e0077 */
[----:B------:R-:W-:Y:S02]  /*1e8c0*/  IMAD.MOV.U32 R12, RZ, RZ, 0x1 ;  /* 0x00000001ff0c7424 */ /* 0x000fe400078e00ff */
[----:B------:R-:W-:Y:S02]  /*1e8d0*/  IMAD.MOV.U32 R11, RZ, RZ, 0x1c1f ;  /* 0x00001c1fff0b7424 */ /* 0x000fe400078e00ff */
[----:B------:R-:W-:Y:S02]  /*1e8e0*/  IMAD.MOV.U32 R15, RZ, RZ, -0x1 ;  /* 0xffffffffff0f7424 */ /* 0x000fe400078e00ff */
[----:B------:R-:W-:-:S07]  /*1e8f0*/  IMAD.MOV.U32 R118, RZ, RZ, R14 ;  /* 0x000000ffff767224 */ /* 0x000fce00078e000e */
[----:B------:R-:W-:Y:S05]  /*1e900*/  WARPSYNC.COLLECTIVE R15, `(.L_x_793) ;  /* 0x000000000f087348 */ /* 0x000fea0003c00000 */
[----:B------:R0:W1:Y:S02]  /*1e910*/  SHFL.IDX P6, R14, R13, R12, R11 ;  /* 0x0000000c0d0e7389 */ /* 0x00006400000c000b */
[----:B01----:R-:W-:Y:S01]  /*1e920*/  ENDCOLLECTIVE ;  /* 0x000000000000791b */ /* 0x003fe20003800000 */
.L_x_793:
[----:B------:R-:W-:Y:S01]  /*1e930*/  IMAD.MOV.U32 R119, RZ, RZ, R14 ;  /* 0x000000ffff777224 */ /* 0x000fe200078e000e */
[----:B------:R-:W-:Y:S06]  /*1e940*/  BRA `(.L_x_794) ;  /* 0xfffffe6400407947 */ /* 0x000fec000383ffff */
.L_x_522:
[----:B-1----:R1:W2:Y:S02]  /*1e950*/  SYNCS.PHASECHK.TRANS64.TRYWAIT P6, [R88+URZ+0x2a890], R89 ;  /* 0x02a89059580075a7 */ /* 0x0022a400080c017f */
[----:B--2---:R-:W-:Y:S05]  /*1e960*/  @!P6 NANOSLEEP.SYNCS 0x989680 ;  /* 0x009896800000e95d */ /* 0x004fea0003900000 */
[----:B------:R-:W2:Y:S02]  /*1e970*/  @!P6 SYNCS.PHASECHK.TRANS64 P6, [R88+URZ+0x2a890], R89 ;  /* 0x02a890595800e5a7 */ /* 0x000ea400080c007f */
[----:B--2---:R-:W-:Y:S05]  /*1e980*/  @!P6 BRA `(.L_x_522) ;  /* 0xfffffffc00f0e947 */ /* 0x004fea000383ffff */
[----:B------:R-:W-:Y:S05]  /*1e990*/  BRA `(.L_x_795) ;  /* 0xfffffe8400707947 */ /* 0x000fea000383ffff */
.L_x_523:
[----:B------:R-:W-:Y:S01]  /*1e9a0*/  BSSY B1, `(.L_x_796) ;  /* 0x0000008000017945 */ /* 0x000fe20003800000 */
[----:B------:R-:W-:Y:S01]  /*1e9b0*/  MOV R13, R118 ;  /* 0x00000076000d7202 */ /* 0x000fe20000000f00 */
[----:B------:R-:W-:Y:S02]  /*1e9c0*/  IMAD.MOV.U32 R12, RZ, RZ, RZ ;  /* 0x000000ffff0c7224 */ /* 0x000fe400078e00ff */
[----:B------:R-:W-:Y:S02]  /*1e9d0*/  IMAD.MOV.U32 R11, RZ, RZ, 0x1c1f ;  /* 0x00001c1fff0b7424 */ /* 0x000fe400078e00ff */
[----:B------:R-:W-:-:S07]  /*1e9e0*/  IMAD.MOV.U32 R15, RZ, RZ, -0x1 ;  /* 0xffffffffff0f7424 */ /* 0x000fce00078e00ff */
[----:B-1----:R-:W-:Y:S05]  /*1e9f0*/  WARPSYNC.COLLECTIVE R15, `(.L_x_797) ;  /* 0x000000000f087348 */ /* 0x002fea0003c00000 */
[----:B------:R0:W2:Y:S02]  /*1ea00*/  SHFL.IDX P6, R14, R13, R12, R11 ;  /* 0x0000000c0d0e7389 */ /* 0x0000a400000c000b */
[----:B012---:R-:W-:Y:S01]  /*1ea10*/  ENDCOLLECTIVE ;  /* 0x000000000000791b */ /* 0x007fe20003800000 */
.L_x_797:
[----:B------:R-:W-:Y:S05]  /*1ea20*/  BSYNC B1 ;  /* 0x0000000000017941 */ /* 0x000fea0003800000 */
.L_x_796:
        /* <DEDUP_REMOVED lines=8> */
.L_x_798:
[----:B------:R-:W-:Y:S01]  /*1eab0*/  IMAD.MOV.U32 R11, RZ, RZ, R14 ;  /* 0x000000ffff0b7224 */ /* 0x000fe200078e000e */
[----:B------:R-:W-:Y:S06]  /*1eac0*/  BRA `(.L_x_799) ;  /* 0xfffffe84003c7947 */ /* 0x000fec000383ffff */
.L_x_536:
[----:B------:R-:W-:Y:S01]  /*1ead0*/  BSSY B1, `(.L_x_800) ;  /* 0x0000008000017945 */ /* 0x000fe20003800000 */
[----:B--234-:R-:W-:Y:S01]  /*1eae0*/  MOV R13, R118 ;  /* 0x00000076000d7202 */ /* 0x01cfe20000000f00 */
[----:B------:R-:W-:Y:S02]  /*1eaf0*/  IMAD.MOV.U32 R12, RZ, RZ, 0x1 ;  /* 0x00000001ff0c7424 */ /* 0x000fe400078e00ff */
[----:B------:R-:W-:Y:S02]  /*1eb00*/  IMAD.MOV.U32 R11, RZ, RZ, 0x1c1f ;  /* 0x00001c1fff0b7424 */ /* 0x000fe400078e00ff */
[----:B------:R-:W-:-:S07]  /*1eb10*/  IMAD.MOV.U32 R15, RZ, RZ, -0x1 ;  /* 0xffffffffff0f7424 */ /* 0x000fce00078e00ff */
[----:B01----:R-:W-:Y:S05]  /*1eb20*/  WARPSYNC.COLLECTIVE R15, `(.L_x_801) ;  /* 0x000000000f087348 */ /* 0x003fea0003c00000 */
[----:B------:R2:W3:Y:S02]  /*1eb30*/  SHFL.IDX P6, R14, R13, R12, R11 ;  /* 0x0000000c0d0e7389 */ /* 0x0004e400000c000b */
[----:B0123--:R-:W-:Y:S01]  /*1eb40*/  ENDCOLLECTIVE ;  /* 0x000000000000791b */ /* 0x00ffe20003800000 */
.L_x_801:
[----:B------:R-:W-:Y:S05]  /*1eb50*/  BSYNC B1 ;  /* 0x0000000000017941 */ /* 0x000fea0003800000 */
.L_x_800:
        /* <DEDUP_REMOVED lines=8> */
.L_x_802:
[----:B------:R-:W-:Y:S01]  /*1ebe0*/  IMAD.MOV.U32 R119, RZ, RZ, R14 ;  /* 0x000000ffff777224 */ /* 0x000fe200078e000e */
[----:B------:R-:W-:Y:S06]  /*1ebf0*/  BRA `(.L_x_803) ;  /* 0xfffffe9c00007947 */ /* 0x000fec000383ffff */
.L_x_549:
[----:B0-----:R0:W1:Y:S02]  /*1ec00*/  SYNCS.PHASECHK.TRANS64.TRYWAIT P4, [R88+URZ+0x2a890], R89 ;  /* 0x02a89059580075a7 */ /* 0x001064000808017f */
[----:B-1----:R-:W-:Y:S05]  /*1ec10*/  @!P4 NANOSLEEP.SYNCS 0x989680 ;  /* 0x009896800000c95d */ /* 0x002fea0003900000 */
[----:B------:R-:W1:Y:S02]  /*1ec20*/  @!P4 SYNCS.PHASECHK.TRANS64 P4, [R88+URZ+0x2a890], R89 ;  /* 0x02a890595800c5a7 */ /* 0x000e64000808007f */
[----:B-1----:R-:W-:Y:S05]  /*1ec30*/  @!P4 BRA `(.L_x_549) ;  /* 0xfffffffc00f0c947 */ /* 0x002fea000383ffff */
[----:B------:R-:W-:Y:S05]  /*1ec40*/  BRA `(.L_x_804) ;  /* 0xfffffeb400007947 */ /* 0x000fea000383ffff */
.L_x_550:
        /* <DEDUP_REMOVED lines=8> */
.L_x_806:
[----:B------:R-:W-:Y:S05]  /*1ecd0*/  BSYNC B1 ;  /* 0x0000000000017941 */ /* 0x000fea0003800000 */
.L_x_805:
        /* <DEDUP_REMOVED lines=8> */
.L_x_807:
[----:B------:R-:W-:Y:S01]  /*1ed60*/  IMAD.MOV.U32 R36, RZ, RZ, R14 ;  /* 0x000000ffff247224 */ /* 0x000fe200078e000e */
[----:B------:R-:W-:Y:S06]  /*1ed70*/  BRA `(.L_x_808) ;  /* 0xfffffeb400247947 */ /* 0x000fec000383ffff */
.L_x_553:
[----:B------:R-:W-:Y:S01]  /*1ed80*/  BSSY B1, `(.L_x_809) ;  /* 0x0000008000017945 */ /* 0x000fe20003800000 */
[----:B----4-:R-:W-:Y:S01]  /*1ed90*/  MOV R13, R39 ;  /* 0x00000027000d7202 */ /* 0x010fe20000000f00 */
[----:B------:R-:W-:Y:S02]  /*1eda0*/  IMAD.MOV.U32 R12, RZ, RZ, 0x1 ;  /* 0x00000001ff0c7424 */ /* 0x000fe400078e00ff */
[----:B------:R-:W-:Y:S02]  /*1edb0*/  IMAD.MOV.U32 R11, RZ, RZ, 0x1c1f ;  /* 0x00001c1fff0b7424 */ /* 0x000fe400078e00ff */
[----:B------:R-:W-:-:S07]  /*1edc0*/  IMAD.MOV.U32 R15, RZ, RZ, -0x1 ;  /* 0xffffffffff0f7424 */ /* 0x000fce00078e00ff */
[----:B0123--:R-:W-:Y:S05]  /*1edd0*/  WARPSYNC.COLLECTIVE R15, `(.L_x_810) ;  /* 0x000000000f087348 */ /* 0x00ffea0003c00000 */
[----:B------:R4:W0:Y:S02]  /*1ede0*/  SHFL.IDX P6, R14, R13, R12, R11 ;  /* 0x0000000c0d0e7389 */ /* 0x00082400000c000b */
[----:B01234-:R-:W-:Y:S01]  /*1edf0*/  ENDCOLLECTIVE ;  /* 0x000000000000791b */ /* 0x01ffe20003800000 */
.L_x_810:
[----:B------:R-:W-:Y:S05]  /*1ee00*/  BSYNC B1 ;  /* 0x0000000000017941 */ /* 0x000fea0003800000 */
.L_x_809:
        /* <DEDUP_REMOVED lines=8> */
.L_x_811:
[----:B------:R-:W-:Y:S01]  /*1ee90*/  IMAD.MOV.U32 R36, RZ, RZ, R14 ;  /* 0x000000ffff247224 */ /* 0x000fe200078e000e */
[----:B------:R-:W-:Y:S06]  /*1eea0*/  BRA `(.L_x_812) ;  /* 0xfffffeb400807947 */ /* 0x000fec000383ffff */
.L_x_557:
[----:B---3--:R3:W0:Y:S02]  /*1eeb0*/  SYNCS.PHASECHK.TRANS64.TRYWAIT P0, [R88+URZ+0x2a8b0], R89 ;  /* 0x02a8b059580075a7 */ /* 0x008624000800017f */
[----:B0-----:R-:W-:Y:S05]  /*1eec0*/  @!P0 NANOSLEEP.SYNCS 0x989680 ;  /* 0x009896800000895d */ /* 0x001fea0003900000 */
[----:B------:R-:W0:Y:S02]  /*1eed0*/  @!P0 SYNCS.PHASECHK.TRANS64 P0, [R88+URZ+0x2a8b0], R89 ;  /* 0x02a8b059580085a7 */ /* 0x000e24000800007f */
[----:B0-----:R-:W-:Y:S05]  /*1eee0*/  @!P0 BRA `(.L_x_557) ;  /* 0xfffffffc00f08947 */ /* 0x001fea000383ffff */
[----:B------:R-:W-:Y:S05]  /*1eef0*/  BRA `(.L_x_813) ;  /* 0xfffffeb800587947 */ /* 0x000fea000383ffff */
.L_x_575:
[----:B------:R-:W-:Y:S01]  /*1ef00*/  BSSY B1, `(.L_x_814) ;  /* 0x0000008000017945 */ /* 0x000fe20003800000 */
[----:B------:R-:W-:Y:S01]  /*1ef10*/  MOV R13, R25 ;  /* 0x00000019000d7202 */ /* 0x000fe20000000f00 */
[----:B------:R-:W-:Y:S02]  /*1ef20*/  IMAD.MOV.U32 R12, RZ, RZ, RZ ;  /* 0x000000ffff0c7224 */ /* 0x000fe400078e00ff */
[----:B------:R-:W-:Y:S02]  /*1ef30*/  IMAD.MOV.U32 R11, RZ, RZ, 0x1c1f ;  /* 0x00001c1fff0b7424 */ /* 0x000fe400078e00ff */
[----:B------:R-:W-:-:S07]  /*1ef40*/  IMAD.MOV.U32 R15, RZ, RZ, -0x1 ;  /* 0xffffffffff0f7424 */ /* 0x000fce00078e00ff */
[----:B----4-:R-:W-:Y:S05]  /*1ef50*/  WARPSYNC.COLLECTIVE R15, `(.L_x_815) ;  /* 0x000000000f087348 */ /* 0x010fea0003c00000 */
[----:B------:R0:W1:Y:S02]  /*1ef60*/  SHFL.IDX P6, R14, R13, R12, R11 ;  /* 0x0000000c0d0e7389 */ /* 0x00006400000c000b */
[----:B01--4-:R-:W-:Y:S01]  /*1ef70*/  ENDCOLLECTIVE ;  /* 0x000000000000791b */ /* 0x013fe20003800000 */
.L_x_815:
[----:B------:R-:W-:Y:S05]  /*1ef80*/  BSYNC B1 ;  /* 0x0000000000017941 */ /* 0x000fea0003800000 */
.L_x_814:
        /* <DEDUP_REMOVED lines=8> */
.L_x_816:
[----:B------:R-:W-:Y:S01]  /*1f010*/  MOV R13, R27 ;  /* 0x0000001b000d7202 */ /* 0x000fe20000000f00 */
[----:B------:R-:W-:-:S07]  /*1f020*/  IMAD.MOV.U32 R0, RZ, RZ, R14 ;  /* 0x000000ffff007224 */ /* 0x000fce00078e000e */
[----:B------:R-:W-:Y:S05]  /*1f030*/  WARPSYNC.COLLECTIVE R15, `(.L_x_817) ;  /* 0x000000000f087348 */ /* 0x000fea0003c00000 */
[----:B------:R0:W1:Y:S02]  /*1f040*/  SHFL.IDX P6, R14, R13, R12, R11 ;  /* 0x0000000c0d0e7389 */ /* 0x00006400000c000b */
[----:B01----:R-:W-:Y:S01]  /*1f050*/  ENDCOLLECTIVE ;  /* 0x000000000000791b */ /* 0x003fe20003800000 */
.L_x_817:
[----:B------:R-:W-:Y:S02]  /*1f060*/  IMAD.MOV.U32 R13, RZ, RZ, R26 ;  /* 0x000000ffff0d7224 */ /* 0x000fe400078e001a */
[----:B------:R-:W-:-:S07]  /*1f070*/  IMAD.MOV.U32 R5, RZ, RZ, R14 ;  /* 0x000000ffff057224 */ /* 0x000fce00078e000e */
[----:B------:R-:W-:Y:S05]  /*1f080*/  WARPSYNC.COLLECTIVE R15, `(.L_x_818) ;  /* 0x000000000f087348 */ /* 0x000fea0003c00000 */
[----:B------:R0:W1:Y:S02]  /*1f090*/  SHFL.IDX P6, R14, R13, R12, R11 ;  /* 0x0000000c0d0e7389 */ /* 0x00006400000c000b */
[----:B01----:R-:W-:Y:S01]  /*1f0a0*/  ENDCOLLECTIVE ;  /* 0x000000000000791b */ /* 0x003fe20003800000 */
.L_x_818:
[----:B------:R-:W-:Y:S05]  /*1f0b0*/  BRA `(.L_x_819) ;  /* 0xfffffec400947947 */ /* 0x000fea000383ffff */
.L_x_579:
[----:B0-----:R0:W1:Y:S02]  /*1f0c0*/  SYNCS.PHASECHK.TRANS64.TRYWAIT P0, [R2+URZ+0x2a800], R5 ;  /* 0x02a80005020075a7 */ /* 0x001064000800017f */
[----:B-1----:R-:W-:Y:S05]  /*1f0d0*/  @!P0 NANOSLEEP.SYNCS 0x989680 ;  /* 0x009896800000895d */ /* 0x002fea0003900000 */
[----:B------:R-:W1:Y:S02]  /*1f0e0*/  @!P0 SYNCS.PHASECHK.TRANS64 P0, [R2+URZ+0x2a800], R5 ;  /* 0x02a80005020085a7 */ /* 0x000e64000800007f */
[----:B-1----:R-:W-:Y:S05]  /*1f0f0*/  @!P0 BRA `(.L_x_579) ;  /* 0xfffffffc00f08947 */ /* 0x002fea000383ffff */
[----:B------:R-:W-:Y:S05]  /*1f100*/  BRA `(.L_x_820) ;  /* 0xfffffed000007947 */ /* 0x000fea000383ffff */
.L_x_603:
[----:B------:R-:W-:Y:S01]  /*1f110*/  BSSY B1, `(.L_x_821) ;  /* 0x0000008000017945 */ /* 0x000fe20003800000 */
[----:B------:R-:W-:Y:S02]  /*1f120*/  IMAD.MOV.U32 R13, RZ, RZ, R25 ;  /* 0x000000ffff0d7224 */ /* 0x000fe400078e0019 */
[----:B------:R-:W-:Y:S02]  /*1f130*/  IMAD.MOV.U32 R12, RZ, RZ, RZ ;  /* 0x000000ffff0c7224 */ /* 0x000fe400078e00ff */
[----:B------:R-:W-:Y:S02]  /*1f140*/  IMAD.MOV.U32 R11, RZ, RZ, 0x1c1f ;  /* 0x00001c1fff0b7424 */ /* 0x000fe400078e00ff */
[----:B------:R-:W-:-:S07]  /*1f150*/  IMAD.MOV.U32 R15, RZ, RZ, -0x1 ;  /* 0xffffffffff0f7424 */ /* 0x000fce00078e00ff */
[----:B----4-:R-:W-:Y:S05]  /*1f160*/  WARPSYNC.COLLECTIVE R15, `(.L_x_822) ;  /* 0x000000000f087348 */ /* 0x010fea0003c00000 */
[----:B------:R0:W1:Y:S02]  /*1f170*/  SHFL.IDX P6, R14, R13, R12, R11 ;  /* 0x0000000c0d0e7389 */ /* 0x00006400000c000b */
[----:B01--4-:R-:W-:Y:S01]  /*1f180*/  ENDCOLLECTIVE ;  /* 0x000000000000791b */ /* 0x013fe20003800000 */
.L_x_822:
[----:B------:R-:W-:Y:S05]  /*1f190*/  BSYNC B1 ;  /* 0x0000000000017941 */ /* 0x000fea0003800000 */
.L_x_821:
[----:B------:R-:W-:Y:S01]  /*1f1a0*/  IMAD.MOV.U32 R13, RZ, RZ, R24 ;  /* 0x000000ffff0d7224 */ /* 0x000fe200078e0018 */
[----:B------:R-:W-:Y:S01]  /*1f1b0*/  MOV R11, 0x1c1f ;  /* 0x00001c1f000b7802 */ /* 0x000fe20000000f00 */
[----:B------:R-:W-:Y:S02]  /*1f1c0*/  IMAD.MOV.U32 R12, RZ, RZ, RZ ;  /* 0x000000ffff0c7224 */ /* 0x000fe400078e00ff */
[----:B------:R-:W-:Y:S02]  /*1f1d0*/  IMAD.MOV.U32 R15, RZ, RZ, -0x1 ;  /* 0xffffffffff0f7424 */ /* 0x000fe400078e00ff */
[----:B------:R-:W-:-:S07]  /*1f1e0*/  IMAD.MOV.U32 R3, RZ, RZ, R14 ;  /* 0x000000ffff037224 */ /* 0x000fce00078e000e */
[----:B------:R-:W-:Y:S05]  /*1f1f0*/  WARPSYNC.COLLECTIVE R15, `(.L_x_823) ;  /* 0x000000000f087348 */ /* 0x000fea0003c00000 */
[----:B------:R0:W1:Y:S02]  /*1f200*/  SHFL.IDX P6, R14, R13, R12, R11 ;  /* 0x0000000c0d0e7389 */ /* 0x00006400000c000b */
[----:B01----:R-:W-:Y:S01]  /*1f210*/  ENDCOLLECTIVE ;  /* 0x000000000000791b */ /* 0x003fe20003800000 */
.L_x_823:
[----:B------:R-:W-:Y:S02]  /*1f220*/  IMAD.MOV.U32 R13, RZ, RZ, R27 ;  /* 0x000000ffff0d7224 */ /* 0x000fe400078e001b */
[----:B------:R-:W-:-:S07]  /*1f230*/  IMAD.MOV.U32 R0, RZ, RZ, R14 ;  /* 0x000000ffff007224 */ /* 0x000fce00078e000e */
[----:B------:R-:W-:Y:S05]  /*1f240*/  WARPSYNC.COLLECTIVE R15, `(.L_x_824) ;  /* 0x000000000f087348 */ /* 0x000fea0003c00000 */
[----:B------:R0:W1:Y:S02]  /*1f250*/  SHFL.IDX P6, R14, R13, R12, R11 ;  /* 0x0000000c0d0e7389 */ /* 0x00006400000c000b */
[----:B01----:R-:W-:Y:S01]  /*1f260*/  ENDCOLLECTIVE ;  /* 0x000000000000791b */ /* 0x003fe20003800000 */
.L_x_824:
[----:B------:R-:W-:Y:S02]  /*1f270*/  IMAD.MOV.U32 R13, RZ, RZ, R26 ;  /* 0x000000ffff0d7224 */ /* 0x000fe400078e001a */
[----:B------:R-:W-:-:S07]  /*1f280*/  IMAD.MOV.U32 R21, RZ, RZ, R14 ;  /* 0x000000ffff157224 */ /* 0x000fce00078e000e */
[----:B------:R-:W-:Y:S05]  /*1f290*/  WARPSYNC.COLLECTIVE R15, `(.L_x_825) ;  /* 0x000000000f087348 */ /* 0x000fea0003c00000 */
[----:B------:R0:W1:Y:S02]  /*1f2a0*/  SHFL.IDX P6, R14, R13, R12, R11 ;  /* 0x0000000c0d0e7389 */ /* 0x00006400000c000b */
[----:B01----:R-:W-:Y:S01]  /*1f2b0*/  ENDCOLLECTIVE ;  /* 0x000000000000791b */ /* 0x003fe20003800000 */
.L_x_825:
[----:B------:R-:W-:Y:S01]  /*1f2c0*/  IMAD.MOV.U32 R20, RZ, RZ, R14 ;  /* 0x000000ffff147224 */ /* 0x000fe200078e000e */
[----:B------:R-:W-:Y:S06]  /*1f2d0*/  BRA `(.L_x_826) ;  /* 0xfffffeec00a87947 */ /* 0x000fec000383ffff */
.L_x_607:
[----:B0-----:R0:W1:Y:S02]  /*1f2e0*/  SYNCS.PHASECHK.TRANS64.TRYWAIT P0, [R2+URZ+0x2a800], R5 ;  /* 0x02a80005020075a7 */ /* 0x001064000800017f */
[----:B-1----:R-:W-:Y:S05]  /*1f2f0*/  @!P0 NANOSLEEP.SYNCS 0x989680 ;  /* 0x009896800000895d */ /* 0x002fea0003900000 */
[----:B------:R-:W1:Y:S02]  /*1f300*/  @!P0 SYNCS.PHASECHK.TRANS64 P0, [R2+URZ+0x2a800], R5 ;  /* 0x02a80005020085a7 */ /* 0x000e64000800007f */
[----:B-1----:R-:W-:Y:S05]  /*1f310*/  @!P0 BRA `(.L_x_607) ;  /* 0xfffffffc00f08947 */ /* 0x002fea000383ffff */
[----:B------:R-:W-:Y:S05]  /*1f320*/  BRA `(.L_x_827) ;  /* 0xfffffef400ac7947 */ /* 0x000fea000383ffff */
.L_x_621:
[----:B-1----:R1:W2:Y:S02]  /*1f330*/  SYNCS.PHASECHK.TRANS64.TRYWAIT P1, [R5+URZ+0x2a830], R0 ;  /* 0x02a83000050075a7 */ /* 0x0022a4000802017f */
[----:B--2---:R-:W-:Y:S05]  /*1f340*/  @!P1 NANOSLEEP.SYNCS 0x989680 ;  /* 0x009896800000995d */ /* 0x004fea0003900000 */
[----:B------:R-:W2:Y:S02]  /*1f350*/  @!P1 SYNCS.PHASECHK.TRANS64 P1, [R5+URZ+0x2a830], R0 ;  /* 0x02a83000050095a7 */ /* 0x000ea4000802007f */
[----:B--2---:R-:W-:Y:S05]  /*1f360*/  @!P1 BRA `(.L_x_621) ;  /* 0xfffffffc00f09947 */ /* 0x004fea000383ffff */
[----:B------:R-:W-:Y:S05]  /*1f370*/  BRA `(.L_x_620) ;  /* 0xffffff1800a87947 */ /* 0x000fea000383ffff */
.L_x_629:
[----:B-1----:R1:W2:Y:S02]  /*1f380*/  SYNCS.PHASECHK.TRANS64.TRYWAIT P1, [R21+URZ+0x2a830], R0 ;  /* 0x02a83000150075a7 */ /* 0x0022a4000802017f */
[----:B--2---:R-:W-:Y:S05]  /*1f390*/  @!P1 NANOSLEEP.SYNCS 0x989680 ;  /* 0x009896800000995d */ /* 0x004fea0003900000 */
[----:B------:R-:W2:Y:S02]  /*1f3a0*/  @!P1 SYNCS.PHASECHK.TRANS64 P1, [R21+URZ+0x2a830], R0 ;  /* 0x02a83000150095a7 */ /* 0x000ea4000802007f */
[----:B--2---:R-:W-:Y:S05]  /*1f3b0*/  @!P1 BRA `(.L_x_629) ;  /* 0xfffffffc00f09947 */ /* 0x004fea000383ffff */
[----:B------:R-:W-:Y:S05]  /*1f3c0*/  BRA `(.L_x_628) ;  /* 0xffffff3c00887947 */ /* 0x000fea000383ffff */
.L_x_634:
[----:B0-----:R0:W1:Y:S02]  /*1f3d0*/  SYNCS.PHASECHK.TRANS64.TRYWAIT P1, [R10+URZ+0x2a850], R3 ;  /* 0x02a850030a0075a7 */ /* 0x001064000802017f */
[----:B-1----:R-:W-:Y:S05]  /*1f3e0*/  @!P1 NANOSLEEP.SYNCS 0x989680 ;  /* 0x009896800000995d */ /* 0x002fea0003900000 */
[----:B------:R-:W1:Y:S02]  /*1f3f0*/  @!P1 SYNCS.PHASECHK.TRANS64 P1, [R10+URZ+0x2a850], R3 ;  /* 0x02a850030a0095a7 */ /* 0x000e64000802007f */
[----:B-1----:R-:W-:Y:S05]  /*1f400*/  @!P1 BRA `(.L_x_634) ;  /* 0xfffffffc00f09947 */ /* 0x002fea000383ffff */
[----:B------:R-:W-:Y:S05]  /*1f410*/  BRA `(.L_x_633) ;  /* 0xffffff4800787947 */ /* 0x000fea000383ffff */
.L_x_642:
[----:B-1----:R1:W2:Y:S02]  /*1f420*/  SYNCS.PHASECHK.TRANS64.TRYWAIT P1, [R10+URZ+0x2a850], R5 ;  /* 0x02a850050a0075a7 */ /* 0x0022a4000802017f */
[----:B--2---:R-:W-:Y:S05]  /*1f430*/  @!P1 NANOSLEEP.SYNCS 0x989680 ;  /* 0x009896800000995d */ /* 0x004fea0003900000 */
[----:B------:R-:W2:Y:S02]  /*1f440*/  @!P1 SYNCS.PHASECHK.TRANS64 P1, [R10+URZ+0x2a850], R5 ;  /* 0x02a850050a0095a7 */ /* 0x000ea4000802007f */
[----:B--2---:R-:W-:Y:S05]  /*1f450*/  @!P1 BRA `(.L_x_642) ;  /* 0xfffffffc00f09947 */ /* 0x004fea000383ffff */
[----:B------:R-:W-:Y:S05]  /*1f460*/  BRA `(.L_x_641) ;  /* 0xffffff6000407947 */ /* 0x000fea000383ffff */
.L_x_679:
        /* <DEDUP_REMOVED lines=8> */
[----:B------:R-:W-:Y:S05]  /*1f4f0*/  WARPSYNC.COLLECTIVE R15, `(.L_x_829) ;  /* 0x000000000f087348 */ /* 0x000fea0003c00000 */
[----:B------:R0:W1:Y:S02]  /*1f500*/  SHFL.IDX P6, R14, R13, R12, R11 ;  /* 0x0000000c0d0e7389 */ /* 0x00006400000c000b */
[----:B01----:R-:W-:Y:S01]  /*1f510*/  ENDCOLLECTIVE ;  /* 0x000000000000791b */ /* 0x003fe20003800000 */
.L_x_829:
[----:B------:R-:W-:Y:S05]  /*1f520*/  BSYNC B1 ;  /* 0x0000000000017941 */ /* 0x000fea0003800000 */
.L_x_828:
[----:B------:R-:W-:Y:S05]  /*1f530*/  BRA `(.L_x_830) ;  /* 0xffffff9800b47947 */ /* 0x000fea000383ffff */
.L_x_681:
[----:B------:R-:W-:Y:S01]  /*1f540*/  BSSY B1, `(.L_x_831) ;  /* 0x0000006000017945 */ /* 0x000fe20003800000 */
[----:B------:R-:W-:-:S07]  /*1f550*/  IMAD.MOV.U32 R15, RZ, RZ, -0x1 ;  /* 0xffffffffff0f7424 */ /* 0x000fce00078e00ff */
[----:B0-----:R-:W-:Y:S05]  /*1f560*/  WARPSYNC.COLLECTIVE R15, `(.L_x_832) ;  /* 0x000000000f0c7348 */ /* 0x001fea0003c00000 */
[----:B------:R-:W-:Y:S02]  /*1f570*/  ELECT P6, UR62, PT ;  /* 0x00000000003e782f */ /* 0x000fe400038c0000 */
[----:B------:R-:W-:Y:S01]  /*1f580*/  MOV R14, UR62 ;  /* 0x0000003e000e7c02 */ /* 0x000fe20008000f00 */
[----:B0-----:R-:W-:Y:S10]  /*1f590*/  ENDCOLLECTIVE ;  /* 0x000000000000791b */ /* 0x001ff40003800000 */
.L_x_832:
[----:B------:R-:W-:Y:S05]  /*1f5a0*/  BSYNC B1 ;  /* 0x0000000000017941 */ /* 0x000fea0003800000 */
.L_x_831:
[----:B------:R-:W-:Y:S05]  /*1f5b0*/  BRA `(.L_x_680) ;  /* 0xffffff9800ac7947 */ /* 0x000fea000383ffff */
.L_x_683:
[----:B0-----:R0:W1:Y:S02]  /*1f5c0*/  SYNCS.PHASECHK.TRANS64.TRYWAIT P0, [R22+URZ+0x2a820], R3 ;  /* 0x02a82003160075a7 */ /* 0x001064000800017f */
[----:B-1----:R-:W-:Y:S05]  /*1f5d0*/  @!P0 NANOSLEEP.SYNCS 0x989680 ;  /* 0x009896800000895d */ /* 0x002fea0003900000 */
[----:B------:R-:W1:Y:S02]  /*1f5e0*/  @!P0 SYNCS.PHASECHK.TRANS64 P0, [R22+URZ+0x2a820], R3 ;  /* 0x02a82003160085a7 */ /* 0x000e64000800007f */
[----:B-1----:R-:W-:Y:S05]  /*1f5f0*/  @!P0 BRA `(.L_x_683) ;  /* 0xfffffffc00f08947 */ /* 0x002fea000383ffff */
[----:B------:R-:W-:Y:S05]  /*1f600*/  BRA `(.L_x_833) ;  /* 0xffffff9800bc7947 */ /* 0x000fea000383ffff */
.L_x_687:
[----:B-1----:R1:W2:Y:S02]  /*1f610*/  SYNCS.PHASECHK.TRANS64.TRYWAIT P0, [R9+URZ+0x2a8a0], R8 ;  /* 0x02a8a008090075a7 */ /* 0x0022a4000800017f */
[----:B--2---:R-:W-:Y:S05]  /*1f620*/  @!P0 NANOSLEEP.SYNCS 0x989680 ;  /* 0x009896800000895d */ /* 0x004fea0003900000 */
[----:B------:R-:W2:Y:S02]  /*1f630*/  @!P0 SYNCS.PHASECHK.TRANS64 P0, [R9+URZ+0x2a8a0], R8 ;  /* 0x02a8a008090085a7 */ /* 0x000ea4000800007f */
[----:B--2---:R-:W-:Y:S05]  /*1f640*/  @!P0 BRA `(.L_x_687) ;  /* 0xfffffffc00f08947 */ /* 0x004fea000383ffff */
[----:B------:R-:W-:Y:S05]  /*1f650*/  BRA `(.L_x_834) ;  /* 0xffffff9800d47947 */ /* 0x000fea000383ffff */
.L_x_694:
[----:B0-----:R0:W2:Y:S02]  /*1f660*/  SYNCS.PHASECHK.TRANS64.TRYWAIT P0, [R9+URZ+0x2a8c0], R8 ;  /* 0x02a8c008090075a7 */ /* 0x0010a4000800017f */
[----:B--2---:R-:W-:Y:S05]  /*1f670*/  @!P0 NANOSLEEP.SYNCS 0x989680 ;  /* 0x009896800000895d */ /* 0x004fea0003900000 */
[----:B------:R-:W2:Y:S02]  /*1f680*/  @!P0 SYNCS.PHASECHK.TRANS64 P0, [R9+URZ+0x2a8c0], R8 ;  /* 0x02a8c008090085a7 */ /* 0x000ea4000800007f */
[----:B--2---:R-:W-:Y:S05]  /*1f690*/  @!P0 BRA `(.L_x_694) ;  /* 0xfffffffc00f08947 */ /* 0x004fea000383ffff */
[----:B------:R-:W-:Y:S05]  /*1f6a0*/  BRA `(.L_x_835) ;  /* 0xffffff9c00cc7947 */ /* 0x000fea000383ffff */
.L_x_702:
[----:B-1----:R1:W2:Y:S02]  /*1f6b0*/  SYNCS.PHASECHK.TRANS64.TRYWAIT P1, [R6+URZ+0x2a8a0], R9 ;  /* 0x02a8a009060075a7 */ /* 0x0022a4000802017f */
[----:B--2---:R-:W-:Y:S05]  /*1f6c0*/  @!P1 NANOSLEEP.SYNCS 0x989680 ;  /* 0x009896800000995d */ /* 0x004fea0003900000 */
[----:B------:R-:W2:Y:S02]  /*1f6d0*/  @!P1 SYNCS.PHASECHK.TRANS64 P1, [R6+URZ+0x2a8a0], R9 ;  /* 0x02a8a009060095a7 */ /* 0x000ea4000802007f */
[----:B--2---:R-:W-:Y:S05]  /*1f6e0*/  @!P1 BRA `(.L_x_702) ;  /* 0xfffffffc00f09947 */ /* 0x004fea000383ffff */
[----:B------:R-:W-:Y:S05]  /*1f6f0*/  BRA `(.L_x_836) ;  /* 0xffffffa000c87947 */ /* 0x000fea000383ffff */
.L_x_709:
[----:B0-----:R0:W2:Y:S02]  /*1f700*/  SYNCS.PHASECHK.TRANS64.TRYWAIT P1, [R6+URZ+0x2a8c0], R9 ;  /* 0x02a8c009060075a7 */ /* 0x0010a4000802017f */
[----:B--2---:R-:W-:Y:S05]  /*1f710*/  @!P1 NANOSLEEP.SYNCS 0x989680 ;  /* 0x009896800000995d */ /* 0x004fea0003900000 */
[----:B------:R-:W2:Y:S02]  /*1f720*/  @!P1 SYNCS.PHASECHK.TRANS64 P1, [R6+URZ+0x2a8c0], R9 ;  /* 0x02a8c009060095a7 */ /* 0x000ea4000802007f */
[----:B--2---:R-:W-:Y:S05]  /*1f730*/  @!P1 BRA `(.L_x_709) ;  /* 0xfffffffc00f09947 */ /* 0x004fea000383ffff */
[----:B------:R-:W-:Y:S05]  /*1f740*/  BRA `(.L_x_837) ;  /* 0xffffffa400bc7947 */ /* 0x000fea000383ffff */
.L_x_723:
[----:B------:R-:W0:Y:S01]  /*1f750*/  S2R R7, SR_TID.X ;  /* 0x0000000000077919 */ /* 0x000e220000002100 */
[----:B------:R-:W-:Y:S01]  /*1f760*/  BSSY B0, `(.L_x_838) ;  /* 0x000000a000007945 */ /* 0x000fe20003800000 */
[----:B------:R-:W-:Y:S02]  /*1f770*/  IMAD.MOV.U32 R12, RZ, RZ, RZ ;  /* 0x000000ffff0c7224 */ /* 0x000fe400078e00ff */
[----:B------:R-:W-:Y:S02]  /*1f780*/  IMAD.MOV.U32 R11, RZ, RZ, 0x1f ;  /* 0x0000001fff0b7424 */ /* 0x000fe400078e00ff */
[----:B------:R-:W-:Y:S01]  /*1f790*/  IMAD.MOV.U32 R15, RZ, RZ, -0x1 ;  /* 0xffffffffff0f7424 */ /* 0x000fe200078e00ff */
[----:B0-----:R-:W-:-:S04]  /*1f7a0*/  SHF.R.U32.HI R7, RZ, 0x5, R7 ;  /* 0x00000005ff077819 */ /* 0x001fc80000011607 */
[----:B------:R-:W-:-:S05]  /*1f7b0*/  LOP3.LUT R7, R7, 0x3, RZ, 0xc0, !PT ;  /* 0x0000000307077812 */ /* 0x000fca00078ec0ff */
[----:B------:R-:W-:-:S07]  /*1f7c0*/  IMAD.MOV.U32 R13, RZ, RZ, R7 ;  /* 0x000000ffff0d7224 */ /* 0x000fce00078e0007 */
[----:B-----5:R-:W-:Y:S05]  /*1f7d0*/  WARPSYNC.COLLECTIVE R15, `(.L_x_839) ;  /* 0x000000000f087348 */ /* 0x020fea0003c00000 */
[----:B------:R0:W1:Y:S02]  /*1f7e0*/  SHFL.IDX P6, R14, R13, R12, R11 ;  /* 0x0000000c0d0e7389 */ /* 0x00006400000c000b */
[----:B01---5:R-:W-:Y:S01]  /*1f7f0*/  ENDCOLLECTIVE ;  /* 0x000000000000791b */ /* 0x023fe20003800000 */
.L_x_839:
[----:B------:R-:W-:Y:S05]  /*1f800*/  BSYNC B0 ;  /* 0x0000000000007941 */ /* 0x000fea0003800000 */
.L_x_838:
[----:B------:R-:W-:Y:S05]  /*1f810*/  BRA `(.L_x_840) ;  /* 0xffffffb000cc7947 */ /* 0x000fea000383ffff */
.L_x_726:
[----:B0-----:R0:W1:Y:S02]  /*1f820*/  SYNCS.PHASECHK.TRANS64.TRYWAIT P0, [R7+URZ+0x2a840], R2 ;  /* 0x02a84002070075a7 */ /* 0x001064000800017f */
[----:B-1----:R-:W-:Y:S05]  /*1f830*/  @!P0 NANOSLEEP.SYNCS 0x989680 ;  /* 0x009896800000895d */ /* 0x002fea0003900000 */
[----:B------:R-:W1:Y:S02]  /*1f840*/  @!P0 SYNCS.PHASECHK.TRANS64 P0, [R7+URZ+0x2a840], R2 ;  /* 0x02a84002070085a7 */ /* 0x000e64000800007f */
[----:B-1----:R-:W-:Y:S05]  /*1f850*/  @!P0 BRA `(.L_x_726) ;  /* 0xfffffffc00f08947 */ /* 0x002fea000383ffff */
[----:B------:R-:W-:Y:S05]  /*1f860*/  BRA `(.L_x_841) ;  /* 0xffffffb400287947 */ /* 0x000fea000383ffff */
.L_x_727:
[----:B------:R-:W-:Y:S01]  /*1f870*/  BSSY B0, `(.L_x_842) ;  /* 0x0000008000007945 */ /* 0x000fe20003800000 */
[----:B------:R-:W-:Y:S02]  /*1f880*/  IMAD.MOV.U32 R13, RZ, RZ, R0 ;  /* 0x000000ffff0d7224 */ /* 0x000fe400078e0000 */
[----:B------:R-:W-:Y:S02]  /*1f890*/  IMAD.MOV.U32 R12, RZ, RZ, RZ ;  /* 0x000000ffff0c7224 */ /* 0x000fe400078e00ff */
[----:B------:R-:W-:Y:S02]  /*1f8a0*/  IMAD.MOV.U32 R11, RZ, RZ, 0x181f ;  /* 0x0000181fff0b7424 */ /* 0x000fe400078e00ff */
[----:B------:R-:W-:-:S07]  /*1f8b0*/  IMAD.MOV.U32 R15, RZ, RZ, -0x1 ;  /* 0xffffffffff0f7424 */ /* 0x000fce00078e00ff */
[----:B------:R-:W-:Y:S05]  /*1f8c0*/  WARPSYNC.COLLECTIVE R15, `(.L_x_843) ;  /* 0x000000000f087348 */ /* 0x000fea0003c00000 */
[----:B------:R0:W1:Y:S02]  /*1f8d0*/  SHFL.IDX P6, R14, R13, R12, R11 ;  /* 0x0000000c0d0e7389 */ /* 0x00006400000c000b */
[----:B01----:R-:W-:Y:S01]  /*1f8e0*/  ENDCOLLECTIVE ;  /* 0x000000000000791b */ /* 0x003fe20003800000 */
.L_x_843:
[----:B------:R-:W-:Y:S05]  /*1f8f0*/  BSYNC B0 ;  /* 0x0000000000007941 */ /* 0x000fea0003800000 */
.L_x_842:
[----:B------:R-:W-:Y:S01]  /*1f900*/  IMAD.MOV.U32 R13, RZ, RZ, R4 ;  /* 0x000000ffff0d7224 */ /* 0x000fe200078e0004 */
[----:B------:R-:W-:Y:S01]  /*1f910*/  MOV R2, R14 ;  /* 0x0000000e00027202 */ /* 0x000fe20000000f00 */
[----:B------:R-:W-:Y:S02]  /*1f920*/  IMAD.MOV.U32 R12, RZ, RZ, RZ ;  /* 0x000000ffff0c7224 */ /* 0x000fe400078e00ff */
[----:B------:R-:W-:Y:S02]  /*1f930*/  IMAD.MOV.U32 R11, RZ, RZ, 0x181f ;  /* 0x0000181fff0b7424 */ /* 0x000fe400078e00ff */
[----:B------:R-:W-:Y:S02]  /*1f940*/  IMAD.MOV.U32 R15, RZ, RZ, -0x1 ;  /* 0xffffffffff0f7424 */ /* 0x000fe400078e00ff */
[----:B------:R-:W-:-:S07]  /*1f950*/  @P0 IMAD R8, R5, 0x2, R22 ;  /* 0x0000000205080824 */ /* 0x000fce00078e0216 */
[----:B------:R-:W-:Y:S05]  /*1f960*/  WARPSYNC.COLLECTIVE R15, `(.L_x_844) ;  /* 0x000000000f087348 */ /* 0x000fea0003c00000 */
[----:B------:R0:W1:Y:S02]  /*1f970*/  SHFL.IDX P6, R14, R13, R12, R11 ;  /* 0x0000000c0d0e7389 */ /* 0x00006400000c000b */
[----:B01----:R-:W-:Y:S01]  /*1f980*/  ENDCOLLECTIVE ;  /* 0x000000000000791b */ /* 0x003fe20003800000 */
.L_x_844:
[----:B------:R-:W-:Y:S02]  /*1f990*/  IMAD.MOV.U32 R13, RZ, RZ, R0 ;  /* 0x000000ffff0d7224 */ /* 0x000fe400078e0000 */
[----:B------:R-:W-:Y:S02]  /*1f9a0*/  IMAD.MOV.U32 R12, RZ, RZ, 0x1 ;  /* 0x00000001ff0c7424 */ /* 0x000fe400078e00ff */
[----:B------:R-:W-:-:S07]  /*1f9b0*/  IMAD.MOV.U32 R3, RZ, RZ, R14 ;  /* 0x000000ffff037224 */ /* 0x000fce00078e000e */
[----:B------:R-:W-:Y:S05]  /*1f9c0*/  WARPSYNC.COLLECTIVE R15, `(.L_x_845) ;  /* 0x000000000f087348 */ /* 0x000fea0003c00000 */
[----:B------:R0:W1:Y:S02]  /*1f9d0*/  SHFL.IDX P6, R14, R13, R12, R11 ;  /* 0x0000000c0d0e7389 */ /* 0x00006400000c000b */
[----:B01----:R-:W-:Y:S01]  /*1f9e0*/  ENDCOLLECTIVE ;  /* 0x000000000000791b */ /* 0x003fe20003800000 */
.L_x_845:
        /* <DEDUP_REMOVED lines=18> */
.L_x_846:
[----:B------:R-:W-:Y:S02]  /*1fb10*/  IMAD.MOV.U32 R13, RZ, RZ, R0 ;  /* 0x000000ffff0d7224 */ /* 0x000fe400078e0000 */
[----:B------:R-:W-:Y:S02]  /*1fb20*/  IMAD.MOV.U32 R12, RZ, RZ, 0x2 ;  /* 0x00000002ff0c7424 */ /* 0x000fe400078e00ff */
[----:B------:R-:W-:-:S07]  /*1fb30*/  IMAD.MOV.U32 R3, RZ, RZ, R14 ;  /* 0x000000ffff037224 */ /* 0x000fce00078e000e */
[----:B------:R-:W-:Y:S05]  /*1fb40*/  WARPSYNC.COLLECTIVE R15, `(.L_x_847) ;  /* 0x000000000f087348 */ /* 0x000fea0003c00000 */
[----:B------:R0:W1:Y:S02]  /*1fb50*/  SHFL.IDX P6, R14, R13, R12, R11 ;  /* 0x0000000c0d0e7389 */ /* 0x00006400000c000b */
[----:B01----:R-:W-:Y:S01]  /*1fb60*/  ENDCOLLECTIVE ;  /* 0x000000000000791b */ /* 0x003fe20003800000 */
.L_x_847:
        /* <DEDUP_REMOVED lines=17> */
.L_x_848:
[----:B------:R-:W-:Y:S02]  /*1fc80*/  @P1 IMAD R8, R5, 0x2, R22 ;  /* 0x0000000205081824 */ /* 0x000fe400078e0216 */
[----:B------:R-:W-:Y:S02]  /*1fc90*/  IMAD.MOV.U32 R13, RZ, RZ, R0 ;  /* 0x000000ffff0d7224 */ /* 0x000fe400078e0000 */
[----:B------:R-:W-:Y:S02]  /*1fca0*/  IMAD.MOV.U32 R12, RZ, RZ, 0x3 ;  /* 0x00000003ff0c7424 */ /* 0x000fe400078e00ff */
[----:B------:R-:W-:-:S07]  /*1fcb0*/  IMAD.MOV.U32 R3, RZ, RZ, R14 ;  /* 0x000000ffff037224 */ /* 0x000fce00078e000e */
[----:B------:R-:W-:Y:S05]  /*1fcc0*/  WARPSYNC.COLLECTIVE R15, `(.L_x_849) ;  /* 0x000000000f087348 */ /* 0x000fea0003c00000 */
[----:B------:R0:W1:Y:S02]  /*1fcd0*/  SHFL.IDX P6, R14, R13, R12, R11 ;  /* 0x0000000c0d0e7389 */ /* 0x00006400000c000b */
[----:B01----:R-:W-:Y:S01]  /*1fce0*/  ENDCOLLECTIVE ;  /* 0x000000000000791b */ /* 0x003fe20003800000 */
.L_x_849:
[----:B------:R-:W-:-:S04]  /*1fcf0*/  @P1 LEA R3, P0, R9, R3, 0x1 ;  /* 0x0000000309031211 */ /* 0x000fc800078008ff */
[----:B------:R-:W-:-:S04]  /*1fd00*/  @P1 IADD3.X R2, RZ, R2, RZ, P0, !PT ;  /* 0x00000002ff021210 */ /* 0x000fc800007fe4ff */
        /* <DEDUP_REMOVED lines=15> */
.L_x_850:
[----:B------:R-:W-:Y:S02]  /*1fe00*/  @P1 IMAD R8, R5, 0x2, R22 ;  /* 0x0000000205081824 */ /* 0x000fe400078e0216 */
[----:B------:R-:W-:Y:S01]  /*1fe10*/  IMAD.MOV.U32 R13, RZ, RZ, R0 ;  /* 0x000000ffff0d7224 */ /* 0x000fe200078e0000 */
[----:B------:R-:W-:Y:S01]  /*1fe20*/  MOV R12, 0x4 ;  /* 0x00000004000c7802 */ /* 0x000fe20000000f00 */
[----:B------:R-:W-:-:S07]  /*1fe30*/  IMAD.MOV.U32 R3, RZ, RZ, R14 ;  /* 0x000000ffff037224 */ /* 0x000fce00078e000e */
[----:B------:R-:W-:Y:S05]  /*1fe40*/  WARPSYNC.COLLECTIVE R15, `(.L_x_851) ;  /* 0x000000000f087348 */ /* 0x000fea0003c00000 */
[----:B------:R0:W1:Y:S02]  /*1fe50*/  SHFL.IDX P6, R14, R13, R12, R11 ;  /* 0x0000000c0d0e7389 */ /* 0x00006400000c000b */
[----:B01----:R-:W-:Y:S01]  /*1fe60*/  ENDCOLLECTIVE ;  /* 0x000000000000791b */ /* 0x003fe20003800000 */
.L_x_851:
        /* <DEDUP_REMOVED lines=17> */
.L_x_852:
[----:B------:R-:W-:Y:S02]  /*1ff80*/  @P1 IMAD R8, R5, 0x2, R22 ;  /* 0x0000000205081824 */ /* 0x000fe400078e0216 */
[----:B------:R-:W-:Y:S02]  /*1ff90*/  IMAD.MOV.U32 R13, RZ, RZ, R0 ;  /* 0x000000ffff0d7224 */ /* 0x000fe400078e0000 */
[----:B------:R-:W-:Y:S02]  /*1ffa0*/  IMAD.MOV.U32 R12, RZ, RZ, 0x5 ;  /* 0x00000005ff0c7424 */ /* 0x000fe400078e00ff */
[----:B------:R-:W-:-:S07]  /*1ffb0*/  IMAD.MOV.U32 R3, RZ, RZ, R14 ;  /* 0x000000ffff037224 */ /* 0x000fce00078e000e */
[----:B------:R-:W-:Y:S05]  /*1ffc0*/  WARPSYNC.COLLECTIVE R15, `(.L_x_853) ;  /* 0x000000000f087348 */ /* 0x000fea0003c00000 */
[----:B------:R0:W1:Y:S02]  /*1ffd0*/  SHFL.IDX P6, R14, R13, R12, R11 ;  /* 0x0000000c0d0e7389 */ /* 0x00006400000c000b */
[----:B01----:R-:W-:Y:S01]  /*1ffe0*/  ENDCOLLECTIVE ;  /* 0x000000000000791b */ /* 0x003fe20003800000 */
.L_x_853:
        /* <DEDUP_REMOVED lines=10> */
.L_x_854:
        /* <DEDUP_REMOVED lines=8> */
.L_x_732:
        /* <DEDUP_REMOVED lines=9> */
.L_x_856:
[----:B------:R-:W-:Y:S01]  /*201a0*/  ISETP.GE.AND P1, PT, R4, R6, PT ;  /* 0x000000060400720c */ /* 0x000fe20003f26270 */
[----:B------:R-:W-:Y:S02]  /*201b0*/  IMAD.MOV.U32 R13, RZ, RZ, R0 ;  /* 0x000000ffff0d7224 */ /* 0x000fe400078e0000 */
[----:B------:R-:W-:-:S10]  /*201c0*/  IMAD.MOV.U32 R2, RZ, RZ, R14 ;  /* 0x000000ffff027224 */ /* 0x000fd400078e000e */
[----:B------:R-:W-:Y:S05]  /*201d0*/  WARPSYNC.COLLECTIVE R15, `(.L_x_857) ;  /* 0x000000000f087348 */ /* 0x000fea0003c00000 */
[----:B------:R0:W1:Y:S02]  /*201e0*/  SHFL.IDX P6, R14, R13, R12, R11 ;  /* 0x0000000c0d0e7389 */ /* 0x00006400000c000b */
[----:B01----:R-:W-:Y:S01]  /*201f0*/  ENDCOLLECTIVE ;  /* 0x000000000000791b */ /* 0x003fe20003800000 */
.L_x_857:
[----:B------:R-:W-:Y:S02]  /*20200*/  IMAD.MOV.U32 R13, RZ, RZ, R5 ;  /* 0x000000ffff0d7224 */ /* 0x000fe400078e0005 */
[----:B------:R-:W-:Y:S02]  /*20210*/  IMAD.MOV.U32 R12, RZ, RZ, 0x1 ;  /* 0x00000001ff0c7424 */ /* 0x000fe400078e00ff */
[----:B------:R-:W-:-:S07]  /*20220*/  IMAD.MOV.U32 R3, RZ, RZ, R14 ;  /* 0x000000ffff037224 */ /* 0x000fce00078e000e */
[----:B------:R-:W-:Y:S05]  /*20230*/  WARPSYNC.COLLECTIVE R15, `(.L_x_858) ;  /* 0x000000000f087348 */ /* 0x000fea0003c00000 */
[----:B------:R0:W1:Y:S02]  /*20240*/  SHFL.IDX P6, R14, R13, R12, R11 ;  /* 0x0000000c0d0e7389 */ /* 0x00006400000c000b */
[----:B01----:R-:W-:Y:S01]  /*20250*/  ENDCOLLECTIVE ;  /* 0x000000000000791b */ /* 0x003fe20003800000 */
.L_x_858:
[----:B------:R-:W-:-:S05]  /*20260*/  @!P1 LEA R7, P4, R9, R3, 0x1 ;  /* 0x0000000309079211 */ /* 0x000fca00078808ff */
[----:B------:R-:W-:Y:S01]  /*20270*/  @!P1 IMAD.X R3, RZ, RZ, R2, P4 ;  /* 0x000000ffff039224 */ /* 0x000fe200020e0602 */
[----:B------:R-:W-:Y:S01]  /*20280*/  @!P1 MOV R2, R7 ;  /* 0x0000000700029202 */ /* 0x000fe20000000f00 */
[----:B------:R-:W-:Y:S02]  /*20290*/  VIADD R7, R4, 0x10 ;  /* 0x0000001004077836 */ /* 0x000fe40000000000 */
[----:B------:R-:W-:Y:S02]  /*202a0*/  IMAD.MOV.U32 R13, RZ, RZ, R0 ;  /* 0x000000ffff0d7224 */ /* 0x000fe400078e0000 */
        /* <DEDUP_REMOVED lines=11> */
.L_x_859:
[----:B------:R-:W-:Y:S02]  /*20360*/  IMAD.MOV.U32 R13, RZ, RZ, R5 ;  /* 0x000000ffff0d7224 */ /* 0x000fe400078e0005 */
[----:B------:R-:W-:Y:S02]  /*20370*/  IMAD.MOV.U32 R12, RZ, RZ, 0x2 ;  /* 0x00000002ff0c7424 */ /* 0x000fe400078e00ff */
[----:B------:R-:W-:-:S07]  /*20380*/  IMAD.MOV.U32 R3, RZ, RZ, R14 ;  /* 0x000000ffff037224 */ /* 0x000fce00078e000e */
[----:B------:R-:W-:Y:S05]  /*20390*/  WARPSYNC.COLLECTIVE R15, `(.L_x_860) ;  /* 0x000000000f087348 */ /* 0x000fea0003c00000 */
[----:B------:R0:W1:Y:S02]  /*203a0*/  SHFL.IDX P6, R14, R13, R12, R11 ;  /* 0x0000000c0d0e7389 */ /* 0x00006400000c000b */
[----:B01----:R-:W-:Y:S01]  /*203b0*/  ENDCOLLECTIVE ;  /* 0x000000000000791b */ /* 0x003fe20003800000 */
.L_x_860:
        /* <DEDUP_REMOVED lines=17> */
.L_x_861:
[----:B------:R-:W-:Y:S01]  /*204d0*/  MOV R13, R5 ;  /* 0x00000005000d7202 */ /* 0x000fe20000000f00 */
[----:B------:R-:W-:Y:S02]  /*204e0*/  IMAD.MOV.U32 R12, RZ, RZ, 0x3 ;  /* 0x00000003ff0c7424 */ /* 0x000fe400078e00ff */
[----:B------:R-:W-:-:S07]  /*204f0*/  IMAD.MOV.U32 R3, RZ, RZ, R14 ;  /* 0x000000ffff037224 */ /* 0x000fce00078e000e */
[----:B------:R-:W-:Y:S05]  /*20500*/  WARPSYNC.COLLECTIVE R15, `(.L_x_862) ;  /* 0x000000000f087348 */ /* 0x000fea0003c00000 */
[----:B------:R0:W1:Y:S02]  /*20510*/  SHFL.IDX P6, R14, R13, R12, R11 ;  /* 0x0000000c0d0e7389 */ /* 0x00006400000c000b */
[----:B01----:R-:W-:Y:S01]  /*20520*/  ENDCOLLECTIVE ;  /* 0x000000000000791b */ /* 0x003fe20003800000 */
.L_x_862:
[----:B------:R-:W-:-:S05]  /*20530*/  @!P1 LEA R7, P4, R9, R3, 0x1 ;  /* 0x0000000309079211 */ /* 0x000fca00078808ff */
[----:B------:R-:W-:Y:S02]  /*20540*/  @!P1 IMAD.X R8, RZ, RZ, R2, P4 ;  /* 0x000000ffff089224 */ /* 0x000fe400020e0602 */
[----:B------:R-:W-:Y:S02]  /*20550*/  @!P1 IMAD.MOV.U32 R2, RZ, RZ, R7 ;  /* 0x000000ffff029224 */ /* 0x000fe400078e0007 */
[----:B------:R-:W-:Y:S02]  /*20560*/  @!P1 IMAD.MOV.U32 R3, RZ, RZ, R8 ;  /* 0x000000ffff039224 */ /* 0x000fe400078e0008 */
[----:B------:R-:W-:Y:S02]  /*20570*/  IMAD.MOV.U32 R13, RZ, RZ, R0 ;  /* 0x000000ffff0d7224 */ /* 0x000fe400078e0000 */
[----:B------:R-:W-:Y:S01]  /*20580*/  VIADD R7, R4, 0x30 ;  /* 0x0000003004077836 */ /* 0x000fe20000000000 */
        /* <DEDUP_REMOVED lines=11> */
.L_x_863:
[----:B------:R-:W-:Y:S01]  /*20640*/  IMAD.MOV.U32 R13, RZ, RZ, R5 ;  /* 0x000000ffff0d7224 */ /* 0x000fe200078e0005 */
[----:B------:R-:W-:Y:S01]  /*20650*/  MOV R12, 0x4 ;  /* 0x00000004000c7802 */ /* 0x000fe20000000f00 */
[----:B------:R-:W-:-:S07]  /*20660*/  IMAD.MOV.U32 R3, RZ, RZ, R14 ;  /* 0x000000ffff037224 */ /* 0x000fce00078e000e */
[----:B------:R-:W-:Y:S05]  /*20670*/  WARPSYNC.COLLECTIVE R15, `(.L_x_864) ;  /* 0x000000000f087348 */ /* 0x000fea0003c00000 */
[----:B------:R0:W1:Y:S02]  /*20680*/  SHFL.IDX P6, R14, R13, R12, R11 ;  /* 0x0000000c0d0e7389 */ /* 0x00006400000c000b */
[----:B01----:R-:W-:Y:S01]  /*20690*/  ENDCOLLECTIVE ;  /* 0x000000000000791b */ /* 0x003fe20003800000 */
.L_x_864:
        /* <DEDUP_REMOVED lines=17> */
.L_x_865:
[----:B------:R-:W-:Y:S02]  /*207b0*/  IMAD.MOV.U32 R13, RZ, RZ, R5 ;  /* 0x000000ffff0d7224 */ /* 0x000fe400078e0005 */
[----:B------:R-:W-:Y:S02]  /*207c0*/  IMAD.MOV.U32 R12, RZ, RZ, 0x5 ;  /* 0x00000005ff0c7424 */ /* 0x000fe400078e00ff */
[----:B------:R-:W-:-:S07]  /*207d0*/  IMAD.MOV.U32 R3, RZ, RZ, R14 ;  /* 0x000000ffff037224 */ /* 0x000fce00078e000e */
[----:B------:R-:W-:Y:S05]  /*207e0*/  WARPSYNC.COLLECTIVE R15, `(.L_x_866) ;  /* 0x000000000f087348 */ /* 0x000fea0003c00000 */
[----:B------:R0:W1:Y:S02]  /*207f0*/  SHFL.IDX P6, R14, R13, R12, R11 ;  /* 0x0000000c0d0e7389 */ /* 0x00006400000c000b */
[----:B01----:R-:W-:Y:S01]  /*20800*/  ENDCOLLECTIVE ;  /* 0x000000000000791b */ /* 0x003fe20003800000 */
.L_x_866:
        /* <DEDUP_REMOVED lines=12> */
[----:B------:R-:W-:-:S02]  /*208d0*/  ISETP.GE.AND P1, PT, R7, R6, PT ;  /* 0x000000060700720c */ /* 0x000fc40003f26270 */
[----:B0-----:R-:W-:-:S11]  /*208e0*/  MOV R2, R14 ;  /* 0x0000000e00027202 */ /* 0x001fd60000000f00 */
[----:B------:R-:W-:Y:S05]  /*208f0*/  WARPSYNC.COLLECTIVE R15, `(.L_x_867) ;  /* 0x000000000f087348 */ /* 0x000fea0003c00000 */
[----:B------:R0:W1:Y:S02]  /*20900*/  SHFL.IDX P6, R14, R13, R12, R11 ;  /* 0x0000000c0d0e7389 */ /* 0x00006400000c000b */
[----:B01----:R-:W-:Y:S01]  /*20910*/  ENDCOLLECTIVE ;  /* 0x000000000000791b */ /* 0x003fe20003800000 */
.L_x_867:
[----:B------:R-:W-:Y:S02]  /*20920*/  IMAD.MOV.U32 R13, RZ, RZ, R5 ;  /* 0x000000ffff0d7224 */ /* 0x000fe400078e0005 */
[----:B------:R-:W-:Y:S02]  /*20930*/  IMAD.MOV.U32 R12, RZ, RZ, 0x6 ;  /* 0x00000006ff0c7424 */ /* 0x000fe400078e00ff */
[----:B------:R-:W-:-:S07]  /*20940*/  IMAD.MOV.U32 R3, RZ, RZ, R14 ;  /* 0x000000ffff037224 */ /* 0x000fce00078e000e */
[----:B------:R-:W-:Y:S05]  /*20950*/  WARPSYNC.COLLECTIVE R15, `(.L_x_868) ;  /* 0x000000000f087348 */ /* 0x000fea0003c00000 */
[----:B------:R0:W1:Y:S02]  /*20960*/  SHFL.IDX P6, R14, R13, R12, R11 ;  /* 0x0000000c0d0e7389 */ /* 0x00006400000c000b */
[----:B01----:R-:W-:Y:S01]  /*20970*/  ENDCOLLECTIVE ;  /* 0x000000000000791b */ /* 0x003fe20003800000 */
.L_x_868:
[----:B------:R-:W-:-:S05]  /*20980*/  @!P1 LEA R7, P4, R9, R3, 0x1 ;  /* 0x0000000309079211 */ /* 0x000fca00078808ff */
[----:B------:R-:W-:Y:S02]  /*20990*/  @!P1 IMAD.X R8, RZ, RZ, R2, P4 ;  /* 0x000000ffff089224 */ /* 0x000fe400020e0602 */
[----:B------:R-:W-:Y:S02]  /*209a0*/  @!P1 IMAD.MOV.U32 R2, RZ, RZ, R7 ;  /* 0x000000ffff029224 */ /* 0x000fe400078e0007 */
[----:B------:R-:W-:Y:S01]  /*209b0*/  @!P1 IMAD.MOV.U32 R3, RZ, RZ, R8 ;  /* 0x000000ffff039224 */ /* 0x000fe200078e0008 */
[----:B------:R-:W-:Y:S01]  /*209c0*/  MOV R13, R0 ;  /* 0x00000000000d7202 */ /* 0x000fe20000000f00 */
[----:B------:R-:W-:-:S03]  /*209d0*/  VIADD R7, R4, 0x60 ;  /* 0x0000006004077836 */ /* 0x000fc60000000000 */
        /* <DEDUP_REMOVED lines=11> */
.L_x_869:
[----:B------:R-:W-:Y:S02]  /*20a90*/  IMAD.MOV.U32 R13, RZ, RZ, R5 ;  /* 0x000000ffff0d7224 */ /* 0x000fe400078e0005 */
[----:B------:R-:W-:Y:S02]  /*20aa0*/  IMAD.MOV.U32 R12, RZ, RZ, 0x7 ;  /* 0x00000007ff0c7424 */ /* 0x000fe400078e00ff */
[----:B------:R-:W-:-:S07]  /*20ab0*/  IMAD.MOV.U32 R3, RZ, RZ, R14 ;  /* 0x000000ffff037224 */ /* 0x000fce00078e000e */
[----:B------:R-:W-:Y:S05]  /*20ac0*/  WARPSYNC.COLLECTIVE R15, `(.L_x_870) ;  /* 0x000000000f087348 */ /* 0x000fea0003c00000 */
[----:B------:R0:W1:Y:S02]  /*20ad0*/  SHFL.IDX P6, R14, R13, R12, R11 ;  /* 0x0000000c0d0e7389 */ /* 0x00006400000c000b */
[----:B01----:R-:W-:Y:S01]  /*20ae0*/  ENDCOLLECTIVE ;  /* 0x000000000000791b */ /* 0x003fe20003800000 */
.L_x_870:
        /* <DEDUP_REMOVED lines=15> */
.L_x_871:
[----:B------:R-:W-:Y:S05]  /*20be0*/  BRA `(.L_x_872) ;  /* 0xffffffb000f47947 */ /* 0x000fea000383ffff */
.L_x_737:
[----:B0-----:R0:W1:Y:S02]  /*20bf0*/  SYNCS.PHASECHK.TRANS64.TRYWAIT P0, [R22+URZ+0x2a820], R3 ;  /* 0x02a82003160075a7 */ /* 0x001064000800017f */
[----:B-1----:R-:W-:Y:S05]  /*20c00*/  @!P0 NANOSLEEP.SYNCS 0x989680 ;  /* 0x009896800000895d */ /* 0x002fea0003900000 */
[----:B------:R-:W1:Y:S02]  /*20c10*/  @!P0 SYNCS.PHASECHK.TRANS64 P0, [R22+URZ+0x2a820], R3 ;  /* 0x02a82003160085a7 */ /* 0x000e64000800007f */
[----:B-1----:R-:W-:Y:S05]  /*20c20*/  @!P0 BRA `(.L_x_737) ;  /* 0xfffffffc00f08947 */ /* 0x002fea000383ffff */
[----:B------:R-:W-:Y:S05]  /*20c30*/  BRA `(.L_x_873) ;  /* 0xffffffb400647947 */ /* 0x000fea000383ffff */
.L_x_742:
[----:B0-----:R0:W1:Y:S02]  /*20c40*/  SYNCS.PHASECHK.TRANS64.TRYWAIT P0, [R5+URZ+0x2a840], R0 ;  /* 0x02a84000050075a7 */ /* 0x001064000800017f */
[----:B-1----:R-:W-:Y:S05]  /*20c50*/  @!P0 NANOSLEEP.SYNCS 0x989680 ;  /* 0x009896800000895d */ /* 0x002fea0003900000 */
[----:B------:R-:W1:Y:S02]  /*20c60*/  @!P0 SYNCS.PHASECHK.TRANS64 P0, [R5+URZ+0x2a840], R0 ;  /* 0x02a84000050085a7 */ /* 0x000e64000800007f */
[----:B-1----:R-:W-:Y:S05]  /*20c70*/  @!P0 BRA `(.L_x_742) ;  /* 0xfffffffc00f08947 */ /* 0x002fea000383ffff */
[----:B------:R-:W-:Y:S05]  /*20c80*/  BRA `(.L_x_874) ;  /* 0xffffffb800307947 */ /* 0x000fea000383ffff */
.L_x_743:
        /* <DEDUP_REMOVED lines=8> */
.L_x_876:
[----:B------:R-:W-:Y:S05]  /*20d10*/  BSYNC B1 ;  /* 0x0000000000017941 */ /* 0x000fea0003800000 */
.L_x_875:
[----:B------:R-:W0:Y:S01]  /*20d20*/  S2R R35, SR_TID.X ;  /* 0x0000000000237919 */ /* 0x000e220000002100 */
[----:B------:R-:W-:Y:S02]  /*20d30*/  IMAD.MOV.U32 R13, RZ, RZ, R9 ;  /* 0x000000ffff0d7224 */ /* 0x000fe400078e0009 */
[----:B------:R-:W-:Y:S02]  /*20d40*/  IMAD.MOV.U32 R12, RZ, RZ, RZ ;  /* 0x000000ffff0c7224 */ /* 0x000fe400078e00ff */
[----:B------:R-:W-:Y:S02]  /*20d50*/  IMAD.MOV.U32 R11, RZ, RZ, 0x181f ;  /* 0x0000181fff0b7424 */ /* 0x000fe400078e00ff */
[----:B------:R-:W-:Y:S02]  /*20d60*/  IMAD.MOV.U32 R15, RZ, RZ, -0x1 ;  /* 0xffffffffff0f7424 */ /* 0x000fe400078e00ff */
[----:B------:R-:W-:Y:S02]  /*20d70*/  IMAD.MOV.U32 R3, RZ, RZ, R14 ;  /* 0x000000ffff037224 */ /* 0x000fe400078e000e */
[----:B------:R-:W-:-:S07]  /*20d80*/  IMAD R4, R4, 0x2, R22 ;  /* 0x0000000204047824 */ /* 0x000fce00078e0216 */
[----:B0-----:R-:W-:Y:S05]  /*20d90*/  WARPSYNC.COLLECTIVE R15, `(.L_x_877) ;  /* 0x000000000f087348 */ /* 0x001fea0003c00000 */
[----:B------:R1:W2:Y:S02]  /*20da0*/  SHFL.IDX P6, R14, R13, R12, R11 ;  /* 0x0000000c0d0e7389 */ /* 0x0002a400000c000b */
[----:B012---:R-:W-:Y:S01]  /*20db0*/  ENDCOLLECTIVE ;  /* 0x000000000000791b */ /* 0x007fe20003800000 */
.L_x_877:
[----:B------:R-:W-:Y:S02]  /*20dc0*/  IMAD.MOV.U32 R13, RZ, RZ, R8 ;  /* 0x000000ffff0d7224 */ /* 0x000fe400078e0008 */
[----:B------:R-:W-:Y:S02]  /*20dd0*/  IMAD.MOV.U32 R12, RZ, RZ, 0x1 ;  /* 0x00000001ff0c7424 */ /* 0x000fe400078e00ff */
[----:B------:R-:W-:Y:S02]  /*20de0*/  IMAD.SHL.U32 R35, R35, 0x8, RZ ;  /* 0x0000000823237824 */ /* 0x000fe400078e00ff */
[----:B------:R-:W-:-:S03]  /*20df0*/  IMAD.MOV.U32 R2, RZ, RZ, R14 ;  /* 0x000000ffff027224 */ /* 0x000fc600078e000e */
[----:B------:R-:W-:-:S07]  /*20e00*/  LOP3.LUT R35, R35, 0x38, RZ, 0xc0, !PT ;  /* 0x0000003823237812 */ /* 0x000fce00078ec0ff */
[----:B------:R-:W-:Y:S05]  /*20e10*/  WARPSYNC.COLLECTIVE R15, `(.L_x_878) ;  /* 0x000000000f087348 */ /* 0x000fea0003c00000 */
[----:B------:R0:W1:Y:S02]  /*20e20*/  SHFL.IDX P6, R14, R13, R12, R11 ;  /* 0x0000000c0d0e7389 */ /* 0x00006400000c000b */
[----:B01----:R-:W-:Y:S01]  /*20e30*/  ENDCOLLECTIVE ;  /* 0x000000000000791b */ /* 0x003fe20003800000 */
.L_x_878:
        /* <DEDUP_REMOVED lines=10> */
[----:B0-----:R-:W-:-:S07]  /*20ee0*/  IMAD.MOV.U32 R3, RZ, RZ, R14 ;  /* 0x000000ffff037224 */ /* 0x001fce00078e000e */
[----:B------:R-:W-:Y:S05]  /*20ef0*/  WARPSYNC.COLLECTIVE R15, `(.L_x_879) ;  /* 0x000000000f087348 */ /* 0x000fea0003c00000 */
[----:B------:R0:W1:Y:S02]  /*20f00*/  SHFL.IDX P6, R14, R13, R12, R11 ;  /* 0x0000000c0d0e7389 */ /* 0x00006400000c000b */
[----:B01----:R-:W-:Y:S01]  /*20f10*/  ENDCOLLECTIVE ;  /* 0x000000000000791b */ /* 0x003fe20003800000 */
.L_x_879:
[----:B------:R-:W-:Y:S01]  /*20f20*/  IMAD.MOV.U32 R13, RZ, RZ, R8 ;  /* 0x000000ffff0d7224 */ /* 0x000fe200078e0008 */
[----:B------:R-:W-:Y:S01]  /*20f30*/  MOV R12, 0x2 ;  /* 0x00000002000c7802 */ /* 0x000fe20000000f00 */
[----:B------:R-:W-:-:S07]  /*20f40*/  IMAD.MOV.U32 R2, RZ, RZ, R14 ;  /* 0x000000ffff027224 */ /* 0x000fce00078e000e */
[----:B------:R-:W-:Y:S05]  /*20f50*/  WARPSYNC.COLLECTIVE R15, `(.L_x_880) ;  /* 0x000000000f087348 */ /* 0x000fea0003c00000 */
[----:B------:R0:W1:Y:S02]  /*20f60*/  SHFL.IDX P6, R14, R13, R12, R11 ;  /* 0x0000000c0d0e7389 */ /* 0x00006400000c000b */
[----:B01----:R-:W-:Y:S01]  /*20f70*/  ENDCOLLECTIVE ;  /* 0x000000000000791b */ /* 0x003fe20003800000 */
.L_x_880:
        /* <DEDUP_REMOVED lines=13> */
.L_x_881:
[----:B------:R-:W-:Y:S02]  /*21050*/  IMAD.MOV.U32 R13, RZ, RZ, R8 ;  /* 0x000000ffff0d7224 */ /* 0x000fe400078e0008 */
[----:B------:R-:W-:Y:S02]  /*21060*/  IMAD.MOV.U32 R12, RZ, RZ, 0x3 ;  /* 0x00000003ff0c7424 */ /* 0x000fe400078e00ff */
[----:B------:R-:W-:-:S07]  /*21070*/  IMAD.MOV.U32 R2, RZ, RZ, R14 ;  /* 0x000000ffff027224 */ /* 0x000fce00078e000e */
[----:B------:R-:W-:Y:S05]  /*21080*/  WARPSYNC.COLLECTIVE R15, `(.L_x_882) ;  /* 0x000000000f087348 */ /* 0x000fea0003c00000 */
[----:B------:R0:W1:Y:S02]  /*21090*/  SHFL.IDX P6, R14, R13, R12, R11 ;  /* 0x0000000c0d0e7389 */ /* 0x00006400000c000b */
[----:B01----:R-:W-:Y:S01]  /*210a0*/  ENDCOLLECTIVE ;  /* 0x000000000000791b */ /* 0x003fe20003800000 */
.L_x_882:
        /* <DEDUP_REMOVED lines=13> */
.L_x_883:
[----:B------:R-:W-:Y:S02]  /*21180*/  IMAD.MOV.U32 R13, RZ, RZ, R8 ;  /* 0x000000ffff0d7224 */ /* 0x000fe400078e0008 */
[----:B------:R-:W-:Y:S02]  /*21190*/  IMAD.MOV.U32 R12, RZ, RZ, 0x4 ;  /* 0x00000004ff0c7424 */ /* 0x000fe400078e00ff */
[----:B------:R-:W-:-:S07]  /*211a0*/  IMAD.MOV.U32 R2, RZ, RZ, R14 ;  /* 0x000000ffff027224 */ /* 0x000fce00078e000e */
[----:B------:R-:W-:Y:S05]  /*211b0*/  WARPSYNC.COLLECTIVE R15, `(.L_x_884) ;  /* 0x000000000f087348 */ /* 0x000fea0003c00000 */
[----:B------:R0:W1:Y:S02]  /*211c0*/  SHFL.IDX P6, R14, R13, R12, R11 ;  /* 0x0000000c0d0e7389 */ /* 0x00006400000c000b */
[----:B01----:R-:W-:Y:S01]  /*211d0*/  ENDCOLLECTIVE ;  /* 0x000000000000791b */ /* 0x003fe20003800000 */
.L_x_884:
        /* <DEDUP_REMOVED lines=13> */
.L_x_885:
[----:B------:R-:W-:Y:S02]  /*212b0*/  IMAD.MOV.U32 R13, RZ, RZ, R8 ;  /* 0x000000ffff0d7224 */ /* 0x000fe400078e0008 */
[----:B------:R-:W-:Y:S02]  /*212c0*/  IMAD.MOV.U32 R12, RZ, RZ, 0x5 ;  /* 0x00000005ff0c7424 */ /* 0x000fe400078e00ff */
[----:B------:R-:W-:-:S07]  /*212d0*/  IMAD.MOV.U32 R2, RZ, RZ, R14 ;  /* 0x000000ffff027224 */ /* 0x000fce00078e000e */
[----:B------:R-:W-:Y:S05]  /*212e0*/  WARPSYNC.COLLECTIVE R15, `(.L_x_886) ;  /* 0x000000000f087348 */ /* 0x000fea0003c00000 */
[----:B------:R0:W1:Y:S02]  /*212f0*/  SHFL.IDX P6, R14, R13, R12, R11 ;  /* 0x0000000c0d0e7389 */ /* 0x00006400000c000b */
[----:B01----:R-:W-:Y:S01]  /*21300*/  ENDCOLLECTIVE ;  /* 0x000000000000791b */ /* 0x003fe20003800000 */
.L_x_886:
        /* <DEDUP_REMOVED lines=13> */
.L_x_887:
[----:B------:R-:W-:Y:S01]  /*213e0*/  IMAD.MOV.U32 R2, RZ, RZ, R14 ;  /* 0x000000ffff027224 */ /* 0x000fe200078e000e */
[----:B------:R-:W-:Y:S06]  /*213f0*/  BRA `(.L_x_888) ;  /* 0xffffffb400687947 */ /* 0x000fec000383ffff */
.L_x_748:
[----:B-1----:R1:W2:Y:S02]  /*21400*/  SYNCS.PHASECHK.TRANS64.TRYWAIT P0, [R5+URZ+0x2a860], R2 ;  /* 0x02a86002050075a7 */ /* 0x0022a4000800017f */
[----:B--2---:R-:W-:Y:S05]  /*21410*/  @!P0 NANOSLEEP.SYNCS 0x989680 ;  /* 0x009896800000895d */ /* 0x004fea0003900000 */
[----:B------:R-:W2:Y:S02]  /*21420*/  @!P0 SYNCS.PHASECHK.TRANS64 P0, [R5+URZ+0x2a860], R2 ;  /* 0x02a86002050085a7 */ /* 0x000ea4000800007f */
[----:B--2---:R-:W-:Y:S05]  /*21430*/  @!P0 BRA `(.L_x_748) ;  /* 0xfffffffc00f08947 */ /* 0x004fea000383ffff */
[----:B------:R-:W-:Y:S05]  /*21440*/  BRA `(.L_x_889) ;  /* 0xffffffb400c47947 */ /* 0x000fea000383ffff */
.L_x_749:
[----:B------:R-:W-:Y:S01]  /*21450*/  BSSY B1, `(.L_x_890) ;  /* 0x0000008000017945 */ /* 0x000fe20003800000 */
[----:B------:R-:W-:Y:S02]  /*21460*/  IMAD.MOV.U32 R13, RZ, RZ, R25 ;  /* 0x000000ffff0d7224 */ /* 0x000fe400078e0019 */
[----:B------:R-:W-:Y:S02]  /*21470*/  IMAD.MOV.U32 R12, RZ, RZ, RZ ;  /* 0x000000ffff0c7224 */ /* 0x000fe400078e00ff */
[----:B------:R-:W-:Y:S02]  /*21480*/  IMAD.MOV.U32 R11, RZ, RZ, 0x181f ;  /* 0x0000181fff0b7424 */ /* 0x000fe400078e00ff */
[----:B------:R-:W-:-:S07]  /*21490*/  IMAD.MOV.U32 R15, RZ, RZ, -0x1 ;  /* 0xffffffffff0f7424 */ /* 0x000fce00078e00ff */
[----:B-1----:R-:W-:Y:S05]  /*214a0*/  WARPSYNC.COLLECTIVE R15, `(.L_x_891) ;  /* 0x000000000f087348 */ /* 0x002fea0003c00000 */
[----:B------:R0:W2:Y:S02]  /*214b0*/  SHFL.IDX P6, R14, R13, R12, R11 ;  /* 0x0000000c0d0e7389 */ /* 0x0000a400000c000b */
[----:B012---:R-:W-:Y:S01]  /*214c0*/  ENDCOLLECTIVE ;  /* 0x000000000000791b */ /* 0x007fe20003800000 */
.L_x_891:
[----:B------:R-:W-:Y:S05]  /*214d0*/  BSYNC B1 ;  /* 0x0000000000017941 */ /* 0x000fea0003800000 */
.L_x_890:
        /* <DEDUP_REMOVED lines=9> */
.L_x_892:
[----:B------:R-:W-:Y:S02]  /*21570*/  IMAD.MOV.U32 R13, RZ, RZ, R25 ;  /* 0x000000ffff0d7224 */ /* 0x000fe400078e0019 */
[----:B------:R-:W-:Y:S02]  /*21580*/  IMAD.MOV.U32 R12, RZ, RZ, 0x1 ;  /* 0x00000001ff0c7424 */ /* 0x000fe400078e00ff */
[----:B------:R-:W-:-:S07]  /*21590*/  IMAD.MOV.U32 R2, RZ, RZ, R14 ;  /* 0x000000ffff027224 */ /* 0x000fce00078e000e */
[----:B------:R-:W-:Y:S05]  /*215a0*/  WARPSYNC.COLLECTIVE R15, `(.L_x_893) ;  /* 0x000000000f087348 */ /* 0x000fea0003c00000 */
[----:B------:R0:W1:Y:S02]  /*215b0*/  SHFL.IDX P6, R14, R13, R12, R11 ;  /* 0x0000000c0d0e7389 */ /* 0x00006400000c000b */
[----:B01----:R-:W-:Y:S01]  /*215c0*/  ENDCOLLECTIVE ;  /* 0x000000000000791b */ /* 0x003fe20003800000 */
.L_x_893:
        /* <DEDUP_REMOVED lines=15> */
.L_x_894:
[----:B------:R-:W-:Y:S01]  /*216c0*/  MOV R13, R25 ;  /* 0x00000019000d7202 */ /* 0x000fe20000000f00 */
[----:B------:R-:W-:Y:S02]  /*216d0*/  IMAD.MOV.U32 R12, RZ, RZ, 0x2 ;  /* 0x00000002ff0c7424 */ /* 0x000fe400078e00ff */
[----:B------:R-:W-:-:S07]  /*216e0*/  IMAD.MOV.U32 R2, RZ, RZ, R14 ;  /* 0x000000ffff027224 */ /* 0x000fce00078e000e */
[----:B------:R-:W-:Y:S05]  /*216f0*/  WARPSYNC.COLLECTIVE R15, `(.L_x_895) ;  /* 0x000000000f087348 */ /* 0x000fea0003c00000 */
[----:B------:R0:W1:Y:S02]  /*21700*/  SHFL.IDX P6, R14, R13, R12, R11 ;  /* 0x0000000c0d0e7389 */ /* 0x00006400000c000b */
[----:B01----:R-:W-:Y:S01]  /*21710*/  ENDCOLLECTIVE ;  /* 0x000000000000791b */ /* 0x003fe20003800000 */
.L_x_895:
        /* <DEDUP_REMOVED lines=14> */
.L_x_896:
[----:B------:R-:W-:Y:S02]  /*21800*/  IMAD.MOV.U32 R13, RZ, RZ, R25 ;  /* 0x000000ffff0d7224 */ /* 0x000fe400078e0019 */
[----:B------:R-:W-:Y:S02]  /*21810*/  IMAD.MOV.U32 R12, RZ, RZ, 0x3 ;  /* 0x00000003ff0c7424 */ /* 0x000fe400078e00ff */
[----:B------:R-:W-:-:S07]  /*21820*/  IMAD.MOV.U32 R2, RZ, RZ, R14 ;  /* 0x000000ffff027224 */ /* 0x000fce00078e000e */
[----:B------:R-:W-:Y:S05]  /*21830*/  WARPSYNC.COLLECTIVE R15, `(.L_x_897) ;  /* 0x000000000f087348 */ /* 0x000fea0003c00000 */
[----:B------:R0:W1:Y:S02]  /*21840*/  SHFL.IDX P6, R14, R13, R12, R11 ;  /* 0x0000000c0d0e7389 */ /* 0x00006400000c000b */
[----:B01----:R-:W-:Y:S01]  /*21850*/  ENDCOLLECTIVE ;  /* 0x000000000000791b */ /* 0x003fe20003800000 */
.L_x_897:
        /* <DEDUP_REMOVED lines=14> */
.L_x_898:
[----:B------:R-:W-:Y:S02]  /*21940*/  IMAD.MOV.U32 R13, RZ, RZ, R25 ;  /* 0x000000ffff0d7224 */ /* 0x000fe400078e0019 */
[----:B------:R-:W-:Y:S01]  /*21950*/  IMAD.MOV.U32 R12, RZ, RZ, 0x4 ;  /* 0x00000004ff0c7424 */ /* 0x000fe200078e00ff */
[----:B------:R-:W-:-:S07]  /*21960*/  MOV R2, R14 ;  /* 0x0000000e00027202 */ /* 0x000fce0000000f00 */
[----:B------:R-:W-:Y:S05]  /*21970*/  WARPSYNC.COLLECTIVE R15, `(.L_x_899) ;  /* 0x000000000f087348 */ /* 0x000fea0003c00000 */
[----:B------:R0:W1:Y:S02]  /*21980*/  SHFL.IDX P6, R14, R13, R12, R11 ;  /* 0x0000000c0d0e7389 */ /* 0x00006400000c000b */
[----:B01----:R-:W-:Y:S01]  /*21990*/  ENDCOLLECTIVE ;  /* 0x000000000000791b */ /* 0x003fe20003800000 */
.L_x_899:
        /* <DEDUP_REMOVED lines=14> */
.L_x_900:
[----:B------:R-:W-:Y:S02]  /*21a80*/  IMAD.MOV.U32 R13, RZ, RZ, R25 ;  /* 0x000000ffff0d7224 */ /* 0x000fe400078e0019 */
[----:B------:R-:W-:Y:S02]  /*21a90*/  IMAD.MOV.U32 R12, RZ, RZ, 0x5 ;  /* 0x00000005ff0c7424 */ /* 0x000fe400078e00ff */
[----:B------:R-:W-:-:S07]  /*21aa0*/  IMAD.MOV.U32 R2, RZ, RZ, R14 ;  /* 0x000000ffff027224 */ /* 0x000fce00078e000e */
[----:B------:R-:W-:Y:S05]  /*21ab0*/  WARPSYNC.COLLECTIVE R15, `(.L_x_901) ;  /* 0x000000000f087348 */ /* 0x000fea0003c00000 */
[----:B------:R0:W1:Y:S02]  /*21ac0*/  SHFL.IDX P6, R14, R13, R12, R11 ;  /* 0x0000000c0d0e7389 */ /* 0x00006400000c000b */
[----:B01----:R-:W-:Y:S01]  /*21ad0*/  ENDCOLLECTIVE ;  /* 0x000000000000791b */ /* 0x003fe20003800000 */
.L_x_901:
        /* <DEDUP_REMOVED lines=13> */
.L_x_902:
[----:B------:R-:W-:Y:S01]  /*21bb0*/  @!PT LDS RZ, [RZ] ;  /* 0x00000000fffff984 */ /* 0x000fe20000000800 */
[----:B------:R-:W-:Y:S01]  /*21bc0*/  @!PT LDS RZ, [RZ] ;  /* 0x00000000fffff984 */ /* 0x000fe20000000800 */
[----:B------:R-:W-:Y:S01]  /*21bd0*/  @!PT LDS RZ, [RZ] ;  /* 0x00000000fffff984 */ /* 0x000fe20000000800 */
[----:B------:R0:W-:Y:S02]  /*21be0*/  LDGSTS.E.BYPASS.LTC128B.128 [R4+0x5400], desc[UR60][R2.64+0x80], !P2 ;  /* 0x0540008002047fae */ /* 0x0001e4000d101d7c */
[----:B0-----:R-:W-:Y:S01]  /*21bf0*/  IMAD.MOV.U32 R2, RZ, RZ, R14 ;  /* 0x000000ffff027224 */ /* 0x001fe200078e000e */
[----:B------:R-:W-:Y:S06]  /*21c00*/  BRA `(.L_x_903) ;  /* 0xffffffb000b47947 */ /* 0x000fec000383ffff */
.L_x_757:
[----:B0-----:R0:W1:Y:S02]  /*21c10*/  SYNCS.PHASECHK.TRANS64.TRYWAIT P0, [R0+URZ+0x2a860], R3 ;  /* 0x02a86003000075a7 */ /* 0x001064000800017f */
[----:B-1----:R-:W-:Y:S05]  /*21c20*/  @!P0 NANOSLEEP.SYNCS 0x989680 ;  /* 0x009896800000895d */ /* 0x002fea0003900000 */
[----:B------:R-:W1:Y:S02]  /*21c30*/  @!P0 SYNCS.PHASECHK.TRANS64 P0, [R0+URZ+0x2a860], R3 ;  /* 0x02a86003000085a7 */ /* 0x000e64000800007f */
[----:B-1----:R-:W-:Y:S05]  /*21c40*/  @!P0 BRA `(.L_x_757) ;  /* 0xfffffffc00f08947 */ /* 0x002fea000383ffff */
[----:B------:R-:W-:Y:S05]  /*21c50*/  BRA `(.L_x_904) ;  /* 0xffffffb400d07947 */ /* 0x000fea000383ffff */
.L_x_758:
[----:B------:R-:W-:Y:S01]  /*21c60*/  BSSY B0, `(.L_x_905) ;  /* 0x0000008000007945 */ /* 0x000fe20003800000 */
[----:B------:R-:W-:Y:S02]  /*21c70*/  IMAD.MOV.U32 R13, RZ, RZ, R25 ;  /* 0x000000ffff0d7224 */ /* 0x000fe400078e0019 */
[----:B------:R-:W-:Y:S02]  /*21c80*/  IMAD.MOV.U32 R12, RZ, RZ, RZ ;  /* 0x000000ffff0c7224 */ /* 0x000fe400078e00ff */
[----:B------:R-:W-:Y:S02]  /*21c90*/  IMAD.MOV.U32 R11, RZ, RZ, 0x181f ;  /* 0x0000181fff0b7424 */ /* 0x000fe400078e00ff */
[----:B------:R-:W-:-:S07]  /*21ca0*/  IMAD.MOV.U32 R15, RZ, RZ, -0x1 ;  /* 0xffffffffff0f7424 */ /* 0x000fce00078e00ff */
[----:B0-----:R-:W-:Y:S05]  /*21cb0*/  WARPSYNC.COLLECTIVE R15, `(.L_x_906) ;  /* 0x000000000f087348 */ /* 0x001fea0003c00000 */
[----:B------:R1:W2:Y:S02]  /*21cc0*/  SHFL.IDX P6, R14, R13, R12, R11 ;  /* 0x0000000c0d0e7389 */ /* 0x0002a400000c000b */
[----:B012---:R-:W-:Y:S01]  /*21cd0*/  ENDCOLLECTIVE ;  /* 0x000000000000791b */ /* 0x007fe20003800000 */
.L_x_906:
[----:B------:R-:W-:Y:S05]  /*21ce0*/  BSYNC B0 ;  /* 0x0000000000007941 */ /* 0x000fea0003800000 */
.L_x_905:
        /* <DEDUP_REMOVED lines=8> */
[----:B------:R-:W-:Y:S01]  /*21d70*/  ISETP.NE.U32.AND P1, PT, R2, 0x1, PT ;  /* 0x000000010200780c */ /* 0x000fe20003f25070 */
[----:B------:R-:W-:-:S12]  /*21d80*/  IMAD R4, R4, 0x2, R22 ;  /* 0x0000000204047824 */ /* 0x000fd800078e0216 */
[----:B0-----:R-:W-:Y:S05]  /*21d90*/  WARPSYNC.COLLECTIVE R15, `(.L_x_907) ;  /* 0x000000000f087348 */ /* 0x001fea0003c00000 */
[----:B------:R1:W2:Y:S02]  /*21da0*/  SHFL.IDX P6, R14, R13, R12, R11 ;  /* 0x0000000c0d0e7389 */ /* 0x0002a400000c000b */
[----:B012---:R-:W-:Y:S01]  /*21db0*/  ENDCOLLECTIVE ;  /* 0x000000000000791b */ /* 0x007fe20003800000 */
.L_x_907:
[C---:B------:R-:W-:Y:S02]  /*21dc0*/  ISETP.LT.OR P4, PT, R6.reuse, 0x1, !P0 ;  /* 0x000000010600780c */ /* 0x040fe40004781670 */
[----:B------:R-:W-:Y:S01]  /*21dd0*/  ISETP.LT.OR P3, PT, R6, 0x1, P1 ;  /* 0x000000010600780c */ /* 0x000fe20000f61670 */
[----:B------:R-:W-:Y:S02]  /*21de0*/  IMAD.MOV.U32 R13, RZ, RZ, R25 ;  /* 0x000000ffff0d7224 */ /* 0x000fe400078e0019 */
[----:B------:R-:W-:Y:S02]  /*21df0*/  IMAD.MOV.U32 R12, RZ, RZ, 0x1 ;  /* 0x00000001ff0c7424 */ /* 0x000fe400078e00ff */
[----:B------:R-:W-:-:S05]  /*21e00*/  IMAD.SHL.U32 R5, R5, 0x8, RZ ;  /* 0x0000000805057824 */ /* 0x000fca00078e00ff */
[----:B------:R-:W-:-:S05]  /*21e10*/  LOP3.LUT R5, R5, 0x38, RZ, 0xc0, !PT ;  /* 0x0000003805057812 */ /* 0x000fca00078ec0ff */
[----:B------:R-:W-:-:S05]  /*21e20*/  IMAD.SHL.U32 R5, R5, 0x2, RZ ;  /* 0x0000000205057824 */ /* 0x000fca00078e00ff */
[----:B------:R-:W-:-:S13]  /*21e30*/  IADD3 R2, P2, R14, R5, RZ ;  /* 0x000000050e027210 */ /* 0x000fda0007f5e0ff */
[----:B------:R-:W-:Y:S05]  /*21e40*/  WARPSYNC.COLLECTIVE R15, `(.L_x_908) ;  /* 0x000000000f087348 */ /* 0x000fea0003c00000 */
[----:B------:R0:W1:Y:S02]  /*21e50*/  SHFL.IDX P6, R14, R13, R12, R11 ;  /* 0x0000000c0d0e7389 */ /* 0x00006400000c000b */
[----:B01----:R-:W-:Y:S01]  /*21e60*/  ENDCOLLECTIVE ;  /* 0x000000000000791b */ /* 0x003fe20003800000 */
.L_x_908:
        /* <DEDUP_REMOVED lines=13> */
.L_x_909:
[----:B------:R-:W-:Y:S02]  /*21f40*/  IMAD.MOV.U32 R13, RZ, RZ, R25 ;  /* 0x000000ffff0d7224 */ /* 0x000fe400078e0019 */
[----:B------:R-:W-:Y:S01]  /*21f50*/  IMAD.MOV.U32 R12, RZ, RZ, 0x2 ;  /* 0x00000002ff0c7424 */ /* 0x000fe200078e00ff */
[----:B------:R-:W-:-:S13]  /*21f60*/  IADD3 R2, P2, R14, R5, RZ ;  /* 0x000000050e027210 */ /* 0x000fda0007f5e0ff */
[----:B------:R-:W-:Y:S05]  /*21f70*/  WARPSYNC.COLLECTIVE R15, `(.L_x_910) ;  /* 0x000000000f087348 */ /* 0x000fea0003c00000 */
[----:B------:R0:W1:Y:S02]  /*21f80*/  SHFL.IDX P6, R14, R13, R12, R11 ;  /* 0x0000000c0d0e7389 */ /* 0x00006400000c000b */
[----:B01----:R-:W-:Y:S01]  /*21f90*/  ENDCOLLECTIVE ;  /* 0x000000000000791b */ /* 0x003fe20003800000 */
.L_x_910:
        /* <DEDUP_REMOVED lines=13> */
.L_x_911:
[----:B------:R-:W-:Y:S02]  /*22070*/  IMAD.MOV.U32 R13, RZ, RZ, R25 ;  /* 0x000000ffff0d7224 */ /* 0x000fe400078e0019 */
[----:B------:R-:W-:Y:S02]  /*22080*/  IMAD.MOV.U32 R12, RZ, RZ, 0x3 ;  /* 0x00000003ff0c7424 */ /* 0x000fe400078e00ff */
[----:B------:R-:W-:-:S07]  /*22090*/  IMAD.MOV.U32 R10, RZ, RZ, R14 ;  /* 0x000000ffff0a7224 */ /* 0x000fce00078e000e */
[----:B------:R-:W-:Y:S05]  /*220a0*/  WARPSYNC.COLLECTIVE R15, `(.L_x_912) ;  /* 0x000000000f087348 */ /* 0x000fea0003c00000 */
[----:B------:R0:W1:Y:S02]  /*220b0*/  SHFL.IDX P6, R14, R13, R12, R11 ;  /* 0x0000000c0d0e7389 */ /* 0x00006400000c000b */
[----:B01----:R-:W-:Y:S01]  /*220c0*/  ENDCOLLECTIVE ;  /* 0x000000000000791b */ /* 0x003fe20003800000 */
.L_x_912:
[----:B------:R-:W-:-:S05]  /*220d0*/  IADD3 R2, P2, R10, R5, RZ ;  /* 0x000000050a027210 */ /* 0x000fca0007f5e0ff */
[----:B------:R-:W-:-:S05]  /*220e0*/  IMAD.X R3, RZ, RZ, R7, P2 ;  /* 0x000000ffff037224 */ /* 0x000fca00010e0607 */
[----:B------:R-:W-:Y:S01]  /*220f0*/  @!PT LDS RZ, [RZ] ;  /* 0x00000000fffff984 */ /* 0x000fe20000000800 */
[----:B------:R-:W-:Y:S01]  /*22100*/  @!PT LDS RZ, [RZ] ;  /* 0x00000000fffff984 */ /* 0x000fe20000000800 */
[----:B------:R-:W-:Y:S01]  /*22110*/  @!PT LDS RZ, [RZ] ;  /* 0x00000000fffff984 */ /* 0x000fe20000000800 */
[----:B------:R0:W-:Y:S01]  /*22120*/  LDGSTS.E.BYPASS.LTC128B.128 [R4+0x1400], desc[UR60][R2.64], !P3 ;  /* 0x0140000002047fae */ /* 0x0001e2000d901d7c */
[----:B------:R-:W-:Y:S02]  /*22130*/  MOV R13, R24 ;  /* 0x00000018000d7202 */ /* 0x000fe40000000f00 */
[C---:B------:R-:W-:Y:S01]  /*22140*/  ISETP.LT.OR P3, PT, R6.reuse, 0x31, P1 ;  /* 0x000000310600780c */ /* 0x040fe20000f61670 */
[----:B------:R0:W-:Y:S01]  /*22150*/  LDGSTS.E.BYPASS.LTC128B.128 [R4+0x4400], desc[UR60][R2.64+0x80], !P4 ;  /* 0x0440008002047fae */ /* 0x0001e2000e101d7c */
[----:B------:R-:W-:Y:S01]  /*22160*/  ISETP.LT.OR P4, PT, R6, 0x31, !P0 ;  /* 0x000000310600780c */ /* 0x000fe20004781670 */
[----:B------:R-:W-:-:S12]  /*22170*/  IMAD.MOV.U32 R8, RZ, RZ, R14 ;  /* 0x000000ffff087224 */ /* 0x000fd800078e000e */
[----:B0-----:R-:W-:Y:S05]  /*22180*/  WARPSYNC.COLLECTIVE R15, `(.L_x_913) ;  /* 0x000000000f087348 */ /* 0x001fea0003c00000 */
[----:B------:R1:W2:Y:S02]  /*22190*/  SHFL.IDX P6, R14, R13, R12, R11 ;  /* 0x0000000c0d0e7389 */ /* 0x0002a400000c000b */
[----:B012---:R-:W-:Y:S01]  /*221a0*/  ENDCOLLECTIVE ;  /* 0x000000000000791b */ /* 0x007fe20003800000 */
.L_x_913:
[----:B------:R-:W-:Y:S02]  /*221b0*/  IMAD.MOV.U32 R13, RZ, RZ, R25 ;  /* 0x000000ffff0d7224 */ /* 0x000fe400078e0019 */
[----:B------:R-:W-:Y:S01]  /*221c0*/  IMAD.MOV.U32 R12, RZ, RZ, 0x4 ;  /* 0x00000004ff0c7424 */ /* 0x000fe200078e00ff */
[----:B------:R-:W-:-:S13]  /*221d0*/  IADD3 R2, P2, R14, R5, RZ ;  /* 0x000000050e027210 */ /* 0x000fda0007f5e0ff */
[----:B------:R-:W-:Y:S05]  /*221e0*/  WARPSYNC.COLLECTIVE R15, `(.L_x_914) ;  /* 0x000000000f087348 */ /* 0x000fea0003c00000 */
[----:B------:R0:W1:Y:S02]  /*221f0*/  SHFL.IDX P6, R14, R13, R12, R11 ;  /* 0x0000000c0d0e7389 */ /* 0x00006400000c000b */
[----:B01----:R-:W-:Y:S01]  /*22200*/  ENDCOLLECTIVE ;  /* 0x000000000000791b */ /* 0x003fe20003800000 */
.L_x_914:
        /* <DEDUP_REMOVED lines=13> */
.L_x_915:
[----:B------:R-:W-:Y:S02]  /*222e0*/  IMAD.MOV.U32 R13, RZ, RZ, R25 ;  /* 0x000000ffff0d7224 */ /* 0x000fe400078e0019 */
[----:B------:R-:W-:Y:S02]  /*222f0*/  IMAD.MOV.U32 R12, RZ, RZ, 0x5 ;  /* 0x00000005ff0c7424 */ /* 0x000fe400078e00ff */
[----:B------:R-:W-:-:S07]  /*22300*/  IMAD.MOV.U32 R10, RZ, RZ, R14 ;  /* 0x000000ffff0a7224 */ /* 0x000fce00078e000e */
[----:B------:R-:W-:Y:S05]  /*22310*/  WARPSYNC.COLLECTIVE R15, `(.L_x_916) ;  /* 0x000000000f087348 */ /* 0x000fea0003c00000 */
[----:B------:R0:W1:Y:S02]  /*22320*/  SHFL.IDX P6, R14, R13, R12, R11 ;  /* 0x0000000c0d0e7389 */ /* 0x00006400000c000b */
[----:B01----:R-:W-:Y:S01]  /*22330*/  ENDCOLLECTIVE ;  /* 0x000000000000791b */ /* 0x003fe20003800000 */
.L_x_916:
        /* <DEDUP_REMOVED lines=12> */
.L_x_917:
[----:B------:R-:W-:Y:S05]  /*22400*/  BRA `(.L_x_918) ;  /* 0xffffffb000cc7947 */ /* 0x000fea000383ffff */
.L_x_763:
        /* <DEDUP_REMOVED lines=8> */
.L_x_920:
[----:B------:R-:W-:Y:S05]  /*22490*/  BSYNC B0 ;  /* 0x0000000000007941 */ /* 0x000fea0003800000 */
.L_x_919:
        /* <DEDUP_REMOVED lines=9> */
.L_x_921:
        /* <DEDUP_REMOVED lines=13> */
[----:B------:R-:W-:-:S03]  /*22600*/  ISETP.NE.AND P1, PT, R8, RZ, PT ;  /* 0x000000ff0800720c */ /* 0x000fc60003f25270 */
[----:B------:R-:W-:-:S10]  /*22610*/  IMAD.MOV.U32 R13, RZ, RZ, R4 ;  /* 0x000000ffff0d7224 */ /* 0x000fd400078e0004 */
[----:B------:R-:W-:Y:S05]  /*22620*/  WARPSYNC.COLLECTIVE R15, `(.L_x_922) ;  /* 0x000000000f087348 */ /* 0x000fea0003c00000 */
[----:B------:R0:W1:Y:S02]  /*22630*/  SHFL.UP P6, R14, R13, R12, R11 ;  /* 0x0400000c0d0e7389 */ /* 0x00006400000c000b */
[----:B01----:R-:W-:Y:S01]  /*22640*/  ENDCOLLECTIVE ;  /* 0x000000000000791b */ /* 0x003fe20003800000 */
.L_x_922:
[----:B------:R-:W-:Y:S01]  /*22650*/  IMAD.MOV.U32 R12, RZ, RZ, 0x2 ;  /* 0x00000002ff0c7424 */ /* 0x000fe200078e00ff */
[----:B------:R-:W-:-:S05]  /*22660*/  SEL R7, R14, RZ, P1 ;  /* 0x000000ff0e077207 */ /* 0x000fca0000800000 */
[----:B------:R-:W-:-:S04]  /*22670*/  IMAD.IADD R6, R4, 0x1, R7 ;  /* 0x0000000104067824 */ /* 0x000fc800078e0207 */
[----:B------:R-:W-:-:S07]  /*22680*/  IMAD.MOV.U32 R13, RZ, RZ, R6 ;  /* 0x000000ffff0d7224 */ /* 0x000fce00078e0006 */
[----:B------:R-:W-:Y:S05]  /*22690*/  WARPSYNC.COLLECTIVE R15, `(.L_x_923) ;  /* 0x000000000f087348 */ /* 0x000fea0003c00000 */
[----:B------:R0:W1:Y:S02]  /*226a0*/  SHFL.UP P6, R14, R13, R12, R11 ;  /* 0x0400000c0d0e7389 */ /* 0x00006400000c000b */
[----:B01----:R-:W-:Y:S01]  /*226b0*/  ENDCOLLECTIVE ;  /* 0x000000000000791b */ /* 0x003fe20003800000 */
.L_x_923:
[----:B------:R-:W-:Y:S01]  /*226c0*/  IMAD.MOV.U32 R12, RZ, RZ, 0x4 ;  /* 0x00000004ff0c7424 */ /* 0x000fe200078e00ff */
[----:B------:R-:W-:-:S04]  /*226d0*/  SEL R7, R14, RZ, P2 ;  /* 0x000000ff0e077207 */ /* 0x000fc80001000000 */
[----:B------:R-:W-:-:S05]  /*226e0*/  IADD3 R7, R6, R7, RZ ;  /* 0x0000000706077210 */ /* 0x000fca0007ffe0ff */
[----:B------:R-:W-:-:S07]  /*226f0*/  IMAD.MOV.U32 R13, RZ, RZ, R7 ;  /* 0x000000ffff0d7224 */ /* 0x000fce00078e0007 */
[----:B------:R-:W-:Y:S05]  /*22700*/  WARPSYNC.COLLECTIVE R15, `(.L_x_924) ;  /* 0x000000000f087348 */ /* 0x000fea0003c00000 */
[----:B------:R0:W1:Y:S02]  /*22710*/  SHFL.UP P6, R14, R13, R12, R11 ;  /* 0x0400000c0d0e7389 */ /* 0x00006400000c000b */
[----:B01----:R-:W-:Y:S01]  /*22720*/  ENDCOLLECTIVE ;  /* 0x000000000000791b */ /* 0x003fe20003800000 */
.L_x_924:
[----:B------:R-:W-:Y:S01]  /*22730*/  IMAD.MOV.U32 R12, RZ, RZ, 0x8 ;  /* 0x00000008ff0c7424 */ /* 0x000fe200078e00ff */
[----:B------:R-:W-:-:S05]  /*22740*/  SEL R2, R14, RZ, P3 ;  /* 0x000000ff0e027207 */ /* 0x000fca0001800000 */
[----:B------:R-:W-:-:S04]  /*22750*/  IMAD.IADD R2, R7, 0x1, R2 ;  /* 0x0000000107027824 */ /* 0x000fc800078e0202 */
[----:B------:R-:W-:-:S07]  /*22760*/  IMAD.MOV.U32 R13, RZ, RZ, R2 ;  /* 0x000000ffff0d7224 */ /* 0x000fce00078e0002 */
[----:B------:R-:W-:Y:S05]  /*22770*/  WARPSYNC.COLLECTIVE R15, `(.L_x_925) ;  /* 0x000000000f087348 */ /* 0x000fea0003c00000 */
[----:B------:R0:W1:Y:S02]  /*22780*/  SHFL.UP P6, R14, R13, R12, R11 ;  /* 0x0400000c0d0e7389 */ /* 0x00006400000c000b */
[----:B01----:R-:W-:Y:S01]  /*22790*/  ENDCOLLECTIVE ;  /* 0x000000000000791b */ /* 0x003fe20003800000 */
.L_x_925:
[----:B------:R-:W-:Y:S01]  /*227a0*/  IMAD.MOV.U32 R12, RZ, RZ, 0x10 ;  /* 0x00000010ff0c7424 */ /* 0x000fe200078e00ff */
[----:B------:R-:W-:-:S05]  /*227b0*/  SEL R3, R14, RZ, P4 ;  /* 0x000000ff0e037207 */ /* 0x000fca0002000000 */
[----:B------:R-:W-:-:S04]  /*227c0*/  IMAD.IADD R3, R2, 0x1, R3 ;  /* 0x0000000102037824 */ /* 0x000fc800078e0203 */
[----:B------:R-:W-:-:S07]  /*227d0*/  IMAD.MOV.U32 R13, RZ, RZ, R3 ;  /* 0x000000ffff0d7224 */ /* 0x000fce00078e0003 */
[----:B------:R-:W-:Y:S05]  /*227e0*/  WARPSYNC.COLLECTIVE R15, `(.L_x_926) ;  /* 0x000000000f087348 */ /* 0x000fea0003c00000 */
[----:B------:R0:W1:Y:S02]  /*227f0*/  SHFL.UP P6, R14, R13, R12, R11 ;  /* 0x0400000c0d0e7389 */ /* 0x00006400000c000b */
[----:B01----:R-:W-:Y:S01]  /*22800*/  ENDCOLLECTIVE ;  /* 0x000000000000791b */ /* 0x003fe20003800000 */
.L_x_926:
        /* <DEDUP_REMOVED lines=8> */
.L_x_927:
[----:B------:R-:W-:Y:S05]  /*22890*/  BRA `(.L_x_928) ;  /* 0xffffffb000d47947 */ /* 0x000fea000383ffff */
.L_x_768:
[----:B------:R-:W-:Y:S01]  /*228a0*/  BSSY B0, `(.L_x_929) ;  /* 0x0000008000007945 */ /* 0x000fe20003800000 */
[----:B-----5:R-:W-:Y:S02]  /*228b0*/  IMAD.MOV.U32 R13, RZ, RZ, R4 ;  /* 0x000000ffff0d7224 */ /* 0x020fe400078e0004 */
[----:B------:R-:W-:Y:S02]  /*228c0*/  IMAD.MOV.U32 R12, RZ, RZ, 0x1 ;  /* 0x00000001ff0c7424 */ /* 0x000fe400078e00ff */
[----:B------:R-:W-:Y:S02]  /*228d0*/  IMAD.MOV.U32 R11, RZ, RZ, RZ ;  /* 0x000000ffff0b7224 */ /* 0x000fe400078e00ff */
[----:B------:R-:W-:-:S07]  /*228e0*/  IMAD.MOV.U32 R15, RZ, RZ, -0x1 ;  /* 0xffffffffff0f7424 */ /* 0x000fce00078e00ff */
[----:B0-----:R-:W-:Y:S05]  /*228f0*/  WARPSYNC.COLLECTIVE R15, `(.L_x_930) ;  /* 0x000000000f087348 */ /* 0x001fea0003c00000 */
[----:B------:R1:W2:Y:S02]  /*22900*/  SHFL.UP P6, R14, R13, R12, R11 ;  /* 0x0400000c0d0e7389 */ /* 0x0002a400000c000b */
[----:B012---:R-:W-:Y:S01]  /*22910*/  ENDCOLLECTIVE ;  /* 0x000000000000791b */ /* 0x007fe20003800000 */
.L_x_930:
[----:B------:R-:W-:Y:S05]  /*22920*/  BSYNC B0 ;  /* 0x0000000000007941 */ /* 0x000fea0003800000 */
.L_x_929:
        /* <DEDUP_REMOVED lines=8> */
.L_x_931:
[----:B------:R-:W-:Y:S01]  /*229b0*/  IMAD.MOV.U32 R12, RZ, RZ, 0x4 ;  /* 0x00000004ff0c7424 */ /* 0x000fe200078e00ff */
[----:B------:R-:W-:-:S05]  /*229c0*/  SEL R0, R14, RZ, P2 ;  /* 0x000000ff0e007207 */ /* 0x000fca0001000000 */
[----:B------:R-:W-:-:S04]  /*229d0*/  IMAD.IADD R0, R13, 0x1, R0 ;  /* 0x000000010d007824 */ /* 0x000fc800078e0200 */
[----:B------:R-:W-:-:S07]  /*229e0*/  IMAD.MOV.U32 R13, RZ, RZ, R0 ;  /* 0x000000ffff0d7224 */ /* 0x000fce00078e0000 */
[----:B------:R-:W-:Y:S05]  /*229f0*/  WARPSYNC.COLLECTIVE R15, `(.L_x_932) ;  /* 0x000000000f087348 */ /* 0x000fea0003c00000 */
[----:B------:R0:W1:Y:S02]  /*22a00*/  SHFL.UP P6, R14, R13, R12, R11 ;  /* 0x0400000c0d0e7389 */ /* 0x00006400000c000b */
[----:B01----:R-:W-:Y:S01]  /*22a10*/  ENDCOLLECTIVE ;  /* 0x000000000000791b */ /* 0x003fe20003800000 */
.L_x_932:
[----:B------:R-:W-:Y:S01]  /*22a20*/  IMAD.MOV.U32 R12, RZ, RZ, 0x8 ;  /* 0x00000008ff0c7424 */ /* 0x000fe200078e00ff */
[----:B------:R-:W-:-:S05]  /*22a30*/  SEL R3, R14, RZ, P3 ;  /* 0x000000ff0e037207 */ /* 0x000fca0001800000 */
[----:B------:R-:W-:-:S04]  /*22a40*/  IMAD.IADD R2, R0, 0x1, R3 ;  /* 0x0000000100027824 */ /* 0x000fc800078e0203 */
[----:B------:R-:W-:-:S07]  /*22a50*/  IMAD.MOV.U32 R13, RZ, RZ, R2 ;  /* 0x000000ffff0d7224 */ /* 0x000fce00078e0002 */
[----:B------:R-:W-:Y:S05]  /*22a60*/  WARPSYNC.COLLECTIVE R15, `(.L_x_933) ;  /* 0x000000000f087348 */ /* 0x000fea0003c00000 */
[----:B------:R0:W1:Y:S02]  /*22a70*/  SHFL.UP P6, R14, R13, R12, R11 ;  /* 0x0400000c0d0e7389 */ /* 0x00006400000c000b */
[----:B01----:R-:W-:Y:S01]  /*22a80*/  ENDCOLLECTIVE ;  /* 0x000000000000791b */ /* 0x003fe20003800000 */
.L_x_933:
[----:B------:R-:W-:Y:S01]  /*22a90*/  IMAD.MOV.U32 R12, RZ, RZ, 0x10 ;  /* 0x00000010ff0c7424 */ /* 0x000fe200078e00ff */
[----:B------:R-:W-:-:S05]  /*22aa0*/  SEL R3, R14, RZ, P4 ;  /* 0x000000ff0e037207 */ /* 0x000fca0002000000 */
[----:B------:R-:W-:-:S04]  /*22ab0*/  IMAD.IADD R3, R2, 0x1, R3 ;  /* 0x0000000102037824 */ /* 0x000fc800078e0203 */
[----:B------:R-:W-:-:S07]  /*22ac0*/  IMAD.MOV.U32 R13, RZ, RZ, R3 ;  /* 0x000000ffff0d7224 */ /* 0x000fce00078e0003 */
[----:B------:R-:W-:Y:S05]  /*22ad0*/  WARPSYNC.COLLECTIVE R15, `(.L_x_934) ;  /* 0x000000000f087348 */ /* 0x000fea0003c00000 */
[----:B------:R0:W1:Y:S02]  /*22ae0*/  SHFL.UP P6, R14, R13, R12, R11 ;  /* 0x0400000c0d0e7389 */ /* 0x00006400000c000b */
[----:B01----:R-:W-:Y:S01]  /*22af0*/  ENDCOLLECTIVE ;  /* 0x000000000000791b */ /* 0x003fe20003800000 */
.L_x_934:
        /* <DEDUP_REMOVED lines=8> */
.L_x_935:
[----:B------:R-:W-:Y:S05]  /*22b80*/  BRA `(.L_x_936) ;  /* 0xffffffb000b47947 */ /* 0x000fea000383ffff */
.L_x_770:
[----:B------:R-:W-:Y:S01]  /*22b90*/  BSSY B0, `(.L_x_937) ;  /* 0x0000006000007945 */ /* 0x000fe20003800000 */
[----:B------:R-:W-:Y:S01]  /*22ba0*/  PLOP3.LUT P6, PT, P6, PT, PT, 0x8, 0x0 ;  /* 0x000000000000781c */ /* 0x000fe200037ce170 */
[----:B------:R-:W-:-:S12]  /*22bb0*/  IMAD.MOV.U32 R15, RZ, RZ, -0x1 ;  /* 0xffffffffff0f7424 */ /* 0x000fd800078e00ff */
[----:B0-----:R-:W-:Y:S05]  /*22bc0*/  WARPSYNC.COLLECTIVE R15, `(.L_x_938) ;  /* 0x000000000f087348 */ /* 0x001fea0003c00000 */
[----:B------:R-:W-:Y:S01]  /*22bd0*/  VOTE.ANY R14, PT, P6 ;  /* 0x00000000000e7806 */ /* 0x000fe200030e0100 */
[----:B0-----:R-:W-:Y:S06]  /*22be0*/  ENDCOLLECTIVE ;  /* 0x000000000000791b */ /* 0x001fec0003800000 */
.L_x_938:
[----:B------:R-:W-:Y:S05]  /*22bf0*/  BSYNC B0 ;  /* 0x0000000000007941 */ /* 0x000fea0003800000 */
.L_x_937:
[----:B------:R-:W-:Y:S02]  /*22c00*/  IMAD.MOV.U32 R3, RZ, RZ, R14 ;  /* 0x000000ffff037224 */ /* 0x000fe400078e000e */
[----:B------:R-:W-:Y:S02]  /*22c10*/  IMAD.MOV.U32 R13, RZ, RZ, R4 ;  /* 0x000000ffff0d7224 */ /* 0x000fe400078e0004 */
[----:B------:R-:W0:Y:S01]  /*22c20*/  POPC R0, R3 ;  /* 0x0000000300007309 */ /* 0x000e220000000000 */
[----:B------:R-:W-:Y:S02]  /*22c30*/  IMAD.MOV.U32 R11, RZ, RZ, 0x1f ;  /* 0x0000001fff0b7424 */ /* 0x000fe400078e00ff */
[----:B------:R-:W-:Y:S02]  /*22c40*/  IMAD.MOV.U32 R15, RZ, RZ, -0x1 ;  /* 0xffffffffff0f7424 */ /* 0x000fe400078e00ff */
[----:B0-----:R-:W-:-:S07]  /*22c50*/  IMAD.MOV.U32 R12, RZ, RZ, R0 ;  /* 0x000000ffff0c7224 */ /* 0x001fce00078e0000 */
[----:B------:R-:W-:Y:S05]  /*22c60*/  WARPSYNC.COLLECTIVE R15, `(.L_x_939) ;  /* 0x000000000f087348 */ /* 0x000fea0003c00000 */
[----:B------:R0:W1:Y:S02]  /*22c70*/  SHFL.IDX P6, R14, R13, R12, R11 ;  /* 0x0000000c0d0e7389 */ /* 0x00006400000c000b */
[----:B01----:R-:W-:Y:S01]  /*22c80*/  ENDCOLLECTIVE ;  /* 0x000000000000791b */ /* 0x003fe20003800000 */
.L_x_939:
[----:B------:R-:W-:Y:S01]  /*22c90*/  MOV R4, R14 ;  /* 0x0000000e00047202 */ /* 0x000fe20000000f00 */
[----:B------:R-:W-:Y:S06]  /*22ca0*/  BRA `(.L_x_940) ;  /* 0xffffffb000a47947 */ /* 0x000fec000383ffff */
.L_x_772:
[----:B------:R-:W-:Y:S01]  /*22cb0*/  BSSY B0, `(.L_x_941) ;  /* 0x0000007000007945 */ /* 0x000fe20003800000 */
[----:B------:R-:W-:Y:S02]  /*22cc0*/  IMAD.MOV.U32 R13, RZ, RZ, R2 ;  /* 0x000000ffff0d7224 */ /* 0x000fe400078e0002 */
[----:B------:R-:W-:Y:S02]  /*22cd0*/  IMAD.MOV.U32 R11, RZ, RZ, 0x1f ;  /* 0x0000001fff0b7424 */ /* 0x000fe400078e00ff */
[----:B------:R-:W-:-:S07]  /*22ce0*/  IMAD.MOV.U32 R15, RZ, RZ, -0x1 ;  /* 0xffffffffff0f7424 */ /* 0x000fce00078e00ff */
[----:B012---:R-:W-:Y:S05]  /*22cf0*/  WARPSYNC.COLLECTIVE R15, `(.L_x_942) ;  /* 0x000000000f087348 */ /* 0x007fea0003c00000 */
[----:B------:R3:W4:Y:S02]  /*22d00*/  SHFL.IDX P6, R14, R13, R12, R11 ;  /* 0x0000000c0d0e7389 */ /* 0x00072400000c000b */
[----:B01234-:R-:W-:Y:S01]  /*22d10*/  ENDCOLLECTIVE ;  /* 0x000000000000791b */ /* 0x01ffe20003800000 */
.L_x_942:
[----:B------:R-:W-:Y:S05]  /*22d20*/  BSYNC B0 ;  /* 0x0000000000007941 */ /* 0x000fea0003800000 */
.L_x_941:
[----:B------:R-:W-:Y:S05]  /*22d30*/  BRA `(.L_x_771) ;  /* 0xffffffb0009c7947 */ /* 0x000fea000383ffff */
.L_x_776:
[----:B0-----:R0:W1:Y:S02]  /*22d40*/  SYNCS.PHASECHK.TRANS64.TRYWAIT P0, [R5+URZ+0x2a820], R0 ;  /* 0x02a82000050075a7 */ /* 0x001064000800017f */
[----:B-1----:R-:W-:Y:S05]  /*22d50*/  @!P0 NANOSLEEP.SYNCS 0x989680 ;  /* 0x009896800000895d */ /* 0x002fea0003900000 */
[----:B------:R-:W1:Y:S02]  /*22d60*/  @!P0 SYNCS.PHASECHK.TRANS64 P0, [R5+URZ+0x2a820], R0 ;  /* 0x02a82000050085a7 */ /* 0x000e64000800007f */
[----:B-1----:R-:W-:Y:S05]  /*22d70*/  @!P0 BRA `(.L_x_776) ;  /* 0xfffffffc00f08947 */ /* 0x002fea000383ffff */
[----:B------:R-:W-:Y:S05]  /*22d80*/  BRA `(.L_x_943) ;  /* 0xffffffb400887947 */ /* 0x000fea000383ffff */
.L_x_777:
[----:B------:R-:W1:Y:S01]  /*22d90*/  S2R R2, SR_TID.X ;  /* 0x0000000000027919 */ /* 0x000e620000002100 */
[----:B------:R-:W-:Y:S01]  /*22da0*/  BSSY B0, `(.L_x_944) ;  /* 0x000000a000007945 */ /* 0x000fe20003800000 */
[----:B------:R-:W-:Y:S02]  /*22db0*/  IMAD.MOV.U32 R12, RZ, RZ, RZ ;  /* 0x000000ffff0c7224 */ /* 0x000fe400078e00ff */
[----:B------:R-:W-:Y:S02]  /*22dc0*/  IMAD.MOV.U32 R11, RZ, RZ, 0x1f ;  /* 0x0000001fff0b7424 */ /* 0x000fe400078e00ff */
[----:B------:R-:W-:Y:S01]  /*22dd0*/  IMAD.MOV.U32 R15, RZ, RZ, -0x1 ;  /* 0xffffffffff0f7424 */ /* 0x000fe200078e00ff */
[----:B-1----:R-:W-:-:S04]  /*22de0*/  SHF.R.U32.HI R2, RZ, 0x5, R2 ;  /* 0x00000005ff027819 */ /* 0x002fc80000011602 */
[----:B------:R-:W-:-:S05]  /*22df0*/  LOP3.LUT R2, R2, 0x3, RZ, 0xc0, !PT ;  /* 0x0000000302027812 */ /* 0x000fca00078ec0ff */
[----:B------:R-:W-:-:S07]  /*22e00*/  IMAD.MOV.U32 R13, RZ, RZ, R2 ;  /* 0x000000ffff0d7224 */ /* 0x000fce00078e0002 */
[----:B0-2---:R-:W-:Y:S05]  /*22e10*/  WARPSYNC.COLLECTIVE R15, `(.L_x_945) ;  /* 0x000000000f087348 */ /* 0x005fea0003c00000 */
[----:B------:R1:W3:Y:S02]  /*22e20*/  SHFL.IDX P6, R14, R13, R12, R11 ;  /* 0x0000000c0d0e7389 */ /* 0x0002e400000c000b */
[----:B0123--:R-:W-:Y:S01]  /*22e30*/  ENDCOLLECTIVE ;  /* 0x000000000000791b */ /* 0x00ffe20003800000 */
.L_x_945:
[----:B------:R-:W-:Y:S05]  /*22e40*/  BSYNC B0 ;  /* 0x0000000000007941 */ /* 0x000fea0003800000 */
.L_x_944:
[----:B------:R-:W-:Y:S05]  /*22e50*/  BRA `(.L_x_946) ;  /* 0xffffffb400707947 */ /* 0x000fea000383ffff */
.L_x_778:
[----:B------:R-:W-:Y:S01]  /*22e60*/  BSSY B0, `(.L_x_947) ;  /* 0x0000006000007945 */ /* 0x000fe20003800000 */
[----:B------:R-:W-:-:S07]  /*22e70*/  IMAD.MOV.U32 R15, RZ, RZ, -0x1 ;  /* 0xffffffffff0f7424 */ /* 0x000fce00078e00ff */
[----:B0-2---:R-:W-:Y:S05]  /*22e80*/  WARPSYNC.COLLECTIVE R15, `(.L_x_948) ;  /* 0x000000000f0c7348 */ /* 0x005fea0003c00000 */
[----:B------:R-:W-:Y:S02]  /*22e90*/  ELECT P6, UR62, PT ;  /* 0x00000000003e782f */ /* 0x000fe400038c0000 */
[----:B------:R-:W-:Y:S01]  /*22ea0*/  MOV R14, UR62 ;  /* 0x0000003e000e7c02 */ /* 0x000fe20008000f00 */
[----:B0-2---:R-:W-:Y:S10]  /*22eb0*/  ENDCOLLECTIVE ;  /* 0x000000000000791b */ /* 0x005ff40003800000 */
.L_x_948:
[----:B------:R-:W-:Y:S05]  /*22ec0*/  BSYNC B0 ;  /* 0x0000000000007941 */ /* 0x000fea0003800000 */
.L_x_947:
[----:B------:R-:W-:Y:S05]  /*22ed0*/  BRA `(.L_x_949) ;  /* 0xffffffb400647947 */ /* 0x000fea000383ffff */
.L_x_780:
[----:B0-----:R0:W1:Y:S02]  /*22ee0*/  SYNCS.PHASECHK.TRANS64.TRYWAIT P1, [R3+URZ+0x2a840], R2 ;  /* 0x02a84002030075a7 */ /* 0x001064000802017f */
[----:B-1----:R-:W-:Y:S05]  /*22ef0*/  @!P1 NANOSLEEP.SYNCS 0x989680 ;  /* 0x009896800000995d */ /* 0x002fea0003900000 */
[----:B------:R-:W1:Y:S02]  /*22f00*/  @!P1 SYNCS.PHASECHK.TRANS64 P1, [R3+URZ+0x2a840], R2 ;  /* 0x02a84002030095a7 */ /* 0x000e64000802007f */
[----:B-1----:R-:W-:Y:S05]  /*22f10*/  @!P1 BRA `(.L_x_780) ;  /* 0xfffffffc00f09947 */ /* 0x002fea000383ffff */
[----:B------:R-:W-:Y:S05]  /*22f20*/  BRA `(.L_x_950) ;  /* 0xffffffb4008c7947 */ /* 0x000fea000383ffff */
.L_x_782:
[----:B-1----:R1:W3:Y:S02]  /*22f30*/  SYNCS.PHASECHK.TRANS64.TRYWAIT P1, [R5+URZ+0x2a840], R0 ;  /* 0x02a84000050075a7 */ /* 0x0022e4000802017f */
[----:B---3--:R-:W-:Y:S05]  /*22f40*/  @!P1 NANOSLEEP.SYNCS 0x989680 ;  /* 0x009896800000995d */ /* 0x008fea0003900000 */
[----:B------:R-:W3:Y:S02]  /*22f50*/  @!P1 SYNCS.PHASECHK.TRANS64 P1, [R5+URZ+0x2a840], R0 ;  /* 0x02a84000050095a7 */ /* 0x000ee4000802007f */
[----:B---3--:R-:W-:Y:S05]  /*22f60*/  @!P1 BRA `(.L_x_782) ;  /* 0xfffffffc00f09947 */ /* 0x008fea000383ffff */
[----:B------:R-:W-:Y:S05]  /*22f70*/  BRA `(.L_x_951) ;  /* 0xffffffb400987947 */ /* 0x000fea000383ffff */
.L_x_784:
[----:B---3--:R3:W4:Y:S02]  /*22f80*/  SYNCS.PHASECHK.TRANS64.TRYWAIT P1, [R3+URZ+0x2a860], R2 ;  /* 0x02a86002030075a7 */ /* 0x008724000802017f */
[----:B----4-:R-:W-:Y:S05]  /*22f90*/  @!P1 NANOSLEEP.SYNCS 0x989680 ;  /* 0x009896800000995d */ /* 0x010fea0003900000 */
[----:B------:R-:W4:Y:S02]  /*22fa0*/  @!P1 SYNCS.PHASECHK.TRANS64 P1, [R3+URZ+0x2a860], R2 ;  /* 0x02a86002030095a7 */ /* 0x000f24000802007f */
[----:B----4-:R-:W-:Y:S05]  /*22fb0*/  @!P1 BRA `(.L_x_784) ;  /* 0xfffffffc00f09947 */ /* 0x010fea000383ffff */
[----:B------:R-:W-:Y:S05]  /*22fc0*/  BRA `(.L_x_952) ;  /* 0xffffffb400947947 */ /* 0x000fea000383ffff */
.L_x_953:
        /* <DEDUP_REMOVED lines=11> */
.L_x_3228:


//--------------------- .text._ZN7cutlass13device_kernelIN5flash11enable_sm90INS1_16FlashAttnFwdSm90INS1_25CollectiveMainloopFwdSm90ILi2EN4cute5tupleIJNS5_1CILi1EEES8_S8_EEENS6_IJNS7_ILi128EEENS7_ILi96EEENS7_ILi192EEEEEELi128ENS_10bfloat16_tEfNS_4arch4Sm90ELb0ELb1ELb0ELb0ELb1ELb0ELb0ELb1ELb1ELb1ELb0ELb0EEENS1_21CollectiveEpilogueFwdINS6_IJSA_SA_SB_EEES9_SE_SG_Li256ELb0ELb1ELb0ELb0EEENS1_30DynamicPersistentTileSchedulerILi256ELi128ELb0ELb1ELb1EEEEEEEEEvNT_6ParamsE --------------------------
	.section	.text._ZN7cutlass13device_kernelIN5flash11enable_sm90INS1_16FlashAttnFwdSm90INS1_25CollectiveMainloopFwdSm90ILi2EN4cute5tupleIJNS5_1CILi1EEES8_S8_EEENS6_IJNS7_ILi128EEENS7_ILi96EEENS7_ILi192EEEEEELi128ENS_10bfloat16_tEfNS_4arch4Sm90ELb0ELb1ELb0ELb0ELb1ELb0ELb0ELb1ELb1ELb1ELb0ELb0EEENS1_21CollectiveEpilogueFwdINS6_IJSA_SA_SB_EEES9_SE_SG_Li256ELb0ELb1ELb0ELb0EEENS1_30DynamicPersistentTileSchedulerILi256ELi128ELb0ELb1ELb1EEEEEEEEEvNT_6ParamsE,"ax",@progbits
	.align	128
.text._ZN7cutlass13device_kernelIN5flash11enable_sm90INS1_16FlashAttnFwdSm90INS1_25CollectiveMainloopFwdSm90ILi2EN4cute5tupleIJNS5_1CILi1EEES8_S8_EEENS6_IJNS7_ILi128EEENS7_ILi96EEENS7_ILi192EEEEEELi128ENS_10bfloat16_tEfNS_4arch4Sm90ELb0ELb1ELb0ELb0ELb1ELb0ELb0ELb1ELb1ELb1ELb0ELb0EEENS1_21CollectiveEpilogueFwdINS6_IJSA_SA_SB_EEES9_SE_SG_Li256ELb0ELb1ELb0ELb0EEENS1_30DynamicPersistentTileSchedulerILi256ELi128ELb0ELb1ELb1EEEEEEEEEvNT_6ParamsE:
        .type           _ZN7cutlass13device_kernelIN5flash11enable_sm90INS1_16FlashAttnFwdSm90INS1_25CollectiveMainloopFwdSm90ILi2EN4cute5tupleIJNS5_1CILi1EEES8_S8_EEENS6_IJNS7_ILi128EEENS7_ILi96EEENS7_ILi192EEEEEELi128ENS_10bfloat16_tEfNS_4arch4Sm90ELb0ELb1ELb0ELb0ELb1ELb0ELb0ELb1ELb1ELb1ELb0ELb0EEENS1_21CollectiveEpilogueFwdINS6_IJSA_SA_SB_EEES9_SE_SG_Li256ELb0ELb1ELb0ELb0EEENS1_30DynamicPersistentTileSchedulerILi256ELi128ELb0ELb1ELb1EEEEEEEEEvNT_6ParamsE,@function
        .size           _ZN7cutlass13device_kernelIN5flash11enable_sm90INS1_16FlashAttnFwdSm90INS1_25CollectiveMainloopFwdSm90ILi2EN4cute5tupleIJNS5_1CILi1EEES8_S8_EEENS6_IJNS7_ILi128EEENS7_ILi96EEENS7_ILi192EEEEEELi128ENS_10bfloat16_tEfNS_4arch4Sm90ELb0ELb1ELb0ELb0ELb1ELb0ELb0ELb1ELb1ELb1ELb0ELb0EEENS1_21CollectiveEpilogueFwdINS6_IJSA_SA_SB_EEES9_SE_SG_Li256ELb0ELb1ELb0ELb0EEENS1_30DynamicPersistentTileSchedulerILi256ELi128ELb0ELb1ELb1EEEEEEEEEvNT_6ParamsE,(.L_x_3229 - _ZN7cutlass13device_kernelIN5flash11enable_sm90INS1_16FlashAttnFwdSm90INS1_25CollectiveMainloopFwdSm90ILi2EN4cute5tupleIJNS5_1CILi1EEES8_S8_EEENS6_IJNS7_ILi128EEENS7_ILi96EEENS7_ILi192EEEEEELi128ENS_10bfloat16_tEfNS_4arch4Sm90ELb0ELb1ELb0ELb0ELb1ELb0ELb0ELb1ELb1ELb1ELb0ELb0EEENS1_21CollectiveEpilogueFwdINS6_IJSA_SA_SB_EEES9_SE_SG_Li256ELb0ELb1ELb0ELb0EEENS1_30DynamicPersistentTileSchedulerILi256ELi128ELb0ELb1ELb1EEEEEEEEEvNT_6ParamsE)
        .other          _ZN7cutlass13device_kernelIN5flash11enable_sm90INS1_16FlashAttnFwdSm90INS1_25CollectiveMainloopFwdSm90ILi2EN4cute5tupleIJNS5_1CILi1EEES8_S8_EEENS6_IJNS7_ILi128EEENS7_ILi96EEENS7_ILi192EEEEEELi128ENS_10bfloat16_tEfNS_4arch4Sm90ELb0ELb1ELb0ELb0ELb1ELb0ELb0ELb1ELb1ELb1ELb0ELb0EEENS1_21CollectiveEpilogueFwdINS6_IJSA_SA_SB_EEES9_SE_SG_Li256ELb0ELb1ELb0ELb0EEENS1_30DynamicPersistentTileSchedulerILi256ELi128ELb0ELb1ELb1EEEEEEEEEvNT_6ParamsE,@"STO_CUDA_ENTRY STV_DEFAULT"
_ZN7cutlass13device_kernelIN5flash11enable_sm90INS1_16FlashAttnFwdSm90INS1_25CollectiveMainloopFwdSm90ILi2EN4cute5tupleIJNS5_1CILi1EEES8_S8_EEENS6_IJNS7_ILi128EEENS7_ILi96EEENS7_ILi192EEEEEELi128ENS_10bfloat16_tEfNS_4arch4Sm90ELb0ELb1ELb0ELb0ELb1ELb0ELb0ELb1ELb1ELb1ELb0ELb0EEENS1_21CollectiveEpilogueFwdINS6_IJSA_SA_SB_EEES9_SE_SG_Li256ELb0ELb1ELb0ELb0EEENS1_30DynamicPersistentTileSchedulerILi256ELi128ELb0ELb1ELb1EEEEEEEEEvNT_6ParamsE:
        /* <DEDUP_REMOVED lines=45> */
.L_x_954:
        /* <DEDUP_REMOVED lines=22> */
.L_x_955:
        /* <DEDUP_REMOVED lines=18> */
.L_x_956:
        /* <DEDUP_REMOVED lines=22> */
.L_x_957:
        /* <DEDUP_REMOVED lines=23> */
.L_x_958:
        /* <DEDUP_REMOVED lines=10> */
.L_x_960:
[----:B------:R-:W-:-:S08]  /*08c0*/  NOP ;  /* 0x0000000000007918 */ /* 0x000fd00000000000 */
[----:B------:R-:W1:Y:S02]  /*08d0*/  USETMAXREG.TRY_ALLOC.CTAPOOL UP0, 0xe8 ;  /* 0x000000e8000079c8 */ /* 0x000e640008000600 */
[----:B-1----:R-:W-:-:S13]  /*08e0*/  PLOP3.LUT P0, PT, PT, PT, UP0, 0x80, 0x0 ;  /* 0x000000000000781c */ /* 0x002fda0003f0f008 */
[----:B------:R-:W-:Y:S05]  /*08f0*/  @!P0 BRA `(.L_x_960) ;  /* 0xfffffffc00f08947 */ /* 0x000fea000383ffff */
[----:B------:R-:W1:Y:S08]  /*0900*/  S2UR UR4, SR_CTAID.X ;  /* 0x00000000000479c3 */ /* 0x000e700000002500 */
[----:B------:R-:W-:Y:S08]  /*0910*/  BAR.ARV 0x4, 0x180 ;  /* 0x0106000000007b1d */ /* 0x000ff00000002000 */
[----:B------:R-:W1:Y:S08]  /*0920*/  LDC R0, c[0x0][0xc38] ;  /* 0x00030e00ff007b82 */ /* 0x000e700000000800 */
[----:B------:R-:W-:Y:S06]  /*0930*/  BAR.ARV 0x8, 0x180 ;  /* 0x0206000000007b1d */ /* 0x000fec0000002000 */
[----:B-1----:R-:W-:-:S13]  /*0940*/  ISETP.LE.AND P0, PT, R0, UR4, PT ;  /* 0x0000000400007c0c */ /* 0x002fda000bf03270 */
[----:B------:R-:W-:Y:S05]  /*0950*/  @P0 EXIT ;  /* 0x000000000000094d */ /* 0x000fea0003800000 */
[----:B------:R-:W2:Y:S01]  /*0960*/  LDL R3, [R1+0x4] ;  /* 0x0000040001037983 */ /* 0x000ea20000100800 */
[----:B------:R-:W-:Y:S01]  /*0970*/  IMAD.U32 R16, RZ, RZ, UR4 ;  /* 0x00000004ff107e24 */ /* 0x000fe2000f8e00ff */
[----:B------:R-:W-:Y:S01]  /*0980*/  UMOV UR38, URZ ;  /* 0x0000003f00267c82 */ /* 0x000fe20008000000 */
[----:B------:R-:W-:Y:S01]  /*0990*/  IMAD.MOV.U32 R166, RZ, RZ, RZ ;  /* 0x000000ffffa67224 */ /* 0x000fe200078e00ff */
[----:B0-----:R-:W0:Y:S01]  /*09a0*/  S2R R2, SR_TID.X ;  /* 0x0000000000027919 */ /* 0x001e220000002100 */
[----:B------:R-:W-:Y:S01]  /*09b0*/  UMOV UR39, URZ ;  /* 0x0000003f00277c82 */ /* 0x000fe20008000000 */
[----:B0-----:R-:W-:Y:S01]  /*09c0*/  VIADD R174, R2, 0xffffff80 ;  /* 0xffffff8002ae7836 */ /* 0x001fe20000000000 */
[----:B--2---:R-:W-:-:S04]  /*09d0*/  R2UR UR5, R3 ;  /* 0x00000000030572ca */ /* 0x004fc800000e0000 */
[----:B------:R-:W-:-:S04]  /*09e0*/  SHF.R.S32.HI R3, RZ, 0x1f, R174 ;  /* 0x0000001fff037819 */ /* 0x000fc800000114ae */
[CC--:B------:R-:W-:Y:S02]  /*09f0*/  LEA.HI R0, R3.reuse, R174.reuse, RZ, 0x7 ;  /* 0x000000ae03007211 */ /* 0x0c0fe400078f38ff */
[CC--:B------:R-:W-:Y:S02]  /*0a00*/  LEA.HI R4, R3.reuse, R174.reuse, RZ, 0x5 ;  /* 0x000000ae03047211 */ /* 0x0c0fe400078f28ff */
[----:B------:R-:W-:Y:S02]  /*0a10*/  LOP3.LUT R167, R0, 0xffffff80, RZ, 0xc0, !PT ;  /* 0xffffff8000a77812 */ /* 0x000fe400078ec0ff */
[CC--:B------:R-:W-:Y:S01]  /*0a20*/  LEA.HI R2, R3.reuse, R174.reuse, RZ, 0x4 ;  /* 0x000000ae03027211 */ /* 0x0c0fe200078f20ff */
[----:B------:R-:W-:Y:S01]  /*0a30*/  IMAD.SHL.U32 R4, R4, 0x20, RZ ;  /* 0x0000002004047824 */ /* 0x000fe200078e00ff */
[----:B------:R-:W-:Y:S01]  /*0a40*/  LEA.HI R11, R3, R174, RZ, 0x2 ;  /* 0x000000ae030b7211 */ /* 0x000fe200078f10ff */
[----:B------:R-:W-:Y:S01]  /*0a50*/  IMAD.IADD R167, R174, 0x1, -R167 ;  /* 0x00000001aea77824 */ /* 0x000fe200078e0aa7 */
[----:B------:R-:W-:Y:S01]  /*0a60*/  LOP3.LUT R5, R2, 0x3fffff0, RZ, 0xc0, !PT ;  /* 0x03fffff002057812 */ /* 0x000fe200078ec0ff */
[----:B------:R-:W-:Y:S01]  /*0a70*/  ULOP3.LUT UR61, UR5, 0x1, URZ, 0xfc, !UPT ;  /* 0x00000001053d7892 */ /* 0x000fe2000f8efc3f */
[----:B------:R-:W-:-:S02]  /*0a80*/  LOP3.LUT R11, R11, 0xfffffffc, RZ, 0xc0, !PT ;  /* 0xfffffffc0b0b7812 */ /* 0x000fc400078ec0ff */
[----:B------:R-:W-:Y:S01]  /*0a90*/  SHF.R.S32.HI R6, RZ, 0x1f, R167 ;  /* 0x0000001fff067819 */ /* 0x000fe200000114a7 */
[C---:B------:R-:W-:Y:S01]  /*0aa0*/  IMAD.IADD R5, R174.reuse, 0x1, -R5 ;  /* 0x00000001ae057824 */ /* 0x040fe200078e0a05 */
[----:B------:R-:W-:Y:S01]  /*0ab0*/  LEA.HI R3, R3, R174, RZ, 0x3 ;  /* 0x000000ae03037211 */ /* 0x000fe200078f18ff */
[----:B------:R-:W-:Y:S01]  /*0ac0*/  IMAD.IADD R11, R174, 0x1, -R11 ;  /* 0x00000001ae0b7824 */ /* 0x000fe200078e0a0b */
[----:B------:R-:W-:Y:S02]  /*0ad0*/  LEA.HI R8, R6, R167, RZ, 0x2 ;  /* 0x000000a706087211 */ /* 0x000fe400078f10ff */
[----:B------:R-:W-:Y:S02]  /*0ae0*/  SHF.R.S32.HI R169, RZ, 0x7, R0 ;  /* 0x00000007ffa97819 */ /* 0x000fe40000011400 */
[--C-:B------:R-:W-:Y:S02]  /*0af0*/  SHF.R.S32.HI R9, RZ, 0x2, R8.reuse ;  /* 0x00000002ff097819 */ /* 0x100fe40000011408 */
[----:B------:R-:W-:-:S02]  /*0b00*/  SHF.R.S32.HI R10, RZ, 0x1f, R8 ;  /* 0x0000001fff0a7819 */ /* 0x000fc40000011408 */
[----:B------:R-:W-:Y:S02]  /*0b10*/  LOP3.LUT R4, R4, 0xfffffc00, RZ, 0xc0, !PT ;  /* 0xfffffc0004047812 */ /* 0x000fe400078ec0ff */
[----:B------:R-:W-:Y:S02]  /*0b20*/  LEA.HI R10, R10, R9, RZ, 0x3 ;  /* 0x000000090a0a7211 */ /* 0x000fe400078f18ff */
[----:B------:R-:W-:Y:S01]  /*0b30*/  LOP3.LUT R163, R3, 0xfffffff8, RZ, 0xc0, !PT ;  /* 0xfffffff803a37812 */ /* 0x000fe200078ec0ff */
[----:B------:R-:W-:Y:S01]  /*0b40*/  IMAD R5, R5, 0x40, R4 ;  /* 0x0000004005057824 */ /* 0x000fe200078e0204 */
[----:B------:R-:W-:Y:S02]  /*0b50*/  SHF.R.S32.HI R7, RZ, 0x4, R2 ;  /* 0x00000004ff077819 */ /* 0x000fe40000011402 */
[----:B------:R-:W-:Y:S01]  /*0b60*/  LOP3.LUT R10, R10, 0xfffffff8, RZ, 0xc0, !PT ;  /* 0xfffffff80a0a7812 */ /* 0x000fe200078ec0ff */
[----:B------:R-:W-:Y:S01]  /*0b70*/  IMAD.IADD R163, R174, 0x1, -R163 ;  /* 0x00000001aea37824 */ /* 0x000fe200078e0aa3 */
[----:B------:R-:W-:-:S02]  /*0b80*/  LEA.HI R6, R6, R167, RZ, 0x5 ;  /* 0x000000a706067211 */ /* 0x000fc400078f28ff */
[----:B------:R-:W-:Y:S01]  /*0b90*/  LEA.HI R0, R0, R169, RZ, 0x1 ;  /* 0x000000a900007211 */ /* 0x000fe200078f08ff */
[----:B------:R-:W-:Y:S01]  /*0ba0*/  IMAD.IADD R9, R9, 0x1, -R10 ;  /* 0x0000000109097824 */ /* 0x000fe200078e0a0a */
[----:B------:R-:W-:Y:S01]  /*0bb0*/  LEA.HI R2, R2, R7, RZ, 0x1 ;  /* 0x0000000702027211 */ /* 0x000fe200078f08ff */
[----:B------:R-:W-:Y:S01]  /*0bc0*/  IMAD.SHL.U32 R160, R163, 0x8, RZ ;  /* 0x00000008a3a07824 */ /* 0x000fe200078e00ff */
[----:B------:R-:W-:Y:S02]  /*0bd0*/  SHF.R.S32.HI R6, RZ, 0x5, R6 ;  /* 0x00000005ff067819 */ /* 0x000fe40000011406 */
[----:B------:R-:W-:Y:S01]  /*0be0*/  LEA.HI R4, R11, R11, RZ, 0x1 ;  /* 0x0000000b0b047211 */ /* 0x000fe200078f08ff */
[----:B------:R-:W-:Y:S01]  /*0bf0*/  VIADD R161, R160, 0x40 ;  /* 0x00000040a0a17836 */ /* 0x000fe20000000000 */
[----:B------:R-:W-:Y:S01]  /*0c00*/  LOP3.LUT R0, R0, 0x3fffffe, RZ, 0xc0, !PT ;  /* 0x03fffffe00007812 */ /* 0x000fe200078ec0ff */
[----:B------:R-:W-:Y:S01]  /*0c10*/  IMAD R9, R6, 0x10, R9 ;  /* 0x0000001006097824 */ /* 0x000fe200078e0209 */
[----:B------:R-:W-:-:S02]  /*0c20*/  LOP3.LUT R2, R2, 0x1ffffffe, RZ, 0xc0, !PT ;  /* 0x1ffffffe02027812 */ /* 0x000fc400078ec0ff */
[----:B------:R-:W-:Y:S01]  /*0c30*/  LOP3.LUT R4, R4, 0x1ffffffe, RZ, 0xc0, !PT ;  /* 0x1ffffffe04047812 */ /* 0x000fe200078ec0ff */
[----:B------:R-:W-:Y:S01]  /*0c40*/  IMAD.IADD R0, R169, 0x1, -R0 ;  /* 0x00000001a9007824 */ /* 0x000fe200078e0a00 */
[----:B------:R-:W-:Y:S01]  /*0c50*/  LOP3.LUT R18, R8, 0x7ffffffc, RZ, 0xc0, !PT ;  /* 0x7ffffffc08127812 */ /* 0x000fe200078ec0ff */
[----:B------:R-:W-:Y:S01]  /*0c60*/  IMAD.IADD R2, R7, 0x1, -R2 ;  /* 0x0000000107027824 */ /* 0x000fe200078e0a02 */
[----:B------:R-:W-:Y:S01]  /*0c70*/  SHF.R.S32.HI R165, RZ, 0x3, R3 ;  /* 0x00000003ffa57819 */ /* 0x000fe20000011403 */
[----:B------:R-:W-:Y:S01]  /*0c80*/  IMAD.IADD R11, R11, 0x1, -R4 ;  /* 0x000000010b0b7824 */ /* 0x000fe200078e0a04 */
[----:B------:R-:W-:Y:S01]  /*0c90*/  SHF.R.S32.HI R173, RZ, 0x1f, R160 ;  /* 0x0000001fffad7819 */ /* 0x000fe200000114a0 */
[----:B------:R-:W-:Y:S01]  /*0ca0*/  IMAD R170, R0, 0x40, R9 ;  /* 0x0000004000aa7824 */ /* 0x000fe200078e0209 */
[----:B------:R-:W-:Y:S01]  /*0cb0*/  SHF.R.S32.HI R172, RZ, 0x1f, R161 ;  /* 0x0000001fffac7819 */ /* 0x000fe200000114a1 */
[----:B------:R-:W-:Y:S02]  /*0cc0*/  IMAD R171, R2, 0x8, R5 ;  /* 0x0000000802ab7824 */ /* 0x000fe400078e0205 */
[----:B------:R-:W-:-:S02]  /*0cd0*/  IMAD.IADD R18, R167, 0x1, -R18 ;  /* 0x00000001a7127824 */ /* 0x000fc400078e0a12 */
[----:B------:R-:W-:-:S07]  /*0ce0*/  IMAD R22, R11, 0x8, R170 ;  /* 0x000000080b167824 */ /* 0x000fce00078e02aa */
.L_x_1065:
[----:B0--34-:R-:W0:Y:S01]  /*0cf0*/  LDC R3, c[0x0][0xc60] ;  /* 0x00031800ff037b82 */ /* 0x019e220000000800 */
[----:B------:R-:W-:Y:S01]  /*0d00*/  IMAD.MOV.U32 R0, RZ, RZ, R16 ;  /* 0x000000ffff007224 */ /* 0x000fe200078e0010 */
[----:B------:R-:W-:Y:S01]  /*0d10*/  ULDC UR4, c[0x0][0xc78] ;  /* 0x00031e0000047ab9 */ /* 0x000fe20000000800 */
[----:B0-----:R-:W-:-:S13]  /*0d20*/  ISETP.NE.AND P0, PT, R3, 0x1, PT ;  /* 0x000000010300780c */ /* 0x001fda0003f05270 */
[----:B-----5:R-:W0:Y:S08]  /*0d30*/  @P0 LDC R5, c[0x0][0xc64] ;  /* 0x00031900ff050b82 */ /* 0x020e300000000800 */
[----:B------:R-:W1:Y:S01]  /*0d40*/  @P0 LDC R7, c[0x0][0xc68] ;  /* 0x00031a00ff070b82 */ /* 0x000e620000000800 */
[----:B0-----:R-:W-:-:S05]  /*0d50*/  @P0 IMAD.HI.U32 R2, R16, R5, RZ ;  /* 0x0000000510020227 */ /* 0x001fca00078e00ff */
[----:B-1----:R-:W-:-:S04]  /*0d60*/  @P0 SHF.R.U32.HI R0, RZ, R7, R2 ;  /* 0x00000007ff000219 */ /* 0x002fc80000011602 */
[----:B------:R-:W-:Y:S01]  /*0d70*/  ISETP.GE.AND P0, PT, R0, UR4, PT ;  /* 0x0000000400007c0c */ /* 0x000fe2000bf06270 */
[----:B------:R-:W-:-:S04]  /*0d80*/  IMAD.MOV R2, RZ, RZ, -R0 ;  /* 0x000000ffff027224 */ /* 0x000fc800078e0a00 */
[----:B------:R-:W-:-:S08]  /*0d90*/  IMAD R11, R3, R2, R16 ;  /* 0x00000002030b7224 */ /* 0x000fd000078e0210 */
[----:B--2---:R-:W-:Y:S05]  /*0da0*/  @!P0 BRA `(.L_x_961) ;  /* 0x0000000000208947 */ /* 0x004fea0003800000 */
[----:B------:R-:W0:Y:S01]  /*0db0*/  LDC R3, c[0x0][0xc6c] ;  /* 0x00031b00ff037b82 */ /* 0x000e220000000800 */
[----:B------:R-:W-:Y:S01]  /*0dc0*/  IMAD.MOV.U32 R2, RZ, RZ, R11 ;  /* 0x000000ffff027224 */ /* 0x000fe200078e000b */
[----:B0-----:R-:W-:-:S13]  /*0dd0*/  ISETP.NE.AND P0, PT, R3, 0x1, PT ;  /* 0x000000010300780c */ /* 0x001fda0003f05270 */
[----:B------:R-:W0:Y:S02]  /*0de0*/  @P0 LDC.64 R4, c[0x0][0xc70] ;  /* 0x00031c00ff040b82 */ /* 0x000e240000000a00 */
[----:B0-----:R-:W-:-:S05]  /*0df0*/  @P0 IMAD.HI.U32 R4, R11, R4, RZ ;  /* 0x000000040b040227 */ /* 0x001fca00078e00ff */
[----:B------:R-:W-:-:S05]  /*0e00*/  @P0 SHF.R.U32.HI R2, RZ, R5, R4 ;  /* 0x00000005ff020219 */ /* 0x000fca0000011604 */
[----:B------:R-:W-:Y:S01]  /*0e10*/  IMAD R3, R2, R3, RZ ;  /* 0x0000000302037224 */ /* 0x000fe200078e02ff */
[----:B------:R-:W-:Y:S06]  /*0e20*/  BRA `(.L_x_962) ;  /* 0x00000000001c7947 */ /* 0x000fec0003800000 */
.L_x_961:
[----:B------:R-:W0:Y:S01]  /*0e30*/  LDC R3, c[0x0][0xc54] ;  /* 0x00031500ff037b82 */ /* 0x000e220000000800 */
[----:B------:R-:W-:Y:S01]  /*0e40*/  IMAD.MOV.U32 R2, RZ, RZ, R11 ;  /* 0x000000ffff027224 */ /* 0x000fe200078e000b */
[----:B0-----:R-:W-:-:S13]  /*0e50*/  ISETP.NE.AND P0, PT, R3, 0x1, PT ;  /* 0x000000010300780c */ /* 0x001fda0003f05270 */
[----:B------:R-:W0:Y:S02]  /*0e60*/  @P0 LDC.64 R4, c[0x0][0xc58] ;  /* 0x00031600ff040b82 */ /* 0x000e240000000a00 */
[----:B0-----:R-:W-:-:S05]  /*0e70*/  @P0 IMAD.HI.U32 R4, R11, R4, RZ ;  /* 0x000000040b040227 */ /* 0x001fca00078e00ff */
[----:B------:R-:W-:-:S05]  /*0e80*/  @P0 SHF.R.U32.HI R2, RZ, R5, R4 ;  /* 0x00000005ff020219 */ /* 0x000fca0000011604 */
[----:B------:R-:W-:-:S07]  /*0e90*/  IMAD R3, R2, R3, RZ ;  /* 0x0000000302037224 */ /* 0x000fce00078e02ff */
.L_x_962:
[----:B------:R-:W0:Y:S01]  /*0ea0*/  LDC R164, c[0x0][0xc48] ;  /* 0x00031200ffa47b82 */ /* 0x000e220000000800 */
[----:B------:R-:W-:Y:S01]  /*0eb0*/  LOP3.LUT R2, RZ, R2, RZ, 0x33, !PT ;  /* 0x00000002ff027212 */ /* 0x000fe200078e33ff */
[----:B------:R-:W-:Y:S01]  /*0ec0*/  ULDC UR4, c[0x0][0xc3c] ;  /* 0x00030f0000047ab9 */ /* 0x000fe20000000800 */
[----:B------:R-:W-:Y:S01]  /*0ed0*/  IMAD.IADD R3, R11, 0x1, -R3 ;  /* 0x000000010b037824 */ /* 0x000fe200078e0a03 */
[----:B------:R-:W-:Y:S01]  /*0ee0*/  ULDC UR6, c[0x0][0xc54] ;  /* 0x0003150000067ab9 */ /* 0x000fe20000000800 */
[----:B------:R-:W-:Y:S01]  /*0ef0*/  LOP3.LUT R19, R19, 0xffefffff, RZ, 0xc0, !PT ;  /* 0xffefffff13137812 */ /* 0x000fe200078ec0ff */
[----:B------:R-:W-:Y:S01]  /*0f00*/  VIADD R2, R2, UR4 ;  /* 0x0000000402027c36 */ /* 0x000fe20008000000 */
[----:B------:R-:W-:Y:S01]  /*0f10*/  ULDC.64 UR4, c[0x0][0x418] ;  /* 0x0001060000047ab9 */ /* 0x000fe20000000a00 */
[----:B------:R-:W1:Y:S01]  /*0f20*/  LDC R168, c[0x0][0x448] ;  /* 0x00011200ffa87b82 */ /* 0x000e620000000800 */
[----:B------:R-:W-:Y:S01]  /*0f30*/  ISETP.NE.U32.AND P0, PT, RZ, UR4, PT ;  /* 0x00000004ff007c0c */ /* 0x000fe2000bf05070 */
[----:B------:R-:W-:-:S02]  /*0f40*/  IMAD.SHL.U32 R17, R2, 0x80, RZ ;  /* 0x0000008002117824 */ /* 0x000fc400078e00ff */
[----:B------:R-:W-:Y:S01]  /*0f50*/  IMAD R14, R0, UR6, R3 ;  /* 0x00000006000e7c24 */ /* 0x000fe2000f8e0203 */
[----:B------:R-:W-:Y:S01]  /*0f60*/  ISETP.NE.AND.EX P0, PT, RZ, UR5, PT, P0 ;  /* 0x00000005ff007c0c */ /* 0x000fe2000bf05300 */
[----:B------:R-:W-:Y:S02]  /*0f70*/  VIADD R2, R17, 0x7f ;  /* 0x0000007f11027836 */ /* 0x000fe40000000000 */
[----:B------:R-:W2:Y:S01]  /*0f80*/  LDC.64 R12, c[0x0][0x9e0] ;  /* 0x00027800ff0c7b82 */ /* 0x000ea20000000a00 */
[----:B------:R-:W-:Y:S01]  /*0f90*/  IMAD.MOV.U32 R162, RZ, RZ, R14 ;  /* 0x000000ffffa27224 */ /* 0x000fe200078e000e */
[----:B0-----:R-:W-:-:S06]  /*0fa0*/  ISETP.NE.AND P1, PT, R164, 0x1, PT ;  /* 0x00000001a400780c */ /* 0x001fcc0003f25270 */
[----:B------:R-:W0:Y:S01]  /*0fb0*/  LDC R10, c[0x0][0x288] ;  /* 0x0000a200ff0a7b82 */ /* 0x000e220000000800 */
[----:B-1----:R-:W-:-:S07]  /*0fc0*/  ISETP.NE.AND P3, PT, R168, 0x1, PT ;  /* 0x00000001a800780c */ /* 0x002fce0003f65270 */
[----:B------:R-:W1:Y:S01]  /*0fd0*/  LDC R73, c[0x0][0x424] ;  /* 0x00010900ff497b82 */ /* 0x000e620000000800 */
[----:B--2---:R-:W-:-:S07]  /*0fe0*/  ISETP.GE.AND P2, PT, R13, 0x1, PT ;  /* 0x000000010d00780c */ /* 0x004fce0003f46270 */
[----:B------:R-:W2:Y:S01]  /*0ff0*/  @P1 LDC R5, c[0x0][0xc4c] ;  /* 0x00031300ff051b82 */ /* 0x000ea20000000800 */
[----:B------:R-:W-:-:S07]  /*1000*/  @P3 LOP3.LUT R19, R19, 0x100000, RZ, 0xfc, !PT ;  /* 0x0010000013133812 */ /* 0x000fce00078efcff */
[----:B------:R-:W3:Y:S01]  /*1010*/  @P3 LDC R9, c[0x0][0x44c] ;  /* 0x00011300ff093b82 */ /* 0x000ee20000000800 */
[----:B0-----:R-:W-:Y:S02]  /*1020*/  IADD3 R4, -R10, 0x1, RZ ;  /* 0x000000010a047810 */ /* 0x001fe40007ffe1ff */
[----:B------:R-:W-:-:S04]  /*1030*/  LOP3.LUT R19, R19, 0xfff7ffff, RZ, 0xc0, !PT ;  /* 0xfff7ffff13137812 */ /* 0x000fc800078ec0ff */
[----:B------:R-:W-:Y:S01]  /*1040*/  @P2 LOP3.LUT R19, R19, 0x80000, RZ, 0xfc, !PT ;  /* 0x0008000013132812 */ /* 0x000fe200078efcff */
[----:B------:R-:W0:Y:S01]  /*1050*/  @P1 LDC R7, c[0x0][0xc50] ;  /* 0x00031400ff071b82 */ /* 0x000e220000000800 */
[----:B-1----:R-:W-:-:S07]  /*1060*/  SEL R73, R73, 0x1, P0 ;  /* 0x0000000149497807 */ /* 0x002fce0000000000 */
[----:B------:R-:W1:Y:S01]  /*1070*/  @P3 LDC R6, c[0x0][0x450] ;  /* 0x00011400ff063b82 */ /* 0x000e620000000800 */
[----:B--2---:R-:W-:-:S07]  /*1080*/  @P1 IMAD.HI.U32 R0, R14, R5, RZ ;  /* 0x000000050e001227 */ /* 0x004fce00078e00ff */
[----:B------:R-:W2:Y:S01]  /*1090*/  LDC R8, c[0x0][0x2f0] ;  /* 0x0000bc00ff087b82 */ /* 0x000ea20000000800 */
[----:B---3--:R-:W-:Y:S01]  /*10a0*/  @P3 IMAD.HI.U32 R3, R2, R9, RZ ;  /* 0x0000000902033227 */ /* 0x008fe200078e00ff */
[----:B0-----:R-:W-:-:S04]  /*10b0*/  @P1 SHF.R.U32.HI R162, RZ, R7, R0 ;  /* 0x00000007ffa21219 */ /* 0x001fc80000011600 */
[----:B-1----:R-:W-:Y:S01]  /*10c0*/  @P3 SHF.R.U32.HI R2, RZ, R6, R3 ;  /* 0x00000006ff023219 */ /* 0x002fe20000011603 */
[----:B------:R-:W-:-:S04]  /*10d0*/  IMAD.MOV R3, RZ, RZ, -R162 ;  /* 0x000000ffff037224 */ /* 0x000fc800078e0aa2 */
[----:B------:R-:W-:Y:S02]  /*10e0*/  IMAD R164, R164, R3, R14 ;  /* 0x00000003a4a47224 */ /* 0x000fe400078e020e */
[CC--:B--2---:R-:W-:Y:S02]  /*10f0*/  IMAD R5, R73.reuse, R8.reuse, R4 ;  /* 0x0000000849057224 */ /* 0x0c4fe400078e0204 */
[----:B------:R-:W-:Y:S02]  /*1100*/  IMAD R16, R73, R8, RZ ;  /* 0x0000000849107224 */ /* 0x000fe400078e02ff */
[----:B------:R-:W-:-:S04]  /*1110*/  IMAD.IADD R7, R5, 0x1, R2 ;  /* 0x0000000105077824 */ /* 0x000fc800078e0202 */
[----:B------:R-:W-:Y:S01]  /*1120*/  IMAD.IADD R0, R7, 0x1, R12 ;  /* 0x0000000107007824 */ /* 0x000fe200078e020c */
[----:B------:R-:W-:Y:S06]  /*1130*/  @!P2 BRA `(.L_x_963) ;  /* 0x000000000040a947 */ /* 0x000fec0003800000 */
[C---:B------:R-:W-:Y:S01]  /*1140*/  ISETP.GT.AND P0, PT, R7.reuse, RZ, PT ;  /* 0x000000ff0700720c */ /* 0x040fe20003f04270 */
[----:B------:R-:W-:-:S12]  /*1150*/  VIADD R2, R7, 0xffffffff ;  /* 0xffffffff07027836 */ /* 0x000fd80000000000 */
[----:B------:R-:W-:Y:S05]  /*1160*/  @P0 BRA `(.L_x_964) ;  /* 0x00000000001c0947 */ /* 0x000fea0003800000 */
[----:B------:R-:W-:Y:S01]  /*1170*/  ISETP.NE.AND P0, PT, R13, 0x1, PT ;  /* 0x000000010d00780c */ /* 0x000fe20003f05270 */
[----:B------:R-:W-:-:S12]  /*1180*/  IMAD.MOV R3, RZ, RZ, -R7 ;  /* 0x000000ffff037224 */ /* 0x000fd800078e0a07 */
[----:B------:R-:W0:Y:S02]  /*1190*/  @P0 LDC.64 R4, c[0x0][0x9e8] ;  /* 0x00027a00ff040b82 */ /* 0x000e240000000a00 */
[----:B0-----:R-:W-:-:S05]  /*11a0*/  @P0 IMAD.HI.U32 R2, R3, R4, RZ ;  /* 0x0000000403020227 */ /* 0x001fca00078e00ff */
[----:B------:R-:W-:-:S04]  /*11b0*/  @P0 SHF.R.U32.HI R3, RZ, R5, R2 ;  /* 0x00000005ff030219 */ /* 0x000fc80000011602 */
[----:B------:R-:W-:Y:S01]  /*11c0*/  LOP3.LUT R2, RZ, R3, RZ, 0x33, !PT ;  /* 0x00000003ff027212 */ /* 0x000fe200078e33ff */
[----:B------:R-:W-:Y:S06]  /*11d0*/  BRA `(.L_x_965) ;  /* 0x0000000000107947 */ /* 0x000fec0003800000 */
.L_x_964:
[----:B------:R-:W-:-:S13]  /*11e0*/  ISETP.NE.AND P0, PT, R13, 0x1, PT ;  /* 0x000000010d00780c */ /* 0x000fda0003f05270 */
[----:B------:R-:W0:Y:S02]  /*11f0*/  @P0 LDC.64 R4, c[0x0][0x9e8] ;  /* 0x00027a00ff040b82 */ /* 0x000e240000000a00 */
[----:B0-----:R-:W-:-:S05]  /*1200*/  @P0 IMAD.HI.U32 R4, R2, R4, RZ ;  /* 0x0000000402040227 */ /* 0x001fca00078e00ff */
[----:B------:R-:W-:-:S07]  /*1210*/  @P0 SHF.R.U32.HI R2, RZ, R5, R4 ;  /* 0x00000005ff020219 */ /* 0x000fce0000011604 */
.L_x_965:
[----:B------:R-:W-:-:S05]  /*1220*/  IMAD R3, R2, R13, R13 ;  /* 0x0000000d02037224 */ /* 0x000fca00078e020d */
[----:B------:R-:W-:-:S07]  /*1230*/  VIMNMX R0, R0, R3, PT ;  /* 0x0000000300007248 */ /* 0x000fce0003fe0100 */
.L_x_963:
[----:B------:R-:W0:Y:S01]  /*1240*/  @P3 LDC R6, c[0x0][0x44c] ;  /* 0x00011300ff063b82 */ /* 0x000e220000000800 */
[----:B------:R-:W-:Y:S01]  /*1250*/  VIADD R2, R0, 0x5f ;  /* 0x0000005f00027836 */ /* 0x000fe20000000000 */
[----:B------:R-:W-:Y:S01]  /*1260*/  ULDC UR4, c[0x0][0x9dc] ;  /* 0x0002770000047ab9 */ /* 0x000fe20000000800 */
[----:B------:R-:W-:Y:S02]  /*1270*/  IMAD R0, R73, R8, 0x5f ;  /* 0x0000005f49007424 */ /* 0x000fe400078e0208 */
[----:B------:R-:W-:-:S03]  /*1280*/  IMAD.HI R2, R2, 0x2aaaaaab, RZ ;  /* 0x2aaaaaab02027827 */ /* 0x000fc600078e02ff */
[----:B------:R-:W1:Y:S01]  /*1290*/  @P3 LDC R7, c[0x0][0x450] ;  /* 0x00011400ff073b82 */ /* 0x000e620000000800 */
[----:B------:R-:W-:Y:S01]  /*12a0*/  IMAD.HI R0, R0, 0x2aaaaaab, RZ ;  /* 0x2aaaaaab00007827 */ /* 0x000fe200078e02ff */
[----:B------:R-:W-:-:S03]  /*12b0*/  SHF.R.U32.HI R5, RZ, 0x1f, R2 ;  /* 0x0000001fff057819 */ /* 0x000fc60000011602 */
[----:B------:R-:W-:Y:S01]  /*12c0*/  IMAD.MOV.U32 R4, RZ, RZ, R17 ;  /* 0x000000ffff047224 */ /* 0x000fe200078e0011 */
[----:B------:R-:W-:Y:S01]  /*12d0*/  SHF.R.U32.HI R3, RZ, 0x1f, R0 ;  /* 0x0000001fff037819 */ /* 0x000fe20000011600 */
[----:B------:R-:W-:Y:S01]  /*12e0*/  IMAD R73, R73, R8, -R10 ;  /* 0x0000000849497224 */ /* 0x000fe200078e0a0a */
[----:B------:R-:W-:Y:S02]  /*12f0*/  LEA.HI.SX32 R72, R2, R5, 0x1c ;  /* 0x0000000502487211 */ /* 0x000fe400078fe2ff */
[----:B------:R-:W-:-:S04]  /*1300*/  LEA.HI.SX32 R3, R0, R3, 0x1c ;  /* 0x0000000300037211 */ /* 0x000fc800078fe2ff */
[----:B------:R-:W-:Y:S01]  /*1310*/  VIMNMX R72, R3, R72, PT ;  /* 0x0000004803487248 */ /* 0x000fe20003fe0100 */
[----:B0-----:R-:W-:-:S05]  /*1320*/  @P3 IMAD.HI.U32 R6, R17, R6, RZ ;  /* 0x0000000611063227 */ /* 0x001fca00078e00ff */
[----:B-1----:R-:W-:-:S05]  /*1330*/  @P3 SHF.R.U32.HI R4, RZ, R7, R6 ;  /* 0x00000007ff043219 */ /* 0x002fca0000011606 */
[----:B------:R-:W-:-:S04]  /*1340*/  IMAD.IADD R0, R73, 0x1, R4 ;  /* 0x0000000149007824 */ /* 0x000fc800078e0204 */
[----:B------:R-:W-:Y:S01]  /*1350*/  VIADD R2, R0, -UR4 ;  /* 0x8000000400027c36 */ /* 0x000fe20008000000 */
[----:B------:R-:W-:Y:S06]  /*1360*/  @!P2 BRA `(.L_x_966) ;  /* 0x00000000003ca947 */ /* 0x000fec0003800000 */
[----:B------:R-:W-:-:S13]  /*1370*/  ISETP.GT.AND P0, PT, R0, -0x1, PT ;  /* 0xffffffff0000780c */ /* 0x000fda0003f04270 */
[----:B------:R-:W-:Y:S05]  /*1380*/  @P0 BRA `(.L_x_967) ;  /* 0x00000000001c0947 */ /* 0x000fea0003800000 */
[----:B------:R-:W-:Y:S02]  /*1390*/  ISETP.NE.AND P0, PT, R13, 0x1, PT ;  /* 0x000000010d00780c */ /* 0x000fe40003f05270 */
[----:B------:R-:W-:-:S11]  /*13a0*/  LOP3.LUT R3, RZ, R0, RZ, 0x33, !PT ;  /* 0x00000000ff037212 */ /* 0x000fd600078e33ff */
[----:B------:R-:W0:Y:S02]  /*13b0*/  @P0 LDC.64 R4, c[0x0][0x9e8] ;  /* 0x00027a00ff040b82 */ /* 0x000e240000000a00 */
[----:B0-----:R-:W-:-:S05]  /*13c0*/  @P0 IMAD.HI.U32 R0, R3, R4, RZ ;  /* 0x0000000403000227 */ /* 0x001fca00078e00ff */
[----:B------:R-:W-:-:S04]  /*13d0*/  @P0 SHF.R.U32.HI R3, RZ, R5, R0 ;  /* 0x00000005ff030219 */ /* 0x000fc80000011600 */
[----:B------:R-:W-:Y:S01]  /*13e0*/  LOP3.LUT R0, RZ, R3, RZ, 0x33, !PT ;  /* 0x00000003ff007212 */ /* 0x000fe200078e33ff */
[----:B------:R-:W-:Y:S06]  /*13f0*/  BRA `(.L_x_968) ;  /* 0x0000000000107947 */ /* 0x000fec0003800000 */
.L_x_967:
[----:B------:R-:W-:-:S13]  /*1400*/  ISETP.NE.AND P0, PT, R13, 0x1, PT ;  /* 0x000000010d00780c */ /* 0x000fda0003f05270 */
[----:B------:R-:W0:Y:S02]  /*1410*/  @P0 LDC.64 R4, c[0x0][0x9e8] ;  /* 0x00027a00ff040b82 */ /* 0x000e240000000a00 */
[----:B0-----:R-:W-:-:S05]  /*1420*/  @P0 IMAD.HI.U32 R4, R0, R4, RZ ;  /* 0x0000000400040227 */ /* 0x001fca00078e00ff */
[----:B------:R-:W-:-:S07]  /*1430*/  @P0 SHF.R.U32.HI R0, RZ, R5, R4 ;  /* 0x00000005ff000219 */ /* 0x000fce0000011604 */
.L_x_968:
[----:B------:R-:W-:-:S05]  /*1440*/  IMAD R3, R0, R13, RZ ;  /* 0x0000000d00037224 */ /* 0x000fca00078e02ff */
[----:B------:R-:W-:-:S07]  /*1450*/  VIMNMX R2, R2, R3, !PT ;  /* 0x0000000302027248 */ /* 0x000fce0007fe0100 */
.L_x_966:
[----:B------:R-:W-:Y:S01]  /*1460*/  IMAD.HI R2, R2, 0x2aaaaaab, RZ ;  /* 0x2aaaaaab02027827 */ /* 0x000fe200078e02ff */
[----:B------:R-:W-:Y:S02]  /*1470*/  PLOP3.LUT P0, PT, PT, PT, PT, 0x80, 0x0 ;  /* 0x000000000000781c */ /* 0x000fe40003f0f070 */
[----:B------:R-:W-:Y:S02]  /*1480*/  CS2R R88, SRZ ;  /* 0x0000000000587805 */ /* 0x000fe4000001ff00 */
[----:B------:R-:W-:Y:S01]  /*1490*/  CS2R R86, SRZ ;  /* 0x0000000000567805 */ /* 0x000fe2000001ff00 */
[----:B------:R-:W-:Y:S01]  /*14a0*/  IMAD.MOV.U32 R0, RZ, RZ, RZ ;  /* 0x000000ffff007224 */ /* 0x000fe200078e00ff */
[----:B------:R-:W-:Y:S02]  /*14b0*/  SHF.R.U32.HI R3, RZ, 0x1f, R2 ;  /* 0x0000001fff037819 */ /* 0x000fe40000011602 */
[----:B------:R-:W-:Y:S02]  /*14c0*/  CS2R R84, SRZ ;  /* 0x0000000000547805 */ /* 0x000fe4000001ff00 */
[----:B------:R-:W-:-:S02]  /*14d0*/  CS2R R82, SRZ ;  /* 0x0000000000527805 */ /* 0x000fc4000001ff00 */
[----:B------:R-:W-:Y:S02]  /*14e0*/  CS2R R80, SRZ ;  /* 0x0000000000507805 */ /* 0x000fe4000001ff00 */
[----:B------:R-:W-:Y:S01]  /*14f0*/  LEA.HI.SX32 R3, R2, R3, 0x1c ;  /* 0x0000000302037211 */ /* 0x000fe200078fe2ff */
[----:B------:R-:W-:Y:S01]  /*1500*/  IMAD.MOV.U32 R54, RZ, RZ, RZ ;  /* 0x000000ffff367224 */ /* 0x000fe200078e00ff */
[----:B------:R-:W-:Y:S02]  /*1510*/  CS2R R50, SRZ ;  /* 0x0000000000327805 */ /* 0x000fe4000001ff00 */
[----:B------:R-:W-:Y:S02]  /*1520*/  CS2R R76, SRZ ;  /* 0x00000000004c7805 */ /* 0x000fe4000001ff00 */
[----:B------:R-:W-:Y:S02]  /*1530*/  VIMNMX R23, RZ, R3, !PT ;  /* 0x00000003ff177248 */ /* 0x000fe40007fe0100 */
[----:B------:R-:W-:-:S02]  /*1540*/  CS2R R74, SRZ ;  /* 0x00000000004a7805 */ /* 0x000fc4000001ff00 */
[----:B------:R-:W-:Y:S02]  /*1550*/  CS2R R40, SRZ ;  /* 0x0000000000287805 */ /* 0x000fe4000001ff00 */
[----:B------:R-:W-:Y:S02]  /*1560*/  CS2R R48, SRZ ;  /* 0x0000000000307805 */ /* 0x000fe4000001ff00 */
[----:B------:R-:W-:Y:S02]  /*1570*/  ISETP.GT.AND P1, PT, R72, R23, PT ;  /* 0x000000174800720c */ /* 0x000fe40003f24270 */
[----:B------:R-:W-:Y:S02]  /*1580*/  CS2R R70, SRZ ;  /* 0x0000000000467805 */ /* 0x000fe4000001ff00 */
[----:B------:R-:W-:Y:S02]  /*1590*/  CS2R R68, SRZ ;  /* 0x0000000000447805 */ /* 0x000fe4000001ff00 */
[----:B------:R-:W-:-:S02]  /*15a0*/  CS2R R66, SRZ ;  /* 0x0000000000427805 */ /* 0x000fc4000001ff00 */
[----:B------:R-:W-:Y:S02]  /*15b0*/  CS2R R64, SRZ ;  /* 0x0000000000407805 */ /* 0x000fe4000001ff00 */
[----:B------:R-:W-:Y:S02]  /*15c0*/  CS2R R62, SRZ ;  /* 0x00000000003e7805 */ /* 0x000fe4000001ff00 */
[----:B------:R-:W-:Y:S01]  /*15d0*/  CS2R R60, SRZ ;  /* 0x00000000003c7805 */ /* 0x000fe2000001ff00 */
[----:B------:R-:W-:Y:S01]  /*15e0*/  IMAD.MOV.U32 R59, RZ, RZ, RZ ;  /* 0x000000ffff3b7224 */ /* 0x000fe200078e00ff */
[----:B------:R-:W-:Y:S01]  /*15f0*/  CS2R R44, SRZ ;  /* 0x00000000002c7805 */ /* 0x000fe2000001ff00 */
[----:B------:R-:W-:Y:S01]  /*1600*/  IMAD.MOV.U32 R56, RZ, RZ, RZ ;  /* 0x000000ffff387224 */ /* 0x000fe200078e00ff */
        /* <DEDUP_REMOVED lines=12> */
[----:B------:R-:W-:Y:S01]  /*16d0*/  CS2R R26, SRZ ;  /* 0x00000000001a7805 */ /* 0x000fe2000001ff00 */
        /* <DEDUP_REMOVED lines=35> */
.L_x_970:
[----:B------:R-:W-:Y:S01]  /*1910*/  LEA.HI R0, R166, R166, RZ, 0x1 ;  /* 0x000000a6a6007211 */ /* 0x000fe200078f08ff */
[----:B------:R-:W-:-:S03]  /*1920*/  IMAD.U32 R2, RZ, RZ, UR61 ;  /* 0x0000003dff027e24 */ /* 0x000fc6000f8e00ff */
[----:B------:R-:W-:Y:S02]  /*1930*/  LOP3.LUT R3, R0, 0xfffffffe, RZ, 0xc0, !PT ;  /* 0xfffffffe00037812 */ /* 0x000fe400078ec0ff */
[----:B------:R-:W-:-:S03]  /*1940*/  ISETP.NE.AND P0, PT, R2, 0x3, PT ;  /* 0x000000030200780c */ /* 0x000fc60003f05270 */
[----:B------:R-:W-:-:S05]  /*1950*/  IMAD.IADD R0, R166, 0x1, -R3 ;  /* 0x00000001a6007824 */ /* 0x000fca00078e0a03 */
[----:B------:R-:W-:-:S04]  /*1960*/  SHF.L.U32 R0, R0, 0x1f, RZ ;  /* 0x0000001f00007819 */ /* 0x000fc800000006ff */
[----:B------:R-:W0:Y:S02]  /*1970*/  SYNCS.PHASECHK.TRANS64.TRYWAIT P1, [UR40+0x2a800], R0 ;  /* 0x02a80000ff0075a7 */ /* 0x000e240008020168 */
[----:B0-----:R-:W-:Y:S05]  /*1980*/  @!P1 BRA `(.L_x_971) ;  /* 0x0000011000e89947 */ /* 0x001fea0003800000 */
.L_x_1135:
[----:B------:R-:W-:Y:S05]  /*1990*/  @!P0 BRA `(.L_x_972) ;  /* 0x0000000000048947 */ /* 0x000fea0003800000 */
[----:B------:R-:W-:Y:S01]  /*19a0*/  BPT.TRAP 0x1 ;  /* 0x000000040000795c */ /* 0x000fe20000300000 */
.L_x_972:
[----:B0-----:R-:W-:Y:S02]  /*19b0*/  IMAD.U32 R3, RZ, RZ, UR39 ;  /* 0x00000027ff037e24 */ /* 0x001fe4000f8e00ff */
[----:B------:R-:W-:-:S03]  /*19c0*/  IMAD.U32 R0, RZ, RZ, UR38 ;  /* 0x00000026ff007e24 */ /* 0x000fc6000f8e00ff */
[----:B------:R-:W-:Y:S02]  /*19d0*/  LEA R3, R3, UR40, 0x3 ;  /* 0x0000002803037c11 */ /* 0x000fe4000f8e18ff */
[----:B------:R-:W-:-:S04]  /*19e0*/  SHF.L.U32 R0, R0, 0x1f, RZ ;  /* 0x0000001f00007819 */ /* 0x000fc800000006ff */
[----:B------:R0:W1:Y:S01]  /*19f0*/  SYNCS.PHASECHK.TRANS64.TRYWAIT P1, [R3+URZ+0x2a830], R0 ;  /* 0x02a83000030075a7 */ /* 0x000062000802017f */
[----:B------:R-:W-:Y:S05]  /*1a00*/  @!P0 BRA `(.L_x_973) ;  /* 0x0000000000048947 */ /* 0x000fea0003800000 */
[----:B------:R-:W-:Y:S01]  /*1a10*/  BPT.TRAP 0x1 ;  /* 0x000000040000795c */ /* 0x000fe20000300000 */
.L_x_973:
[----:B-1----:R-:W-:Y:S05]  /*1a20*/  @P1 BRA `(.L_x_974) ;  /* 0x0000000000081947 */ /* 0x002fea0003800000 */
[----:B------:R-:W1:Y:S02]  /*1a30*/  SYNCS.PHASECHK.TRANS64.TRYWAIT P1, [R3+URZ+0x2a830], R0 ;  /* 0x02a83000030075a7 */ /* 0x000e64000802017f */
[----:B-1----:R-:W-:Y:S05]  /*1a40*/  @!P1 BRA `(.L_x_975) ;  /* 0x0000011000d09947 */ /* 0x002fea0003800000 */
.L_x_974:
        /* <DEDUP_REMOVED lines=12> */
[----:B------:R-:W-:Y:S02]  /*1b10*/  ULOP3.LUT UR41, UR4, 0x10000, URZ, 0xfc, !UPT ;  /* 0x0001000004297892 */ /* 0x000fe4000f8efc3f */
[----:B------:R-:W-:Y:S02]  /*1b20*/  UIADD3 UR56, UR5, 0x4, URZ ;  /* 0x0000000405387890 */ /* 0x000fe4000fffe03f */
[----:B------:R-:W-:Y:S01]  /*1b30*/  UIMAD UR4, UR39, 0x900, UR41 ;  /* 0x00000900270478a4 */ /* 0x000fe2000f8e0229 */
[----:B------:R-:W-:Y:S01]  /*1b40*/  UMOV UR57, 0x40000040 ;  /* 0x4000004000397882 */ /* 0x000fe20000000000 */
[----:B------:R-:W-:-:S02]  /*1b50*/  UMOV UR59, 0x40000040 ;  /* 0x40000040003b7882 */ /* 0x000fc40000000000 */
[----:B------:R-:W-:Y:S02]  /*1b60*/  UIADD3 UR7, UR4, 0x2, URZ ;  /* 0x0000000204077890 */ /* 0x000fe4000fffe03f */
[----:B------:R-:W-:Y:S02]  /*1b70*/  UIADD3 UR58, UR4, 0x4, URZ ;  /* 0x00000004043a7890 */ /* 0x000fe4000fffe03f */
[----:B------:R-:W-:Y:S01]  /*1b80*/  UMOV UR10, UR4 ;  /* 0x00000004000a7c82 */ /* 0x000fe20008000000 */
[----:B------:R-:W-:Y:S01]  /*1b90*/  UIADD3 UR12, UR5, 0x400, URZ ;  /* 0x00000400050c7890 */ /* 0x000fe2000fffe03f */
[----:B------:R-:W-:Y:S01]  /*1ba0*/  HGMMA.64x96x16.F32.BF16 R24, gdesc[UR8], RZ, !UPT, gsb0 ;  /* 0x01600000081879f0 */ /* 0x000fe2000c0018ff */
[----:B------:R-:W-:Y:S01]  /*1bb0*/  UMOV UR8, UR6 ;  /* 0x0000000600087c82 */ /* 0x000fe20008000000 */
[----:B------:R-:W-:Y:S01]  /*1bc0*/  UMOV UR9, 0x40000040 ;  /* 0x4000004000097882 */ /* 0x000fe20000000000 */
[----:B------:R-:W-:Y:S01]  /*1bd0*/  UMOV UR10, UR7 ;  /* 0x00000007000a7c82 */ /* 0x000fe20008000000 */
[----:B------:R-:W-:Y:S01]  /*1be0*/  UMOV UR11, 0x40000040 ;  /* 0x40000040000b7882 */ /* 0x000fe20000000000 */
[----:B------:R-:W-:Y:S01]  /*1bf0*/  IMAD.U32 R4, RZ, RZ, UR8 ;  /* 0x00000008ff047e24 */ /* 0x000fe2000f8e00ff */
[----:B------:R-:W-:Y:S01]  /*1c00*/  UIADD3 UR14, UR4, 0x300, URZ ;  /* 0x00000300040e7890 */ /* 0x000fe2000fffe03f */
[----:B------:R-:W-:Y:S01]  /*1c10*/  IMAD.U32 R5, RZ, RZ, UR9 ;  /* 0x00000009ff057e24 */ /* 0x000fe2000f8e00ff */
        /* <DEDUP_REMOVED lines=30> */
[----:B------:R-:W-:Y:S02]  /*1e00*/  WARPGROUP.DEPBAR.LE gsb0, 0x0 ;  /* 0x00008000000079c5 */ /* 0x000fe40000010000 */
[----:B------:R-:W-:-:S06]  /*1e10*/  WARPGROUP.ARRIVE ;  /* 0x00000000000079c5 */ /* 0x000fcc0000000000 */
[----:B------:R-:W-:Y:S01]  /*1e20*/  HGMMA.64x96x16.F32.BF16 R24, gdesc[UR8], R24, gsb0 ;  /* 0x01600000081879f0 */ /* 0x000fe20008001818 */
        /* <DEDUP_REMOVED lines=37> */
.L_x_976:
[----:B------:R-:W-:Y:S01]  /*2080*/  ISETP.NE.AND P2, PT, R168, 0x1, PT ;  /* 0x00000001a800780c */ /* 0x000fe20003f45270 */
[----:B------:R-:W-:Y:S01]  /*2090*/  IMAD.IADD R2, R22, 0x1, R17 ;  /* 0x0000000116027824 */ /* 0x000fe200078e0211 */
[----:B------:R-:W-:Y:S01]  /*20a0*/  R2UR UR4, R3 ;  /* 0x00000000030472ca */ /* 0x000fe200000e0000 */
[----:B------:R-:W2:Y:S01]  /*20b0*/  LDC R13, c[0x0][0x288] ;  /* 0x0000a200ff0d7b82 */ /* 0x000ea20000000800 */
[----:B------:R-:W-:Y:S01]  /*20c0*/  LOP3.LUT P1, RZ, R19, 0x80000, RZ, 0xc0, !PT ;  /* 0x0008000013ff7812 */ /* 0x000fe2000782c0ff */
[----:B------:R-:W-:Y:S01]  /*20d0*/  ULDC UR43, c[0x0][0x9dc] ;  /* 0x00027700002b7ab9 */ /* 0x000fe20000000800 */
[----:B------:R-:W-:-:S07]  /*20e0*/  ULDC UR5, c[0x0][0x9e0] ;  /* 0x0002780000057ab9 */ /* 0x000fce0000000800 */
[----:B------:R-:W0:Y:S02]  /*20f0*/  @P2 LDC R9, c[0x0][0x44c] ;  /* 0x00011300ff092b82 */ /* 0x000e240000000800 */
[----:B------:R-:W-:-:S04]  /*2100*/  UIADD3 UR4, UR4, 0x2a840, URZ ;  /* 0x0002a84004047890 */ /* 0x000fc8000fffe03f */
[----:B------:R-:W-:Y:S02]  /*2110*/  UPRMT UR4, UR60, 0x654, UR4 ;  /* 0x000006543c047896 */ /* 0x000fe40008000004 */
[----:B------:R-:W3:Y:S07]  /*2120*/  @P2 LDC R11, c[0x0][0x450] ;  /* 0x00011400ff0b2b82 */ /* 0x000eee0000000800 */
[----:B------:R-:W-:Y:S01]  /*2130*/  SYNCS.ARRIVE.TRANS64.RED.A1T0 RZ, [UR4], RZ ;  /* 0x000000ffffff79a7 */ /* 0x000fe20008100404 */
[----:B------:R-:W-:Y:S01]  /*2140*/  ULOP3.LUT UR4, URZ, UR43, URZ, 0x33, !UPT ;  /* 0x0000002b3f047292 */ /* 0x000fe2000f8e333f */
[----:B01----:R-:W-:-:S04]  /*2150*/  @P2 IMAD.HI.U32 R0, R2, R9, RZ ;  /* 0x0000000902002227 */ /* 0x003fc800078e00ff */
[----:B------:R-:W-:Y:S01]  /*2160*/  IMAD.MOV.U32 R9, RZ, RZ, -0x60 ;  /* 0xffffffa0ff097424 */ /* 0x000fe200078e00ff */
[----:B---3--:R-:W-:-:S03]  /*2170*/  @P2 SHF.R.U32.HI R2, RZ, R11, R0 ;  /* 0x0000000bff022219 */ /* 0x008fc60000011600 */
[C---:B------:R-:W-:Y:S02]  /*2180*/  IMAD R9, R72.reuse, R9, 0x61 ;  /* 0x0000006148097424 */ /* 0x040fe400078e0209 */
[--C-:B------:R-:W-:Y:S01]  /*2190*/  IMAD R0, R72, -0x60, R16.reuse ;  /* 0xffffffa048007824 */ /* 0x100fe200078e0210 */
[----:B------:R-:W0:Y:S01]  /*21a0*/  SHFL.IDX PT, R11, R2, RZ, 0x1c1f ;  /* 0x001c1fff020b7589 */ /* 0x000e2200000e0000 */
[----:B------:R-:W-:Y:S02]  /*21b0*/  IMAD R8, R18, -0x2, R9 ;  /* 0xfffffffe12087824 */ /* 0x000fe400078e0209 */
[----:B------:R-:W-:Y:S02]  /*21c0*/  VIADD R3, R0, 0x60 ;  /* 0x0000006000037836 */ /* 0x000fe40000000000 */
[----:B------:R-:W-:Y:S01]  /*21d0*/  VIADD R14, R9, 0xffffffff ;  /* 0xffffffff090e7836 */ /* 0x000fe20000000000 */
[----:B--2---:R-:W-:Y:S01]  /*21e0*/  IADD3 R0, R8, -R13, R16 ;  /* 0x8000000d08007210 */ /* 0x004fe20007ffe010 */
[----:B------:R-:W-:-:S02]  /*21f0*/  IMAD R10, R18, -0x2, R3 ;  /* 0xfffffffe120a7824 */ /* 0x000fc400078e0203 */
[----:B------:R-:W-:Y:S02]  /*2200*/  VIADD R20, R8, 0xffffffff ;  /* 0xffffffff08147836 */ /* 0x000fe40000000000 */
[C---:B------:R-:W-:Y:S02]  /*2210*/  VIADD R15, R0.reuse, UR5 ;  /* 0x00000005000f7c36 */ /* 0x040fe40008000000 */
[----:B------:R-:W-:-:S03]  /*2220*/  VIADD R12, R0, UR4 ;  /* 0x00000004000c7c36 */ /* 0x000fc60008000000 */
[----:B0-----:R-:W-:Y:S01]  /*2230*/  VIADDMNMX R0, R11, R15, R10, PT ;  /* 0x0000000f0b007246 */ /* 0x001fe2000380010a */
[----:B------:R-:W-:Y:S01]  /*2240*/  IMAD.IADD R3, R12, 0x1, R11 ;  /* 0x000000010c037824 */ /* 0x000fe200078e020b */
[----:B------:R-:W-:Y:S06]  /*2250*/  @!P1 BRA `(.L_x_977) ;  /* 0x00000000005c9947 */ /* 0x000fec0003800000 */
[----:B------:R-:W-:Y:S01]  /*2260*/  IADD3 R9, R16, -R13, R11 ;  /* 0x8000000d10097210 */ /* 0x000fe20007ffe00b */
[----:B------:R-:W-:Y:S03]  /*2270*/  BSSY B0, `(.L_x_978) ;  /* 0x0000012000007945 */ /* 0x000fe60003800000 */
[----:B------:R-:W-:-:S13]  /*2280*/  ISETP.GT.AND P1, PT, R9, -0x1, PT ;  /* 0xffffffff0900780c */ /* 0x000fda0003f24270 */
[----:B------:R-:W-:Y:S05]  /*2290*/  @P1 BRA `(.L_x_979) ;  /* 0x0000000000241947 */ /* 0x000fea0003800000 */
[----:B------:R-:W-:Y:S01]  /*22a0*/  ULDC UR4, c[0x0][0x9e4] ;  /* 0x0002790000047ab9 */ /* 0x000fe20000000800 */
[----:B------:R-:W-:Y:S01]  /*22b0*/  LOP3.LUT R9, RZ, R9, RZ, 0x33, !PT ;  /* 0x00000009ff097212 */ /* 0x000fe200078e33ff */
[----:B------:R-:W-:-:S05]  /*22c0*/  IMAD.U32 R11, RZ, RZ, UR4 ;  /* 0x00000004ff0b7e24 */ /* 0x000fca000f8e00ff */
[----:B------:R-:W-:-:S13]  /*22d0*/  ISETP.NE.AND P1, PT, R11, 0x1, PT ;  /* 0x000000010b00780c */ /* 0x000fda0003f25270 */
[----:B------:R-:W0:Y:S02]  /*22e0*/  @P1 LDC.64 R74, c[0x0][0x9e8] ;  /* 0x00027a00ff4a1b82 */ /* 0x000e240000000a00 */
[----:B0-----:R-:W-:-:S05]  /*22f0*/  @P1 IMAD.HI.U32 R8, R9, R74, RZ ;  /* 0x0000004a09081227 */ /* 0x001fca00078e00ff */
[----:B------:R-:W-:-:S04]  /*2300*/  @P1 SHF.R.U32.HI R9, RZ, R75, R8 ;  /* 0x0000004bff091219 */ /* 0x000fc80000011608 */
[----:B------:R-:W-:Y:S01]  /*2310*/  LOP3.LUT R9, RZ, R9, RZ, 0x33, !PT ;  /* 0x00000009ff097212 */ /* 0x000fe200078e33ff */
[----:B------:R-:W-:Y:S06]  /*2320*/  BRA `(.L_x_980) ;  /* 0x0000000000187947 */ /* 0x000fec0003800000 */
.L_x_979:
[----:B------:R-:W-:Y:S02]  /*2330*/  ULDC UR4, c[0x0][0x9e4] ;  /* 0x0002790000047ab9 */ /* 0x000fe40000000800 */
[----:B------:R-:W-:-:S05]  /*2340*/  IMAD.U32 R11, RZ, RZ, UR4 ;  /* 0x00000004ff0b7e24 */ /* 0x000fca000f8e00ff */
[----:B------:R-:W-:-:S13]  /*2350*/  ISETP.NE.AND P1, PT, R11, 0x1, PT ;  /* 0x000000010b00780c */ /* 0x000fda0003f25270 */
[----:B------:R-:W0:Y:S02]  /*2360*/  @P1 LDC.64 R74, c[0x0][0x9e8] ;  /* 0x00027a00ff4a1b82 */ /* 0x000e240000000a00 */
[----:B0-----:R-:W-:-:S05]  /*2370*/  @P1 IMAD.HI.U32 R8, R9, R74, RZ ;  /* 0x0000004a09081227 */ /* 0x001fca00078e00ff */
[----:B------:R-:W-:-:S07]  /*2380*/  @P1 SHF.R.U32.HI R9, RZ, R75, R8 ;  /* 0x0000004bff091219 */ /* 0x000fce0000011608 */
.L_x_980:
[----:B------:R-:W-:Y:S05]  /*2390*/  BSYNC B0 ;  /* 0x0000000000007941 */ /* 0x000fea0003800000 */
.L_x_978:
[----:B------:R-:W-:-:S05]  /*23a0*/  IMAD R9, R9, R11, R20 ;  /* 0x0000000b09097224 */ /* 0x000fca00078e0214 */
[----:B------:R-:W-:Y:S02]  /*23b0*/  VIADDMNMX R0, R9, R11, R0, PT ;  /* 0x0000000b09007246 */ /* 0x000fe40003800100 */
[----:B------:R-:W-:-:S07]  /*23c0*/  VIMNMX R3, R3, R9, !PT ;  /* 0x0000000903037248 */ /* 0x000fce0007fe0100 */
.L_x_977:
[C---:B------:R-:W-:Y:S02]  /*23d0*/  ISETP.GE.AND P6, PT, R14.reuse, 0x9, PT ;  /* 0x000000090e00780c */ /* 0x040fe40003fc6270 */
[----:B------:R-:W-:Y:S02]  /*23e0*/  ISETP.GE.AND P1, PT, R14, 0x2, PT ;  /* 0x000000020e00780c */ /* 0x000fe40003f26270 */
[C---:B------:R-:W-:Y:S02]  /*23f0*/  ISETP.GT.AND P2, PT, R3.reuse, 0x8, !P6 ;  /* 0x000000080300780c */ /* 0x040fe40007744270 */
[----:B------:R-:W-:Y:S02]  /*2400*/  ISETP.GT.AND P3, PT, R3, 0x1, !P1 ;  /* 0x000000010300780c */ /* 0x000fe40004f64270 */
[----:B------:R-:W-:Y:S02]  /*2410*/  ISETP.LT.OR P2, PT, R0, 0x9, P2 ;  /* 0x000000090000780c */ /* 0x000fe40001741670 */
[----:B------:R-:W-:-:S02]  /*2420*/  ISETP.GE.AND P4, PT, R14, 0xa, PT ;  /* 0x0000000a0e00780c */ /* 0x000fc40003f86270 */
[----:B------:R-:W-:Y:S02]  /*2430*/  FSEL R91, R28, -INF , !P2 ;  /* 0xff8000001c5b7808 */ /* 0x000fe40005000000 */
[C---:B------:R-:W-:Y:S02]  /*2440*/  ISETP.LT.OR P3, PT, R0.reuse, 0x2, P3 ;  /* 0x000000020000780c */ /* 0x040fe40001f61670 */
[----:B------:R-:W-:Y:S02]  /*2450*/  ISETP.GT.AND P2, PT, R3, 0x9, !P4 ;  /* 0x000000090300780c */ /* 0x000fe40006744270 */
[----:B------:R-:W-:Y:S02]  /*2460*/  FSEL R89, R25, -INF , !P3 ;  /* 0xff80000019597808 */ /* 0x000fe40005800000 */
[----:B------:R-:W-:Y:S02]  /*2470*/  ISETP.LT.OR P2, PT, R0, 0xa, P2 ;  /* 0x0000000a0000780c */ /* 0x000fe40001741670 */
[----:B------:R-:W-:-:S02]  /*2480*/  ISETP.GE.AND P3, PT, R14, 0x11, PT ;  /* 0x000000110e00780c */ /* 0x000fc40003f66270 */
[----:B------:R-:W-:Y:S02]  /*2490*/  FSEL R93, R29, -INF , !P2 ;  /* 0xff8000001d5d7808 */ /* 0x000fe40005000000 */
[----:B------:R-:W-:Y:S02]  /*24a0*/  ISETP.GT.AND P2, PT, R3, 0x10, !P3 ;  /* 0x000000100300780c */ /* 0x000fe40005f44270 */
[----:B------:R-:W-:Y:S02]  /*24b0*/  P2R R74, PR, RZ, 0x8 ;  /* 0x00000008ff4a7803 */ /* 0x000fe40000000000 */
[----:B------:R-:W-:Y:S02]  /*24c0*/  ISETP.LT.OR P2, PT, R0, 0x11, P2 ;  /* 0x000000110000780c */ /* 0x000fe40001741670 */
[----:B------:R-:W-:Y:S02]  /*24d0*/  ISETP.GE.AND P3, PT, R14, 0x12, PT ;  /* 0x000000120e00780c */ /* 0x000fe40003f66270 */
[----:B------:R-:W-:-:S02]  /*24e0*/  FSEL R95, R32, -INF , !P2 ;  /* 0xff800000205f7808 */ /* 0x000fc40005000000 */
[----:B------:R-:W-:Y:S02]  /*24f0*/  ISETP.GT.AND P2, PT, R3, 0x11, !P3 ;  /* 0x000000110300780c */ /* 0x000fe40005f44270 */
[----:B------:R-:W-:Y:S02]  /*2500*/  P2R R32, PR, RZ, 0x8 ;  /* 0x00000008ff207803 */ /* 0x000fe40000000000 */
[----:B------:R-:W-:Y:S02]  /*2510*/  ISETP.LT.OR P2, PT, R0, 0x12, P2 ;  /* 0x000000120000780c */ /* 0x000fe40001741670 */
[----:B------:R-:W-:Y:S02]  /*2520*/  ISETP.GE.AND P3, PT, R14, 0x19, PT ;  /* 0x000000190e00780c */ /* 0x000fe40003f66270 */
[----:B------:R-:W-:Y:S02]  /*2530*/  FSEL R97, R33, -INF , !P2 ;  /* 0xff80000021617808 */ /* 0x000fe40005000000 */
[----:B------:R-:W-:-:S02]  /*2540*/  ISETP.GT.AND P2, PT, R3, 0x18, !P3 ;  /* 0x000000180300780c */ /* 0x000fc40005f44270 */
[----:B------:R-:W-:Y:S02]  /*2550*/  P2R R76, PR, RZ, 0x8 ;  /* 0x00000008ff4c7803 */ /* 0x000fe40000000000 */
[----:B------:R-:W-:Y:S02]  /*2560*/  ISETP.LT.OR P2, PT, R0, 0x19, P2 ;  /* 0x000000190000780c */ /* 0x000fe40001741670 */
[----:B------:R-:W-:Y:S02]  /*2570*/  ISETP.GE.AND P3, PT, R14, 0x1a, PT ;  /* 0x0000001a0e00780c */ /* 0x000fe40003f66270 */
[----:B------:R-:W-:Y:S02]  /*2580*/  FSEL R99, R36, -INF , !P2 ;  /* 0xff80000024637808 */ /* 0x000fe40005000000 */
[----:B------:R-:W-:Y:S02]  /*2590*/  ISETP.GT.AND P2, PT, R3, 0x19, !P3 ;  /* 0x000000190300780c */ /* 0x000fe40005f44270 */
[----:B------:R-:W-:-:S02]  /*25a0*/  P2R R36, PR, RZ, 0x8 ;  /* 0x00000008ff247803 */ /* 0x000fc40000000000 */
[----:B------:R-:W-:Y:S02]  /*25b0*/  ISETP.LT.OR P2, PT, R0, 0x1a, P2 ;  /* 0x0000001a0000780c */ /* 0x000fe40001741670 */
[----:B------:R-:W-:Y:S02]  /*25c0*/  ISETP.GE.AND P3, PT, R14, 0x21, PT ;  /* 0x000000210e00780c */ /* 0x000fe40003f66270 */
[----:B------:R-:W-:Y:S02]  /*25d0*/  FSEL R101, R37, -INF , !P2 ;  /* 0xff80000025657808 */ /* 0x000fe40005000000 */
[----:B------:R-:W-:Y:S02]  /*25e0*/  ISETP.GT.AND P2, PT, R3, 0x20, !P3 ;  /* 0x000000200300780c */ /* 0x000fe40005f44270 */
[----:B------:R-:W-:Y:S02]  /*25f0*/  P2R R78, PR, RZ, 0x8 ;  /* 0x00000008ff4e7803 */ /* 0x000fe40000000000 */
[----:B------:R-:W-:-:S02]  /*2600*/  ISETP.LT.OR P2, PT, R0, 0x21, P2 ;  /* 0x000000210000780c */ /* 0x000fc40001741670 */
[----:B------:R-:W-:Y:S02]  /*2610*/  ISETP.GE.AND P3, PT, R14, 0x22, PT ;  /* 0x000000220e00780c */ /* 0x000fe40003f66270 */
[----:B------:R-:W-:Y:S02]  /*2620*/  FSEL R103, R40, -INF , !P2 ;  /* 0xff80000028677808 */ /* 0x000fe40005000000 */
[----:B------:R-:W-:Y:S02]  /*2630*/  ISETP.GT.AND P2, PT, R3, 0x21, !P3 ;  /* 0x000000210300780c */ /* 0x000fe40005f44270 */
[----:B------:R-:W-:Y:S02]  /*2640*/  P2R R40, PR, RZ, 0x8 ;  /* 0x00000008ff287803 */ /* 0x000fe40000000000 */
        /* <DEDUP_REMOVED lines=56> */
[----:B------:R-:W-:Y:S02]  /*29d0*/  P2R R28, PR, RZ, 0x10 ;  /* 0x00000010ff1c7803 */ /* 0x000fe40000000000 */
[----:B------:R-:W-:Y:S02]  /*29e0*/  FSEL R11, R64, -INF , !P2 ;  /* 0xff800000400b7808 */ /* 0x000fe40005000000 */
[----:B------:R-:W-:-:S04]  /*29f0*/  ISETP.GE.AND P2, PT, R14, 0x52, PT ;  /* 0x000000520e00780c */ /* 0x000fc80003f46270 */
[----:B------:R-:W-:-:S04]  /*2a00*/  ISETP.GT.AND P3, PT, R3, 0x51, !P2 ;  /* 0x000000510300780c */ /* 0x000fc80005764270 */
[----:B------:R-:W-:-:S04]  /*2a10*/  ISETP.LT.OR P3, PT, R0, 0x52, P3 ;  /* 0x000000520000780c */ /* 0x000fc80001f61670 */
[----:B------:R-:W-:Y:S02]  /*2a20*/  FSEL R65, R65, -INF , !P3 ;  /* 0xff80000041417808 */ /* 0x000fe40005800000 */
[----:B------:R-:W-:-:S04]  /*2a30*/  ISETP.GE.AND P3, PT, R14, 0x59, PT ;  /* 0x000000590e00780c */ /* 0x000fc80003f66270 */
[----:B------:R-:W-:-:S04]  /*2a40*/  ISETP.GT.AND P4, PT, R3, 0x58, !P3 ;  /* 0x000000580300780c */ /* 0x000fc80005f84270 */
[----:B------:R-:W-:-:S04]  /*2a50*/  ISETP.LT.OR P4, PT, R0, 0x59, P4 ;  /* 0x000000590000780c */ /* 0x000fc80002781670 */
[----:B------:R-:W-:Y:S02]  /*2a60*/  FSEL R25, R68, -INF , !P4 ;  /* 0xff80000044197808 */ /* 0x000fe40006000000 */
[----:B------:R-:W-:-:S04]  /*2a70*/  ISETP.GE.AND P4, PT, R14, 0x1, PT ;  /* 0x000000010e00780c */ /* 0x000fc80003f86270 */
[----:B------:R-:W-:-:S04]  /*2a80*/  ISETP.GT.AND P5, PT, R3, RZ, !P4 ;  /* 0x000000ff0300720c */ /* 0x000fc800067a4270 */
[----:B------:R-:W-:-:S04]  /*2a90*/  ISETP.LT.OR P5, PT, R0, 0x1, P5 ;  /* 0x000000010000780c */ /* 0x000fc80002fa1670 */
[----:B------:R-:W-:Y:S02]  /*2aa0*/  FSEL R21, R24, -INF , !P5 ;  /* 0xff80000018157808 */ /* 0x000fe40006800000 */
[----:B------:R-:W-:-:S04]  /*2ab0*/  ISETP.GE.AND P5, PT, R14, 0x5a, PT ;  /* 0x0000005a0e00780c */ /* 0x000fc80003fa6270 */
[----:B------:R-:W-:Y:S02]  /*2ac0*/  P2R R24, PR, RZ, 0x20 ;  /* 0x00000020ff187803 */ /* 0x000fe40000000000 */
[----:B------:R-:W-:Y:S02]  /*2ad0*/  ISETP.GT.AND P5, PT, R3, 0x59, !P5 ;  /* 0x000000590300780c */ /* 0x000fe40006fa4270 */
[----:B------:R-:W0:Y:S02]  /*2ae0*/  SHFL.IDX PT, R3, R2, 0x1, 0x1c1f ;  /* 0x003c1f0002037f89 */ /* 0x000e2400000e0000 */
[----:B------:R-:W-:-:S04]  /*2af0*/  ISETP.LT.OR P5, PT, R0, 0x5a, P5 ;  /* 0x0000005a0000780c */ /* 0x000fc80002fa1670 */
[----:B------:R-:W-:Y:S02]  /*2b00*/  FSEL R69, R69, -INF , !P5 ;  /* 0xff80000045457808 */ /* 0x000fe40006800000 */
[----:B------:R-:W-:Y:S02]  /*2b10*/  LOP3.LUT P5, RZ, R19, 0x80000, RZ, 0xc0, !PT ;  /* 0x0008000013ff7812 */ /* 0x000fe400078ac0ff */
[----:B0-----:R-:W-:Y:S01]  /*2b20*/  VIADDMNMX R0, R3, R15, R10, PT ;  /* 0x0000000f03007246 */ /* 0x001fe2000380010a */
[----:B------:R-:W-:-:S10]  /*2b30*/  IMAD.IADD R8, R12, 0x1, R3 ;  /* 0x000000010c087824 */ /* 0x000fd400078e0203 */
[----:B------:R-:W-:Y:S05]  /*2b40*/  @!P5 BRA `(.L_x_981) ;  /* 0x00000000005cd947 */ /* 0x000fea0003800000 */
        /* <DEDUP_REMOVED lines=13> */
.L_x_983:
[----:B------:R-:W-:Y:S02]  /*2c20*/  ULDC UR4, c[0x0][0x9e4] ;  /* 0x0002790000047ab9 */ /* 0x000fe40000000800 */
[----:B------:R-:W-:-:S05]  /*2c30*/  IMAD.U32 R9, RZ, RZ, UR4 ;  /* 0x00000004ff097e24 */ /* 0x000fca000f8e00ff */
[----:B------:R-:W-:-:S13]  /*2c40*/  ISETP.NE.AND P5, PT, R9, 0x1, PT ;  /* 0x000000010900780c */ /* 0x000fda0003fa5270 */
[----:B------:R-:W0:Y:S02]  /*2c50*/  @P5 LDC.64 R14, c[0x0][0x9e8] ;  /* 0x00027a00ff0e5b82 */ /* 0x000e240000000a00 */
[----:B0-----:R-:W-:-:S05]  /*2c60*/  @P5 IMAD.HI.U32 R2, R3, R14, RZ ;  /* 0x0000000e03025227 */ /* 0x001fca00078e00ff */
[----:B------:R-:W-:-:S07]  /*2c70*/  @P5 SHF.R.U32.HI R3, RZ, R15, R2 ;  /* 0x0000000fff035219 */ /* 0x000fce0000011602 */
.L_x_984:
[----:B------:R-:W-:Y:S05]  /*2c80*/  BSYNC B0 ;  /* 0x0000000000007941 */ /* 0x000fea0003800000 */
.L_x_982:
[----:B------:R-:W-:-:S05]  /*2c90*/  IMAD R3, R3, R9, R20 ;  /* 0x0000000903037224 */ /* 0x000fca00078e0214 */
[----:B------:R-:W-:Y:S02]  /*2ca0*/  VIADDMNMX R0, R3, R9, R0, PT ;  /* 0x0000000903007246 */ /* 0x000fe40003800100 */
[----:B------:R-:W-:-:S07]  /*2cb0*/  VIMNMX R8, R8, R3, !PT ;  /* 0x0000000308087248 */ /* 0x000fce0007fe0100 */
.L_x_981:
[----:B------:R-:W-:Y:S01]  /*2cc0*/  ISETP.GT.AND P1, PT, R8, 0x1, !P1 ;  /* 0x000000010800780c */ /* 0x000fe20004f24270 */
[----:B------:R-:W-:Y:S01]  /*2cd0*/  ULDC UR4, c[0x0][0x988] ;  /* 0x0002620000047ab9 */ /* 0x000fe20000000800 */
[----:B------:R-:W-:Y:S01]  /*2ce0*/  FMNMX.FTZ R2, R21, R89, !PT ;  /* 0x0000005915027209 */ /* 0x000fe20007810000 */
[----:B------:R-:W-:Y:S01]  /*2cf0*/  IMAD.U32 R10, RZ, RZ, UR4 ;  /* 0x00000004ff0a7e24 */ /* 0x000fe2000f8e00ff */
[----:B------:R-:W-:Y:S02]  /*2d00*/  ISETP.LT.OR P1, PT, R0, 0x2, P1 ;  /* 0x000000020000780c */ /* 0x000fe40000f21670 */
[----:B------:R-:W-:Y:S02]  /*2d10*/  ISETP.GT.AND P6, PT, R8, 0x8, !P6 ;  /* 0x000000080800780c */ /* 0x000fe400077c4270 */
[----:B------:R-:W-:Y:S02]  /*2d20*/  FSEL R75, R27, -INF , !P1 ;  /* 0xff8000001b4b7808 */ /* 0x000fe40004800000 */
[----:B------:R-:W-:-:S02]  /*2d30*/  ISETP.NE.AND P1, PT, R28, RZ, PT ;  /* 0x000000ff1c00720c */ /* 0x000fc40003f25270 */
[----:B------:R-:W-:Y:S02]  /*2d40*/  FMNMX.FTZ R2, R91, R2, !PT ;  /* 0x000000025b027209 */ /* 0x000fe40007810000 */
[----:B------:R-:W-:Y:S02]  /*2d50*/  ISETP.GT.AND P1, PT, R8, 0x9, !P1 ;  /* 0x000000090800780c */ /* 0x000fe40004f24270 */
[C---:B------:R-:W-:Y:S02]  /*2d60*/  ISETP.LT.OR P6, PT, R0.reuse, 0x9, P6 ;  /* 0x000000090000780c */ /* 0x040fe400037c1670 */
[----:B------:R-:W-:Y:S02]  /*2d70*/  ISETP.LT.OR P1, PT, R0, 0xa, P1 ;  /* 0x0000000a0000780c */ /* 0x000fe40000f21670 */
[----:B------:R-:W-:Y:S02]  /*2d80*/  FMNMX.FTZ R2, R93, R2, !PT ;  /* 0x000000025d027209 */ /* 0x000fe40007810000 */
[----:B------:R-:W-:-:S02]  /*2d90*/  FSEL R79, R31, -INF , !P1 ;  /* 0xff8000001f4f7808 */ /* 0x000fc40004800000 */
[----:B------:R-:W-:Y:S02]  /*2da0*/  ISETP.NE.AND P1, PT, R74, RZ, PT ;  /* 0x000000ff4a00720c */ /* 0x000fe40003f25270 */
[----:B------:R-:W-:Y:S02]  /*2db0*/  FSEL R77, R30, -INF , !P6 ;  /* 0xff8000001e4d7808 */ /* 0x000fe40007000000 */
[----:B------:R-:W-:Y:S02]  /*2dc0*/  ISETP.GT.AND P1, PT, R8, 0x10, !P1 ;  /* 0x000000100800780c */ /* 0x000fe40004f24270 */
[----:B------:R-:W-:Y:S02]  /*2dd0*/  ISETP.NE.AND P6, PT, R76, RZ, PT ;  /* 0x000000ff4c00720c */ /* 0x000fe40003fc5270 */
[----:B------:R-:W-:Y:S02]  /*2de0*/  ISETP.LT.OR P1, PT, R0, 0x11, P1 ;  /* 0x000000110000780c */ /* 0x000fe40000f21670 */
[----:B------:R-:W-:-:S02]  /*2df0*/  FMNMX.FTZ R2, R95, R2, !PT ;  /* 0x000000025f027209 */ /* 0x000fc40007810000 */
[----:B------:R-:W-:Y:S02]  /*2e00*/  FSEL R81, R34, -INF , !P1 ;  /* 0xff80000022517808 */ /* 0x000fe40004800000 */
[----:B------:R-:W-:Y:S02]  /*2e10*/  ISETP.NE.AND P1, PT, R32, RZ, PT ;  /* 0x000000ff2000720c */ /* 0x000fe40003f25270 */
[----:B------:R-:W-:Y:S02]  /*2e20*/  FMNMX.FTZ R2, R97, R2, !PT ;  /* 0x0000000261027209 */ /* 0x000fe40007810000 */
[----:B------:R-:W-:Y:S02]  /*2e30*/  ISETP.GT.AND P1, PT, R8, 0x11, !P1 ;  /* 0x000000110800780c */ /* 0x000fe40004f24270 */
[----:B------:R-:W-:Y:S02]  /*2e40*/  ISETP.NE.AND P5, PT, R36, RZ, PT ;  /* 0x000000ff2400720c */ /* 0x000fe40003fa5270 */
[----:B------:R-:W-:-:S02]  /*2e50*/  ISETP.LT.OR P1, PT, R0, 0x12, P1 ;  /* 0x000000120000780c */ /* 0x000fc40000f21670 */
[----:B------:R-:W-:Y:S02]  /*2e60*/  FMNMX.FTZ R2, R99, R2, !PT ;  /* 0x0000000263027209 */ /* 0x000fe40007810000 */
[----:B------:R-:W-:Y:S02]  /*2e70*/  FSEL R35, R35, -INF , !P1 ;  /* 0xff80000023237808 */ /* 0x000fe40004800000 */
[----:B------:R-:W-:Y:S02]  /*2e80*/  ISETP.GT.AND P1, PT, R8, 0x18, !P6 ;  /* 0x000000180800780c */ /* 0x000fe40007724270 */
[----:B------:R-:W-:Y:S02]  /*2e90*/  FMNMX.FTZ R2, R101, R2, !PT ;  /* 0x0000000265027209 */ /* 0x000fe40007810000 */
[----:B------:R-:W-:Y:S02]  /*2ea0*/  ISETP.LT.OR P1, PT, R0, 0x19, P1 ;  /* 0x000000190000780c */ /* 0x000fe40000f21670 */
[----:B------:R-:W-:-:S02]  /*2eb0*/  FMNMX.FTZ R2, R103, R2, !PT ;  /* 0x0000000267027209 */ /* 0x000fc40007810000 */
[----:B------:R-:W-:Y:S02]  /*2ec0*/  FSEL R31, R38, -INF , !P1 ;  /* 0xff800000261f7808 */ /* 0x000fe40004800000 */
[----:B------:R-:W-:Y:S02]  /*2ed0*/  ISETP.GT.AND P1, PT, R8, 0x19, !P5 ;  /* 0x000000190800780c */ /* 0x000fe40006f24270 */
[----:B------:R-:W-:Y:S02]  /*2ee0*/  FMNMX.FTZ R2, R105, R2, !PT ;  /* 0x0000000269027209 */ /* 0x000fe40007810000 */
[----:B------:R-:W-:Y:S02]  /*2ef0*/  ISETP.LT.OR P1, PT, R0, 0x1a, P1 ;  /* 0x0000001a0000780c */ /* 0x000fe40000f21670 */
[----:B------:R-:W-:Y:S02]  /*2f00*/  FMNMX.FTZ R2, R107, R2, !PT ;  /* 0x000000026b027209 */ /* 0x000fe40007810000 */
[----:B------:R-:W-:-:S02]  /*2f10*/  FSEL R39, R39, -INF , !P1 ;  /* 0xff80000027277808 */ /* 0x000fc40004800000 */
[----:B------:R-:W-:Y:S02]  /*2f20*/  ISETP.NE.AND P1, PT, R78, RZ, PT ;  /* 0x000000ff4e00720c */ /* 0x000fe40003f25270 */
[----:B------:R-:W-:Y:S02]  /*2f30*/  FMNMX.FTZ R2, R45, R2, !PT ;  /* 0x000000022d027209 */ /* 0x000fe40007810000 */
        /* <DEDUP_REMOVED lines=8> */
[----:B------:R-:W-:Y:S02]  /*2fc0*/  FMNMX.FTZ R2, R37, R2, !PT ;  /* 0x0000000225027209 */ /* 0x000fe40007810000 */
[----:B------:R-:W-:-:S02]  /*2fd0*/  ISETP.LT.OR P1, PT, R0, 0x22, P1 ;  /* 0x000000220000780c */ /* 0x000fc40000f21670 */
[----:B------:R-:W-:Y:S02]  /*2fe0*/  FMNMX.FTZ R2, R53, R2, !PT ;  /* 0x0000000235027209 */ /* 0x000fe40007810000 */
[----:B------:R-:W-:Y:S02]  /*2ff0*/  FSEL R43, R43, -INF , !P1 ;  /* 0xff8000002b2b7808 */ /* 0x000fe40004800000 */
[----:B------:R-:W-:Y:S02]  /*3000*/  ISETP.NE.AND P1, PT, R80, RZ, PT ;  /* 0x000000ff5000720c */ /* 0x000fe40003f25270 */
[----:B------:R-:W-:Y:S02]  /*3010*/  FMNMX.FTZ R2, R33, R2, !PT ;  /* 0x0000000221027209 */ /* 0x000fe40007810000 */
[----:B------:R-:W-:Y:S02]  /*3020*/  ISETP.GT.AND P1, PT, R8, 0x28, !P1 ;  /* 0x000000280800780c */ /* 0x000fe40004f24270 */
[----:B------:R-:W-:-:S02]  /*3030*/  FMNMX.FTZ R2, R57, R2, !PT ;  /* 0x0000000239027209 */ /* 0x000fc40007810000 */
[----:B------:R-:W-:Y:S02]  /*3040*/  ISETP.LT.OR P1, PT, R0, 0x29, P1 ;  /* 0x000000290000780c */ /* 0x000fe40000f21670 */
[----:B------:R-:W-:Y:S02]  /*3050*/  FMNMX.FTZ R2, R29, R2, !PT ;  /* 0x000000021d027209 */ /* 0x000fe40007810000 */
[----:B------:R-:W-:Y:S01]  /*3060*/  FSEL R85, R46, -INF , !P1 ;  /* 0xff8000002e557808 */ /* 0x000fe20004800000 */
[----:B------:R-:W-:Y:S01]  /*3070*/  IMAD.MOV.U32 R46, RZ, RZ, R17 ;  /* 0x000000ffff2e7224 */ /* 0x000fe200078e0011 */
[----:B------:R-:W-:Y:S02]  /*3080*/  ISETP.NE.AND P1, PT, R44, RZ, PT ;  /* 0x000000ff2c00720c */ /* 0x000fe40003f25270 */
[----:B------:R-:W-:Y:S02]  /*3090*/  FMNMX.FTZ R2, R61, R2, !PT ;  /* 0x000000023d027209 */ /* 0x000fe40007810000 */
[----:B------:R-:W-:-:S02]  /*30a0*/  ISETP.GT.AND P1, PT, R8, 0x29, !P1 ;  /* 0x000000290800780c */ /* 0x000fc40004f24270 */
[----:B------:R-:W-:Y:S02]  /*30b0*/  FMNMX.FTZ R2, R11, R2, !PT ;  /* 0x000000020b027209 */ /* 0x000fe40007810000 */
[----:B------:R-:W-:Y:S02]  /*30c0*/  ISETP.LT.OR P1, PT, R0, 0x2a, P1 ;  /* 0x0000002a0000780c */ /* 0x000fe40000f21670 */
[----:B------:R-:W-:Y:S02]  /*30d0*/  FMNMX.FTZ R2, R65, R2, !PT ;  /* 0x0000000241027209 */ /* 0x000fe40007810000 */
[----:B------:R-:W-:Y:S02]  /*30e0*/  FSEL R47, R47, -INF , !P1 ;  /* 0xff8000002f2f7808 */ /* 0x000fe40004800000 */
[----:B------:R-:W-:Y:S02]  /*30f0*/  FMNMX.FTZ R2, R25, R2, !PT ;  /* 0x0000000219027209 */ /* 0x000fe40007810000 */
[----:B------:R-:W-:-:S02]  /*3100*/  ISETP.NE.AND P1, PT, R82, RZ, PT ;  /* 0x000000ff5200720c */ /* 0x000fc40003f25270 */
[----:B------:R-:W-:Y:S02]  /*3110*/  FMNMX.FTZ R2, R69, R2, !PT ;  /* 0x0000000245027209 */ /* 0x000fe40007810000 */
[C---:B------:R-:W-:Y:S02]  /*3120*/  ISETP.GT.AND P1, PT, R8.reuse, 0x30, !P1 ;  /* 0x000000300800780c */ /* 0x040fe40004f24270 */
[----:B------:R-:W-:Y:S01]  /*3130*/  ISETP.GT.AND P4, PT, R8, RZ, !P4 ;  /* 0x000000ff0800720c */ /* 0x000fe20006784270 */
[----:B------:R-:W0:Y:S01]  /*3140*/  SHFL.BFLY PT, R9, R2, 0x2, 0x1f ;  /* 0x0c401f0002097f89 */ /* 0x000e2200000e0000 */
[C---:B------:R-:W-:Y:S02]  /*3150*/  ISETP.LT.OR P1, PT, R0.reuse, 0x31, P1 ;  /* 0x000000310000780c */ /* 0x040fe40000f21670 */
[----:B------:R-:W-:Y:S02]  /*3160*/  ISETP.LT.OR P4, PT, R0, 0x1, P4 ;  /* 0x000000010000780c */ /* 0x000fe40002781670 */
[----:B------:R-:W-:-:S02]  /*3170*/  FSEL R87, R50, -INF , !P1 ;  /* 0xff80000032577808 */ /* 0x000fc40004800000 */
[----:B------:R-:W-:Y:S02]  /*3180*/  ISETP.NE.AND P1, PT, R48, RZ, PT ;  /* 0x000000ff3000720c */ /* 0x000fe40003f25270 */
[----:B------:R-:W-:Y:S02]  /*3190*/  FSEL R26, R26, -INF , !P4 ;  /* 0xff8000001a1a7808 */ /* 0x000fe40006000000 */
[----:B------:R-:W-:Y:S02]  /*31a0*/  ISETP.GT.AND P1, PT, R8, 0x31, !P1 ;  /* 0x000000310800780c */ /* 0x000fe40004f24270 */
[----:B------:R-:W-:Y:S02]  /*31b0*/  ISETP.NE.AND P6, PT, R56, RZ, PT ;  /* 0x000000ff3800720c */ /* 0x000fe40003fc5270 */
[----:B------:R-:W-:Y:S02]  /*31c0*/  ISETP.LT.OR P1, PT, R0, 0x32, P1 ;  /* 0x000000320000780c */ /* 0x000fe40000f21670 */
[----:B------:R-:W-:-:S02]  /*31d0*/  ISETP.GT.AND P2, PT, R8, 0x51, !P2 ;  /* 0x000000510800780c */ /* 0x000fc40005744270 */
[----:B------:R-:W-:Y:S02]  /*31e0*/  FSEL R51, R51, -INF , !P1 ;  /* 0xff80000033337808 */ /* 0x000fe40004800000 */
[----:B------:R-:W-:Y:S02]  /*31f0*/  ISETP.NE.AND P1, PT, R84, RZ, PT ;  /* 0x000000ff5400720c */ /* 0x000fe40003f25270 */
[C---:B------:R-:W-:Y:S02]  /*3200*/  ISETP.GT.AND P3, PT, R8.reuse, 0x58, !P3 ;  /* 0x000000580800780c */ /* 0x040fe40005f64270 */
[----:B------:R-:W-:Y:S02]  /*3210*/  ISETP.GT.AND P1, PT, R8, 0x38, !P1 ;  /* 0x000000380800780c */ /* 0x000fe40004f24270 */
[----:B0-----:R-:W-:Y:S02]  /*3220*/  FMNMX.FTZ R12, R2, R9, !PT ;  /* 0x00000009020c7209 */ /* 0x001fe40007810000 */
[----:B------:R-:W-:-:S02]  /*3230*/  FMNMX.FTZ R2, R26, R75, !PT ;  /* 0x0000004b1a027209 */ /* 0x000fc40007810000 */
[----:B------:R-:W-:Y:S01]  /*3240*/  ISETP.LT.OR P1, PT, R0, 0x39, P1 ;  /* 0x000000390000780c */ /* 0x000fe20000f21670 */
[----:B------:R-:W0:Y:S01]  /*3250*/  SHFL.BFLY PT, R9, R12, 0x1, 0x1f ;  /* 0x0c201f000c097f89 */ /* 0x000e2200000e0000 */
[----:B------:R-:W-:Y:S02]  /*3260*/  FMNMX.FTZ R2, R77, R2, !PT ;  /* 0x000000024d027209 */ /* 0x000fe40007810000 */
[----:B------:R-:W-:Y:S02]  /*3270*/  FSEL R27, R54, -INF , !P1 ;  /* 0xff800000361b7808 */ /* 0x000fe40004800000 */
[----:B------:R-:W-:Y:S02]  /*3280*/  ISETP.NE.AND P1, PT, R52, RZ, PT ;  /* 0x000000ff3400720c */ /* 0x000fe40003f25270 */
[----:B------:R-:W-:Y:S02]  /*3290*/  FMNMX.FTZ R2, R79, R2, !PT ;  /* 0x000000024f027209 */ /* 0x000fe40007810000 */
[----:B------:R-:W-:-:S02]  /*32a0*/  ISETP.GT.AND P1, PT, R8, 0x39, !P1 ;  /* 0x000000390800780c */ /* 0x000fc40004f24270 */
[----:B------:R-:W-:Y:S02]  /*32b0*/  FMNMX.FTZ R2, R81, R2, !PT ;  /* 0x0000000251027209 */ /* 0x000fe40007810000 */
[----:B------:R-:W-:Y:S02]  /*32c0*/  ISETP.LT.OR P1, PT, R0, 0x3a, P1 ;  /* 0x0000003a0000780c */ /* 0x000fe40000f21670 */
[----:B------:R-:W-:Y:S02]  /*32d0*/  FMNMX.FTZ R2, R35, R2, !PT ;  /* 0x0000000223027209 */ /* 0x000fe40007810000 */
[----:B------:R-:W-:Y:S02]  /*32e0*/  FSEL R55, R55, -INF , !P1 ;  /* 0xff80000037377808 */ /* 0x000fe40004800000 */
[----:B------:R-:W-:Y:S02]  /*32f0*/  ISETP.NE.AND P1, PT, R86, RZ, PT ;  /* 0x000000ff5600720c */ /* 0x000fe40003f25270 */
[----:B------:R-:W-:-:S02]  /*3300*/  FMNMX.FTZ R2, R31, R2, !PT ;  /* 0x000000021f027209 */ /* 0x000fc40007810000 */
[----:B------:R-:W-:Y:S02]  /*3310*/  ISETP.GT.AND P1, PT, R8, 0x40, !P1 ;  /* 0x000000400800780c */ /* 0x000fe40004f24270 */
[----:B------:R-:W-:Y:S02]  /*3320*/  FMNMX.FTZ R2, R39, R2, !PT ;  /* 0x0000000227027209 */ /* 0x000fe40007810000 */
[----:B------:R-:W-:Y:S02]  /*3330*/  ISETP.LT.OR P1, PT, R0, 0x41, P1 ;  /* 0x000000410000780c */ /* 0x000fe40000f21670 */
[----:B------:R-:W-:Y:S02]  /*3340*/  FMNMX.FTZ R2, R83, R2, !PT ;  /* 0x0000000253027209 */ /* 0x000fe40007810000 */
[----:B------:R-:W-:Y:S02]  /*3350*/  FSEL R15, R58, -INF , !P1 ;  /* 0xff8000003a0f7808 */ /* 0x000fe40004800000 */
[----:B------:R-:W-:-:S02]  /*3360*/  ISETP.GT.AND P1, PT, R8, 0x41, !P6 ;  /* 0x000000410800780c */ /* 0x000fc40007724270 */
[----:B------:R-:W-:Y:S02]  /*3370*/  FMNMX.FTZ R2, R43, R2, !PT ;  /* 0x000000022b027209 */ /* 0x000fe40007810000 */
[----:B------:R-:W-:Y:S02]  /*3380*/  ISETP.LT.OR P1, PT, R0, 0x42, P1 ;  /* 0x000000420000780c */ /* 0x000fe40000f21670 */
[----:B------:R-:W-:Y:S02]  /*3390*/  FMNMX.FTZ R2, R85, R2, !PT ;  /* 0x0000000255027209 */ /* 0x000fe40007810000 */
[----:B------:R-:W-:Y:S02]  /*33a0*/  FSEL R59, R59, -INF , !P1 ;  /* 0xff8000003b3b7808 */ /* 0x000fe40004800000 */
[----:B------:R-:W-:Y:S02]  /*33b0*/  FMNMX.FTZ R2, R47, R2, !PT ;  /* 0x000000022f027209 */ /* 0x000fe40007810000 */
[----:B------:R-:W-:-:S02]  /*33c0*/  ISETP.GT.AND P1, PT, R8, 0x48, !P5 ;  /* 0x000000480800780c */ /* 0x000fc40006f24270 */
[----:B0-----:R-:W-:Y:S02]  /*33d0*/  FMNMX.FTZ R9, R12, R9, !PT ;  /* 0x000000090c097209 */ /* 0x001fe40007810000 */
[----:B------:R-:W-:Y:S02]  /*33e0*/  FMNMX.FTZ R2, R87, R2, !PT ;  /* 0x0000000257027209 */ /* 0x000fe40007810000 */
[----:B------:R-:W-:Y:S01]  /*33f0*/  ISETP.LT.OR P1, PT, R0, 0x49, P1 ;  /* 0x000000490000780c */ /* 0x000fe20000f21670 */
[----:B------:R-:W-:Y:S01]  /*3400*/  FMUL.FTZ R14, R9, R10 ;  /* 0x0000000a090e7220 */ /* 0x000fe20000410000 */
[----:B------:R-:W-:Y:S02]  /*3410*/  FMNMX.FTZ R2, R51, R2, !PT ;  /* 0x0000000233027209 */ /* 0x000fe40007810000 */
[----:B------:R-:W-:Y:S02]  /*3420*/  FSEL R3, R62, -INF , !P1 ;  /* 0xff8000003e037808 */ /* 0x000fe40004800000 */
[----:B------:R-:W-:-:S02]  /*3430*/  FSETP.NEU.FTZ.AND P1, PT, R9, -INF , PT ;  /* 0xff8000000900780b */ /* 0x000fc40003f3d000 */
[----:B------:R-:W-:Y:S02]  /*3440*/  ISETP.NE.AND P5, PT, R60, RZ, PT ;  /* 0x000000ff3c00720c */ /* 0x000fe40003fa5270 */
[----:B------:R-:W-:Y:S02]  /*3450*/  FMNMX.FTZ R2, R27, R2, !PT ;  /* 0x000000021b027209 */ /* 0x000fe40007810000 */
[----:B------:R-:W-:Y:S02]  /*3460*/  FSEL R14, R14, RZ, P1 ;  /* 0x000000ff0e0e7208 */ /* 0x000fe40000800000 */
[----:B------:R-:W-:Y:S02]  /*3470*/  ISETP.GT.AND P1, PT, R8, 0x49, !P5 ;  /* 0x000000490800780c */ /* 0x000fe40006f24270 */
[----:B------:R-:W-:Y:S01]  /*3480*/  FMNMX.FTZ R2, R55, R2, !PT ;  /* 0x0000000237027209 */ /* 0x000fe20007810000 */
[-CC-:B------:R-:W-:Y:S01]  /*3490*/  FFMA.FTZ R156, R21, R10.reuse, -R14.reuse ;  /* 0x0000000a159c7223 */ /* 0x180fe2000001080e */
[----:B------:R-:W-:Y:S01]  /*34a0*/  ISETP.LT.OR P1, PT, R0, 0x4a, P1 ;  /* 0x0000004a0000780c */ /* 0x000fe20000f21670 */
[-CC-:B------:R-:W-:Y:S01]  /*34b0*/  FFMA.FTZ R21, R89, R10.reuse, -R14.reuse ;  /* 0x0000000a59157223 */ /* 0x180fe2000001080e */
[----:B------:R-:W-:Y:S01]  /*34c0*/  ISETP.NE.AND P6, PT, R88, RZ, PT ;  /* 0x000000ff5800720c */ /* 0x000fe20003fc5270 */
[--C-:B------:R-:W-:Y:S01]  /*34d0*/  FFMA.FTZ R158, R91, R10, -R14.reuse ;  /* 0x0000000a5b9e7223 */ /* 0x100fe2000001080e */
[----:B------:R-:W-:Y:S01]  /*34e0*/  FMNMX.FTZ R2, R15, R2, !PT ;  /* 0x000000020f027209 */ /* 0x000fe20007810000 */
[-CC-:B------:R-:W-:Y:S01]  /*34f0*/  FFMA.FTZ R20, R95, R10.reuse, -R14.reuse ;  /* 0x0000000a5f147223 */ /* 0x180fe2000001080e */
[----:B------:R-:W-:Y:S01]  /*3500*/  FSEL R63, R63, -INF , !P1 ;  /* 0xff8000003f3f7808 */ /* 0x000fe20004800000 */
[----:B------:R-:W-:Y:S01]  /*3510*/  MUFU.EX2 R156, R156 ;  /* 0x0000009c009c7308 */ /* 0x000fe20000000800 */
[----:B------:R-:W-:Y:S01]  /*3520*/  ISETP.GT.AND P1, PT, R8, 0x50, !P6 ;  /* 0x000000500800780c */ /* 0x000fe20007724270 */
[--C-:B------:R-:W-:Y:S01]  /*3530*/  FFMA.FTZ R12, R93, R10, -R14.reuse ;  /* 0x0000000a5d0c7223 */ /* 0x100fe2000001080e */
[----:B------:R-:W-:Y:S01]  /*3540*/  FMNMX.FTZ R2, R59, R2, !PT ;  /* 0x000000023b027209 */ /* 0x000fe20007810000 */
[-CC-:B------:R-:W-:Y:S01]  /*3550*/  FFMA.FTZ R28, R99, R10.reuse, -R14.reuse ;  /* 0x0000000a631c7223 */ /* 0x180fe2000001080e */
[----:B------:R-:W-:Y:S01]  /*3560*/  ISETP.LT.OR P1, PT, R0, 0x51, P1 ;  /* 0x000000510000780c */ /* 0x000fe20000f21670 */
[--C-:B------:R-:W-:Y:S01]  /*3570*/  FFMA.FTZ R41, R41, R10, -R14.reuse ;  /* 0x0000000a29297223 */ /* 0x100fe2000001080e */
[----:B------:R-:W-:Y:S01]  /*3580*/  FMNMX.FTZ R2, R3, R2, !PT ;  /* 0x0000000203027209 */ /* 0x000fe20007810000 */
[----:B------:R-:W-:Y:S01]  /*3590*/  MUFU.EX2 R21, R21 ;  /* 0x0000001500157308 */ /* 0x000fe20000000800 */
[----:B------:R-:W-:Y:S01]  /*35a0*/  ISETP.NE.AND P5, PT, R24, RZ, PT ;  /* 0x000000ff1800720c */ /* 0x000fe20003fa5270 */
[-CC-:B------:R-:W-:Y:S01]  /*35b0*/  FFMA.FTZ R24, R97, R10.reuse, -R14.reuse ;  /* 0x0000000a61187223 */ /* 0x180fe2000001080e */
[----:B------:R-:W-:Y:S01]  /*35c0*/  ISETP.LT.OR P2, PT, R0, 0x52, P2 ;  /* 0x000000520000780c */ /* 0x000fe20001741670 */
[-CC-:B------:R-:W-:Y:S01]  /*35d0*/  FFMA.FTZ R49, R49, R10.reuse, -R14.reuse ;  /* 0x0000000a31317223 */ /* 0x180fe2000001080e */
[----:B------:R-:W-:Y:S01]  /*35e0*/  FSEL R89, R66, -INF , !P1 ;  /* 0xff80000042597808 */ /* 0x000fe20004800000 */
[--C-:B------:R-:W-:Y:S01]  /*35f0*/  FFMA.FTZ R37, R37, R10, -R14.reuse ;  /* 0x0000000a25257223 */ /* 0x100fe2000001080e */
[----:B------:R-:W-:Y:S01]  /*3600*/  FMNMX.FTZ R2, R63, R2, !PT ;  /* 0x000000023f027209 */ /* 0x000fe20007810000 */
[----:B------:R0:W-:Y:S01]  /*3610*/  MUFU.EX2 R95, R24 ;  /* 0x00000018005f7308 */ /* 0x0001e20000000800 */
[----:B------:R-:W-:Y:S01]  /*3620*/  ISETP.GT.AND P4, PT, R8, 0x59, !P5 ;  /* 0x000000590800780c */ /* 0x000fe20006f84270 */
[-CC-:B------:R-:W-:Y:S01]  /*3630*/  FFMA.FTZ R8, R103, R10.reuse, -R14.reuse ;  /* 0x0000000a67087223 */ /* 0x180fe2000001080e */
[C---:B------:R-:W-:Y:S01]  /*3640*/  ISETP.LT.OR P3, PT, R0.reuse, 0x59, P3 ;  /* 0x000000590000780c */ /* 0x040fe20001f61670 */
[-CC-:B------:R-:W-:Y:S01]  /*3650*/  FFMA.FTZ R53, R53, R10.reuse, -R14.reuse ;  /* 0x0000000a35357223 */ /* 0x180fe2000001080e */
[----:B------:R-:W-:Y:S01]  /*3660*/  FSEL R67, R67, -INF , !P2 ;  /* 0xff80000043437808 */ /* 0x000fe20005000000 */
[--C-:B------:R-:W-:Y:S01]  /*3670*/  FFMA.FTZ R33, R33, R10, -R14.reuse ;  /* 0x0000000a21217223 */ /* 0x100fe2000001080e */
[----:B------:R-:W-:Y:S01]  /*3680*/  FMNMX.FTZ R2, R89, R2, !PT ;  /* 0x0000000259027209 */ /* 0x000fe20007810000 */
[----:B------:R-:W-:Y:S01]  /*3690*/  MUFU.EX2 R158, R158 ;  /* 0x0000009e009e7308 */ /* 0x000fe20000000800 */
[----:B------:R-:W-:Y:S01]  /*36a0*/  ISETP.LT.OR P4, PT, R0, 0x5a, P4 ;  /* 0x0000005a0000780c */ /* 0x000fe20002781670 */
[-CC-:B0-----:R-:W-:Y:S01]  /*36b0*/  FFMA.FTZ R24, R45, R10.reuse, -R14.reuse ;  /* 0x0000000a2d187223 */ /* 0x181fe2000001080e */
[----:B------:R-:W-:Y:S01]  /*36c0*/  FSEL R91, R70, -INF , !P3 ;  /* 0xff800000465b7808 */ /* 0x000fe20005800000 */
[--C-:B------:R-:W-:Y:S01]  /*36d0*/  FFMA.FTZ R0, R107, R10, -R14.reuse ;  /* 0x0000000a6b007223 */ /* 0x100fe2000001080e */
[----:B------:R-:W-:Y:S01]  /*36e0*/  FMNMX.FTZ R2, R67, R2, !PT ;  /* 0x0000000243027209 */ /* 0x000fe20007810000 */
[--C-:B------:R-:W-:Y:S01]  /*36f0*/  FFMA.FTZ R57, R57, R10, -R14.reuse ;  /* 0x0000000a39397223 */ /* 0x100fe2000001080e */
[----:B------:R-:W-:Y:S01]  /*3700*/  FSEL R71, R71, -INF , !P4 ;  /* 0xff80000047477808 */ /* 0x000fe20006000000 */
[----:B------:R-:W-:Y:S01]  /*3710*/  MUFU.EX2 R150, R0 ;  /* 0x0000000000967308 */ /* 0x000fe20000000800 */
[----:B------:R-:W-:Y:S01]  /*3720*/  FMNMX.FTZ R2, R91, R2, !PT ;  /* 0x000000025b027209 */ /* 0x000fe20007810000 */
[-CC-:B------:R-:W-:Y:S01]  /*3730*/  FFMA.FTZ R29, R29, R10.reuse, -R14.reuse ;  /* 0x0000000a1d1d7223 */ /* 0x180fe2000001080e */
[----:B------:R-:W-:Y:S01]  /*3740*/  ISETP.NE.AND P5, PT, R168, 0x1, PT ;  /* 0x00000001a800780c */ /* 0x000fe20003fa5270 */
[--C-:B------:R-:W-:Y:S01]  /*3750*/  FFMA.FTZ R61, R61, R10, -R14.reuse ;  /* 0x0000000a3d3d7223 */ /* 0x100fe2000001080e */
[----:B------:R-:W-:Y:S01]  /*3760*/  FMNMX.FTZ R2, R71, R2, !PT ;  /* 0x0000000247027209 */ /* 0x000fe20007810000 */
[-CC-:B------:R-:W-:Y:S01]  /*3770*/  FFMA.FTZ R65, R65, R10.reuse, -R14.reuse ;  /* 0x0000000a41417223 */ /* 0x180fe2000001080e */
[-CC-:B------:R-:W-:Y:S01]  /*3780*/  FFMA.FTZ R25, R25, R10.reuse, -R14.reuse ;  /* 0x0000000a19197223 */ /* 0x180fe2000001080e */
[----:B------:R0:W-:Y:S02]  /*3790*/  MUFU.EX2 R93, R12 ;  /* 0x0000000c005d7308 */ /* 0x0001e40000000800 */
[----:B------:R-:W1:Y:S06]  /*37a0*/  SHFL.BFLY PT, R45, R2, 0x2, 0x1f ;  /* 0x0c401f00022d7f89 */ /* 0x000e6c00000e0000 */
[----:B------:R-:W2:Y:S01]  /*37b0*/  MUFU.EX2 R20, R20 ;  /* 0x0000001400147308 */ /* 0x000ea20000000800 */
[-CC-:B0-----:R-:W-:Y:S01]  /*37c0*/  FFMA.FTZ R12, R101, R10.reuse, -R14.reuse ;  /* 0x0000000a650c7223 */ /* 0x181fe2000001080e */
[----:B------:R-:W0:Y:S06]  /*37d0*/  @P5 LDC R44, c[0x0][0x44c] ;  /* 0x00011300ff2c5b82 */ /* 0x000e2c0000000800 */
[----:B------:R3:W-:Y:S02]  /*37e0*/  MUFU.EX2 R97, R12 ;  /* 0x0000000c00617308 */ /* 0x0007e40000000800 */
[----:B------:R-:W4:Y:S06]  /*37f0*/  @P5 LDC R48, c[0x0][0x450] ;  /* 0x00011400ff305b82 */ /* 0x000f2c0000000800 */
[----:B------:R-:W-:Y:S01]  /*3800*/  MUFU.EX2 R101, R24 ;  /* 0x0000001800657308 */ /* 0x000fe20000000800 */
[-CC-:B---3--:R-:W-:Y:S01]  /*3810*/  FFMA.FTZ R12, R105, R10.reuse, -R14.reuse ;  /* 0x0000000a690c7223 */ /* 0x188fe2000001080e */
[----:B-1----:R-:W-:Y:S01]  /*3820*/  FMNMX.FTZ R45, R2, R45, !PT ;  /* 0x0000002d022d7209 */ /* 0x002fe20007810000 */
[--C-:B------:R-:W-:Y:S01]  /*3830*/  FFMA.FTZ R2, R11, R10, -R14.reuse ;  /* 0x0000000a0b027223 */ /* 0x100fe2000001080e */
[----:B--2---:R-:W-:Y:S01]  /*3840*/  F2FP.BF16.F32.PACK_AB R152, R95, R20 ;  /* 0x000000145f98723e */ /* 0x004fe200000010ff */
[----:B------:R-:W-:-:S02]  /*3850*/  FFMA.FTZ R14, R69, R10, -R14 ;  /* 0x0000000a450e7223 */ /* 0x000fc4000001080e */
[----:B------:R-:W1:Y:S01]  /*3860*/  SHFL.BFLY PT, R0, R45, 0x1, 0x1f ;  /* 0x0c201f002d007f89 */ /* 0x000e6200000e0000 */
[----:B------:R-:W2:Y:S08]  /*3870*/  MUFU.EX2 R28, R28 ;  /* 0x0000001c001c7308 */ /* 0x000eb00000000800 */
[----:B------:R-:W-:Y:S08]  /*3880*/  MUFU.EX2 R99, R12 ;  /* 0x0000000c00637308 */ /* 0x000ff00000000800 */
[----:B------:R-:W3:Y:S01]  /*3890*/  MUFU.EX2 R8, R8 ;  /* 0x0000000800087308 */ /* 0x000ee20000000800 */
[----:B--2---:R-:W-:-:S02]  /*38a0*/  F2FP.BF16.F32.PACK_AB R154, R97, R28 ;  /* 0x0000001c619a723e */ /* 0x004fc400000010ff */
[----:B-1----:R-:W-:-:S05]  /*38b0*/  FMNMX.FTZ R11, R45, R0, !PT ;  /* 0x000000002d0b7209 */ /* 0x002fca0007810000 */
[----:B------:R-:W-:Y:S01]  /*38c0*/  MUFU.EX2 R41, R41 ;  /* 0x0000002900297308 */ /* 0x000fe20000000800 */
[C---:B------:R-:W-:Y:S01]  /*38d0*/  FSETP.NEU.FTZ.AND P1, PT, R11.reuse, -INF , PT ;  /* 0xff8000000b00780b */ /* 0x040fe20003f3d000 */
[----:B------:R-:W-:-:S06]  /*38e0*/  FMUL.FTZ R0, R11, R10 ;  /* 0x0000000a0b007220 */ /* 0x000fcc0000410000 */
[----:B------:R-:W-:Y:S01]  /*38f0*/  MUFU.EX2 R144, R49 ;  /* 0x0000003100907308 */ /* 0x000fe20000000800 */
[----:B------:R-:W-:Y:S02]  /*3900*/  FSEL R0, R0, RZ, P1 ;  /* 0x000000ff00007208 */ /* 0x000fe40000800000 */
[----:B---3--:R-:W-:-:S03]  /*3910*/  F2FP.BF16.F32.PACK_AB R148, R99, R8 ;  /* 0x000000086394723e */ /* 0x008fc600000010ff */
        /* <DEDUP_REMOVED lines=15> */
[-CC-:B------:R-:W-:Y:S01]  /*3a10*/  FFMA.FTZ R51, R51, R10.reuse, -R0.reuse ;  /* 0x0000000a33337223 */ /* 0x180fe20000010800 */
[-CC-:B------:R-:W-:Y:S01]  /*3a20*/  FFMA.FTZ R27, R27, R10.reuse, -R0.reuse ;  /* 0x0000000a1b1b7223 */ /* 0x180fe20000010800 */
[-CC-:B------:R-:W-:Y:S01]  /*3a30*/  FFMA.FTZ R55, R55, R10.reuse, -R0.reuse ;  /* 0x0000000a37377223 */ /* 0x180fe20000010800 */
[-CC-:B------:R-:W-:Y:S01]  /*3a40*/  FFMA.FTZ R15, R15, R10.reuse, -R0.reuse ;  /* 0x0000000a0f0f7223 */ /* 0x180fe20000010800 */
[-CC-:B------:R-:W-:Y:S01]  /*3a50*/  FFMA.FTZ R59, R59, R10.reuse, -R0.reuse ;  /* 0x0000000a3b3b7223 */ /* 0x180fe20000010800 */
[-CC-:B------:R-:W-:Y:S01]  /*3a60*/  FFMA.FTZ R3, R3, R10.reuse, -R0.reuse ;  /* 0x0000000a03037223 */ /* 0x180fe20000010800 */
[-CC-:B------:R-:W-:Y:S01]  /*3a70*/  FFMA.FTZ R63, R63, R10.reuse, -R0.reuse ;  /* 0x0000000a3f3f7223 */ /* 0x180fe20000010800 */
[----:B------:R2:W-:Y:S01]  /*3a80*/  MUFU.EX2 R24, R35 ;  /* 0x0000002300187308 */ /* 0x0005e20000000800 */
[-CC-:B------:R-:W-:Y:S01]  /*3a90*/  FFMA.FTZ R89, R89, R10.reuse, -R0.reuse ;  /* 0x0000000a59597223 */ /* 0x180fe20000010800 */
[-CC-:B------:R-:W-:Y:S01]  /*3aa0*/  FFMA.FTZ R67, R67, R10.reuse, -R0.reuse ;  /* 0x0000000a43437223 */ /* 0x180fe20000010800 */
[-CC-:B------:R-:W-:Y:S01]  /*3ab0*/  FFMA.FTZ R91, R91, R10.reuse, -R0.reuse ;  /* 0x0000000a5b5b7223 */ /* 0x180fe20000010800 */
[----:B------:R-:W-:-:S04]  /*3ac0*/  FFMA.FTZ R71, R71, R10, -R0 ;  /* 0x0000000a47477223 */ /* 0x000fc80000010800 */
[----:B------:R-:W3:Y:S01]  /*3ad0*/  MUFU.EX2 R77, R77 ;  /* 0x0000004d004d7308 */ /* 0x000ee20000000800 */
[----:B--2---:R-:W-:Y:S01]  /*3ae0*/  FADD.FTZ R35, R156, R21 ;  /* 0x000000159c237221 */ /* 0x004fe20000010000 */
[----:B------:R-:W-:Y:S02]  /*3af0*/  F2FP.BF16.F32.PACK_AB R156, R21, R156 ;  /* 0x0000009c159c723e */ /* 0x000fe400000010ff */
[----:B-1----:R-:W-:Y:S01]  /*3b00*/  F2FP.BF16.F32.PACK_AB R157, R75, R26 ;  /* 0x0000001a4b9d723e */ /* 0x002fe200000010ff */
[----:B------:R-:W-:Y:S01]  /*3b10*/  FADD.FTZ R38, R158, R35 ;  /* 0x000000239e267221 */ /* 0x000fe20000010000 */
[C---:B------:R-:W-:Y:S02]  /*3b20*/  F2FP.BF16.F32.PACK_AB R158, R93.reuse, R158 ;  /* 0x0000009e5d9e723e */ /* 0x040fe400000010ff */
[----:B------:R-:W1:Y:S01]  /*3b30*/  MUFU.EX2 R12, R79 ;  /* 0x0000004f000c7308 */ /* 0x000e620000000800 */
[----:B------:R-:W-:Y:S01]  /*3b40*/  FADD.FTZ R35, R93, R38 ;  /* 0x000000265d237221 */ /* 0x000fe20000010000 */
[----:B------:R-:W-:-:S03]  /*3b50*/  FADD.FTZ R38, R26, R75 ;  /* 0x0000004b1a267221 */ /* 0x000fc60000010000 */
[----:B------:R-:W-:-:S03]  /*3b60*/  FADD.FTZ R40, R20, R35 ;  /* 0x0000002314287221 */ /* 0x000fc60000010000 */
[----:B------:R-:W2:Y:S01]  /*3b70*/  MUFU.EX2 R81, R81 ;  /* 0x0000005100517308 */ /* 0x000ea20000000800 */
[----:B---3--:R-:W-:-:S07]  /*3b80*/  FADD.FTZ R35, R77, R38 ;  /* 0x000000264d237221 */ /* 0x008fce0000010000 */
[----:B------:R3:W-:Y:S01]  /*3b90*/  MUFU.EX2 R30, R39 ;  /* 0x00000027001e7308 */ /* 0x0007e20000000800 */
[----:B-1----:R-:W-:-:S07]  /*3ba0*/  F2FP.BF16.F32.PACK_AB R159, R12, R77 ;  /* 0x0000004d0c9f723e */ /* 0x002fce00000010ff */
[----:B------:R-:W1:Y:S01]  /*3bb0*/  MUFU.EX2 R31, R31 ;  /* 0x0000001f001f7308 */ /* 0x000e620000000800 */
[----:B---3--:R-:W-:Y:S01]  /*3bc0*/  FADD.FTZ R39, R95, R40 ;  /* 0x000000285f277221 */ /* 0x008fe20000010000 */
[----:B------:R-:W-:Y:S01]  /*3bd0*/  FADD.FTZ R40, R12, R35 ;  /* 0x000000230c287221 */ /* 0x000fe20000010000 */
[----:B--2---:R-:W-:Y:S02]  /*3be0*/  F2FP.BF16.F32.PACK_AB R153, R24, R81 ;  /* 0x000000511899723e */ /* 0x004fe400000010ff */
[----:B------:R-:W-:Y:S01]  /*3bf0*/  FADD.FTZ R42, R28, R39 ;  /* 0x000000271c2a7221 */ /* 0x000fe20000010000 */
[----:B------:R-:W-:Y:S02]  /*3c00*/  FADD.FTZ R35, R81, R40 ;  /* 0x0000002851237221 */ /* 0x000fe40000010000 */
[----:B------:R-:W2:Y:S01]  /*3c10*/  MUFU.EX2 R83, R83 ;  /* 0x0000005300537308 */ /* 0x000ea20000000800 */
[----:B------:R-:W-:Y:S01]  /*3c20*/  FADD.FTZ R39, R97, R42 ;  /* 0x0000002a61277221 */ /* 0x000fe20000010000 */
[----:B------:R-:W-:-:S03]  /*3c30*/  FADD.FTZ R40, R24, R35 ;  /* 0x0000002318287221 */ /* 0x000fc60000010000 */
[----:B------:R-:W-:-:S03]  /*3c40*/  FADD.FTZ R42, R8, R39 ;  /* 0x00000027082a7221 */ /* 0x000fc60000010000 */
[----:B------:R0:W3:Y:S01]  /*3c50*/  MUFU.EX2 R32, R43 ;  /* 0x0000002b00207308 */ /* 0x0000e20000000800 */
[----:B------:R-:W-:Y:S01]  /*3c60*/  FADD.FTZ R39, R99, R42 ;  /* 0x0000002a63277221 */ /* 0x000fe20000010000 */
[----:B-1----:R-:W-:Y:S01]  /*3c70*/  FADD.FTZ R35, R31, R40 ;  /* 0x000000281f237221 */ /* 0x002fe20000010000 */
[----:B------:R-:W-:-:S03]  /*3c80*/  F2FP.BF16.F32.PACK_AB R155, R30, R31 ;  /* 0x0000001f1e9b723e */ /* 0x000fc600000010ff */
[----:B------:R-:W-:Y:S02]  /*3c90*/  FADD.FTZ R42, R30, R35 ;  /* 0x000000231e2a7221 */ /* 0x000fe40000010000 */
[----:B------:R-:W1:Y:S01]  /*3ca0*/  MUFU.EX2 R85, R85 ;  /* 0x0000005500557308 */ /* 0x000e620000000800 */
[----:B0-----:R-:W-:-:S04]  /*3cb0*/  @P5 IMAD.HI.U32 R43, R17, R44, RZ ;  /* 0x0000002c112b5227 */ /* 0x001fc800078e00ff */
[----:B------:R-:W-:Y:S01]  /*3cc0*/  FADD.FTZ R44, R150, R39 ;  /* 0x00000027962c7221 */ /* 0x000fe20000010000 */
[----:B--2---:R-:W-:Y:S01]  /*3cd0*/  FADD.FTZ R35, R83, R42 ;  /* 0x0000002a53237221 */ /* 0x004fe20000010000 */
[C---:B------:R-:W-:Y:S02]  /*3ce0*/  F2FP.BF16.F32.PACK_AB R150, R101.reuse, R150 ;  /* 0x000000966596723e */ /* 0x040fe400000010ff */
[----:B------:R-:W-:Y:S01]  /*3cf0*/  FADD.FTZ R44, R101, R44 ;  /* 0x0000002c652c7221 */ /* 0x000fe20000010000 */
[----:B----4-:R-:W-:Y:S01]  /*3d00*/  @P5 SHF.R.U32.HI R46, RZ, R48, R43 ;  /* 0x00000030ff2e5219 */ /* 0x010fe2000001162b */
[----:B------:R-:W0:Y:S01]  /*3d10*/  MUFU.EX2 R37, R37 ;  /* 0x0000002500257308 */ /* 0x000e220000000800 */
[C---:B---3--:R-:W-:Y:S01]  /*3d20*/  FADD.FTZ R42, R32.reuse, R35 ;  /* 0x00000023202a7221 */ /* 0x048fe20000010000 */
[----:B------:R-:W-:Y:S01]  /*3d30*/  FADD.FTZ R39, R41, R44 ;  /* 0x0000002c29277221 */ /* 0x000fe20000010000 */
[----:B------:R-:W-:Y:S01]  /*3d40*/  LOP3.LUT P5, RZ, R19, 0x80000, RZ, 0xc0, !PT ;  /* 0x0008000013ff7812 */ /* 0x000fe200078ac0ff */
[----:B------:R-:W-:Y:S01]  /*3d50*/  IMAD.IADD R73, R73, 0x1, R46 ;  /* 0x0000000149497824 */ /* 0x000fe200078e022e */
[----:B------:R-:W-:Y:S01]  /*3d60*/  F2FP.BF16.F32.PACK_AB R149, R32, R83 ;  /* 0x000000532095723e */ /* 0x000fe200000010ff */
[C---:B------:R-:W-:Y:S01]  /*3d70*/  FADD.FTZ R44, R144.reuse, R39 ;  /* 0x00000027902c7221 */ /* 0x040fe20000010000 */
[----:B------:R-:W-:Y:S01]  /*3d80*/  F2FP.BF16.F32.PACK_AB R144, R144, R41 ;  /* 0x000000299090723e */ /* 0x000fe200000010ff */
[----:B------:R-:W2:Y:S01]  /*3d90*/  MUFU.EX2 R34, R47 ;  /* 0x0000002f00227308 */ /* 0x000ea20000000800 */
[----:B-1----:R-:W-:-:S07]  /*3da0*/  FADD.FTZ R35, R85, R42 ;  /* 0x0000002a55237221 */ /* 0x002fce0000010000 */
[----:B------:R-:W1:Y:S01]  /*3db0*/  MUFU.EX2 R146, R53 ;  /* 0x0000003500927308 */ /* 0x000e620000000800 */
[----:B0-----:R-:W-:-:S07]  /*3dc0*/  FADD.FTZ R39, R37, R44 ;  /* 0x0000002c25277221 */ /* 0x001fce0000010000 */
[----:B------:R-:W0:Y:S01]  /*3dd0*/  MUFU.EX2 R87, R87 ;  /* 0x0000005700577308 */ /* 0x000e220000000800 */
[C---:B--2---:R-:W-:Y:S01]  /*3de0*/  FADD.FTZ R42, R34.reuse, R35 ;  /* 0x00000023222a7221 */ /* 0x044fe20000010000 */
[----:B------:R-:W-:-:S06]  /*3df0*/  F2FP.BF16.F32.PACK_AB R151, R34, R85 ;  /* 0x000000552297723e */ /* 0x000fcc00000010ff */
[----:B------:R-:W2:Y:S01]  /*3e00*/  MUFU.EX2 R33, R33 ;  /* 0x0000002100217308 */ /* 0x000ea20000000800 */
[C---:B-1----:R-:W-:Y:S01]  /*3e10*/  FADD.FTZ R44, R146.reuse, R39 ;  /* 0x00000027922c7221 */ /* 0x042fe20000010000 */
[----:B------:R-:W-:-:S06]  /*3e20*/  F2FP.BF16.F32.PACK_AB R146, R146, R37 ;  /* 0x000000259292723e */ /* 0x000fcc00000010ff */
[----:B------:R-:W1:Y:S01]  /*3e30*/  MUFU.EX2 R36, R51 ;  /* 0x0000003300247308 */ /* 0x000e620000000800 */
[----:B0-----:R-:W-:-:S07]  /*3e40*/  FADD.FTZ R21, R87, R42 ;  /* 0x0000002a57157221 */ /* 0x001fce0000010000 */
[----:B------:R-:W0:Y:S01]  /*3e50*/  MUFU.EX2 R140, R57 ;  /* 0x00000039008c7308 */ /* 0x000e220000000800 */
[----:B--2---:R-:W-:-:S07]  /*3e60*/  FADD.FTZ R35, R33, R44 ;  /* 0x0000002c21237221 */ /* 0x004fce0000010000 */
[----:B------:R-:W2:Y:S01]  /*3e70*/  MUFU.EX2 R27, R27 ;  /* 0x0000001b001b7308 */ /* 0x000ea20000000800 */
[C---:B-1----:R-:W-:Y:S01]  /*3e80*/  FADD.FTZ R42, R36.reuse, R21 ;  /* 0x00000015242a7221 */ /* 0x042fe20000010000 */
[----:B------:R-:W-:-:S06]  /*3e90*/  F2FP.BF16.F32.PACK_AB R145, R36, R87 ;  /* 0x000000572491723e */ /* 0x000fcc00000010ff */
[----:B------:R-:W1:Y:S01]  /*3ea0*/  MUFU.EX2 R29, R29 ;  /* 0x0000001d001d7308 */ /* 0x000e620000000800 */
[C---:B0-----:R-:W-:Y:S01]  /*3eb0*/  FADD.FTZ R44, R140.reuse, R35 ;  /* 0x000000238c2c7221 */ /* 0x041fe20000010000 */
[----:B------:R-:W-:-:S06]  /*3ec0*/  F2FP.BF16.F32.PACK_AB R140, R140, R33 ;  /* 0x000000218c8c723e */ /* 0x000fcc00000010ff */
[----:B------:R-:W0:Y:S01]  /*3ed0*/  MUFU.EX2 R38, R55 ;  /* 0x0000003700267308 */ /* 0x000e220000000800 */
[----:B--2---:R-:W-:-:S07]  /*3ee0*/  FADD.FTZ R21, R27, R42 ;  /* 0x0000002a1b157221 */ /* 0x004fce0000010000 */
[----:B------:R-:W2:Y:S01]  /*3ef0*/  MUFU.EX2 R142, R61 ;  /* 0x0000003d008e7308 */ /* 0x000ea20000000800 */
[----:B-1----:R-:W-:-:S07]  /*3f00*/  FADD.FTZ R35, R29, R44 ;  /* 0x0000002c1d237221 */ /* 0x002fce0000010000 */
[----:B------:R-:W1:Y:S01]  /*3f10*/  MUFU.EX2 R15, R15 ;  /* 0x0000000f000f7308 */ /* 0x000e620000000800 */
[C---:B0-----:R-:W-:Y:S01]  /*3f20*/  FADD.FTZ R8, R38.reuse, R21 ;  /* 0x0000001526087221 */ /* 0x041fe20000010000 */
[----:B------:R-:W-:-:S06]  /*3f30*/  F2FP.BF16.F32.PACK_AB R147, R38, R27 ;  /* 0x0000001b2693723e */ /* 0x000fcc00000010ff */
[----:B------:R-:W0:Y:S01]  /*3f40*/  MUFU.EX2 R2, R2 ;  /* 0x0000000200027308 */ /* 0x000e220000000800 */
[C---:B--2---:R-:W-:Y:S01]  /*3f50*/  FADD.FTZ R35, R142.reuse, R35 ;  /* 0x000000238e237221 */ /* 0x044fe20000010000 */
[----:B------:R-:W-:-:S06]  /*3f60*/  F2FP.BF16.F32.PACK_AB R142, R142, R29 ;  /* 0x0000001d8e8e723e */ /* 0x000fcc00000010ff */
        /* <DEDUP_REMOVED lines=16> */
[----:B------:R-:W-:Y:S01]  /*4070*/  F2FP.BF16.F32.PACK_AB R143, R0, R3 ;  /* 0x00000003008f723e */ /* 0x000fe200000010ff */
[----:B------:R-:W-:-:S05]  /*4080*/  VIADD R0, R73, UR5 ;  /* 0x0000000549007c36 */ /* 0x000fca0008000000 */
[----:B------:R-:W1:Y:S01]  /*4090*/  MUFU.EX2 R91, R91 ;  /* 0x0000005b005b7308 */ /* 0x000e620000000800 */
[----:B0-----:R-:W-:-:S07]  /*40a0*/  FADD.FTZ R21, R89, R28 ;  /* 0x0000001c59157221 */ /* 0x001fce0000010000 */
[----:B------:R-:W0:Y:S01]  /*40b0*/  MUFU.EX2 R2, R71 ;  /* 0x0000004700027308 */ /* 0x000e220000000800 */
[C---:B--2---:R-:W-:Y:S01]  /*40c0*/  FADD.FTZ R12, R20.reuse, R21 ;  /* 0x00000015140c7221 */ /* 0x044fe20000010000 */
[----:B------:R-:W-:-:S06]  /*40d0*/  F2FP.BF16.F32.PACK_AB R137, R20, R89 ;  /* 0x000000591489723e */ /* 0x000fcc00000010ff */
[----:B------:R-:W2:Y:S01]  /*40e0*/  MUFU.EX2 R14, R14 ;  /* 0x0000000e000e7308 */ /* 0x000ea20000000800 */
[----:B-1----:R-:W-:-:S04]  /*40f0*/  FADD.FTZ R21, R91, R12 ;  /* 0x0000000c5b157221 */ /* 0x002fc80000010000 */
[C---:B0-----:R-:W-:Y:S01]  /*4100*/  FADD.FTZ R3, R2.reuse, R21 ;  /* 0x0000001502037221 */ /* 0x041fe20000010000 */
[----:B------:R-:W-:Y:S01]  /*4110*/  F2FP.BF16.F32.PACK_AB R139, R2, R91 ;  /* 0x0000005b028b723e */ /* 0x000fe200000010ff */
[----:B------:R-:W-:Y:S02]  /*4120*/  VIADD R21, R72, 0xfffffffe ;  /* 0xfffffffe48157836 */ /* 0x000fe40000000000 */
[C---:B--2---:R-:W-:Y:S01]  /*4130*/  FADD.FTZ R8, R14.reuse, R29 ;  /* 0x0000001d0e087221 */ /* 0x044fe20000010000 */
[----:B------:R-:W-:Y:S01]  /*4140*/  F2FP.BF16.F32.PACK_AB R138, R14, R25 ;  /* 0x000000190e8a723e */ /* 0x000fe200000010ff */
[----:B------:R-:W-:Y:S06]  /*4150*/  @!P5 BRA `(.L_x_985) ;  /* 0x000000000048d947 */ /* 0x000fec0003800000 */
[C---:B------:R-:W-:Y:S01]  /*4160*/  ISETP.GT.AND P1, PT, R73.reuse, RZ, PT ;  /* 0x000000ff4900720c */ /* 0x040fe20003f24270 */
[----:B------:R-:W-:-:S12]  /*4170*/  VIADD R15, R73, 0xffffffff ;  /* 0xffffffff490f7836 */ /* 0x000fd80000000000 */
[----:B------:R-:W-:Y:S05]  /*4180*/  @P1 BRA `(.L_x_986) ;  /* 0x0000000000201947 */ /* 0x000fea0003800000 */
[----:B------:R-:W0:Y:S01]  /*4190*/  LDC R12, c[0x0][0x9e4] ;  /* 0x00027900ff0c7b82 */ /* 0x000e220000000800 */
[----:B------:R-:W-:Y:S01]  /*41a0*/  IMAD.MOV R15, RZ, RZ, -R73 ;  /* 0x000000ffff0f7224 */ /* 0x000fe200078e0a49 */
[----:B0-----:R-:W-:-:S13]  /*41b0*/  ISETP.NE.AND P1, PT, R12, 0x1, PT ;  /* 0x000000010c00780c */ /* 0x001fda0003f25270 */
[----:B------:R-:W0:Y:S02]  /*41c0*/  @P1 LDC.64 R24, c[0x0][0x9e8] ;  /* 0x00027a00ff181b82 */ /* 0x000e240000000a00 */
[----:B0-----:R-:W-:-:S05]  /*41d0*/  @P1 IMAD.HI.U32 R2, R15, R24, RZ ;  /* 0x000000180f021227 */ /* 0x001fca00078e00ff */
[----:B------:R-:W-:-:S04]  /*41e0*/  @P1 SHF.R.U32.HI R15, RZ, R25, R2 ;  /* 0x00000019ff0f1219 */ /* 0x000fc80000011602 */
[----:B------:R-:W-:Y:S01]  /*41f0*/  LOP3.LUT R15, RZ, R15, RZ, 0x33, !PT ;  /* 0x0000000fff0f7212 */ /* 0x000fe200078e33ff */
[----:B------:R-:W-:Y:S06]  /*4200*/  BRA `(.L_x_987) ;  /* 0x0000000000147947 */ /* 0x000fec0003800000 */
.L_x_986:
[----:B------:R-:W0:Y:S02]  /*4210*/  LDC R12, c[0x0][0x9e4] ;  /* 0x00027900ff0c7b82 */ /* 0x000e240000000800 */
[----:B0-----:R-:W-:-:S13]  /*4220*/  ISETP.NE.AND P1, PT, R12, 0x1, PT ;  /* 0x000000010c00780c */ /* 0x001fda0003f25270 */
[----:B------:R-:W0:Y:S02]  /*4230*/  @P1 LDC.64 R24, c[0x0][0x9e8] ;  /* 0x00027a00ff181b82 */ /* 0x000e240000000a00 */
[----:B0-----:R-:W-:-:S05]  /*4240*/  @P1 IMAD.HI.U32 R2, R15, R24, RZ ;  /* 0x000000180f021227 */ /* 0x001fca00078e00ff */
[----:B------:R-:W-:-:S07]  /*4250*/  @P1 SHF.R.U32.HI R15, RZ, R25, R2 ;  /* 0x00000019ff0f1219 */ /* 0x000fce0000011602 */
.L_x_987:
[----:B------:R-:W-:-:S05]  /*4260*/  IMAD R15, R15, R12, R12 ;  /* 0x0000000c0f0f7224 */ /* 0x000fca00078e020c */
[----:B------:R-:W-:-:S07]  /*4270*/  VIMNMX R0, R0, R15, PT ;  /* 0x0000000f00007248 */ /* 0x000fce0003fe0100 */
.L_x_985:
[----:B------:R-:W-:Y:S01]  /*4280*/  IMAD.HI R12, R0, 0x2aaaaaab, RZ ;  /* 0x2aaaaaab000c7827 */ /* 0x000fe200078e02ff */
[----:B------:R-:W-:Y:S02]  /*4290*/  CS2R R86, SRZ ;  /* 0x0000000000567805 */ /* 0x000fe4000001ff00 */
[----:B------:R-:W-:Y:S02]  /*42a0*/  CS2R R84, SRZ ;  /* 0x0000000000547805 */ /* 0x000fe4000001ff00 */
[----:B------:R-:W-:Y:S01]  /*42b0*/  CS2R R82, SRZ ;  /* 0x0000000000527805 */ /* 0x000fe2000001ff00 */
[----:B------:R-:W-:Y:S01]  /*42c0*/  IMAD.MOV.U32 R2, RZ, RZ, 0x3f800000 ;  /* 0x3f800000ff027424 */ /* 0x000fe200078e00ff */
[----:B------:R-:W-:Y:S01]  /*42d0*/  SHF.R.U32.HI R15, RZ, 0x1f, R12 ;  /* 0x0000001fff0f7819 */ /* 0x000fe2000001160c */
[----:B------:R-:W-:Y:S01]  /*42e0*/  IMAD.MOV.U32 R0, RZ, RZ, 0x3f800000 ;  /* 0x3f800000ff007424 */ /* 0x000fe200078e00ff */
[----:B------:R-:W-:Y:S02]  /*42f0*/  CS2R R80, SRZ ;  /* 0x0000000000507805 */ /* 0x000fe4000001ff00 */
[----:B------:R-:W-:-:S02]  /*4300*/  CS2R R78, SRZ ;  /* 0x00000000004e7805 */ /* 0x000fc4000001ff00 */
[----:B------:R-:W-:Y:S02]  /*4310*/  LEA.HI.SX32 R12, R12, R15, 0x1c ;  /* 0x0000000f0c0c7211 */ /* 0x000fe400078fe2ff */
[----:B------:R-:W-:Y:S02]  /*4320*/  CS2R R76, SRZ ;  /* 0x00000000004c7805 */ /* 0x000fe4000001ff00 */
[----:B------:R-:W-:Y:S02]  /*4330*/  CS2R R74, SRZ ;  /* 0x00000000004a7805 */ /* 0x000fe4000001ff00 */
[----:B------:R-:W-:Y:S02]  /*4340*/  CS2R R72, SRZ ;  /* 0x0000000000487805 */ /* 0x000fe4000001ff00 */
[----:B------:R-:W-:Y:S02]  /*4350*/  VIMNMX R12, R23, R12, !PT ;  /* 0x0000000c170c7248 */ /* 0x000fe40007fe0100 */
[----:B------:R-:W-:-:S02]  /*4360*/  CS2R R70, SRZ ;  /* 0x0000000000467805 */ /* 0x000fc4000001ff00 */
[----:B------:R-:W-:Y:S02]  /*4370*/  CS2R R68, SRZ ;  /* 0x0000000000447805 */ /* 0x000fe4000001ff00 */
[----:B------:R-:W-:Y:S02]  /*4380*/  CS2R R66, SRZ ;  /* 0x0000000000427805 */ /* 0x000fe4000001ff00 */
        /* <DEDUP_REMOVED lines=21> */
[----:B------:R-:W-:Y:S01]  /*44e0*/  CS2R R24, SRZ ;  /* 0x0000000000187805 */ /* 0x000fe2000001ff00 */
[----:B------:R-:W-:Y:S06]  /*44f0*/  @!P1 BRA `(.L_x_988) ;  /* 0x0000002c007c9947 */ /* 0x000fec0003800000 */
[----:B------:R-:W-:Y:S01]  /*4500*/  IMAD.MOV.U32 R15, RZ, RZ, R11 ;  /* 0x000000ffff0f7224 */ /* 0x000fe200078e000b */
[----:B------:R-:W-:Y:S01]  /*4510*/  UMOV UR7, UR38 ;  /* 0x0000002600077c82 */ /* 0x000fe20008000000 */
[----:B------:R-:W-:Y:S01]  /*4520*/  IMAD.MOV.U32 R14, RZ, RZ, R9 ;  /* 0x000000ffff0e7224 */ /* 0x000fe200078e0009 */
[----:B------:R-:W-:Y:S01]  /*4530*/  UMOV UR4, UR39 ;  /* 0x0000002700047c82 */ /* 0x000fe20008000000 */
[----:B------:R-:W-:Y:S01]  /*4540*/  IMAD.MOV.U32 R2, RZ, RZ, 0x3f800000 ;  /* 0x3f800000ff027424 */ /* 0x000fe200078e00ff */
[----:B------:R-:W-:Y:S01]  /*4550*/  ULDC UR42, c[0x0][0x9e4] ;  /* 0x00027900002a7ab9 */ /* 0x000fe20000000800 */
[----:B------:R-:W-:Y:S01]  /*4560*/  IMAD.MOV.U32 R87, RZ, RZ, RZ ;  /* 0x000000ffff577224 */ /* 0x000fe200078e00ff */
[----:B------:R-:W-:Y:S01]  /*4570*/  ULDC UR43, c[0x0][0x9dc] ;  /* 0x00027700002b7ab9 */ /* 0x000fe20000000800 */
[----:B------:R-:W-:-:S05]  /*4580*/  ULDC UR54, c[0x0][0x9e0] ;  /* 0x0002780000367ab9 */ /* 0x000fca0000000800 */
.L_x_1007:
[----:B------:R-:W-:-:S04]  /*4590*/  UISETP.NE.AND UP0, UPT, UR4, 0x1, UPT ;  /* 0x000000010400788c */ /* 0x000fc8000bf05270 */
[----:B------:R-:W-:-:S04]  /*45a0*/  USEL UR38, URZ, 0x1, UP0 ;  /* 0x000000013f267887 */ /* 0x000fc80008000000 */
[----:B------:R-:W-:Y:S01]  /*45b0*/  ULOP3.LUT UR38, UR7, UR38, URZ, 0x3c, !UPT ;  /* 0x0000002607267292 */ /* 0x000fe2000f8e3c3f */
[----:B------:R-:W-:Y:S11]  /*45c0*/  @!P0 BRA `(.L_x_989) ;  /* 0x0000000000048947 */ /* 0x000ff60003800000 */
[----:B------:R-:W-:Y:S01]  /*45d0*/  BPT.TRAP 0x1 ;  /* 0x000000040000795c */ /* 0x000fe20000300000 */
.L_x_989:
[----:B------:R-:W-:Y:S01]  /*45e0*/  UIADD3 UR39, UR4, 0x1, URZ ;  /* 0x0000000104277890 */ /* 0x000fe2000fffe03f */
[----:B------:R-:W-:-:S03]  /*45f0*/  IMAD.U32 R9, RZ, RZ, UR38 ;  /* 0x00000026ff097e24 */ /* 0x000fc6000f8e00ff */
[----:B------:R-:W-:Y:S02]  /*4600*/  UISETP.NE.AND UP0, UPT, UR39, 0x2, UPT ;  /* 0x000000022700788c */ /* 0x000fe4000bf05270 */
[----:B------:R-:W-:Y:S02]  /*4610*/  SHF.L.U32 R9, R9, 0x1f, RZ ;  /* 0x0000001f09097819 */ /* 0x000fe400000006ff */
[----:B------:R-:W-:-:S04]  /*4620*/  USEL UR39, UR39, URZ, UP0 ;  /* 0x0000003f27277287 */ /* 0x000fc80008000000 */
[----:B------:R-:W-:-:S09]  /*4630*/  ULEA UR6, UR39, UR40, 0x3 ;  /* 0x0000002827067291 */ /* 0x000fd2000f8e183f */
[----:B------:R0:W1:Y:S01]  /*4640*/  SYNCS.PHASECHK.TRANS64.TRYWAIT P1, [UR6+0x2a830], R9 ;  /* 0x02a83009ff0075a7 */ /* 0x0000620008020146 */
[----:B------:R-:W-:Y:S05]  /*4650*/  @!P0 BRA `(.L_x_990) ;  /* 0x0000000000048947 */ /* 0x000fea0003800000 */
[----:B------:R-:W-:Y:S01]  /*4660*/  BPT.TRAP 0x1 ;  /* 0x000000040000795c */ /* 0x000fe20000300000 */
.L_x_990:
[----:B-1----:R-:W-:Y:S05]  /*4670*/  @P1 BRA `(.L_x_991) ;  /* 0x0000000000081947 */ /* 0x002fea0003800000 */
[----:B------:R-:W1:Y:S02]  /*4680*/  SYNCS.PHASECHK.TRANS64.TRYWAIT P1, [UR6+0x2a830], R9 ;  /* 0x02a83009ff0075a7 */ /* 0x000e640008020146 */
[----:B-1----:R-:W-:Y:S05]  /*4690*/  @!P1 BRA `(.L_x_992) ;  /* 0x000000e400d09947 */ /* 0x002fea0003800000 */
.L_x_991:
        /* <DEDUP_REMOVED lines=16> */
[----:B------:R-:W-:Y:S01]  /*47a0*/  R2UR UR48, R4 ;  /* 0x00000000043072ca */ /* 0x000fe200000e0000 */
[----:B------:R-:W-:Y:S01]  /*47b0*/  UIADD3 UR50, UR5, 0x2, URZ ;  /* 0x0000000205327890 */ /* 0x000fe2000fffe03f */
[----:B------:R-:W-:Y:S01]  /*47c0*/  R2UR UR49, R5 ;  /* 0x00000000053172ca */ /* 0x000fe200000e0000 */
        /* <DEDUP_REMOVED lines=116> */
.L_x_993:
[----:B------:R-:W-:Y:S01]  /*4f10*/  ULEA UR5, UR4, UR40, 0x3 ;  /* 0x0000002804057291 */ /* 0x000fe2000f8e183f */
[----:B------:R-:W-:-:S05]  /*4f20*/  IMAD.U32 R0, RZ, RZ, UR7 ;  /* 0x00000007ff007e24 */ /* 0x000fca000f8e00ff */
[----:B------:R-:W-:-:S04]  /*4f30*/  SHF.L.U32 R0, R0, 0x1f, RZ ;  /* 0x0000001f00007819 */ /* 0x000fc800000006ff */
[----:B------:R2:W3:Y:S01]  /*4f40*/  SYNCS.PHASECHK.TRANS64.TRYWAIT P1, [UR5+0x2a850], R0 ;  /* 0x02a85000ff0075a7 */ /* 0x0004e20008020145 */
[----:B------:R-:W-:Y:S05]  /*4f50*/  @!P0 BRA `(.L_x_994) ;  /* 0x0000000000048947 */ /* 0x000fea0003800000 */
[----:B------:R-:W-:Y:S01]  /*4f60*/  BPT.TRAP 0x1 ;  /* 0x000000040000795c */ /* 0x000fe20000300000 */
.L_x_994:
[----:B---3--:R-:W-:Y:S05]  /*4f70*/  @P1 BRA `(.L_x_995) ;  /* 0x0000000000081947 */ /* 0x008fea0003800000 */
[----:B------:R-:W3:Y:S02]  /*4f80*/  SYNCS.PHASECHK.TRANS64.TRYWAIT P1, [UR5+0x2a850], R0 ;  /* 0x02a85000ff0075a7 */ /* 0x000ee40008020145 */
[----:B---3--:R-:W-:Y:S05]  /*4f90*/  @!P1 BRA `(.L_x_996) ;  /* 0x000000dc00a89947 */ /* 0x008fea0003800000 */
.L_x_995:
        /* <DEDUP_REMOVED lines=38> */
.L_x_997:
[----:B------:R-:W-:Y:S01]  /*5200*/  ISETP.NE.AND P2, PT, R168, 0x1, PT ;  /* 0x00000001a800780c */ /* 0x000fe20003f45270 */
[----:B01----:R-:W-:Y:S01]  /*5210*/  IMAD.IADD R9, R22, 0x1, R17 ;  /* 0x0000000116097824 */ /* 0x003fe200078e0211 */
[----:B------:R-:W0:Y:S01]  /*5220*/  LDC R13, c[0x0][0x288] ;  /* 0x0000a200ff0d7b82 */ /* 0x000e220000000800 */
[----:B------:R-:W-:Y:S01]  /*5230*/  IMAD R20, R21, -0x60, RZ ;  /* 0xffffffa015147824 */ /* 0x000fe200078e02ff */
[----:B------:R-:W-:Y:S01]  /*5240*/  UIADD3 UR6, UR6, 0x2a840, URZ ;  /* 0x0002a84006067890 */ /* 0x000fe2000fffe03f */
[----:B------:R-:W-:Y:S01]  /*5250*/  LOP3.LUT P1, RZ, R19, 0x80000, RZ, 0xc0, !PT ;  /* 0x0008000013ff7812 */ /* 0x000fe2000782c0ff */
[----:B------:R-:W-:Y:S02]  /*5260*/  ULOP3.LUT UR4, URZ, UR43, URZ, 0x33, !UPT ;  /* 0x0000002b3f047292 */ /* 0x000fe4000f8e333f */
[----:B------:R-:W-:-:S05]  /*5270*/  UPRMT UR6, UR60, 0x654, UR6 ;  /* 0x000006543c067896 */ /* 0x000fca0008000006 */
[----:B--2---:R-:W1:Y:S08]  /*5280*/  @P2 LDC R0, c[0x0][0x44c] ;  /* 0x00011300ff002b82 */ /* 0x004e700000000800 */
[----:B------:R-:W2:Y:S01]  /*5290*/  @P2 LDC R11, c[0x0][0x450] ;  /* 0x00011400ff0b2b82 */ /* 0x000ea20000000800 */
[----:B------:R-:W-:Y:S01]  /*52a0*/  SYNCS.ARRIVE.TRANS64.RED.A1T0 RZ, [UR6], RZ ;  /* 0x000000ffffff79a7 */ /* 0x000fe20008100406 */
[----:B-1----:R-:W-:-:S05]  /*52b0*/  @P2 IMAD.HI.U32 R0, R9, R0, RZ ;  /* 0x0000000009002227 */ /* 0x002fca00078e00ff */
[----:B--2---:R-:W-:Y:S01]  /*52c0*/  @P2 SHF.R.U32.HI R9, RZ, R11, R0 ;  /* 0x0000000bff092219 */ /* 0x004fe20000011600 */
[----:B------:R-:W-:-:S04]  /*52d0*/  VIADD R11, R20, 0x1 ;  /* 0x00000001140b7836 */ /* 0x000fc80000000000 */
[----:B------:R-:W1:Y:S01]  /*52e0*/  SHFL.IDX PT, R137, R9, RZ, 0x1c1f ;  /* 0x001c1fff09897589 */ /* 0x000e6200000e0000 */
[----:B------:R-:W-:-:S04]  /*52f0*/  IMAD R11, R18, -0x2, R11 ;  /* 0xfffffffe120b7824 */ /* 0x000fc800078e020b */
[C---:B------:R-:W-:Y:S01]  /*5300*/  VIADD R140, R11.reuse, 0xffffffff ;  /* 0xffffffff0b8c7836 */ /* 0x040fe20000000000 */
[----:B0-----:R-:W-:-:S05]  /*5310*/  IADD3 R0, R11, -R13, R16 ;  /* 0x8000000d0b007210 */ /* 0x001fca0007ffe010 */
[C---:B------:R-:W-:Y:S02]  /*5320*/  VIADD R136, R0.reuse, UR54 ;  /* 0x0000003600887c36 */ /* 0x040fe40008000000 */
[----:B------:R-:W-:Y:S02]  /*5330*/  VIADD R138, R0, UR4 ;  /* 0x00000004008a7c36 */ /* 0x000fe40008000000 */
[--C-:B-1----:R-:W-:Y:S02]  /*5340*/  IMAD.IADD R0, R136, 0x1, R137.reuse ;  /* 0x0000000188007824 */ /* 0x102fe400078e0289 */
[----:B------:R-:W-:Y:S01]  /*5350*/  IMAD.IADD R2, R138, 0x1, R137 ;  /* 0x000000018a027824 */ /* 0x000fe200078e0289 */
[----:B------:R-:W-:Y:S06]  /*5360*/  @!P1 BRA `(.L_x_998) ;  /* 0x0000000000549947 */ /* 0x000fec0003800000 */
[----:B------:R-:W-:Y:S01]  /*5370*/  IADD3 R11, R16, -R13, R137 ;  /* 0x8000000d100b7210 */ /* 0x000fe20007ffe089 */
[----:B------:R-:W-:Y:S03]  /*5380*/  BSSY B0, `(.L_x_999) ;  /* 0x0000010000007945 */ /* 0x000fe60003800000 */
[----:B------:R-:W-:-:S13]  /*5390*/  ISETP.GT.AND P1, PT, R11, -0x1, PT ;  /* 0xffffffff0b00780c */ /* 0x000fda0003f24270 */
[----:B------:R-:W-:Y:S05]  /*53a0*/  @P1 BRA `(.L_x_1000) ;  /* 0x0000000000201947 */ /* 0x000fea0003800000 */
[----:B------:R-:W-:Y:S01]  /*53b0*/  IMAD.U32 R137, RZ, RZ, UR42 ;  /* 0x0000002aff897e24 */ /* 0x000fe2000f8e00ff */
[----:B------:R-:W-:-:S04]  /*53c0*/  LOP3.LUT R11, RZ, R11, RZ, 0x33, !PT ;  /* 0x0000000bff0b7212 */ /* 0x000fc800078e33ff */
[----:B------:R-:W-:-:S13]  /*53d0*/  ISETP.NE.AND P1, PT, R137, 0x1, PT ;  /* 0x000000018900780c */ /* 0x000fda0003f25270 */
[----:B------:R-:W0:Y:S02]  /*53e0*/  @P1 LDC.64 R142, c[0x0][0x9e8] ;  /* 0x00027a00ff8e1b82 */ /* 0x000e240000000a00 */
[----:B0-----:R-:W-:-:S05]  /*53f0*/  @P1 IMAD.HI.U32 R10, R11, R142, RZ ;  /* 0x0000008e0b0a1227 */ /* 0x001fca00078e00ff */
[----:B------:R-:W-:-:S04]  /*5400*/  @P1 SHF.R.U32.HI R11, RZ, R143, R10 ;  /* 0x0000008fff0b1219 */ /* 0x000fc8000001160a */
[----:B------:R-:W-:Y:S01]  /*5410*/  LOP3.LUT R11, RZ, R11, RZ, 0x33, !PT ;  /* 0x0000000bff0b7212 */ /* 0x000fe200078e33ff */
[----:B------:R-:W-:Y:S06]  /*5420*/  BRA `(.L_x_1001) ;  /* 0x0000000000147947 */ /* 0x000fec0003800000 */
.L_x_1000:
[----:B------:R-:W-:-:S05]  /*5430*/  IMAD.U32 R137, RZ, RZ, UR42 ;  /* 0x0000002aff897e24 */ /* 0x000fca000f8e00ff */
[----:B------:R-:W-:-:S13]  /*5440*/  ISETP.NE.AND P1, PT, R137, 0x1, PT ;  /* 0x000000018900780c */ /* 0x000fda0003f25270 */
[----:B------:R-:W0:Y:S02]  /*5450*/  @P1 LDC.64 R142, c[0x0][0x9e8] ;  /* 0x00027a00ff8e1b82 */ /* 0x000e240000000a00 */
[----:B0-----:R-:W-:-:S05]  /*5460*/  @P1 IMAD.HI.U32 R10, R11, R142, RZ ;  /* 0x0000008e0b0a1227 */ /* 0x001fca00078e00ff */
[----:B------:R-:W-:-:S07]  /*5470*/  @P1 SHF.R.U32.HI R11, RZ, R143, R10 ;  /* 0x0000008fff0b1219 */ /* 0x000fce000001160a */
.L_x_1001:
[----:B------:R-:W-:Y:S05]  /*5480*/  BSYNC B0 ;  /* 0x0000000000007941 */ /* 0x000fea0003800000 */
.L_x_999:
[----:B------:R-:W-:-:S05]  /*5490*/  IMAD R11, R11, R137, R140 ;  /* 0x000000890b0b7224 */ /* 0x000fca00078e028c */
[----:B------:R-:W-:Y:S02]  /*54a0*/  VIADDMNMX R0, R11, R137, R0, PT ;  /* 0x000000890b007246 */ /* 0x000fe40003800100 */
[----:B------:R-:W-:-:S07]  /*54b0*/  VIMNMX R2, R2, R11, !PT ;  /* 0x0000000b02027248 */ /* 0x000fce0007fe0100 */
.L_x_998:
[C---:B------:R-:W-:Y:S01]  /*54c0*/  ISETP.GE.AND P2, PT, R20.reuse, 0x9, PT ;  /* 0x000000091400780c */ /* 0x040fe20003f46270 */
[----:B------:R-:W0:Y:S01]  /*54d0*/  SHFL.IDX PT, R9, R9, 0x1, 0x1c1f ;  /* 0x003c1f0009097f89 */ /* 0x000e2200000e0000 */
[----:B------:R-:W-:Y:S02]  /*54e0*/  ISETP.GE.AND P1, PT, R20, 0x2, PT ;  /* 0x000000021400780c */ /* 0x000fe40003f26270 */
[C---:B------:R-:W-:Y:S02]  /*54f0*/  ISETP.GT.AND P3, PT, R2.reuse, 0x8, !P2 ;  /* 0x000000080200780c */ /* 0x040fe40005764270 */
[----:B------:R-:W-:Y:S02]  /*5500*/  ISETP.GT.AND P4, PT, R2, 0x1, !P1 ;  /* 0x000000010200780c */ /* 0x000fe40004f84270 */
[----:B------:R-:W-:Y:S02]  /*5510*/  ISETP.LT.OR P3, PT, R0, 0x9, P3 ;  /* 0x000000090000780c */ /* 0x000fe40001f61670 */
[----:B------:R-:W-:-:S02]  /*5520*/  ISETP.GE.AND P5, PT, R20, 0xa, PT ;  /* 0x0000000a1400780c */ /* 0x000fc40003fa6270 */
[----:B------:R-:W-:Y:S02]  /*5530*/  FSEL R185, R92, -INF , !P3 ;  /* 0xff8000005cb97808 */ /* 0x000fe40005800000 */
[----:B------:R-:W-:Y:S02]  /*5540*/  ISETP.LT.OR P4, PT, R0, 0x2, P4 ;  /* 0x000000020000780c */ /* 0x000fe40002781670 */
        /* <DEDUP_REMOVED lines=98> */
[----:B------:R-:W-:Y:S02]  /*5b70*/  P2R R92, PR, RZ, 0x40 ;  /* 0x00000040ff5c7803 */ /* 0x000fe40000000000 */
[----:B------:R-:W-:-:S04]  /*5b80*/  ISETP.GT.AND P6, PT, R2, RZ, !P6 ;  /* 0x000000ff0200720c */ /* 0x000fc800077c4270 */
[----:B------:R-:W-:-:S04]  /*5b90*/  ISETP.LT.OR P6, PT, R0, 0x1, P6 ;  /* 0x000000010000780c */ /* 0x000fc800037c1670 */
[----:B------:R-:W-:Y:S02]  /*5ba0*/  FSEL R191, R88, -INF , !P6 ;  /* 0xff80000058bf7808 */ /* 0x000fe40007000000 */
[----:B------:R-:W-:-:S04]  /*5bb0*/  ISETP.GE.AND P6, PT, R20, 0x5a, PT ;  /* 0x0000005a1400780c */ /* 0x000fc80003fc6270 */
[----:B------:R-:W-:Y:S02]  /*5bc0*/  P2R R20, PR, RZ, 0x40 ;  /* 0x00000040ff147803 */ /* 0x000fe40000000000 */
[----:B------:R-:W-:Y:S01]  /*5bd0*/  ISETP.GT.AND P6, PT, R2, 0x59, !P6 ;  /* 0x000000590200780c */ /* 0x000fe200077c4270 */
[----:B0-----:R-:W-:-:S03]  /*5be0*/  IMAD.IADD R2, R138, 0x1, R9 ;  /* 0x000000018a027824 */ /* 0x001fc600078e0209 */
[----:B------:R-:W-:Y:S01]  /*5bf0*/  ISETP.LT.OR P6, PT, R0, 0x5a, P6 ;  /* 0x0000005a0000780c */ /* 0x000fe200037c1670 */
[----:B------:R-:W-:-:S03]  /*5c00*/  IMAD.IADD R0, R136, 0x1, R9 ;  /* 0x0000000188007824 */ /* 0x000fc600078e0209 */
[----:B------:R-:W-:Y:S02]  /*5c10*/  FSEL R133, R133, -INF , !P6 ;  /* 0xff80000085857808 */ /* 0x000fe40007000000 */
[----:B------:R-:W-:-:S13]  /*5c20*/  LOP3.LUT P6, RZ, R19, 0x80000, RZ, 0xc0, !PT ;  /* 0x0008000013ff7812 */ /* 0x000fda00078cc0ff */
[----:B------:R-:W-:Y:S05]  /*5c30*/  @!P6 BRA `(.L_x_1002) ;  /* 0x000000000054e947 */ /* 0x000fea0003800000 */
        /* <DEDUP_REMOVED lines=12> */
.L_x_1004:
[----:B------:R-:W-:-:S05]  /*5d00*/  IMAD.U32 R10, RZ, RZ, UR42 ;  /* 0x0000002aff0a7e24 */ /* 0x000fca000f8e00ff */
[----:B------:R-:W-:-:S13]  /*5d10*/  ISETP.NE.AND P6, PT, R10, 0x1, PT ;  /* 0x000000010a00780c */ /* 0x000fda0003fc5270 */
[----:B------:R-:W0:Y:S02]  /*5d20*/  @P6 LDC.64 R150, c[0x0][0x9e8] ;  /* 0x00027a00ff966b82 */ /* 0x000e240000000a00 */
[----:B0-----:R-:W-:-:S05]  /*5d30*/  @P6 IMAD.HI.U32 R150, R9, R150, RZ ;  /* 0x0000009609966227 */ /* 0x001fca00078e00ff */
[----:B------:R-:W-:-:S07]  /*5d40*/  @P6 SHF.R.U32.HI R9, RZ, R151, R150 ;  /* 0x00000097ff096219 */ /* 0x000fce0000011696 */
.L_x_1005:
[----:B------:R-:W-:Y:S05]  /*5d50*/  BSYNC B0 ;  /* 0x0000000000007941 */ /* 0x000fea0003800000 */
.L_x_1003:
[----:B------:R-:W-:-:S05]  /*5d60*/  IMAD R9, R9, R10, R140 ;  /* 0x0000000a09097224 */ /* 0x000fca00078e028c */
[----:B------:R-:W-:Y:S02]  /*5d70*/  VIADDMNMX R0, R9, R10, R0, PT ;  /* 0x0000000a09007246 */ /* 0x000fe40003800100 */
[----:B------:R-:W-:-:S07]  /*5d80*/  VIMNMX R2, R2, R9, !PT ;  /* 0x0000000902027248 */ /* 0x000fce0007fe0100 */
.L_x_1002:
[C---:B------:R-:W-:Y:S02]  /*5d90*/  ISETP.GT.AND P1, PT, R2.reuse, 0x1, !P1 ;  /* 0x000000010200780c */ /* 0x040fe40004f24270 */
[----:B------:R-:W-:Y:S02]  /*5da0*/  ISETP.GT.AND P2, PT, R2, 0x8, !P2 ;  /* 0x000000080200780c */ /* 0x000fe40005744270 */
[C---:B------:R-:W-:Y:S02]  /*5db0*/  ISETP.LT.OR P1, PT, R0.reuse, 0x2, P1 ;  /* 0x000000020000780c */ /* 0x040fe40000f21670 */
[----:B------:R-:W-:Y:S02]  /*5dc0*/  ISETP.LT.OR P2, PT, R0, 0x9, P2 ;  /* 0x000000090000780c */ /* 0x000fe40001741670 */
[----:B------:R-:W-:Y:S02]  /*5dd0*/  FSEL R151, R91, -INF , !P1 ;  /* 0xff8000005b977808 */ /* 0x000fe40004800000 */
[----:B------:R-:W-:-:S02]  /*5de0*/  ISETP.NE.AND P1, PT, R142, RZ, PT ;  /* 0x000000ff8e00720c */ /* 0x000fc40003f25270 */
[----:B------:R-:W-:Y:S02]  /*5df0*/  FSEL R153, R94, -INF , !P2 ;  /* 0xff8000005e997808 */ /* 0x000fe40005000000 */
[----:B------:R-:W-:Y:S02]  /*5e00*/  ISETP.GT.AND P1, PT, R2, 0x9, !P1 ;  /* 0x000000090200780c */ /* 0x000fe40004f24270 */
[----:B------:R-:W-:Y:S02]  /*5e10*/  ISETP.NE.AND P2, PT, R100, RZ, PT ;  /* 0x000000ff6400720c */ /* 0x000fe40003f45270 */
[----:B------:R-:W-:Y:S02]  /*5e20*/  ISETP.LT.OR P1, PT, R0, 0xa, P1 ;  /* 0x0000000a0000780c */ /* 0x000fe40000f21670 */
[----:B------:R-:W-:Y:S02]  /*5e30*/  ISETP.NE.AND P6, PT, R148, RZ, PT ;  /* 0x000000ff9400720c */ /* 0x000fe40003fc5270 */
[----:B------:R-:W-:-:S02]  /*5e40*/  FSEL R95, R95, -INF , !P1 ;  /* 0xff8000005f5f7808 */ /* 0x000fc40004800000 */
[----:B------:R-:W-:Y:S02]  /*5e50*/  ISETP.NE.AND P1, PT, R144, RZ, PT ;  /* 0x000000ff9000720c */ /* 0x000fe40003f25270 */
[----:B------:R-:W-:Y:S02]  /*5e60*/  FMNMX.FTZ R10, R191, R14, !PT ;  /* 0x0000000ebf0a7209 */ /* 0x000fe40007810000 */
[----:B------:R-:W-:Y:S02]  /*5e70*/  ISETP.GT.AND P1, PT, R2, 0x10, !P1 ;  /* 0x000000100200780c */ /* 0x000fe40004f24270 */
[----:B------:R-:W-:Y:S02]  /*5e80*/  FMNMX.FTZ R10, R189, R10, !PT ;  /* 0x0000000abd0a7209 */ /* 0x000fe40007810000 */
        /* <DEDUP_REMOVED lines=16> */
[----:B------:R-:W-:Y:S02]  /*5f90*/  FSEL R157, R102, -INF , !P1 ;  /* 0xff800000669d7808 */ /* 0x000fe40004800000 */
        /* <DEDUP_REMOVED lines=37> */
[----:B------:R-:W-:Y:S01]  /*61f0*/  FSEL R91, R114, -INF , !P1 ;  /* 0xff800000725b7808 */ /* 0x000fe20004800000 */
[----:B------:R-:W0:Y:S01]  /*6200*/  LDC R10, c[0x0][0x988] ;  /* 0x00026200ff0a7b82 */ /* 0x000e220000000800 */
[----:B------:R-:W-:Y:S01]  /*6210*/  ISETP.NE.AND P1, PT, R112, RZ, PT ;  /* 0x000000ff7000720c */ /* 0x000fe20003f25270 */
[----:B------:R-:W1:Y:S01]  /*6220*/  SHFL.BFLY PT, R9, R88, 0x2, 0x1f ;  /* 0x0c401f0058097f89 */ /* 0x000e6200000e0000 */
[----:B------:R-:W-:-:S02]  /*6230*/  ISETP.NE.AND P6, PT, R124, RZ, PT ;  /* 0x000000ff7c00720c */ /* 0x000fc40003fc5270 */
[C---:B------:R-:W-:Y:S02]  /*6240*/  ISETP.GT.AND P1, PT, R2.reuse, 0x31, !P1 ;  /* 0x000000310200780c */ /* 0x040fe40004f24270 */
[----:B------:R-:W-:Y:S02]  /*6250*/  ISETP.GT.AND P3, PT, R2, 0x50, !P3 ;  /* 0x000000500200780c */ /* 0x000fe40005f64270 */
[C---:B------:R-:W-:Y:S02]  /*6260*/  ISETP.LT.OR P1, PT, R0.reuse, 0x32, P1 ;  /* 0x000000320000780c */ /* 0x040fe40000f21670 */
[----:B------:R-:W-:Y:S02]  /*6270*/  ISETP.LT.OR P3, PT, R0, 0x51, P3 ;  /* 0x000000510000780c */ /* 0x000fe40001f61670 */
[----:B------:R-:W-:Y:S02]  /*6280*/  FSEL R115, R115, -INF , !P1 ;  /* 0xff80000073737808 */ /* 0x000fe40004800000 */
[----:B------:R-:W-:-:S02]  /*6290*/  ISETP.NE.AND P1, PT, R156, RZ, PT ;  /* 0x000000ff9c00720c */ /* 0x000fc40003f25270 */
[C---:B------:R-:W-:Y:S02]  /*62a0*/  ISETP.GT.AND P4, PT, R2.reuse, 0x51, !P4 ;  /* 0x000000510200780c */ /* 0x040fe40006784270 */
[----:B------:R-:W-:Y:S02]  /*62b0*/  ISETP.GT.AND P1, PT, R2, 0x38, !P1 ;  /* 0x000000380200780c */ /* 0x000fe40004f24270 */
[----:B------:R-:W-:Y:S02]  /*62c0*/  FSEL R187, R130, -INF , !P3 ;  /* 0xff80000082bb7808 */ /* 0x000fe40005800000 */
[----:B------:R-:W-:Y:S02]  /*62d0*/  ISETP.LT.OR P1, PT, R0, 0x39, P1 ;  /* 0x000000390000780c */ /* 0x000fe40000f21670 */
[----:B------:R-:W-:Y:S02]  /*62e0*/  ISETP.GT.AND P5, PT, R2, 0x58, !P5 ;  /* 0x000000580200780c */ /* 0x000fe40006fa4270 */
[----:B------:R-:W-:-:S02]  /*62f0*/  FSEL R177, R118, -INF , !P1 ;  /* 0xff80000076b17808 */ /* 0x000fc40004800000 */
[----:B------:R-:W-:Y:S02]  /*6300*/  ISETP.NE.AND P1, PT, R116, RZ, PT ;  /* 0x000000ff7400720c */ /* 0x000fe40003f25270 */
[----:B------:R-:W-:Y:S02]  /*6310*/  ISETP.LT.OR P4, PT, R0, 0x52, P4 ;  /* 0x000000520000780c */ /* 0x000fe40002781670 */
[----:B------:R-:W-:Y:S02]  /*6320*/  ISETP.GT.AND P1, PT, R2, 0x39, !P1 ;  /* 0x000000390200780c */ /* 0x000fe40004f24270 */
[C---:B------:R-:W-:Y:S02]  /*6330*/  ISETP.LT.OR P5, PT, R0.reuse, 0x59, P5 ;  /* 0x000000590000780c */ /* 0x040fe40002fa1670 */
[----:B------:R-:W-:-:S04]  /*6340*/  ISETP.LT.OR P1, PT, R0, 0x3a, P1 ;  /* 0x0000003a0000780c */ /* 0x000fc80000f21670 */
[----:B------:R-:W-:Y:S02]  /*6350*/  FSEL R119, R119, -INF , !P1 ;  /* 0xff80000077777808 */ /* 0x000fe40004800000 */
[----:B------:R-:W-:-:S04]  /*6360*/  ISETP.NE.AND P1, PT, R158, RZ, PT ;  /* 0x000000ff9e00720c */ /* 0x000fc80003f25270 */
[----:B------:R-:W-:-:S04]  /*6370*/  ISETP.GT.AND P1, PT, R2, 0x40, !P1 ;  /* 0x000000400200780c */ /* 0x000fc80004f24270 */
[----:B------:R-:W-:-:S04]  /*6380*/  ISETP.LT.OR P1, PT, R0, 0x41, P1 ;  /* 0x000000410000780c */ /* 0x000fc80000f21670 */
[----:B------:R-:W-:Y:S02]  /*6390*/  FSEL R181, R122, -INF , !P1 ;  /* 0xff8000007ab57808 */ /* 0x000fe40004800000 */
[----:B------:R-:W-:-:S04]  /*63a0*/  ISETP.NE.AND P1, PT, R120, RZ, PT ;  /* 0x000000ff7800720c */ /* 0x000fc80003f25270 */
[----:B------:R-:W-:-:S04]  /*63b0*/  ISETP.GT.AND P1, PT, R2, 0x41, !P1 ;  /* 0x000000410200780c */ /* 0x000fc80004f24270 */
[----:B------:R-:W-:-:S04]  /*63c0*/  ISETP.LT.OR P1, PT, R0, 0x42, P1 ;  /* 0x000000420000780c */ /* 0x000fc80000f21670 */
[----:B------:R-:W-:Y:S02]  /*63d0*/  FSEL R123, R123, -INF , !P1 ;  /* 0xff8000007b7b7808 */ /* 0x000fe40004800000 */
[----:B------:R-:W-:-:S04]  /*63e0*/  ISETP.GT.AND P1, PT, R2, 0x48, !P2 ;  /* 0x000000480200780c */ /* 0x000fc80005724270 */
[----:B------:R-:W-:-:S04]  /*63f0*/  ISETP.LT.OR P1, PT, R0, 0x49, P1 ;  /* 0x000000490000780c */ /* 0x000fc80000f21670 */
[----:B------:R-:W-:Y:S02]  /*6400*/  FSEL R183, R126, -INF , !P1 ;  /* 0xff8000007eb77808 */ /* 0x000fe40004800000 */
[----:B------:R-:W-:Y:S02]  /*6410*/  ISETP.GT.AND P1, PT, R2, 0x49, !P6 ;  /* 0x000000490200780c */ /* 0x000fe40007724270 */
[----:B------:R-:W-:Y:S02]  /*6420*/  ISETP.NE.AND P6, PT, R92, RZ, PT ;  /* 0x000000ff5c00720c */ /* 0x000fe40003fc5270 */
[----:B------:R-:W-:Y:S02]  /*6430*/  ISETP.LT.OR P1, PT, R0, 0x4a, P1 ;  /* 0x0000004a0000780c */ /* 0x000fe40000f21670 */
[----:B-1----:R-:W-:Y:S02]  /*6440*/  FMNMX.FTZ R92, R88, R9, !PT ;  /* 0x00000009585c7209 */ /* 0x002fe40007810000 */
[----:B------:R-:W-:-:S02]  /*6450*/  FSEL R127, R127, -INF , !P1 ;  /* 0xff8000007f7f7808 */ /* 0x000fc40004800000 */
[----:B------:R-:W-:Y:S01]  /*6460*/  ISETP.GT.AND P1, PT, R2, RZ, !P6 ;  /* 0x000000ff0200720c */ /* 0x000fe20007724270 */
[----:B------:R-:W1:Y:S01]  /*6470*/  SHFL.BFLY PT, R9, R92, 0x1, 0x1f ;  /* 0x0c201f005c097f89 */ /* 0x000e6200000e0000 */
[----:B------:R-:W-:Y:S02]  /*6480*/  ISETP.NE.AND P6, PT, R20, RZ, PT ;  /* 0x000000ff1400720c */ /* 0x000fe40003fc5270 */
[----:B------:R-:W-:Y:S02]  /*6490*/  ISETP.LT.OR P1, PT, R0, 0x1, P1 ;  /* 0x000000010000780c */ /* 0x000fe40000f21670 */
[----:B------:R-:W-:Y:S02]  /*64a0*/  ISETP.GT.AND P2, PT, R2, 0x59, !P6 ;  /* 0x000000590200780c */ /* 0x000fe40007744270 */
[----:B------:R-:W-:Y:S02]  /*64b0*/  FSEL R90, R90, -INF , !P1 ;  /* 0xff8000005a5a7808 */ /* 0x000fe40004800000 */
[----:B------:R-:W-:-:S02]  /*64c0*/  ISETP.LT.OR P2, PT, R0, 0x5a, P2 ;  /* 0x0000005a0000780c */ /* 0x000fc40001741670 */
[----:B------:R-:W-:Y:S02]  /*64d0*/  FMNMX.FTZ R88, R90, R15, !PT ;  /* 0x0000000f5a587209 */ /* 0x000fe40007810000 */
[----:B------:R-:W-:Y:S02]  /*64e0*/  FSEL R135, R135, -INF , !P2 ;  /* 0xff80000087877808 */ /* 0x000fe40005000000 */
[----:B------:R-:W-:-:S04]  /*64f0*/  FMNMX.FTZ R88, R151, R88, !PT ;  /* 0x0000005897587209 */ /* 0x000fc80007810000 */
[----:B------:R-:W-:-:S04]  /*6500*/  FMNMX.FTZ R88, R153, R88, !PT ;  /* 0x0000005899587209 */ /* 0x000fc80007810000 */
[----:B------:R-:W-:Y:S02]  /*6510*/  FMNMX.FTZ R88, R95, R88, !PT ;  /* 0x000000585f587209 */ /* 0x000fe40007810000 */
[----:B-1----:R-:W-:Y:S02]  /*6520*/  FMNMX.FTZ R9, R92, R9, !PT ;  /* 0x000000095c097209 */ /* 0x002fe40007810000 */
[----:B------:R-:W-:Y:S02]  /*6530*/  FMNMX.FTZ R88, R155, R88, !PT ;  /* 0x000000589b587209 */ /* 0x000fe40007810000 */
[C---:B------:R-:W-:Y:S01]  /*6540*/  FSETP.NEU.FTZ.AND P1, PT, R9.reuse, -INF , PT ;  /* 0xff8000000900780b */ /* 0x040fe20003f3d000 */
[----:B0-----:R-:W-:Y:S01]  /*6550*/  FMUL.FTZ R20, R9, R10 ;  /* 0x0000000a09147220 */ /* 0x001fe20000410000 */
[----:B------:R-:W-:-:S04]  /*6560*/  FMNMX.FTZ R88, R99, R88, !PT ;  /* 0x0000005863587209 */ /* 0x000fc80007810000 */
[----:B------:R-:W-:Y:S02]  /*6570*/  FMNMX.FTZ R88, R157, R88, !PT ;  /* 0x000000589d587209 */ /* 0x000fe40007810000 */
[----:B------:R-:W-:Y:S02]  /*6580*/  FSEL R20, R20, RZ, P1 ;  /* 0x000000ff14147208 */ /* 0x000fe40000800000 */
[----:B------:R-:W-:-:S03]  /*6590*/  FMNMX.FTZ R88, R103, R88, !PT ;  /* 0x0000005867587209 */ /* 0x000fc60007810000 */
[--C-:B------:R-:W-:Y:S01]  /*65a0*/  FFMA.FTZ R154, R139, R10, -R20.reuse ;  /* 0x0000000a8b9a7223 */ /* 0x100fe20000010814 */
[----:B------:R-:W-:Y:S01]  /*65b0*/  FMNMX.FTZ R88, R159, R88, !PT ;  /* 0x000000589f587209 */ /* 0x000fe20007810000 */
[-CC-:B------:R-:W-:Y:S01]  /*65c0*/  FFMA.FTZ R139, R141, R10.reuse, -R20.reuse ;  /* 0x0000000a8d8b7223 */ /* 0x180fe20000010814 */
[----:B------:R-:W-:Y:S01]  /*65d0*/  FSEL R141, R131, -INF , !P4 ;  /* 0xff800000838d7808 */ /* 0x000fe20006000000 */
[--C-:B------:R-:W-:Y:S01]  /*65e0*/  FFMA.FTZ R148, R143, R10, -R20.reuse ;  /* 0x0000000a8f947223 */ /* 0x100fe20000010814 */
[----:B------:R-:W-:Y:S01]  /*65f0*/  FMNMX.FTZ R88, R107, R88, !PT ;  /* 0x000000586b587209 */ /* 0x000fe20007810000 */
[-CC-:B------:R-:W-:Y:S01]  /*6600*/  FFMA.FTZ R150, R137, R10.reuse, -R20.reuse ;  /* 0x0000000a89967223 */ /* 0x180fe20000010814 */
[----:B------:R-:W-:Y:S01]  /*6610*/  FSEL R143, R134, -INF , !P5 ;  /* 0xff800000868f7808 */ /* 0x000fe20006800000 */
[--C-:B------:R-:W-:Y:S01]  /*6620*/  FFMA.FTZ R142, R11, R10, -R20.reuse ;  /* 0x0000000a0b8e7223 */ /* 0x100fe20000010814 */
[----:B------:R-:W-:Y:S01]  /*6630*/  FMNMX.FTZ R88, R175, R88, !PT ;  /* 0x00000058af587209 */ /* 0x000fe20007810000 */
[-CC-:B------:R-:W-:Y:S01]  /*6640*/  FFMA.FTZ R146, R93, R10.reuse, -R20.reuse ;  /* 0x0000000a5d927223 */ /* 0x180fe20000010814 */
[-CC-:B------:R-:W-:Y:S01]  /*6650*/  FFMA.FTZ R93, R117, R10.reuse, -R20.reuse ;  /* 0x0000000a755d7223 */ /* 0x180fe20000010814 */
[----:B------:R-:W-:Y:S01]  /*6660*/  FSEL R117, R9, RZ, P1 ;  /* 0x000000ff09757208 */ /* 0x000fe20000800000 */
[--C-:B------:R-:W-:Y:S01]  /*6670*/  FFMA.FTZ R191, R191, R10, -R20.reuse ;  /* 0x0000000abfbf7223 */ /* 0x100fe20000010814 */
[----:B------:R-:W-:Y:S01]  /*6680*/  FMNMX.FTZ R88, R111, R88, !PT ;  /* 0x000000586f587209 */ /* 0x000fe20007810000 */
[-CC-:B------:R-:W-:Y:S01]  /*6690*/  FFMA.FTZ R156, R189, R10.reuse, -R20.reuse ;  /* 0x0000000abd9c7223 */ /* 0x180fe20000010814 */
[----:B------:R-:W-:Y:S01]  /*66a0*/  FFMA.FTZ R144, R89, R10, -R20 ;  /* 0x0000000a59907223 */ /* 0x000fe20000010814 */
[----:B------:R-:W-:Y:S01]  /*66b0*/  FADD.FTZ R117, -R117, R14 ;  /* 0x0000000e75757221 */ /* 0x000fe20000010100 */
[----:B------:R-:W-:Y:S01]  /*66c0*/  FMNMX.FTZ R88, R91, R88, !PT ;  /* 0x000000585b587209 */ /* 0x000fe20007810000 */
[----:B------:R-:W-:Y:S01]  /*66d0*/  MUFU.EX2 R191, R191 ;  /* 0x000000bf00bf7308 */ /* 0x000fe20000000800 */
[-CC-:B------:R-:W-:Y:S01]  /*66e0*/  FFMA.FTZ R89, R113, R10.reuse, -R20.reuse ;  /* 0x0000000a71597223 */ /* 0x180fe20000010814 */
[--C-:B------:R-:W-:Y:S01]  /*66f0*/  FFMA.FTZ R140, R97, R10, -R20.reuse ;  /* 0x0000000a618c7223 */ /* 0x100fe20000010814 */
[----:B------:R-:W-:Y:S01]  /*6700*/  FMNMX.FTZ R88, R115, R88, !PT ;  /* 0x0000005873587209 */ /* 0x000fe20007810000 */
[-CC-:B------:R-:W-:Y:S01]  /*6710*/  FFMA.FTZ R136, R105, R10.reuse, -R20.reuse ;  /* 0x0000000a69887223 */ /* 0x180fe20000010814 */
        /* <DEDUP_REMOVED lines=13> */
[----:B------:R-:W-:Y:S01]  /*67f0*/  FFMA.FTZ R101, R133, R10, -R20 ;  /* 0x0000000a85657223 */ /* 0x000fe20000010814 */
[----:B------:R-:W-:Y:S01]  /*6800*/  FMNMX.FTZ R88, R123, R88, !PT ;  /* 0x000000587b587209 */ /* 0x000fe20007810000 */
[----:B------:R-:W-:Y:S03]  /*6810*/  MUFU.EX2 R156, R156 ;  /* 0x0000009c009c7308 */ /* 0x000fe60000000800 */
[----:B------:R-:W-:-:S04]  /*6820*/  FMNMX.FTZ R88, R183, R88, !PT ;  /* 0x00000058b7587209 */ /* 0x000fc80007810000 */
[----:B------:R-:W-:Y:S01]  /*6830*/  FMNMX.FTZ R88, R127, R88, !PT ;  /* 0x000000587f587209 */ /* 0x000fe20007810000 */
[----:B------:R-:W-:Y:S03]  /*6840*/  MUFU.EX2 R158, R158 ;  /* 0x0000009e009e7308 */ /* 0x000fe60000000800 */
[----:B------:R-:W-:-:S04]  /*6850*/  FMNMX.FTZ R88, R187, R88, !PT ;  /* 0x00000058bb587209 */ /* 0x000fc80007810000 */
[----:B------:R-:W-:Y:S01]  /*6860*/  FMNMX.FTZ R88, R141, R88, !PT ;  /* 0x000000588d587209 */ /* 0x000fe20007810000 */
[----:B------:R-:W-:Y:S03]  /*6870*/  MUFU.EX2 R179, R179 ;  /* 0x000000b300b37308 */ /* 0x000fe60000000800 */
[----:B------:R-:W-:-:S04]  /*6880*/  FMNMX.FTZ R88, R143, R88, !PT ;  /* 0x000000588f587209 */ /* 0x000fc80007810000 */
[----:B------:R-:W-:Y:S01]  /*6890*/  FMNMX.FTZ R88, R135, R88, !PT ;  /* 0x0000005887587209 */ /* 0x000fe20007810000 */
[----:B------:R0:W-:Y:S04]  /*68a0*/  MUFU.EX2 R131, R145 ;  /* 0x0000009100837308 */ /* 0x0001e80000000800 */
[----:B------:R-:W1:Y:S04]  /*68b0*/  SHFL.BFLY PT, R137, R88, 0x2, 0x1f ;  /* 0x0c401f0058897f89 */ /* 0x000e6800000e0000 */
[----:B------:R-:W-:Y:S08]  /*68c0*/  MUFU.EX2 R152, R152 ;  /* 0x0000009800987308 */ /* 0x000ff00000000800 */
[----:B------:R-:W-:Y:S08]  /*68d0*/  MUFU.EX2 R147, R147 ;  /* 0x0000009300937308 */ /* 0x000ff00000000800 */
[----:B------:R-:W-:Y:S01]  /*68e0*/  MUFU.EX2 R154, R154 ;  /* 0x0000009a009a7308 */ /* 0x000fe20000000800 */
[----:B-1----:R-:W-:-:S07]  /*68f0*/  FMNMX.FTZ R137, R88, R137, !PT ;  /* 0x0000008958897209 */ /* 0x002fce0007810000 */
[----:B------:R-:W-:Y:S01]  /*6900*/  MUFU.EX2 R139, R139 ;  /* 0x0000008b008b7308 */ /* 0x000fe20000000800 */
[----:B------:R-:W1:Y:S07]  /*6910*/  SHFL.BFLY PT, R0, R137, 0x1, 0x1f ;  /* 0x0c201f0089007f89 */ /* 0x000e6e00000e0000 */
[----:B------:R-:W-:Y:S08]  /*6920*/  MUFU.EX2 R148, R148 ;  /* 0x0000009400947308 */ /* 0x000ff00000000800 */
[----:B------:R-:W-:Y:S08]  /*6930*/  MUFU.EX2 R150, R150 ;  /* 0x0000009600967308 */ /* 0x000ff00000000800 */
[----:B------:R-:W-:Y:S01]  /*6940*/  MUFU.EX2 R109, R109 ;  /* 0x0000006d006d7308 */ /* 0x000fe20000000800 */
[----:B-1----:R-:W-:Y:S01]  /*6950*/  FMNMX.FTZ R11, R137, R0, !PT ;  /* 0x00000000890b7209 */ /* 0x002fe20007810000 */
[----:B------:R-:W-:-:S03]  /*6960*/  FMUL.FTZ R0, R117, R10 ;  /* 0x0000000a75007220 */ /* 0x000fc60000410000 */
[C---:B------:R-:W-:Y:S01]  /*6970*/  FSETP.NEU.FTZ.AND P1, PT, R11.reuse, -INF , PT ;  /* 0xff8000000b00780b */ /* 0x040fe20003f3d000 */
[C---:B------:R-:W-:Y:S02]  /*6980*/  FMUL.FTZ R92, R11.reuse, R10 ;  /* 0x0000000a0b5c7220 */ /* 0x040fe40000410000 */
[----:B------:R-:W1:Y:S01]  /*6990*/  MUFU.EX2 R0, R0 ;  /* 0x0000000000007308 */ /* 0x000e620000000800 */
[----:B------:R-:W-:Y:S02]  /*69a0*/  FSEL R2, R11, RZ, P1 ;  /* 0x000000ff0b027208 */ /* 0x000fe40000800000 */
[----:B------:R-:W-:-:S03]  /*69b0*/  FSEL R92, R92, RZ, P1 ;  /* 0x000000ff5c5c7208 */ /* 0x000fc60000800000 */
[----:B------:R-:W-:Y:S02]  /*69c0*/  FADD.FTZ R15, -R2, R15 ;  /* 0x0000000f020f7221 */ /* 0x000fe40000010100 */
[-CC-:B------:R-:W-:Y:S01]  /*69d0*/  FFMA.FTZ R117, R90, R10.reuse, -R92.reuse ;  /* 0x0000000a5a757223 */ /* 0x180fe2000001085c */
[-CC-:B------:R-:W-:Y:S01]  /*69e0*/  FFMA.FTZ R14, R151, R10.reuse, -R92.reuse ;  /* 0x0000000a970e7223 */ /* 0x180fe2000001085c */
[-C--:B------:R-:W-:Y:S01]  /*69f0*/  FMUL.FTZ R15, R15, R10.reuse ;  /* 0x0000000a0f0f7220 */ /* 0x080fe20000410000 */
[-CC-:B------:R-:W-:Y:S01]  /*6a00*/  FFMA.FTZ R20, R153, R10.reuse, -R92.reuse ;  /* 0x0000000a99147223 */ /* 0x180fe2000001085c */
[-CC-:B------:R-:W-:Y:S01]  /*6a10*/  FFMA.FTZ R95, R95, R10.reuse, -R92.reuse ;  /* 0x0000000a5f5f7223 */ /* 0x180fe2000001085c */
[-CC-:B------:R-:W-:Y:S01]  /*6a20*/  FFMA.FTZ R153, R155, R10.reuse, -R92.reuse ;  /* 0x0000000a9b997223 */ /* 0x180fe2000001085c */
[----:B------:R-:W-:Y:S01]  /*6a30*/  MUFU.EX2 R117, R117 ;  /* 0x0000007500757308 */ /* 0x000fe20000000800 */
[-CC-:B------:R-:W-:Y:S01]  /*6a40*/  FFMA.FTZ R88, R99, R10.reuse, -R92.reuse ;  /* 0x0000000a63587223 */ /* 0x180fe2000001085c */
[--C-:B0-----:R-:W-:Y:S01]  /*6a50*/  FFMA.FTZ R145, R91, R10, -R92.reuse ;  /* 0x0000000a5b917223 */ /* 0x101fe2000001085c */
[----:B-1----:R-:W-:Y:S01]  /*6a60*/  FFMA.FTZ R91, R0, R8, R191 ;  /* 0x00000008005b7223 */ /* 0x002fe200000100bf */
[-CC-:B------:R-:W-:Y:S01]  /*6a70*/  FFMA.FTZ R155, R157, R10.reuse, -R92.reuse ;  /* 0x0000000a9d9b7223 */ /* 0x180fe2000001085c */
[-CC-:B------:R-:W-:Y:S01]  /*6a80*/  FFMA.FTZ R90, R103, R10.reuse, -R92.reuse ;  /* 0x0000000a675a7223 */ /* 0x180fe2000001085c */
[-CC-:B------:R-:W-:Y:S01]  /*6a90*/  FFMA.FTZ R149, R159, R10.reuse, -R92.reuse ;  /* 0x0000000a9f957223 */ /* 0x180fe2000001085c */
[----:B------:R-:W-:Y:S01]  /*6aa0*/  FADD.FTZ R91, R156, R91 ;  /* 0x0000005b9c5b7221 */ /* 0x000fe20000010000 */
[----:B------:R-:W0:Y:S01]  /*6ab0*/  MUFU.EX2 R2, R15 ;  /* 0x0000000f00027308 */ /* 0x000e220000000800 */
[-CC-:B------:R-:W-:Y:S01]  /*6ac0*/  FFMA.FTZ R94, R107, R10.reuse, -R92.reuse ;  /* 0x0000000a6b5e7223 */ /* 0x180fe2000001085c */
[-CC-:B------:R-:W-:Y:S01]  /*6ad0*/  FFMA.FTZ R151, R175, R10.reuse, -R92.reuse ;  /* 0x0000000aaf977223 */ /* 0x180fe2000001085c */
[----:B------:R-:W-:Y:S01]  /*6ae0*/  FADD.FTZ R8, R158, R91 ;  /* 0x0000005b9e087221 */ /* 0x000fe20000010000 */
        /* <DEDUP_REMOVED lines=12> */
[----:B------:R-:W2:Y:S01]  /*6bb0*/  MUFU.EX2 R20, R20 ;  /* 0x0000001400147308 */ /* 0x000ea20000000800 */
[----:B0-----:R-:W-:Y:S01]  /*6bc0*/  FFMA.FTZ R3, R2, R3, R117 ;  /* 0x0000000302037223 */ /* 0x001fe20000010075 */
[----:B------:R-:W-:-:S06]  /*6bd0*/  FFMA.FTZ R92, R135, R10, -R92 ;  /* 0x0000000a875c7223 */ /* 0x000fcc000001085c */
[----:B------:R-:W0:Y:S01]  /*6be0*/  MUFU.EX2 R95, R95 ;  /* 0x0000005f005f7308 */ /* 0x000e220000000800 */
[----:B-1----:R-:W-:-:S07]  /*6bf0*/  FADD.FTZ R3, R14, R3 ;  /* 0x000000030e037221 */ /* 0x002fce0000010000 */
[----:B------:R-:W1:Y:S01]  /*6c00*/  MUFU.EX2 R153, R153 ;  /* 0x0000009900997308 */ /* 0x000e620000000800 */
[----:B--2---:R-:W-:Y:S01]  /*6c10*/  FADD.FTZ R98, R20, R3 ;  /* 0x0000000314627221 */ /* 0x004fe20000010000 */
[----:B------:R-:W-:-:S04]  /*6c20*/  FADD.FTZ R3, R179, R8 ;  /* 0x00000008b3037221 */ /* 0x000fc80000010000 */
[----:B------:R-:W-:Y:S02]  /*6c30*/  FADD.FTZ R8, R152, R3 ;  /* 0x0000000398087221 */ /* 0x000fe40000010000 */
[----:B------:R-:W2:Y:S01]  /*6c40*/  MUFU.EX2 R88, R88 ;  /* 0x0000005800587308 */ /* 0x000ea20000000800 */
[----:B0-----:R-:W-:Y:S01]  /*6c50*/  FADD.FTZ R98, R95, R98 ;  /* 0x000000625f627221 */ /* 0x001fe20000010000 */
[----:B------:R-:W-:-:S06]  /*6c60*/  FADD.FTZ R15, R147, R8 ;  /* 0x00000008930f7221 */ /* 0x000fcc0000010000 */
[----:B------:R-:W0:Y:S01]  /*6c70*/  MUFU.EX2 R155, R155 ;  /* 0x0000009b009b7308 */ /* 0x000e220000000800 */
[----:B-1----:R-:W-:Y:S01]  /*6c80*/  FADD.FTZ R3, R153, R98 ;  /* 0x0000006299037221 */ /* 0x002fe20000010000 */
[----:B------:R-:W-:-:S04]  /*6c90*/  FADD.FTZ R98, R154, R15 ;  /* 0x0000000f9a627221 */ /* 0x000fc80000010000 */
[----:B------:R-:W-:Y:S02]  /*6ca0*/  FADD.FTZ R15, R139, R98 ;  /* 0x000000628b0f7221 */ /* 0x000fe40000010000 */
[----:B------:R-:W1:Y:S01]  /*6cb0*/  MUFU.EX2 R90, R90 ;  /* 0x0000005a005a7308 */ /* 0x000e620000000800 */
[----:B--2---:R-:W-:Y:S01]  /*6cc0*/  FADD.FTZ R8, R88, R3 ;  /* 0x0000000358087221 */ /* 0x004fe20000010000 */
[----:B------:R-:W-:-:S04]  /*6cd0*/  FADD.FTZ R98, R148, R15 ;  /* 0x0000000f94627221 */ /* 0x000fc80000010000 */
[----:B------:R-:W-:Y:S02]  /*6ce0*/  FADD.FTZ R15, R131, R98 ;  /* 0x00000062830f7221 */ /* 0x000fe40000010000 */
[----:B------:R-:W2:Y:S01]  /*6cf0*/  MUFU.EX2 R149, R149 ;  /* 0x0000009500957308 */ /* 0x000ea20000000800 */
[----:B0-----:R-:W-:Y:S01]  /*6d00*/  FADD.FTZ R3, R155, R8 ;  /* 0x000000089b037221 */ /* 0x001fe20000010000 */
[----:B------:R-:W-:-:S04]  /*6d10*/  FADD.FTZ R98, R150, R15 ;  /* 0x0000000f96627221 */ /* 0x000fc80000010000 */
[----:B------:R-:W-:Y:S02]  /*6d20*/  FADD.FTZ R15, R109, R98 ;  /* 0x000000626d0f7221 */ /* 0x000fe40000010000 */
        /* <DEDUP_REMOVED lines=58> */
.L_x_1006:
[----:B------:R-:W-:Y:S01]  /*70d0*/  UIADD3 UR5, UR5, 0x2a860, URZ ;  /* 0x0002a86005057890 */ /* 0x000fe2000fffe03f */
[C---:B------:R-:W-:Y:S01]  /*70e0*/  ISETP.GT.AND P1, PT, R21.reuse, R12, PT ;  /* 0x0000000c1500720c */ /* 0x040fe20003f24270 */
        /* <DEDUP_REMOVED lines=8> */
[----:B------:R-:W-:Y:S01]  /*7170*/  F2FP.BF16.F32.PACK_AB R137, R15, R137 ;  /* 0x000000890f89723e */ /* 0x000fe200000010ff */
[----:B------:R-:W-:Y:S01]  /*7180*/  IMAD.MOV.U32 R15, RZ, RZ, R11 ;  /* 0x000000ffff0f7224 */ /* 0x000fe200078e000b */
[----:B------:R-:W-:Y:S01]  /*7190*/  SYNCS.ARRIVE.TRANS64.RED.A1T0 RZ, [UR5], RZ ;  /* 0x000000ffffff79a7 */ /* 0x000fe20008100405 */
        /* <DEDUP_REMOVED lines=20> */
[----:B------:R-:W-:Y:S06]  /*72e0*/  @P1 BRA `(.L_x_1007) ;  /* 0xffffffd000a81947 */ /* 0x000fec000383ffff */
.L_x_988:
[----:B------:R-:W-:Y:S01]  /*72f0*/  ISETP.NE.AND P2, PT, R168, 0x1, PT ;  /* 0x00000001a800780c */ /* 0x000fe20003f45270 */
[----:B------:R-:W-:Y:S01]  /*7300*/  VIADD R12, R17, 0x7f ;  /* 0x0000007f110c7836 */ /* 0x000fe20000000000 */
[----:B------:R-:W-:Y:S02]  /*7310*/  LOP3.LUT P1, RZ, R19, 0x80000, RZ, 0xc0, !PT ;  /* 0x0008000013ff7812 */ /* 0x000fe4000782c0ff */
[----:B------:R-:W-:-:S09]  /*7320*/  IADD3 R13, R16, 0x1, -R13 ;  /* 0x00000001100d7810 */ /* 0x000fd20007ffe80d */
[----:B------:R-:W0:Y:S08]  /*7330*/  @P2 LDC R15, c[0x0][0x44c] ;  /* 0x00011300ff0f2b82 */ /* 0x000e300000000800 */
[----:B------:R-:W1:Y:S01]  /*7340*/  @P2 LDC R14, c[0x0][0x450] ;  /* 0x00011400ff0e2b82 */ /* 0x000e620000000800 */
[----:B0-----:R-:W-:-:S05]  /*7350*/  @P2 IMAD.HI.U32 R15, R12, R15, RZ ;  /* 0x0000000f0c0f2227 */ /* 0x001fca00078e00ff */
[----:B-1----:R-:W-:-:S05]  /*7360*/  @P2 SHF.R.U32.HI R12, RZ, R14, R15 ;  /* 0x0000000eff0c2219 */ /* 0x002fca000001160f */
[----:B------:R-:W-:-:S04]  /*7370*/  IMAD.IADD R12, R13, 0x1, R12 ;  /* 0x000000010d0c7824 */ /* 0x000fc800078e020c */
[----:B------:R-:W-:Y:S01]  /*7380*/  VIADD R13, R12, -UR43 ;  /* 0x8000002b0c0d7c36 */ /* 0x000fe20008000000 */
[----:B------:R-:W-:Y:S06]  /*7390*/  @!P1 BRA `(.L_x_1008) ;  /* 0x0000000000449947 */ /* 0x000fec0003800000 */
[----:B------:R-:W-:-:S13]  /*73a0*/  ISETP.GT.AND P1, PT, R12, -0x1, PT ;  /* 0xffffffff0c00780c */ /* 0x000fda0003f24270 */
[----:B------:R-:W-:Y:S05]  /*73b0*/  @P1 BRA `(.L_x_1009) ;  /* 0x0000000000201947 */ /* 0x000fea0003800000 */
[----:B------:R-:W0:Y:S01]  /*73c0*/  LDC R89, c[0x0][0x9e4] ;  /* 0x00027900ff597b82 */ /* 0x000e220000000800 */
[----:B------:R-:W-:Y:S02]  /*73d0*/  LOP3.LUT R15, RZ, R12, RZ, 0x33, !PT ;  /* 0x0000000cff0f7212 */ /* 0x000fe400078e33ff */
[----:B0-----:R-:W-:-:S13]  /*73e0*/  ISETP.NE.AND P1, PT, R89, 0x1, PT ;  /* 0x000000015900780c */ /* 0x001fda0003f25270 */
[----:B------:R-:W0:Y:S02]  /*73f0*/  @P1 LDC.64 R90, c[0x0][0x9e8] ;  /* 0x00027a00ff5a1b82 */ /* 0x000e240000000a00 */
[----:B0-----:R-:W-:-:S05]  /*7400*/  @P1 IMAD.HI.U32 R12, R15, R90, RZ ;  /* 0x0000005a0f0c1227 */ /* 0x001fca00078e00ff */
[----:B------:R-:W-:-:S04]  /*7410*/  @P1 SHF.R.U32.HI R15, RZ, R91, R12 ;  /* 0x0000005bff0f1219 */ /* 0x000fc8000001160c */
[----:B------:R-:W-:Y:S01]  /*7420*/  LOP3.LUT R12, RZ, R15, RZ, 0x33, !PT ;  /* 0x0000000fff0c7212 */ /* 0x000fe200078e33ff */
[----:B------:R-:W-:Y:S06]  /*7430*/  BRA `(.L_x_1010) ;  /* 0x0000000000147947 */ /* 0x000fec0003800000 */
.L_x_1009:
[----:B------:R-:W0:Y:S02]  /*7440*/  LDC R89, c[0x0][0x9e4] ;  /* 0x00027900ff597b82 */ /* 0x000e240000000800 */
[----:B0-----:R-:W-:-:S13]  /*7450*/  ISETP.NE.AND P1, PT, R89, 0x1, PT ;  /* 0x000000015900780c */ /* 0x001fda0003f25270 */
[----:B------:R-:W0:Y:S02]  /*7460*/  @P1 LDC.64 R14, c[0x0][0x9e8] ;  /* 0x00027a00ff0e1b82 */ /* 0x000e240000000a00 */
[----:B0-----:R-:W-:-:S05]  /*7470*/  @P1 IMAD.HI.U32 R14, R12, R14, RZ ;  /* 0x0000000e0c0e1227 */ /* 0x001fca00078e00ff */
[----:B------:R-:W-:-:S07]  /*7480*/  @P1 SHF.R.U32.HI R12, RZ, R15, R14 ;  /* 0x0000000fff0c1219 */ /* 0x000fce000001160e */
.L_x_1010:
[----:B------:R-:W-:-:S05]  /*7490*/  IMAD R12, R12, R89, RZ ;  /* 0x000000590c0c7224 */ /* 0x000fca00078e02ff */
[----:B------:R-:W-:-:S07]  /*74a0*/  VIMNMX R13, R13, R12, !PT ;  /* 0x0000000c0d0d7248 */ /* 0x000fce0007fe0100 */
.L_x_1008:
[----:B------:R-:W-:-:S04]  /*74b0*/  VIADD R13, R13, 0x5f ;  /* 0x0000005f0d0d7836 */ /* 0x000fc80000000000 */
[----:B------:R-:W-:-:S05]  /*74c0*/  IMAD.HI R13, R13, 0x2aaaaaab, RZ ;  /* 0x2aaaaaab0d0d7827 */ /* 0x000fca00078e02ff */
[----:B------:R-:W-:-:S04]  /*74d0*/  SHF.R.U32.HI R12, RZ, 0x1f, R13 ;  /* 0x0000001fff0c7819 */ /* 0x000fc8000001160d */
[----:B------:R-:W-:-:S04]  /*74e0*/  LEA.HI.SX32 R12, R13, R12, 0x1c ;  /* 0x0000000c0d0c7211 */ /* 0x000fc800078fe2ff */
[----:B------:R-:W-:-:S04]  /*74f0*/  VIMNMX R12, R23, R12, !PT ;  /* 0x0000000c170c7248 */ /* 0x000fc80007fe0100 */
[----:B------:R-:W-:-:S13]  /*7500*/  ISETP.GE.AND P1, PT, R21, R12, PT ;  /* 0x0000000c1500720c */ /* 0x000fda0003f26270 */
[----:B------:R-:W-:Y:S05]  /*7510*/  @!P1 BRA `(.L_x_1011) ;  /* 0x0000001c000c9947 */ /* 0x000fea0003800000 */
[----:B------:R-:W-:Y:S01]  /*7520*/  IMAD.MOV.U32 R13, RZ, RZ, R11 ;  /* 0x000000ffff0d7224 */ /* 0x000fe200078e000b */
[----:B------:R-:W-:Y:S01]  /*7530*/  UMOV UR7, UR38 ;  /* 0x0000002600077c82 */ /* 0x000fe20008000000 */
[----:B------:R-:W-:Y:S01]  /*7540*/  IMAD.MOV.U32 R14, RZ, RZ, R9 ;  /* 0x000000ffff0e7224 */ /* 0x000fe200078e0009 */
[----:B------:R-:W-:-:S06]  /*7550*/  UMOV UR4, UR39 ;  /* 0x0000002700047c82 */ /* 0x000fcc0008000000 */
.L_x_1022:
[----:B------:R-:W-:-:S04]  /*7560*/  UISETP.NE.AND UP0, UPT, UR4, 0x1, UPT ;  /* 0x000000010400788c */ /* 0x000fc8000bf05270 */
[----:B------:R-:W-:-:S04]  /*7570*/  USEL UR38, URZ, 0x1, UP0 ;  /* 0x000000013f267887 */ /* 0x000fc80008000000 */
[----:B------:R-:W-:Y:S01]  /*7580*/  ULOP3.LUT UR38, UR7, UR38, URZ, 0x3c, !UPT ;  /* 0x0000002607267292 */ /* 0x000fe2000f8e3c3f */
[----:B------:R-:W-:Y:S11]  /*7590*/  @!P0 BRA `(.L_x_1012) ;  /* 0x0000000000048947 */ /* 0x000ff60003800000 */
[----:B------:R-:W-:Y:S01]  /*75a0*/  BPT.TRAP 0x1 ;  /* 0x000000040000795c */ /* 0x000fe20000300000 */
.L_x_1012:
        /* <DEDUP_REMOVED lines=9> */
.L_x_1013:
[----:B-1----:R-:W-:Y:S05]  /*7640*/  @P1 BRA `(.L_x_1014) ;  /* 0x0000000000081947 */ /* 0x002fea0003800000 */
[----:B------:R-:W1:Y:S02]  /*7650*/  SYNCS.PHASECHK.TRANS64.TRYWAIT P1, [UR6+0x2a830], R9 ;  /* 0x02a83009ff0075a7 */ /* 0x000e640008020146 */
[----:B-1----:R-:W-:Y:S05]  /*7660*/  @!P1 BRA `(.L_x_1015) ;  /* 0x000000b8000c9947 */ /* 0x002fea0003800000 */
.L_x_1014:
        /* <DEDUP_REMOVED lines=135> */
.L_x_1016:
[----:B------:R-:W-:Y:S01]  /*7ee0*/  ULEA UR5, UR4, UR40, 0x3 ;  /* 0x0000002804057291 */ /* 0x000fe2000f8e183f */
[----:B------:R-:W-:-:S05]  /*7ef0*/  IMAD.U32 R0, RZ, RZ, UR7 ;  /* 0x00000007ff007e24 */ /* 0x000fca000f8e00ff */
[----:B------:R-:W-:-:S04]  /*7f00*/  SHF.L.U32 R0, R0, 0x1f, RZ ;  /* 0x0000001f00007819 */ /* 0x000fc800000006ff */
[----:B------:R2:W3:Y:S01]  /*7f10*/  SYNCS.PHASECHK.TRANS64.TRYWAIT P1, [UR5+0x2a850], R0 ;  /* 0x02a85000ff0075a7 */ /* 0x0004e20008020145 */
[----:B------:R-:W-:Y:S05]  /*7f20*/  @!P0 BRA `(.L_x_1017) ;  /* 0x0000000000048947 */ /* 0x000fea0003800000 */
[----:B------:R-:W-:Y:S01]  /*7f30*/  BPT.TRAP 0x1 ;  /* 0x000000040000795c */ /* 0x000fe20000300000 */
.L_x_1017:
[----:B---3--:R-:W-:Y:S05]  /*7f40*/  @P1 BRA `(.L_x_1018) ;  /* 0x0000000000081947 */ /* 0x008fea0003800000 */
[----:B------:R-:W3:Y:S02]  /*7f50*/  SYNCS.PHASECHK.TRANS64.TRYWAIT P1, [UR5+0x2a850], R0 ;  /* 0x02a85000ff0075a7 */ /* 0x000ee40008020145 */
[----:B---3--:R-:W-:Y:S05]  /*7f60*/  @!P1 BRA `(.L_x_1019) ;  /* 0x000000ac00e49947 */ /* 0x008fea0003800000 */
.L_x_1018:
        /* <DEDUP_REMOVED lines=38> */
.L_x_1020:
[----:B0-2---:R-:W-:Y:S01]  /*81d0*/  FMNMX.FTZ R0, R88, R14, !PT ;  /* 0x0000000e58007209 */ /* 0x005fe20007810000 */
[----:B-1----:R-:W0:Y:S01]  /*81e0*/  LDC R10, c[0x0][0x988] ;  /* 0x00026200ff0a7b82 */ /* 0x002e220000000800 */
[----:B------:R-:W-:Y:S01]  /*81f0*/  FMNMX.FTZ R2, R90, R13, !PT ;  /* 0x0000000d5a027209 */ /* 0x000fe20007810000 */
[----:B------:R-:W-:Y:S01]  /*8200*/  UIADD3 UR6, UR6, 0x2a840, URZ ;  /* 0x0002a84006067890 */ /* 0x000fe2000fffe03f */
[----:B------:R-:W-:Y:S02]  /*8210*/  FMNMX.FTZ R9, R89, R0, !PT ;  /* 0x0000000059097209 */ /* 0x000fe40007810000 */
[----:B------:R-:W-:Y:S01]  /*8220*/  FMNMX.FTZ R11, R91, R2, !PT ;  /* 0x000000025b0b7209 */ /* 0x000fe20007810000 */
[----:B------:R-:W-:Y:S01]  /*8230*/  UPRMT UR6, UR60, 0x654, UR6 ;  /* 0x000006543c067896 */ /* 0x000fe20008000006 */
[----:B------:R-:W-:Y:S02]  /*8240*/  FMNMX.FTZ R0, R92, R9, !PT ;  /* 0x000000095c007209 */ /* 0x000fe40007810000 */
[----:B------:R-:W-:-:S02]  /*8250*/  FMNMX.FTZ R2, R94, R11, !PT ;  /* 0x0000000b5e027209 */ /* 0x000fc40007810000 */
[----:B------:R-:W-:Y:S02]  /*8260*/  FMNMX.FTZ R9, R93, R0, !PT ;  /* 0x000000005d097209 */ /* 0x000fe40007810000 */
[----:B------:R-:W-:Y:S02]  /*8270*/  FMNMX.FTZ R11, R95, R2, !PT ;  /* 0x000000025f0b7209 */ /* 0x000fe40007810000 */
[----:B------:R-:W-:Y:S01]  /*8280*/  FMNMX.FTZ R0, R96, R9, !PT ;  /* 0x0000000960007209 */ /* 0x000fe20007810000 */
[----:B------:R-:W-:Y:S01]  /*8290*/  SYNCS.ARRIVE.TRANS64.RED.A1T0 RZ, [UR6], RZ ;  /* 0x000000ffffff79a7 */ /* 0x000fe20008100406 */
        /* <DEDUP_REMOVED lines=39> */
[----:B------:R-:W1:Y:S04]  /*8510*/  SHFL.BFLY PT, R9, R0, 0x2, 0x1f ;  /* 0x0c401f0000097f89 */ /* 0x000e6800000e0000 */
[----:B------:R-:W2:Y:S01]  /*8520*/  SHFL.BFLY PT, R11, R2, 0x2, 0x1f ;  /* 0x0c401f00020b7f89 */ /* 0x000ea200000e0000 */
[----:B-1----:R-:W-:Y:S02]  /*8530*/  FMNMX.FTZ R15, R0, R9, !PT ;  /* 0x00000009000f7209 */ /* 0x002fe40007810000 */
[----:B--2---:R-:W-:-:S03]  /*8540*/  FMNMX.FTZ R136, R2, R11, !PT ;  /* 0x0000000b02887209 */ /* 0x004fc60007810000 */
[----:B------:R-:W1:Y:S04]  /*8550*/  SHFL.BFLY PT, R20, R15, 0x1, 0x1f ;  /* 0x0c201f000f147f89 */ /* 0x000e6800000e0000 */
[----:B------:R-:W2:Y:S01]  /*8560*/  SHFL.BFLY PT, R11, R136, 0x1, 0x1f ;  /* 0x0c201f00880b7f89 */ /* 0x000ea200000e0000 */
[----:B-1----:R-:W-:Y:S02]  /*8570*/  FMNMX.FTZ R9, R15, R20, !PT ;  /* 0x000000140f097209 */ /* 0x002fe40007810000 */
[----:B--2---:R-:W-:-:S03]  /*8580*/  FMNMX.FTZ R11, R136, R11, !PT ;  /* 0x0000000b880b7209 */ /* 0x004fc60007810000 */
[C---:B0-----:R-:W-:Y:S01]  /*8590*/  FMUL.FTZ R139, R9.reuse, R10 ;  /* 0x0000000a098b7220 */ /* 0x041fe20000410000 */
[----:B------:R-:W-:-:S03]  /*85a0*/  FADD.FTZ R137, -R9, R14 ;  /* 0x0000000e09897221 */ /* 0x000fc60000010100 */
[-CC-:B------:R-:W-:Y:S01]  /*85b0*/  FFMA.FTZ R156, R89, R10.reuse, -R139.reuse ;  /* 0x0000000a599c7223 */ /* 0x180fe2000001088b */
[-CC-:B------:R-:W-:Y:S01]  /*85c0*/  FFMA.FTZ R89, R97, R10.reuse, -R139.reuse ;  /* 0x0000000a61597223 */ /* 0x180fe2000001088b */
[-CC-:B------:R-:W-:Y:S01]  /*85d0*/  FFMA.FTZ R97, R105, R10.reuse, -R139.reuse ;  /* 0x0000000a69617223 */ /* 0x180fe2000001088b */
[-C--:B------:R-:W-:Y:S01]  /*85e0*/  FFMA.FTZ R105, R113, R10.reuse, -R139 ;  /* 0x0000000a71697223 */ /* 0x080fe2000001088b */
[----:B------:R-:W-:Y:S01]  /*85f0*/  FADD.FTZ R13, -R11, R13 ;  /* 0x0000000d0b0d7221 */ /* 0x000fe20000010100 */
[-CC-:B------:R-:W-:Y:S01]  /*8600*/  FFMA.FTZ R113, R121, R10.reuse, -R139.reuse ;  /* 0x0000000a79717223 */ /* 0x180fe2000001088b */
[-CC-:B------:R-:W-:Y:S01]  /*8610*/  FFMA.FTZ R121, R129, R10.reuse, -R139.reuse ;  /* 0x0000000a81797223 */ /* 0x180fe2000001088b */
[-C--:B------:R-:W-:Y:S01]  /*8620*/  FMUL.FTZ R129, R11, R10.reuse ;  /* 0x0000000a0b817220 */ /* 0x080fe20000410000 */
[-C--:B------:R-:W-:Y:S01]  /*8630*/  FMUL.FTZ R2, R13, R10.reuse ;  /* 0x0000000a0d027220 */ /* 0x080fe20000410000 */
[-C--:B------:R-:W-:Y:S01]  /*8640*/  FFMA.FTZ R13, R88, R10.reuse, -R139 ;  /* 0x0000000a580d7223 */ /* 0x080fe2000001088b */
[-C--:B------:R-:W-:Y:S01]  /*8650*/  FMUL.FTZ R137, R137, R10.reuse ;  /* 0x0000000a89897220 */ /* 0x080fe20000410000 */
        /* <DEDUP_REMOVED lines=8> */
[-CC-:B------:R-:W-:Y:S01]  /*86e0*/  FFMA.FTZ R153, R98, R10.reuse, -R129.reuse ;  /* 0x0000000a62997223 */ /* 0x180fe20000010881 */
[-C--:B------:R-:W-:Y:S01]  /*86f0*/  FFMA.FTZ R88, R99, R10.reuse, -R129 ;  /* 0x0000000a63587223 */ /* 0x080fe20000010881 */
[-C--:B------:R-:W-:Y:S01]  /*8700*/  FFMA.FTZ R154, R100, R10.reuse, -R139 ;  /* 0x0000000a649a7223 */ /* 0x080fe2000001088b */
        /* <DEDUP_REMOVED lines=15> */
[----:B------:R-:W-:Y:S01]  /*8800*/  FFMA.FTZ R146, R116, R10, -R139 ;  /* 0x0000000a74927223 */ /* 0x000fe2000001088b */
[----:B------:R-:W1:Y:S01]  /*8810*/  MUFU.EX2 R157, R157 ;  /* 0x0000009d009d7308 */ /* 0x000e620000000800 */
[----:B0-----:R-:W-:Y:S01]  /*8820*/  FFMA.FTZ R91, R0, R8, R13 ;  /* 0x00000008005b7223 */ /* 0x001fe2000001000d */
[-C--:B------:R-:W-:Y:S01]  /*8830*/  FFMA.FTZ R118, R118, R10.reuse, -R129 ;  /* 0x0000000a76767223 */ /* 0x080fe20000010881 */
[-C--:B------:R-:W-:Y:S01]  /*8840*/  FFMA.FTZ R109, R117, R10.reuse, -R139 ;  /* 0x0000000a756d7223 */ /* 0x080fe2000001088b */
[-C--:B------:R-:W-:Y:S01]  /*8850*/  FFMA.FTZ R119, R119, R10.reuse, -R129 ;  /* 0x0000000a77777223 */ /* 0x080fe20000010881 */
[-C--:B------:R-:W-:Y:S01]  /*8860*/  FFMA.FTZ R140, R120, R10.reuse, -R139 ;  /* 0x0000000a788c7223 */ /* 0x080fe2000001088b */
[-CC-:B------:R-:W-:Y:S01]  /*8870*/  FFMA.FTZ R122, R122, R10.reuse, -R129.reuse ;  /* 0x0000000a7a7a7223 */ /* 0x180fe20000010881 */
[-C--:B------:R-:W-:Y:S01]  /*8880*/  FFMA.FTZ R123, R123, R10.reuse, -R129 ;  /* 0x0000000a7b7b7223 */ /* 0x080fe20000010881 */
[----:B------:R-:W0:Y:S01]  /*8890*/  MUFU.EX2 R156, R156 ;  /* 0x0000009c009c7308 */ /* 0x000e220000000800 */
[-C--:B------:R-:W-:Y:S01]  /*88a0*/  FFMA.FTZ R142, R124, R10.reuse, -R139 ;  /* 0x0000000a7c8e7223 */ /* 0x080fe2000001088b */
[-C--:B------:R-:W-:Y:S01]  /*88b0*/  FFMA.FTZ R126, R126, R10.reuse, -R129 ;  /* 0x0000000a7e7e7223 */ /* 0x080fe20000010881 */
[-C--:B------:R-:W-:Y:S01]  /*88c0*/  FFMA.FTZ R117, R125, R10.reuse, -R139 ;  /* 0x0000000a7d757223 */ /* 0x080fe2000001088b */
[-C--:B------:R-:W-:Y:S01]  /*88d0*/  FFMA.FTZ R127, R127, R10.reuse, -R129 ;  /* 0x0000000a7f7f7223 */ /* 0x080fe20000010881 */
[-C--:B------:R-:W-:Y:S01]  /*88e0*/  FFMA.FTZ R136, R128, R10.reuse, -R139 ;  /* 0x0000000a80887223 */ /* 0x080fe2000001088b */
[-CC-:B------:R-:W-:Y:S01]  /*88f0*/  FFMA.FTZ R130, R130, R10.reuse, -R129.reuse ;  /* 0x0000000a82827223 */ /* 0x180fe20000010881 */
[-C--:B------:R-:W-:Y:S01]  /*8900*/  FFMA.FTZ R131, R131, R10.reuse, -R129 ;  /* 0x0000000a83837223 */ /* 0x080fe20000010881 */
[----:B------:R-:W2:Y:S01]  /*8910*/  MUFU.EX2 R14, R14 ;  /* 0x0000000e000e7308 */ /* 0x000ea20000000800 */
[----:B-1----:R-:W-:Y:S01]  /*8920*/  FFMA.FTZ R3, R2, R3, R157 ;  /* 0x0000000302037223 */ /* 0x002fe2000001009d */
[-C--:B------:R-:W-:Y:S01]  /*8930*/  FFMA.FTZ R138, R132, R10.reuse, -R139 ;  /* 0x0000000a848a7223 */ /* 0x080fe2000001088b */
[-C--:B------:R-:W-:Y:S01]  /*8940*/  FFMA.FTZ R134, R134, R10.reuse, -R129 ;  /* 0x0000000a86867223 */ /* 0x080fe20000010881 */
[-C--:B------:R-:W-:Y:S01]  /*8950*/  FFMA.FTZ R125, R133, R10.reuse, -R139 ;  /* 0x0000000a857d7223 */ /* 0x080fe2000001088b */
[----:B------:R-:W-:-:S03]  /*8960*/  FFMA.FTZ R129, R135, R10, -R129 ;  /* 0x0000000a87817223 */ /* 0x000fc60000010881 */
        /* <DEDUP_REMOVED lines=92> */
.L_x_1021:
        /* <DEDUP_REMOVED lines=9> */
[----:B------:R-:W-:Y:S01]  /*8fc0*/  F2FP.BF16.F32.PACK_AB R158, R15, R158 ;  /* 0x0000009e0f9e723e */ /* 0x000fe200000010ff */
[----:B------:R-:W-:Y:S01]  /*8fd0*/  IMAD.MOV.U32 R14, RZ, RZ, R9 ;  /* 0x000000ffff0e7224 */ /* 0x000fe200078e0009 */
        /* <DEDUP_REMOVED lines=21> */
[----:B------:R-:W-:Y:S01]  /*9130*/  F2FP.BF16.F32.PACK_AB R139, R98, R139 ;  /* 0x0000008b628b723e */ /* 0x000fe200000010ff */
[----:B------:R-:W-:Y:S06]  /*9140*/  @P1 BRA `(.L_x_1022) ;  /* 0xffffffe400041947 */ /* 0x000fec000383ffff */
.L_x_1011:
[----:B------:R-:W-:-:S13]  /*9150*/  ISETP.GE.AND P1, PT, R21, R23, PT ;  /* 0x000000171500720c */ /* 0x000fda0003f26270 */
[----:B------:R-:W-:Y:S05]  /*9160*/  @!P1 BRA `(.L_x_1023) ;  /* 0x0000002c00749947 */ /* 0x000fea0003800000 */
[----:B------:R-:W-:Y:S01]  /*9170*/  IMAD.MOV.U32 R13, RZ, RZ, R11 ;  /* 0x000000ffff0d7224 */ /* 0x000fe200078e000b */
[----:B------:R-:W-:Y:S01]  /*9180*/  UMOV UR6, UR38 ;  /* 0x0000002600067c82 */ /* 0x000fe20008000000 */
[----:B------:R-:W-:Y:S01]  /*9190*/  IMAD.MOV.U32 R12, RZ, RZ, R9 ;  /* 0x000000ffff0c7224 */ /* 0x000fe200078e0009 */
[----:B------:R-:W-:Y:S01]  /*91a0*/  UMOV UR4, UR39 ;  /* 0x0000002700047c82 */ /* 0x000fe20008000000 */
[----:B------:R-:W-:Y:S01]  /*91b0*/  ULDC UR42, c[0x0][0x9e4] ;  /* 0x00027900002a7ab9 */ /* 0x000fe20000000800 */
[----:B------:R-:W-:Y:S01]  /*91c0*/  ULDC UR54, c[0x0][0x9dc] ;  /* 0x0002770000367ab9 */ /* 0x000fe20000000800 */
[----:B------:R-:W-:Y:S01]  /*91d0*/  ULDC UR43, c[0x0][0x288] ;  /* 0x0000a200002b7ab9 */ /* 0x000fe20000000800 */
[----:B------:R-:W-:-:S05]  /*91e0*/  ULDC UR55, c[0x0][0x9e0] ;  /* 0x0002780000377ab9 */ /* 0x000fca0000000800 */
.L_x_1042:
[----:B------:R-:W-:-:S04]  /*91f0*/  UIADD3 UR7, UR4, 0x1, URZ ;  /* 0x0000000104077890 */ /* 0x000fc8000fffe03f */
[----:B------:R-:W-:-:S04]  /*9200*/  UISETP.NE.AND UP0, UPT, UR7, 0x2, UPT ;  /* 0x000000020700788c */ /* 0x000fc8000bf05270 */
[----:B------:R-:W-:Y:S02]  /*9210*/  USEL UR7, UR7, URZ, UP0 ;  /* 0x0000003f07077287 */ /* 0x000fe40008000000 */
[----:B------:R-:W-:-:S04]  /*9220*/  USEL UR38, URZ, 0x1, UP0 ;  /* 0x000000013f267887 */ /* 0x000fc80008000000 */
[----:B------:R-:W-:Y:S01]  /*9230*/  ULOP3.LUT UR38, UR6, UR38, URZ, 0x3c, !UPT ;  /* 0x0000002606267292 */ /* 0x000fe2000f8e3c3f */
[----:B------:R-:W-:Y:S01]  /*9240*/  UMOV UR39, UR7 ;  /* 0x0000000700277c82 */ /* 0x000fe20008000000 */
[----:B------:R-:W-:Y:S10]  /*9250*/  @!P0 BRA `(.L_x_1024) ;  /* 0x0000000000048947 */ /* 0x000ff40003800000 */
[----:B------:R-:W-:Y:S01]  /*9260*/  BPT.TRAP 0x1 ;  /* 0x000000040000795c */ /* 0x000fe20000300000 */
.L_x_1024:
[----:B------:R-:W-:Y:S01]  /*9270*/  ULEA UR5, UR39, UR40, 0x3 ;  /* 0x0000002827057291 */ /* 0x000fe2000f8e183f */
[----:B------:R-:W-:-:S05]  /*9280*/  IMAD.U32 R9, RZ, RZ, UR38 ;  /* 0x00000026ff097e24 */ /* 0x000fca000f8e00ff */
[----:B------:R-:W-:-:S04]  /*9290*/  SHF.L.U32 R9, R9, 0x1f, RZ ;  /* 0x0000001f09097819 */ /* 0x000fc800000006ff */
[----:B------:R0:W1:Y:S01]  /*92a0*/  SYNCS.PHASECHK.TRANS64.TRYWAIT P1, [UR5+0x2a830], R9 ;  /* 0x02a83009ff0075a7 */ /* 0x0000620008020145 */
[----:B------:R-:W-:Y:S05]  /*92b0*/  @!P0 BRA `(.L_x_1025) ;  /* 0x0000000000048947 */ /* 0x000fea0003800000 */
[----:B------:R-:W-:Y:S01]  /*92c0*/  BPT.TRAP 0x1 ;  /* 0x000000040000795c */ /* 0x000fe20000300000 */
.L_x_1025:
[----:B-1----:R-:W-:Y:S05]  /*92d0*/  @P1 BRA `(.L_x_1026) ;  /* 0x0000000000081947 */ /* 0x002fea0003800000 */
[----:B------:R-:W1:Y:S02]  /*92e0*/  SYNCS.PHASECHK.TRANS64.TRYWAIT P1, [UR5+0x2a830], R9 ;  /* 0x02a83009ff0075a7 */ /* 0x000e640008020145 */
[----:B-1----:R-:W-:Y:S05]  /*92f0*/  @!P1 BRA `(.L_x_1027) ;  /* 0x0000009c00189947 */ /* 0x002fea0003800000 */
.L_x_1026:
        /* <DEDUP_REMOVED lines=135> */
.L_x_1028:
[----:B------:R-:W-:Y:S01]  /*9b70*/  ULEA UR5, UR4, UR40, 0x3 ;  /* 0x0000002804057291 */ /* 0x000fe2000f8e183f */
[----:B------:R-:W-:-:S05]  /*9b80*/  IMAD.U32 R0, RZ, RZ, UR6 ;  /* 0x00000006ff007e24 */ /* 0x000fca000f8e00ff */
[----:B------:R-:W-:-:S04]  /*9b90*/  SHF.L.U32 R0, R0, 0x1f, RZ ;  /* 0x0000001f00007819 */ /* 0x000fc800000006ff */
[----:B------:R2:W3:Y:S01]  /*9ba0*/  SYNCS.PHASECHK.TRANS64.TRYWAIT P1, [UR5+0x2a850], R0 ;  /* 0x02a85000ff0075a7 */ /* 0x0004e20008020145 */
[----:B------:R-:W-:Y:S05]  /*9bb0*/  @!P0 BRA `(.L_x_1029) ;  /* 0x0000000000048947 */ /* 0x000fea0003800000 */
[----:B------:R-:W-:Y:S01]  /*9bc0*/  BPT.TRAP 0x1 ;  /* 0x000000040000795c */ /* 0x000fe20000300000 */
.L_x_1029:
[----:B---3--:R-:W-:Y:S05]  /*9bd0*/  @P1 BRA `(.L_x_1030) ;  /* 0x0000000000081947 */ /* 0x008fea0003800000 */
[----:B------:R-:W3:Y:S02]  /*9be0*/  SYNCS.PHASECHK.TRANS64.TRYWAIT P1, [UR5+0x2a850], R0 ;  /* 0x02a85000ff0075a7 */ /* 0x000ee40008020145 */
[----:B---3--:R-:W-:Y:S05]  /*9bf0*/  @!P1 BRA `(.L_x_1031) ;  /* 0x0000009000f09947 */ /* 0x008fea0003800000 */
.L_x_1030:
        /* <DEDUP_REMOVED lines=33> */
[----:B------:R-:W-:Y:S03]  /*9e10*/  HGMMA.64x128x16.F32.BF16 R24, R136, gdesc[UR8].tnspB, R24, gsb0 ;  /* 0x41e0000888187df0 */ /* 0x000fe60008001818 */
[----:B------:R-:W-:Y:S02]  /*9e20*/  WARPGROUP.DEPBAR.LE gsb0, 0x0 ;  /* 0x00008000000079c5 */ /* 0x000fe40000010000 */
[----:B------:R-:W-:Y:S05]  /*9e30*/  @!P0 BRA `(.L_x_1032) ;  /* 0x0000000000048947 */ /* 0x000fea0003800000 */
[----:B------:R-:W-:Y:S01]  /*9e40*/  BPT.TRAP 0x1 ;  /* 0x000000040000795c */ /* 0x000fe20000300000 */
.L_x_1032:
[----:B------:R-:W-:Y:S01]  /*9e50*/  ISETP.NE.AND P2, PT, R168, 0x1, PT ;  /* 0x00000001a800780c */ /* 0x000fe20003f45270 */
[----:B01----:R-:W-:Y:S01]  /*9e60*/  IMAD.IADD R9, R22, 0x1, R17 ;  /* 0x0000000116097824 */ /* 0x003fe200078e0211 */
[----:B------:R-:W-:Y:S01]  /*9e70*/  ULEA UR4, UR7, UR40, 0x3 ;  /* 0x0000002807047291 */ /* 0x000fe2000f8e183f */
[----:B------:R-:W-:Y:S01]  /*9e80*/  IMAD R14, R21, -0x60, RZ ;  /* 0xffffffa0150e7824 */ /* 0x000fe200078e02ff */
[----:B------:R-:W-:Y:S02]  /*9e90*/  LOP3.LUT P1, RZ, R19, 0x80000, RZ, 0xc0, !PT ;  /* 0x0008000013ff7812 */ /* 0x000fe4000782c0ff */
[----:B------:R-:W-:-:S04]  /*9ea0*/  UIADD3 UR4, UR4, 0x2a840, URZ ;  /* 0x0002a84004047890 */ /* 0x000fc8000fffe03f */
[----:B------:R-:W-:-:S03]  /*9eb0*/  UPRMT UR4, UR60, 0x654, UR4 ;  /* 0x000006543c047896 */ /* 0x000fc60008000004 */
[----:B--2---:R-:W0:Y:S08]  /*9ec0*/  @P2 LDC R0, c[0x0][0x44c] ;  /* 0x00011300ff002b82 */ /* 0x004e300000000800 */
[----:B------:R-:W1:Y:S01]  /*9ed0*/  @P2 LDC R11, c[0x0][0x450] ;  /* 0x00011400ff0b2b82 */ /* 0x000e620000000800 */
[----:B------:R-:W-:Y:S01]  /*9ee0*/  SYNCS.ARRIVE.TRANS64.RED.A1T0 RZ, [UR4], RZ ;  /* 0x000000ffffff79a7 */ /* 0x000fe20008100404 */
[----:B------:R-:W-:Y:S01]  /*9ef0*/  ULOP3.LUT UR4, URZ, UR54, URZ, 0x33, !UPT ;  /* 0x000000363f047292 */ /* 0x000fe2000f8e333f */
[----:B0-----:R-:W-:-:S05]  /*9f00*/  @P2 IMAD.HI.U32 R0, R9, R0, RZ ;  /* 0x0000000009002227 */ /* 0x001fca00078e00ff */
[----:B-1----:R-:W-:Y:S01]  /*9f10*/  @P2 SHF.R.U32.HI R9, RZ, R11, R0 ;  /* 0x0000000bff092219 */ /* 0x002fe20000011600 */
[----:B------:R-:W-:-:S04]  /*9f20*/  VIADD R11, R14, 0x1 ;  /* 0x000000010e0b7836 */ /* 0x000fc80000000000 */
[----:B------:R-:W0:Y:S01]  /*9f30*/  SHFL.IDX PT, R15, R9, RZ, 0x1c1f ;  /* 0x001c1fff090f7589 */ /* 0x000e2200000e0000 */
[----:B------:R-:W-:-:S04]  /*9f40*/  IMAD R11, R18, -0x2, R11 ;  /* 0xfffffffe120b7824 */ /* 0x000fc800078e020b */
[C---:B------:R-:W-:Y:S01]  /*9f50*/  VIADD R138, R11.reuse, 0xffffffff ;  /* 0xffffffff0b8a7836 */ /* 0x040fe20000000000 */
[----:B------:R-:W-:-:S05]  /*9f60*/  IADD3 R0, R11, -UR43, R16 ;  /* 0x8000002b0b007c10 */ /* 0x000fca000fffe010 */
[C---:B------:R-:W-:Y:S02]  /*9f70*/  VIADD R20, R0.reuse, UR55 ;  /* 0x0000003700147c36 */ /* 0x040fe40008000000 */
[----:B------:R-:W-:Y:S02]  /*9f80*/  VIADD R136, R0, UR4 ;  /* 0x0000000400887c36 */ /* 0x000fe40008000000 */
[--C-:B0-----:R-:W-:Y:S02]  /*9f90*/  IMAD.IADD R0, R20, 0x1, R15.reuse ;  /* 0x0000000114007824 */ /* 0x101fe400078e020f */
[----:B------:R-:W-:Y:S01]  /*9fa0*/  IMAD.IADD R2, R136, 0x1, R15 ;  /* 0x0000000188027824 */ /* 0x000fe200078e020f */
[----:B------:R-:W-:Y:S06]  /*9fb0*/  @!P1 BRA `(.L_x_1033) ;  /* 0x0000000000549947 */ /* 0x000fec0003800000 */
[----:B------:R-:W-:Y:S01]  /*9fc0*/  IADD3 R11, R16, -UR43, R15 ;  /* 0x8000002b100b7c10 */ /* 0x000fe2000fffe00f */
        /* <DEDUP_REMOVED lines=11> */
.L_x_1035:
[----:B------:R-:W-:-:S05]  /*a080*/  IMAD.U32 R15, RZ, RZ, UR42 ;  /* 0x0000002aff0f7e24 */ /* 0x000fca000f8e00ff */
[----:B------:R-:W-:-:S13]  /*a090*/  ISETP.NE.AND P1, PT, R15, 0x1, PT ;  /* 0x000000010f00780c */ /* 0x000fda0003f25270 */
[----:B------:R-:W0:Y:S02]  /*a0a0*/  @P1 LDC.64 R140, c[0x0][0x9e8] ;  /* 0x00027a00ff8c1b82 */ /* 0x000e240000000a00 */
[----:B0-----:R-:W-:-:S05]  /*a0b0*/  @P1 IMAD.HI.U32 R10, R11, R140, RZ ;  /* 0x0000008c0b0a1227 */ /* 0x001fca00078e00ff */
[----:B------:R-:W-:-:S07]  /*a0c0*/  @P1 SHF.R.U32.HI R11, RZ, R141, R10 ;  /* 0x0000008dff0b1219 */ /* 0x000fce000001160a */
.L_x_1036:
[----:B------:R-:W-:Y:S05]  /*a0d0*/  BSYNC B0 ;  /* 0x0000000000007941 */ /* 0x000fea0003800000 */
.L_x_1034:
[----:B------:R-:W-:-:S05]  /*a0e0*/  IMAD R11, R11, R15, R138 ;  /* 0x0000000f0b0b7224 */ /* 0x000fca00078e028a */
[----:B------:R-:W-:Y:S02]  /*a0f0*/  VIADDMNMX R0, R11, R15, R0, PT ;  /* 0x0000000f0b007246 */ /* 0x000fe40003800100 */
[----:B------:R-:W-:-:S07]  /*a100*/  VIMNMX R2, R2, R11, !PT ;  /* 0x0000000b02027248 */ /* 0x000fce0007fe0100 */
.L_x_1033:
        /* <DEDUP_REMOVED lines=132> */
.L_x_1039:
[----:B------:R-:W-:-:S05]  /*a950*/  IMAD.U32 R10, RZ, RZ, UR42 ;  /* 0x0000002aff0a7e24 */ /* 0x000fca000f8e00ff */
[----:B------:R-:W-:-:S13]  /*a960*/  ISETP.NE.AND P6, PT, R10, 0x1, PT ;  /* 0x000000010a00780c */ /* 0x000fda0003fc5270 */
[----:B------:R-:W0:Y:S02]  /*a970*/  @P6 LDC.64 R148, c[0x0][0x9e8] ;  /* 0x00027a00ff946b82 */ /* 0x000e240000000a00 */
[----:B0-----:R-:W-:-:S05]  /*a980*/  @P6 IMAD.HI.U32 R148, R9, R148, RZ ;  /* 0x0000009409946227 */ /* 0x001fca00078e00ff */
[----:B------:R-:W-:-:S07]  /*a990*/  @P6 SHF.R.U32.HI R9, RZ, R149, R148 ;  /* 0x00000095ff096219 */ /* 0x000fce0000011694 */
.L_x_1040:
[----:B------:R-:W-:Y:S05]  /*a9a0*/  BSYNC B0 ;  /* 0x0000000000007941 */ /* 0x000fea0003800000 */
.L_x_1038:
[----:B------:R-:W-:-:S05]  /*a9b0*/  IMAD R9, R9, R10, R138 ;  /* 0x0000000a09097224 */ /* 0x000fca00078e028a */
[----:B------:R-:W-:Y:S02]  /*a9c0*/  VIADDMNMX R0, R9, R10, R0, PT ;  /* 0x0000000a09007246 */ /* 0x000fe40003800100 */
[----:B------:R-:W-:-:S07]  /*a9d0*/  VIMNMX R2, R2, R9, !PT ;  /* 0x0000000902027248 */ /* 0x000fce0007fe0100 */
.L_x_1037:
        /* <DEDUP_REMOVED lines=88> */
[----:B-1----:R-:W-:Y:S02]  /*af60*/  FMNMX.FTZ R20, R14, R9, !PT ;  /* 0x000000090e147209 */ /* 0x002fe40007810000 */
[----:B------:R-:W-:Y:S02]  /*af70*/  ISETP.GT.AND P1, PT, R2, 0x39, !P1 ;  /* 0x000000390200780c */ /* 0x000fe40004f24270 */
[C---:B------:R-:W-:Y:S01]  /*af80*/  ISETP.LT.OR P4, PT, R0.reuse, 0x52, P4 ;  /* 0x000000520000780c */ /* 0x040fe20002781670 */
[----:B------:R-:W1:Y:S01]  /*af90*/  SHFL.BFLY PT, R9, R20, 0x1, 0x1f ;  /* 0x0c201f0014097f89 */ /* 0x000e6200000e0000 */
[C---:B------:R-:W-:Y:S02]  /*afa0*/  ISETP.LT.OR P1, PT, R0.reuse, 0x3a, P1 ;  /* 0x0000003a0000780c */ /* 0x040fe40000f21670 */
[----:B------:R-:W-:-:S02]  /*afb0*/  ISETP.LT.OR P5, PT, R0, 0x59, P5 ;  /* 0x000000590000780c */ /* 0x000fc40002fa1670 */
[----:B------:R-:W-:Y:S02]  /*afc0*/  FSEL R119, R119, -INF , !P1 ;  /* 0xff80000077777808 */ /* 0x000fe40004800000 */
[----:B------:R-:W-:-:S04]  /*afd0*/  ISETP.NE.AND P1, PT, R156, RZ, PT ;  /* 0x000000ff9c00720c */ /* 0x000fc80003f25270 */
[----:B------:R-:W-:-:S04]  /*afe0*/  ISETP.GT.AND P1, PT, R2, 0x40, !P1 ;  /* 0x000000400200780c */ /* 0x000fc80004f24270 */
[----:B------:R-:W-:-:S04]  /*aff0*/  ISETP.LT.OR P1, PT, R0, 0x41, P1 ;  /* 0x000000410000780c */ /* 0x000fc80000f21670 */
[----:B------:R-:W-:Y:S02]  /*b000*/  FSEL R179, R122, -INF , !P1 ;  /* 0xff8000007ab37808 */ /* 0x000fe40004800000 */
[----:B------:R-:W-:Y:S02]  /*b010*/  ISETP.NE.AND P1, PT, R120, RZ, PT ;  /* 0x000000ff7800720c */ /* 0x000fe40003f25270 */
[----:B-1----:R-:W-:Y:S02]  /*b020*/  FMNMX.FTZ R9, R20, R9, !PT ;  /* 0x0000000914097209 */ /* 0x002fe40007810000 */
        /* <DEDUP_REMOVED lines=8> */
[----:B------:R-:W-:-:S04]  /*b0b0*/  ISETP.LT.OR P1, PT, R0, 0x4a, P1 ;  /* 0x0000004a0000780c */ /* 0x000fc80000f21670 */
[----:B------:R-:W-:Y:S02]  /*b0c0*/  FSEL R127, R127, -INF , !P1 ;  /* 0xff8000007f7f7808 */ /* 0x000fe40004800000 */
[----:B------:R-:W-:Y:S02]  /*b0d0*/  ISETP.GT.AND P1, PT, R2, RZ, !P6 ;  /* 0x000000ff0200720c */ /* 0x000fe40007724270 */
[----:B------:R-:W-:Y:S01]  /*b0e0*/  ISETP.NE.AND P6, PT, R88, RZ, PT ;  /* 0x000000ff5800720c */ /* 0x000fe20003fc5270 */
[----:B0-----:R-:W-:Y:S01]  /*b0f0*/  FMUL.FTZ R88, R9, R10 ;  /* 0x0000000a09587220 */ /* 0x001fe20000410000 */
[----:B------:R-:W-:Y:S02]  /*b100*/  ISETP.LT.OR P1, PT, R0, 0x1, P1 ;  /* 0x000000010000780c */ /* 0x000fe40000f21670 */
[----:B------:R-:W-:Y:S02]  /*b110*/  ISETP.GT.AND P2, PT, R2, 0x59, !P6 ;  /* 0x000000590200780c */ /* 0x000fe40007744270 */
[----:B------:R-:W-:-:S02]  /*b120*/  FSEL R90, R90, -INF , !P1 ;  /* 0xff8000005a5a7808 */ /* 0x000fc40004800000 */
[----:B------:R-:W-:Y:S02]  /*b130*/  FSETP.NEU.FTZ.AND P1, PT, R9, -INF , PT ;  /* 0xff8000000900780b */ /* 0x000fe40003f3d000 */
[----:B------:R-:W-:Y:S02]  /*b140*/  FMNMX.FTZ R14, R90, R13, !PT ;  /* 0x0000000d5a0e7209 */ /* 0x000fe40007810000 */
[----:B------:R-:W-:Y:S02]  /*b150*/  FSEL R88, R88, RZ, P1 ;  /* 0x000000ff58587208 */ /* 0x000fe40000800000 */
[----:B------:R-:W-:Y:S02]  /*b160*/  FMNMX.FTZ R14, R91, R14, !PT ;  /* 0x0000000e5b0e7209 */ /* 0x000fe40007810000 */
[----:B------:R-:W-:Y:S01]  /*b170*/  ISETP.LT.OR P2, PT, R0, 0x5a, P2 ;  /* 0x0000005a0000780c */ /* 0x000fe20001741670 */
        /* <DEDUP_REMOVED lines=16> */
[--C-:B------:R-:W-:Y:S01]  /*b280*/  FFMA.FTZ R89, R117, R10, -R88.reuse ;  /* 0x0000000a75597223 */ /* 0x100fe20000010858 */
[----:B------:R-:W-:Y:S01]  /*b290*/  FMNMX.FTZ R14, R153, R14, !PT ;  /* 0x0000000e990e7209 */ /* 0x000fe20007810000 */
        /* <DEDUP_REMOVED lines=10> */
[----:B------:R-:W-:Y:S01]  /*b340*/  FMUL.FTZ R117, R117, R10 ;  /* 0x0000000a75757220 */ /* 0x000fe20000410000 */
[----:B------:R-:W-:Y:S01]  /*b350*/  FMNMX.FTZ R14, R107, R14, !PT ;  /* 0x0000000e6b0e7209 */ /* 0x000fe20007810000 */
[-CC-:B------:R-:W-:Y:S01]  /*b360*/  FFMA.FTZ R145, R145, R10.reuse, -R88.reuse ;  /* 0x0000000a91917223 */ /* 0x180fe20000010858 */
[-CC-:B------:R-:W-:Y:S01]  /*b370*/  FFMA.FTZ R140, R93, R10.reuse, -R88.reuse ;  /* 0x0000000a5d8c7223 */ /* 0x180fe20000010858 */
[--C-:B------:R-:W-:Y:S01]  /*b380*/  FFMA.FTZ R136, R101, R10, -R88.reuse ;  /* 0x0000000a65887223 */ /* 0x100fe20000010858 */
[----:B------:R-:W-:Y:S01]  /*b390*/  FMNMX.FTZ R14, R157, R14, !PT ;  /* 0x0000000e9d0e7209 */ /* 0x000fe20007810000 */
[----:B------:R-:W-:Y:S01]  /*b3a0*/  MUFU.EX2 R156, R156 ;  /* 0x0000009c009c7308 */ /* 0x000fe20000000800 */
        /* <DEDUP_REMOVED lines=23> */
[----:B------:R-:W-:-:S05]  /*b520*/  FMNMX.FTZ R14, R135, R14, !PT ;  /* 0x0000000e870e7209 */ /* 0x000fca0007810000 */
[----:B------:R-:W0:Y:S01]  /*b530*/  SHFL.BFLY PT, R109, R14, 0x2, 0x1f ;  /* 0x0c401f000e6d7f89 */ /* 0x000e2200000e0000 */
[----:B------:R-:W-:Y:S08]  /*b540*/  MUFU.EX2 R148, R148 ;  /* 0x0000009400947308 */ /* 0x000ff00000000800 */
[----:B------:R-:W-:Y:S08]  /*b550*/  MUFU.EX2 R131, R143 ;  /* 0x0000008f00837308 */ /* 0x000ff00000000800 */
[----:B------:R-:W-:Y:S01]  /*b560*/  MUFU.EX2 R150, R150 ;  /* 0x0000009600967308 */ /* 0x000fe20000000800 */
[----:B0-----:R-:W-:Y:S01]  /*b570*/  FMNMX.FTZ R0, R14, R109, !PT ;  /* 0x0000006d0e007209 */ /* 0x001fe20007810000 */
[----:B------:R-:W-:-:S06]  /*b580*/  FFMA.FTZ R109, R125, R10, -R88 ;  /* 0x0000000a7d6d7223 */ /* 0x000fcc0000010858 */
[----:B------:R-:W-:Y:S01]  /*b590*/  MUFU.EX2 R105, R105 ;  /* 0x0000006900697308 */ /* 0x000fe20000000800 */
[----:B------:R-:W0:Y:S07]  /*b5a0*/  SHFL.BFLY PT, R113, R0, 0x1, 0x1f ;  /* 0x0c201f0000717f89 */ /* 0x000e2e00000e0000 */
[----:B------:R-:W-:Y:S08]  /*b5b0*/  MUFU.EX2 R144, R144 ;  /* 0x0000009000907308 */ /* 0x000ff00000000800 */
[----:B------:R-:W-:Y:S08]  /*b5c0*/  MUFU.EX2 R15, R15 ;  /* 0x0000000f000f7308 */ /* 0x000ff00000000800 */
[----:B------:R-:W-:Y:S01]  /*b5d0*/  MUFU.EX2 R146, R146 ;  /* 0x0000009200927308 */ /* 0x000fe20000000800 */
[----:B0-----:R-:W-:-:S04]  /*b5e0*/  FMNMX.FTZ R11, R0, R113, !PT ;  /* 0x00000071000b7209 */ /* 0x001fc80007810000 */
[C---:B------:R-:W-:Y:S01]  /*b5f0*/  FSETP.NEU.FTZ.AND P1, PT, R11.reuse, -INF , PT ;  /* 0xff8000000b00780b */ /* 0x040fe20003f3d000 */
[C---:B------:R-:W-:Y:S02]  /*b600*/  FMUL.FTZ R92, R11.reuse, R10 ;  /* 0x0000000a0b5c7220 */ /* 0x040fe40000410000 */
[----:B------:R-:W0:Y:S01]  /*b610*/  MUFU.EX2 R0, R117 ;  /* 0x0000007500007308 */ /* 0x000e220000000800 */
[----:B------:R-:W-:Y:S02]  /*b620*/  FSEL R2, R11, RZ, P1 ;  /* 0x000000ff0b027208 */ /* 0x000fe40000800000 */
[----:B------:R-:W-:-:S03]  /*b630*/  FSEL R92, R92, RZ, P1 ;  /* 0x000000ff5c5c7208 */ /* 0x000fc60000800000 */
[----:B------:R-:W-:Y:S02]  /*b640*/  FADD.FTZ R13, -R2, R13 ;  /* 0x0000000d020d7221 */ /* 0x000fe40000010100 */
[----:B------:R-:W-:Y:S01]  /*b650*/  MUFU.EX2 R89, R89 ;  /* 0x0000005900597308 */ /* 0x000fe20000000800 */
[-CC-:B------:R-:W-:Y:S01]  /*b660*/  FFMA.FTZ R113, R90, R10.reuse, -R92.reuse ;  /* 0x0000000a5a717223 */ /* 0x180fe2000001085c */
[-CC-:B------:R-:W-:Y:S01]  /*b670*/  FFMA.FTZ R12, R91, R10.reuse, -R92.reuse ;  /* 0x0000000a5b0c7223 */ /* 0x180fe2000001085c */
[-C--:B------:R-:W-:Y:S01]  /*b680*/  FMUL.FTZ R13, R13, R10.reuse ;  /* 0x0000000a0d0d7220 */ /* 0x080fe20000410000 */
[-CC-:B------:R-:W-:Y:S01]  /*b690*/  FFMA.FTZ R14, R149, R10.reuse, -R92.reuse ;  /* 0x0000000a950e7223 */ /* 0x180fe2000001085c */
[-CC-:B------:R-:W-:Y:S01]  /*b6a0*/  FFMA.FTZ R91, R95, R10.reuse, -R92.reuse ;  /* 0x0000000a5f5b7223 */ /* 0x180fe2000001085c */
[-CC-:B------:R-:W-:Y:S01]  /*b6b0*/  FFMA.FTZ R20, R151, R10.reuse, -R92.reuse ;  /* 0x0000000a97147223 */ /* 0x180fe2000001085c */
[-CC-:B------:R-:W-:Y:S01]  /*b6c0*/  FFMA.FTZ R95, R99, R10.reuse, -R92.reuse ;  /* 0x0000000a635f7223 */ /* 0x180fe2000001085c */
[----:B------:R-:W-:Y:S01]  /*b6d0*/  MUFU.EX2 R113, R113 ;  /* 0x0000007100717308 */ /* 0x000fe20000000800 */
[--C-:B------:R-:W-:Y:S01]  /*b6e0*/  FFMA.FTZ R99, R103, R10, -R92.reuse ;  /* 0x0000000a67637223 */ /* 0x100fe2000001085c */
[----:B0-----:R-:W-:Y:S01]  /*b6f0*/  FFMA.FTZ R103, R0, R8, R189 ;  /* 0x0000000800677223 */ /* 0x001fe200000100bd */
[-CC-:B------:R-:W-:Y:S01]  /*b700*/  FFMA.FTZ R88, R153, R10.reuse, -R92.reuse ;  /* 0x0000000a99587223 */ /* 0x180fe2000001085c */
[-CC-:B------:R-:W-:Y:S01]  /*b710*/  FFMA.FTZ R149, R155, R10.reuse, -R92.reuse ;  /* 0x0000000a9b957223 */ /* 0x180fe2000001085c */
[-CC-:B------:R-:W-:Y:S01]  /*b720*/  FFMA.FTZ R90, R107, R10.reuse, -R92.reuse ;  /* 0x0000000a6b5a7223 */ /* 0x180fe2000001085c */
[----:B------:R-:W-:Y:S01]  /*b730*/  FADD.FTZ R103, R156, R103 ;  /* 0x000000679c677221 */ /* 0x000fe20000010000 */
[-CC-:B------:R-:W-:Y:S01]  /*b740*/  FFMA.FTZ R151, R157, R10.reuse, -R92.reuse ;  /* 0x0000000a9d977223 */ /* 0x180fe2000001085c */
[----:B------:R-:W0:Y:S01]  /*b750*/  MUFU.EX2 R2, R13 ;  /* 0x0000000d00027308 */ /* 0x000e220000000800 */
[-CC-:B------:R-:W-:Y:S01]  /*b760*/  FFMA.FTZ R111, R111, R10.reuse, -R92.reuse ;  /* 0x0000000a6f6f7223 */ /* 0x180fe2000001085c */
[----:B------:R-:W-:Y:S01]  /*b770*/  FADD.FTZ R8, R158, R103 ;  /* 0x000000679e087221 */ /* 0x000fe20000010000 */
        /* <DEDUP_REMOVED lines=12> */
[----:B------:R-:W-:Y:S01]  /*b840*/  FFMA.FTZ R92, R135, R10, -R92 ;  /* 0x0000000a875c7223 */ /* 0x000fe2000001085c */
[----:B------:R-:W2:Y:S01]  /*b850*/  MUFU.EX2 R14, R14 ;  /* 0x0000000e000e7308 */ /* 0x000ea20000000800 */
[----:B0-----:R-:W-:-:S07]  /*b860*/  FFMA.FTZ R3, R2, R3, R113 ;  /* 0x0000000302037223 */ /* 0x001fce0000010071 */
        /* <DEDUP_REMOVED lines=11> */
[----:B-1----:R-:W-:Y:S01]  /*b920*/  FADD.FTZ R94, R20, R13 ;  /* 0x0000000d145e7221 */ /* 0x002fe20000010000 */
[----:B------:R-:W-:-:S04]  /*b930*/  FADD.FTZ R3, R137, R8 ;  /* 0x0000000889037221 */ /* 0x000fc80000010000 */
[----:B------:R-:W-:Y:S02]  /*b940*/  FADD.FTZ R8, R148, R3 ;  /* 0x0000000394087221 */ /* 0x000fe40000010000 */
[----:B------:R-:W1:Y:S01]  /*b950*/  MUFU.EX2 R99, R99 ;  /* 0x0000006300637308 */ /* 0x000e620000000800 */
[----:B--2---:R-:W-:-:S07]  /*b960*/  FADD.FTZ R13, R95, R94 ;  /* 0x0000005e5f0d7221 */ /* 0x004fce0000010000 */
[----:B------:R-:W2:Y:S01]  /*b970*/  MUFU.EX2 R149, R149 ;  /* 0x0000009500957308 */ /* 0x000ea20000000800 */
[----:B0-----:R-:W-:Y:S01]  /*b980*/  FADD.FTZ R94, R88, R13 ;  /* 0x0000000d585e7221 */ /* 0x001fe20000010000 */
[----:B------:R-:W-:-:S06]  /*b990*/  FADD.FTZ R13, R131, R8 ;  /* 0x00000008830d7221 */ /* 0x000fcc0000010000 */
[----:B------:R-:W0:Y:S01]  /*b9a0*/  MUFU.EX2 R90, R90 ;  /* 0x0000005a005a7308 */ /* 0x000e220000000800 */
[----:B-1----:R-:W-:-:S07]  /*b9b0*/  FADD.FTZ R94, R99, R94 ;  /* 0x0000005e635e7221 */ /* 0x002fce0000010000 */
[----:B------:R-:W1:Y:S01]  /*b9c0*/  MUFU.EX2 R151, R151 ;  /* 0x0000009700977308 */ /* 0x000e620000000800 */
[----:B--2---:R-:W-:Y:S01]  /*b9d0*/  FADD.FTZ R3, R149, R94 ;  /* 0x0000005e95037221 */ /* 0x004fe20000010000 */
[----:B------:R-:W-:-:S06]  /*b9e0*/  FADD.FTZ R94, R150, R13 ;  /* 0x0000000d965e7221 */ /* 0x000fcc0000010000 */
        /* <DEDUP_REMOVED lines=9> */
[----:B--2---:R-:W-:Y:S01]  /*ba80*/  FADD.FTZ R8, R111, R8 ;  /* 0x000000086f087221 */ /* 0x004fe20000010000 */
[----:B------:R-:W-:-:S06]  /*ba90*/  FADD.FTZ R3, R89, R94 ;  /* 0x0000005e59037221 */ /* 0x000fcc0000010000 */
        /* <DEDUP_REMOVED lines=35> */
[----:B--2---:R-:W-:Y:S01]  /*bcd0*/  FADD.FTZ R3, R13, R8 ;  /* 0x000000080d037221 */ /* 0x004fe20000010000 */
[----:B0-----:R-:W-:-:S03]  /*bce0*/  FADD.FTZ R8, R97, R94 ;  /* 0x0000005e61087221 */ /* 0x001fc60000010000 */
[----:B-1----:R-:W-:Y:S01]  /*bcf0*/  FADD.FTZ R3, R92, R3 ;  /* 0x000000035c037221 */ /* 0x002fe20000010000 */
[----:B------:R-:W-:Y:S06]  /*bd00*/  @!P0 BRA `(.L_x_1041) ;  /* 0x0000000000048947 */ /* 0x000fec0003800000 */
[----:B------:R-:W-:Y:S01]  /*bd10*/  BPT.TRAP 0x1 ;  /* 0x000000040000795c */ /* 0x000fe20000300000 */
.L_x_1041:
[----:B------:R-:W-:Y:S01]  /*bd20*/  UIADD3 UR5, UR5, 0x2a860, URZ ;  /* 0x0002a86005057890 */ /* 0x000fe2000fffe03f */
[----:B------:R-:W-:Y:S01]  /*bd30*/  ISETP.GT.AND P1, PT, R21, R23, PT ;  /* 0x000000171500720c */ /* 0x000fe20003f24270 */
[----:B------:R-:W-:Y:S01]  /*bd40*/  UMOV UR6, UR38 ;  /* 0x0000002600067c82 */ /* 0x000fe20008000000 */
[----:B------:R-:W-:Y:S01]  /*bd50*/  F2FP.BF16.F32.PACK_AB R154, R137, R154 ;  /* 0x0000009a899a723e */ /* 0x000fe200000010ff */
[----:B------:R-:W-:Y:S01]  /*bd60*/  UPRMT UR5, UR60, 0x654, UR5 ;  /* 0x000006543c057896 */ /* 0x000fe20008000005 */
[----:B------:R-:W-:Y:S01]  /*bd70*/  F2FP.BF16.F32.PACK_AB R137, R139, R185 ;  /* 0x000000b98b89723e */ /* 0x000fe200000010ff */
[----:B------:R-:W-:Y:S01]  /*bd80*/  UMOV UR4, UR39 ;  /* 0x0000002700047c82 */ /* 0x000fe20008000000 */
[----:B------:R-:W-:Y:S01]  /*bd90*/  F2FP.BF16.F32.PACK_AB R157, R12, R113 ;  /* 0x000000710c9d723e */ /* 0x000fe200000010ff */
[----:B------:R-:W-:Y:S01]  /*bda0*/  VIADD R21, R21, 0xffffffff ;  /* 0xffffffff15157836 */ /* 0x000fe20000000000 */
[----:B------:R-:W-:Y:S01]  /*bdb0*/  F2FP.BF16.F32.PACK_AB R152, R145, R152 ;  /* 0x000000989198723e */ /* 0x000fe200000010ff */
[----:B------:R-:W-:Y:S01]  /*bdc0*/  IMAD.MOV.U32 R12, RZ, RZ, R9 ;  /* 0x000000ffff0c7224 */ /* 0x000fe200078e0009 */
        /* <DEDUP_REMOVED lines=21> */
[----:B------:R-:W-:Y:S01]  /*bf20*/  F2FP.BF16.F32.PACK_AB R138, R97, R138 ;  /* 0x0000008a618a723e */ /* 0x000fe200000010ff */
[----:B------:R-:W-:Y:S06]  /*bf30*/  @P1 BRA `(.L_x_1042) ;  /* 0xffffffd000ac1947 */ /* 0x000fec000383ffff */
.L_x_1023:
        /* <DEDUP_REMOVED lines=67> */
.L_x_1043:
[----:B------:R-:W-:Y:S01]  /*c370*/  ULEA UR5, UR39, UR40, 0x3 ;  /* 0x0000002827057291 */ /* 0x000fe2000f8e183f */
[----:B------:R-:W-:-:S05]  /*c380*/  IMAD.U32 R0, RZ, RZ, UR38 ;  /* 0x00000026ff007e24 */ /* 0x000fca000f8e00ff */
[----:B------:R-:W-:-:S04]  /*c390*/  SHF.L.U32 R0, R0, 0x1f, RZ ;  /* 0x0000001f00007819 */ /* 0x000fc800000006ff */
[----:B------:R0:W1:Y:S01]  /*c3a0*/  SYNCS.PHASECHK.TRANS64.TRYWAIT P1, [UR5+0x2a850], R0 ;  /* 0x02a85000ff0075a7 */ /* 0x0000620008020145 */
[----:B------:R-:W-:Y:S05]  /*c3b0*/  @!P0 BRA `(.L_x_1044) ;  /* 0x0000000000048947 */ /* 0x000fea0003800000 */
[----:B------:R-:W-:Y:S01]  /*c3c0*/  BPT.TRAP 0x1 ;  /* 0x000000040000795c */ /* 0x000fe20000300000 */
.L_x_1044:
[----:B-1----:R-:W-:Y:S05]  /*c3d0*/  @P1 BRA `(.L_x_1045) ;  /* 0x0000000000081947 */ /* 0x002fea0003800000 */
[----:B------:R-:W1:Y:S02]  /*c3e0*/  SYNCS.PHASECHK.TRANS64.TRYWAIT P1, [UR5+0x2a850], R0 ;  /* 0x02a85000ff0075a7 */ /* 0x000e640008020145 */
[----:B-1----:R-:W-:Y:S05]  /*c3f0*/  @!P1 BRA `(.L_x_1046) ;  /* 0x0000006c00089947 */ /* 0x002fea0003800000 */
.L_x_1045:
[----:B------:R-:W-:Y:S01]  /*c400*/  UIADD3 UR40, UR40, 0x400, URZ ;  /* 0x0000040028287890 */ /* 0x000fe2000fffe03f */
[----:B------:R-:W-:Y:S01]  /*c410*/  WARPGROUP.ARRIVE ;  /* 0x00000000000079c5 */ /* 0x000fe20000000000 */
[----:B------:R-:W-:Y:S01]  /*c420*/  UMOV UR7, 0x40000040 ;  /* 0x4000004000077882 */ /* 0x000fe20000000000 */
[----:B-1----:R-:W1:Y:S01]  /*c430*/  SHFL.BFLY PT, R5, R8, 0x2, 0x1f ;  /* 0x0c401f0008057f89 */ /* 0x002e6200000e0000 */
[----:B------:R-:W-:Y:S01]  /*c440*/  USHF.R.U32.HI UR40, URZ, 0x4, UR40 ;  /* 0x000000043f287899 */ /* 0x000fe20008011628 */
[----:B------:R-:W-:Y:S02]  /*c450*/  IMAD.MOV.U32 R4, RZ, RZ, RZ ;  /* 0x000000ffff047224 */ /* 0x000fe400078e00ff */
[----:B0-----:R-:W0:Y:S01]  /*c460*/  SHFL.BFLY PT, R0, R3, 0x2, 0x1f ;  /* 0x0c401f0003007f89 */ /* 0x001e2200000e0000 */
[----:B------:R-:W-:Y:S01]  /*c470*/  ULOP3.LUT UR40, UR40, 0x3fff, URZ, 0xc0, !UPT ;  /* 0x00003fff28287892 */ /* 0x000fe2000f8ec03f */
[----:B------:R-:W-:-:S03]  /*c480*/  IMAD.MOV.U32 R88, RZ, RZ, -0x800000 ;  /* 0xff800000ff587424 */ /* 0x000fc600078e00ff */
[----:B------:R-:W-:-:S04]  /*c490*/  ULOP3.LUT UR4, UR40, 0x3000000, URZ, 0xfc, !UPT ;  /* 0x0300000028047892 */ /* 0x000fc8000f8efc3f */
[----:B------:R-:W-:-:S07]  /*c4a0*/  UIMAD UR4, UR39, 0x600, UR4 ;  /* 0x00000600270478a4 */ /* 0x000fce000f8e0204 */
[----:B------:R-:W-:Y:S02]  /*c4b0*/  UMOV UR6, UR4 ;  /* 0x0000000400067c82 */ /* 0x000fe40008000000 */
[----:B------:R-:W-:Y:S01]  /*c4c0*/  HGMMA.64x128x16.F32.BF16 R24, R156, gdesc[UR4].tnspB, R24, gsb0 ;  /* 0x41e000049c187df0 */ /* 0x000fe20008001818 */
[----:B------:R-:W-:Y:S01]  /*c4d0*/  UIADD3 UR6, UR4, 0x80, URZ ;  /* 0x0000008004067890 */ /* 0x000fe2000fffe03f */
[----:B-1----:R-:W-:Y:S01]  /*c4e0*/  FADD.FTZ R5, R5, R8 ;  /* 0x0000000805057221 */ /* 0x002fe20000010000 */
[----:B------:R-:W-:Y:S01]  /*c4f0*/  UMOV UR7, 0x40000040 ;  /* 0x4000004000077882 */ /* 0x000fe20000000000 */
[----:B------:R-:W-:Y:S02]  /*c500*/  IMAD.MOV.U32 R8, RZ, RZ, RZ ;  /* 0x000000ffff087224 */ /* 0x000fe400078e00ff */
[----:B0-----:R-:W-:Y:S02]  /*c510*/  FADD.FTZ R2, R0, R3 ;  /* 0x0000000300027221 */ /* 0x001fe40000010000 */
[----:B------:R-:W0:Y:S04]  /*c520*/  SHFL.BFLY PT, R0, R5, 0x1, 0x1f ;  /* 0x0c201f0005007f89 */ /* 0x000e2800000e0000 */
[----:B------:R-:W1:Y:S01]  /*c530*/  SHFL.BFLY PT, R7, R2, 0x1, 0x1f ;  /* 0x0c201f0002077f89 */ /* 0x000e6200000e0000 */
[----:B0-----:R-:W-:Y:S01]  /*c540*/  FADD.FTZ R12, R5, R0 ;  /* 0x00000000050c7221 */ /* 0x001fe20000010000 */
[----:B------:R-:W-:-:S02]  /*c550*/  IMAD.MOV.U32 R0, RZ, RZ, -0x800000 ;  /* 0xff800000ff007424 */ /* 0x000fc400078e00ff */
        /* <DEDUP_REMOVED lines=40> */
.L_x_1047:
[----:B------:R-:W-:Y:S01]  /*c7e0*/  UIADD3 UR4, UR5, 0x2a860, URZ ;  /* 0x0002a86005047890 */ /* 0x000fe2000fffe03f */
[-C--:B------:R-:W-:Y:S01]  /*c7f0*/  FMUL.FTZ R89, R40, R4.reuse ;  /* 0x0000000428597220 */ /* 0x080fe20000410000 */
[----:B------:R-:W-:Y:S01]  /*c800*/  UIADD3 UR39, UR39, 0x1, URZ ;  /* 0x0000000127277890 */ /* 0x000fe2000fffe03f */
[-C--:B------:R-:W-:Y:S01]  /*c810*/  FMUL.FTZ R90, R41, R4.reuse ;  /* 0x00000004295a7220 */ /* 0x080fe20000410000 */
[----:B------:R-:W-:Y:S01]  /*c820*/  UPRMT UR4, UR60, 0x654, UR4 ;  /* 0x000006543c047896 */ /* 0x000fe20008000004 */
[-C--:B------:R-:W-:Y:S01]  /*c830*/  FMUL.FTZ R91, R45, R4.reuse ;  /* 0x000000042d5b7220 */ /* 0x080fe20000410000 */
[----:B------:R-:W-:Y:S01]  /*c840*/  UISETP.NE.AND UP0, UPT, UR39, 0x2, UPT ;  /* 0x000000022700788c */ /* 0x000fe2000bf05270 */
[----:B------:R-:W-:Y:S01]  /*c850*/  FMUL.FTZ R40, R48, R4 ;  /* 0x0000000430287220 */ /* 0x000fe20000410000 */
[-C--:B------:R-:W-:Y:S01]  /*c860*/  FMUL.FTZ R110, R26, R8.reuse ;  /* 0x000000081a6e7220 */ /* 0x080fe20000410000 */
[-C--:B------:R-:W-:Y:S01]  /*c870*/  FMUL.FTZ R98, R50, R8.reuse ;  /* 0x0000000832627220 */ /* 0x080fe20000410000 */
[-C--:B------:R-:W-:Y:S01]  /*c880*/  FMUL.FTZ R99, R51, R8.reuse ;  /* 0x0000000833637220 */ /* 0x080fe20000410000 */
[----:B------:R-:W-:Y:S01]  /*c890*/  FMUL.FTZ R97, R54, R8 ;  /* 0x0000000836617220 */ /* 0x000fe20000410000 */
[-C--:B------:R-:W-:Y:S01]  /*c8a0*/  FMUL.FTZ R3, R24, R4.reuse ;  /* 0x0000000418037220 */ /* 0x080fe20000410000 */
[----:B------:R-:W-:Y:S01]  /*c8b0*/  SYNCS.ARRIVE.TRANS64.RED.A1T0 RZ, [UR4], RZ ;  /* 0x000000ffffff79a7 */ /* 0x000fe20008100404 */
        /* <DEDUP_REMOVED lines=60> */
.L_x_969:
[----:B------:R-:W0:Y:S01]  /*cc80*/  S2R R2, SR_CgaCtaId ;  /* 0x0000000000027919 */ /* 0x000e220000008800 */
[----:B------:R-:W-:Y:S01]  /*cc90*/  MOV R23, 0x400 ;  /* 0x0000040000177802 */ /* 0x000fe20000000f00 */
[----:B------:R-:W-:Y:S01]  /*cca0*/  BSSY B0, `(.L_x_1048) ;  /* 0x00001bc000007945 */ /* 0x000fe20003800000 */
[----:B------:R-:W-:Y:S02]  /*ccb0*/  BAR.SYNC.DEFER_BLOCKING 0x5, 0x180 ;  /* 0x0146000000007b1d */ /* 0x000fe40000010000 */
[----:B0-----:R-:W-:-:S05]  /*ccc0*/  LEA R23, R2, R23, 0x18 ;  /* 0x0000001702177211 */ /* 0x001fca00078ec0ff */
[----:B------:R0:W1:Y:S01]  /*ccd0*/  LDS R16, [R23+0x2a8d0] ;  /* 0x02a8d00017107984 */ /* 0x0000620000000800 */
[----:B------:R-:W-:Y:S06]  /*cce0*/  BAR.ARV 0x4, 0x180 ;  /* 0x0106000000007b1d */ /* 0x000fec0000002000 */
[----:B------:R-:W-:Y:S05]  /*ccf0*/  @P0 BRA `(.L_x_1049) ;  /* 0x0000001000980947 */ /* 0x000fea0003800000 */
[----:B------:R-:W2:Y:S01]  /*cd00*/  S2R R2, SR_SWINHI ;  /* 0x0000000000027919 */ /* 0x000ea20000002f00 */
[----:B------:R-:W3:Y:S01]  /*cd10*/  LDC R57, c[0x0][0xbe8] ;  /* 0x0002fa00ff397b82 */ /* 0x000ee20000000800 */
[----:B------:R-:W-:Y:S01]  /*cd20*/  SHF.R.S32.HI R58, RZ, 0x1f, R164 ;  /* 0x0000001fff3a7819 */ /* 0x000fe200000114a4 */
[----:B------:R-:W-:Y:S01]  /*cd30*/  ULDC.64 UR4, c[0x0][0xb90] ;  /* 0x0002e40000047ab9 */ /* 0x000fe20000000a00 */
[----:B------:R-:W-:Y:S01]  /*cd40*/  F2FP.BF16.F32.PACK_AB R7, R7, R26 ;  /* 0x0000001a0707723e */ /* 0x000fe200000010ff */
[----:B------:R-:W-:Y:S01]  /*cd50*/  IMAD.WIDE.U32 R12, R164, UR4, RZ ;  /* 0x00000004a40c7c25 */ /* 0x000fe2000f8e00ff */
[----:B------:R-:W-:Y:S01]  /*cd60*/  F2FP.BF16.F32.PACK_AB R6, R29, R6 ;  /* 0x000000061d06723e */ /* 0x000fe200000010ff */
[----:B------:R-:W-:Y:S01]  /*cd70*/  ULDC UR6, c[0x0][0xa88] ;  /* 0x0002a20000067ab9 */ /* 0x000fe20000000800 */
[----:B------:R-:W-:Y:S01]  /*cd80*/  SHF.R.S32.HI R112, RZ, 0x1f, R162 ;  /* 0x0000001fff707819 */ /* 0x000fe200000114a2 */
[----:B------:R-:W-:Y:S01]  /*cd90*/  IMAD R9, R58, UR4, RZ ;  /* 0x000000043a097c24 */ /* 0x000fe2000f8e02ff */
[----:B------:R-:W-:-:S02]  /*cda0*/  F2FP.BF16.F32.PACK_AB R80, R81, R80 ;  /* 0x000000505150723e */ /* 0x000fc400000010ff */
[----:B------:R-:W-:Y:S01]  /*cdb0*/  F2FP.BF16.F32.PACK_AB R48, R41, R48 ;  /* 0x000000302930723e */ /* 0x000fe200000010ff */
[----:B------:R-:W-:Y:S01]  /*cdc0*/  IMAD R11, R164, UR5, R9 ;  /* 0x00000005a40b7c24 */ /* 0x000fe2000f8e0209 */
[----:B------:R-:W-:Y:S01]  /*cdd0*/  ULDC.64 UR4, c[0x0][0xb98] ;  /* 0x0002e60000047ab9 */ /* 0x000fe20000000a00 */
[----:B------:R-:W-:Y:S01]  /*cde0*/  IMAD R9, R165, 0x40, R160 ;  /* 0x00000040a5097824 */ /* 0x000fe200078e02a0 */
[----:B------:R-:W-:Y:S01]  /*cdf0*/  F2FP.BF16.F32.PACK_AB R51, R54, R51 ;  /* 0x000000333633723e */ /* 0x000fe200000010ff */
[----:B------:R-:W-:Y:S01]  /*ce00*/  IMAD.IADD R13, R13, 0x1, R11 ;  /* 0x000000010d0d7824 */ /* 0x000fe200078e020b */
[----:B------:R-:W-:Y:S02]  /*ce10*/  F2FP.BF16.F32.PACK_AB R81, R83, R82 ;  /* 0x000000525351723e */ /* 0x000fe400000010ff */
[----:B------:R-:W-:Y:S01]  /*ce20*/  F2FP.BF16.F32.PACK_AB R82, R85, R84 ;  /* 0x000000545552723e */ /* 0x000fe200000010ff */
[----:B------:R-:W-:Y:S01]  /*ce30*/  IMAD.WIDE.U32 R12, R162, UR4, R12 ;  /* 0x00000004a20c7c25 */ /* 0x000fe2000f8e000c */
[----:B------:R-:W-:-:S02]  /*ce40*/  F2FP.BF16.F32.PACK_AB R83, R87, R86 ;  /* 0x000000565753723e */ /* 0x000fc400000010ff */
[----:B------:R-:W-:Y:S02]  /*ce50*/  MOV R34, R23 ;  /* 0x0000001700227202 */ /* 0x000fe40000000f00 */
[----:B--2---:R-:W-:-:S03]  /*ce60*/  MOV R35, R2 ;  /* 0x0000000200237202 */ /* 0x004fc60000000f00 */
[----:B------:R-:W-:-:S04]  /*ce70*/  IMAD.WIDE R4, R171, 0x2, R34 ;  /* 0x00000002ab047825 */ /* 0x000fc800078e0222 */
[----:B------:R-:W-:Y:S01]  /*ce80*/  IMAD.WIDE R34, R9, 0x2, R34 ;  /* 0x0000000209227825 */ /* 0x000fe200078e0222 */
[C---:B------:R-:W-:Y:S02]  /*ce90*/  IADD3 R33, P2, R4.reuse, 0x4020, RZ ;  /* 0x0000402004217810 */ /* 0x040fe40007f5e0ff */
[C---:B------:R-:W-:Y:S02]  /*cea0*/  IADD3 R21, P6, R4.reuse, 0x20, RZ ;  /* 0x0000002004157810 */ /* 0x040fe40007fde0ff */
[----:B------:R-:W-:Y:S01]  /*ceb0*/  LOP3.LUT R10, R33, 0x380, RZ, 0xc0, !PT ;  /* 0x00000380210a7812 */ /* 0x000fe200078ec0ff */
[--C-:B------:R-:W-:Y:S01]  /*cec0*/  IMAD.X R39, RZ, RZ, R5.reuse, P2 ;  /* 0x000000ffff277224 */ /* 0x100fe200010e0605 */
[----:B------:R-:W-:Y:S01]  /*ced0*/  IADD3 R73, P1, R4, 0x4040, RZ ;  /* 0x0000404004497810 */ /* 0x000fe20007f3e0ff */
[--C-:B------:R-:W-:Y:S01]  /*cee0*/  IMAD.X R15, RZ, RZ, R5.reuse, P6 ;  /* 0x000000ffff0f7224 */ /* 0x100fe200030e0605 */
[----:B------:R-:W-:Y:S02]  /*cef0*/  SHF.R.U64 R10, R10, 0x3, RZ ;  /* 0x000000030a0a7819 */ /* 0x000fe400000012ff */
[----:B------:R-:W-:Y:S01]  /*cf00*/  IADD3 R31, P3, R4, 0x4000, RZ ;  /* 0x00004000041f7810 */ /* 0x000fe20007f7e0ff */
[----:B------:R-:W-:Y:S01]  /*cf10*/  IMAD.X R43, RZ, RZ, R5, P1 ;  /* 0x000000ffff2b7224 */ /* 0x000fe200008e0605 */
[----:B------:R-:W-:-:S02]  /*cf20*/  LOP3.LUT R38, R10, R33, RZ, 0x3c, !PT ;  /* 0x000000210a267212 */ /* 0x000fc400078e3cff */
[----:B------:R-:W-:Y:S01]  /*cf30*/  IADD3 R33, P6, R34, 0x1000, RZ ;  /* 0x0000100022217810 */ /* 0x000fe20007fde0ff */
[--C-:B------:R-:W-:Y:S01]  /*cf40*/  IMAD.X R37, RZ, RZ, R5.reuse, P3 ;  /* 0x000000ffff257224 */ /* 0x100fe200018e0605 */
[----:B---3--:R-:W-:Y:S02]  /*cf50*/  ISETP.NE.AND P1, PT, R57, 0x1, PT ;  /* 0x000000013900780c */ /* 0x008fe40003f25270 */
[----:B------:R-:W-:Y:S02]  /*cf60*/  LOP3.LUT R32, R33, 0x380, RZ, 0xc0, !PT ;  /* 0x0000038021207812 */ /* 0x000fe400078ec0ff */
[----:B------:R-:W-:Y:S02]  /*cf70*/  IADD3 R55, P4, R4, 0x60, RZ ;  /* 0x0000006004377810 */ /* 0x000fe40007f9e0ff */
[----:B------:R-:W-:Y:S02]  /*cf80*/  LOP3.LUT R14, R73, 0x380, RZ, 0xc0, !PT ;  /* 0x00000380490e7812 */ /* 0x000fe400078ec0ff */
[----:B------:R-:W-:Y:S01]  /*cf90*/  SHF.R.U64 R32, R32, 0x3, RZ ;  /* 0x0000000320207819 */ /* 0x000fe200000012ff */
[----:B------:R-:W-:Y:S01]  /*cfa0*/  IMAD.X R11, RZ, RZ, R5, P4 ;  /* 0x000000ffff0b7224 */ /* 0x000fe200020e0605 */
[----:B------:R-:W-:-:S02]  /*cfb0*/  LOP3.LUT R8, R31, 0x380, RZ, 0xc0, !PT ;  /* 0x000003801f087812 */ /* 0x000fc400078ec0ff */
[----:B------:R-:W-:Y:S01]  /*cfc0*/  SHF.R.U64 R14, R14, 0x3, RZ ;  /* 0x000000030e0e7819 */ /* 0x000fe200000012ff */
[----:B------:R-:W2:Y:S01]  /*cfd0*/  @P1 LDC R79, c[0x0][0xbf0] ;  /* 0x0002fc00ff4f1b82 */ /* 0x000ea20000000800 */
[----:B------:R-:W-:Y:S02]  /*cfe0*/  LOP3.LUT R32, R32, R33, RZ, 0x3c, !PT ;  /* 0x0000002120207212 */ /* 0x000fe400078e3cff */
[----:B------:R-:W-:Y:S02]  /*cff0*/  SHF.R.U64 R8, R8, 0x3, RZ ;  /* 0x0000000308087819 */ /* 0x000fe400000012ff */
[----:B------:R-:W-:Y:S02]  /*d000*/  IADD3 R33, P4, R34, 0x3000, RZ ;  /* 0x0000300022217810 */ /* 0x000fe40007f9e0ff */
[----:B------:R-:W-:Y:S02]  /*d010*/  LOP3.LUT R42, R14, R73, RZ, 0x3c, !PT ;  /* 0x000000490e2a7212 */ /* 0x000fe400078e3cff */
[----:B------:R-:W-:Y:S01]  /*d020*/  LOP3.LUT R36, R8, R31, RZ, 0x3c, !PT ;  /* 0x0000001f08247212 */ /* 0x000fe200078e3cff */
[----:B------:R-:W3:Y:S01]  /*d030*/  @P1 LDC R73, c[0x0][0xbec] ;  /* 0x0002fb00ff491b82 */ /* 0x000ee20000000800 */
[----:B------:R-:W-:Y:S01]  /*d040*/  LOP3.LUT R28, R33, 0x380, RZ, 0xc0, !PT ;  /* 0x00000380211c7812 */ /* 0x000fe200078ec0ff */
[----:B------:R-:W-:Y:S01]  /*d050*/  IMAD.X R29, RZ, RZ, R35, P4 ;  /* 0x000000ffff1d7224 */ /* 0x000fe200020e0623 */
[----:B------:R-:W-:-:S02]  /*d060*/  IADD3 R47, P0, R4, 0x4060, RZ ;  /* 0x00004060042f7810 */ /* 0x000fc40007f1e0ff */
[----:B------:R-:W-:Y:S02]  /*d070*/  LOP3.LUT R8, R55, 0x380, RZ, 0xc0, !PT ;  /* 0x0000038037087812 */ /* 0x000fe400078ec0ff */
[----:B------:R-:W-:Y:S02]  /*d080*/  SHF.R.U64 R28, R28, 0x3, RZ ;  /* 0x000000031c1c7819 */ /* 0x000fe400000012ff */
[----:B------:R-:W-:Y:S02]  /*d090*/  LOP3.LUT R46, R47, 0x380, RZ, 0xc0, !PT ;  /* 0x000003802f2e7812 */ /* 0x000fe400078ec0ff */
[----:B------:R-:W-:Y:S02]  /*d0a0*/  LOP3.LUT R9, R4, 0x380, RZ, 0xc0, !PT ;  /* 0x0000038004097812 */ /* 0x000fe400078ec0ff */
[----:B------:R-:W-:Y:S02]  /*d0b0*/  SHF.R.U64 R8, R8, 0x3, RZ ;  /* 0x0000000308087819 */ /* 0x000fe400000012ff */
[----:B------:R-:W-:Y:S01]  /*d0c0*/  LOP3.LUT R28, R28, R33, RZ, 0x3c, !PT ;  /* 0x000000211c1c7212 */ /* 0x000fe200078e3cff */
[----:B------:R-:W-:Y:S01]  /*d0d0*/  IMAD.X R33, RZ, RZ, R35, P6 ;  /* 0x000000ffff217224 */ /* 0x000fe200030e0623 */
[----:B------:R-:W-:-:S02]  /*d0e0*/  SHF.R.U64 R46, R46, 0x3, RZ ;  /* 0x000000032e2e7819 */ /* 0x000fc400000012ff */
[----:B------:R-:W-:Y:S02]  /*d0f0*/  SHF.R.U64 R9, R9, 0x3, RZ ;  /* 0x0000000309097819 */ /* 0x000fe400000012ff */
[----:B------:R-:W-:Y:S02]  /*d100*/  LOP3.LUT R10, R8, R55, RZ, 0x3c, !PT ;  /* 0x00000037080a7212 */ /* 0x000fe400078e3cff */
[----:B------:R-:W-:Y:S02]  /*d110*/  IADD3 R55, P6, R34, 0x7000, RZ ;  /* 0x0000700022377810 */ /* 0x000fe40007fde0ff */
[----:B------:R-:W-:Y:S02]  /*d120*/  IADD3 R25, P5, R4, 0x40, RZ ;  /* 0x0000004004197810 */ /* 0x000fe40007fbe0ff */
[----:B------:R-:W-:Y:S01]  /*d130*/  LOP3.LUT R46, R46, R47, RZ, 0x3c, !PT ;  /* 0x0000002f2e2e7212 */ /* 0x000fe200078e3cff */
[--C-:B------:R-:W-:Y:S01]  /*d140*/  IMAD.X R47, RZ, RZ, R5.reuse, P0 ;  /* 0x000000ffff2f7224 */ /* 0x100fe200000e0605 */
[----:B------:R-:W-:Y:S01]  /*d150*/  LOP3.LUT R4, R9, R4, RZ, 0x3c, !PT ;  /* 0x0000000409047212 */ /* 0x000fe200078e3cff */
[----:B------:R-:W-:Y:S01]  /*d160*/  IMAD.X R9, RZ, RZ, R5, P5 ;  /* 0x000000ffff097224 */ /* 0x000fe200028e0605 */
[----:B------:R-:W-:-:S02]  /*d170*/  LOP3.LUT R26, R55, 0x380, RZ, 0xc0, !PT ;  /* 0x00000380371a7812 */ /* 0x000fc400078ec0ff */
[----:B------:R-:W-:Y:S02]  /*d180*/  MOV R72, R4 ;  /* 0x0000000400487202 */ /* 0x000fe40000000f00 */
[----:B------:R-:W-:Y:S02]  /*d190*/  F2FP.BF16.F32.PACK_AB R4, R96, R3 ;  /* 0x000000036004723e */ /* 0x000fe400000010ff */
[----:B------:R-:W-:Y:S02]  /*d1a0*/  SHF.R.U64 R26, R26, 0x3, RZ ;  /* 0x000000031a1a7819 */ /* 0x000fe400000012ff */
[----:B------:R-:W-:Y:S01]  /*d1b0*/  MOV R96, R46 ;  /* 0x0000002e00607202 */ /* 0x000fe20000000f00 */
[----:B------:R-:W-:Y:S01]  /*d1c0*/  IMAD.IADD R46, R22, 0x1, R17 ;  /* 0x00000001162e7824 */ /* 0x000fe200078e0211 */
[----:B------:R-:W-:Y:S02]  /*d1d0*/  LOP3.LUT R2, R21, 0x380, RZ, 0xc0, !PT ;  /* 0x0000038015027812 */ /* 0x000fe400078ec0ff */
[----:B------:R-:W-:-:S02]  /*d1e0*/  LOP3.LUT R26, R26, R55, RZ, 0x3c, !PT ;  /* 0x000000371a1a7212 */ /* 0x000fc400078e3cff */
[----:B------:R-:W-:Y:S01]  /*d1f0*/  MOV R55, R38 ;  /* 0x0000002600377202 */ /* 0x000fe20000000f00 */
[----:B---3--:R-:W-:Y:S01]  /*d200*/  @P1 IMAD.HI.U32 R38, R46, R73, RZ ;  /* 0x000000492e261227 */ /* 0x008fe200078e00ff */
[----:B------:R-:W-:Y:S02]  /*d210*/  SHF.R.U64 R2, R2, 0x3, RZ ;  /* 0x0000000302027819 */ /* 0x000fe400000012ff */
[----:B------:R-:W-:Y:S01]  /*d220*/  IADD3 R31, P5, R34, 0x2000, RZ ;  /* 0x00002000221f7810 */ /* 0x000fe20007fbe0ff */
[----:B------:R-:W-:Y:S01]  /*d230*/  IMAD.MOV.U32 R39, RZ, RZ, R46 ;  /* 0x000000ffff277224 */ /* 0x000fe200078e002e */
[----:B------:R-:W-:Y:S01]  /*d240*/  F2FP.BF16.F32.PACK_AB R5, R27, R110 ;  /* 0x0000006e1b05723e */ /* 0x000fe200000010ff */
[----:B------:R-:W-:Y:S01]  /*d250*/  BAR.SYNC.DEFER_BLOCKING 0x1, 0x100 ;  /* 0x0044000000007b1d */ /* 0x000fe20000010000 */
[----:B--2---:R-:W-:Y:S01]  /*d260*/  @P1 SHF.R.U32.HI R39, RZ, R79, R38 ;  /* 0x0000004fff271219 */ /* 0x004fe20000011626 */
[----:B------:R-:W-:Y:S01]  /*d270*/  IMAD.IADD R38, R170, 0x1, R17 ;  /* 0x00000001aa267824 */ /* 0x000fe200078e0211 */
[----:B------:R-:W-:Y:S01]  /*d280*/  LOP3.LUT R14, R2, R21, RZ, 0x3c, !PT ;  /* 0x00000015020e7212 */ /* 0x000fe200078e3cff */
[----:B------:R-:W-:Y:S01]  /*d290*/  IMAD.X R27, RZ, RZ, R35, P6 ;  /* 0x000000ffff1b7224 */ /* 0x000fe200030e0623 */
[----:B------:R-:W-:-:S02]  /*d2a0*/  LOP3.LUT R2, R25, 0x380, RZ, 0xc0, !PT ;  /* 0x0000038019027812 */ /* 0x000fc400078ec0ff */
[----:B------:R-:W-:Y:S02]  /*d2b0*/  LOP3.LUT R30, R31, 0x380, RZ, 0xc0, !PT ;  /* 0x000003801f1e7812 */ /* 0x000fe400078ec0ff */
[----:B------:R-:W-:Y:S02]  /*d2c0*/  LOP3.LUT R3, R34, 0x380, RZ, 0xc0, !PT ;  /* 0x0000038022037812 */ /* 0x000fe400078ec0ff */
[----:B------:R-:W-:Y:S02]  /*d2d0*/  SHF.R.U64 R2, R2, 0x3, RZ ;  /* 0x0000000302027819 */ /* 0x000fe400000012ff */
[----:B------:R-:W-:Y:S02]  /*d2e0*/  SHF.R.U64 R30, R30, 0x3, RZ ;  /* 0x000000031e1e7819 */ /* 0x000fe400000012ff */
[----:B------:R-:W-:Y:S02]  /*d2f0*/  IADD3 R21, P0, R34, 0x6000, RZ ;  /* 0x0000600022157810 */ /* 0x000fe40007f1e0ff */
[----:B------:R-:W-:-:S02]  /*d300*/  SHF.R.U64 R3, R3, 0x3, RZ ;  /* 0x0000000303037819 */ /* 0x000fc400000012ff */
[----:B------:R-:W-:Y:S02]  /*d310*/  MOV R111, R10 ;  /* 0x0000000a006f7202 */ /* 0x000fe40000000f00 */
[----:B------:R-:W-:Y:S02]  /*d320*/  LOP3.LUT R8, R2, R25, RZ, 0x3c, !PT ;  /* 0x0000001902087212 */ /* 0x000fe400078e3cff */
[----:B------:R-:W-:Y:S01]  /*d330*/  LOP3.LUT R30, R30, R31, RZ, 0x3c, !PT ;  /* 0x0000001f1e1e7212 */ /* 0x000fe200078e3cff */
[----:B------:R2:W-:Y:S01]  /*d340*/  STSM.16.M88.4 [R72], R4 ;  /* 0x0000000448007844 */ /* 0x0005e20000000200 */
[C---:B------:R-:W-:Y:S02]  /*d350*/  IADD3 R31, P3, R34.reuse, 0x4000, RZ ;  /* 0x00004000221f7810 */ /* 0x040fe40007f7e0ff */
[----:B------:R-:W-:Y:S02]  /*d360*/  IADD3 R25, P2, R34, 0x5000, RZ ;  /* 0x0000500022197810 */ /* 0x000fe40007f5e0ff */
[----:B------:R-:W-:Y:S01]  /*d370*/  LOP3.LUT R34, R3, R34, RZ, 0x3c, !PT ;  /* 0x0000002203227212 */ /* 0x000fe200078e3cff */
[----:B------:R-:W-:Y:S01]  /*d380*/  IMAD.X R3, RZ, RZ, R35, P0 ;  /* 0x000000ffff037224 */ /* 0x000fe200000e0623 */
[----:B------:R-:W-:-:S02]  /*d390*/  IADD3 R12, P0, R39, R12, RZ ;  /* 0x0000000c270c7210 */ /* 0x000fc40007f1e0ff */
[----:B------:R-:W-:Y:S02]  /*d3a0*/  LOP3.LUT R2, R21, 0x380, RZ, 0xc0, !PT ;  /* 0x0000038015027812 */ /* 0x000fe400078ec0ff */
[----:B------:R-:W-:Y:S02]  /*d3b0*/  LOP3.LUT R24, R25, 0x380, RZ, 0xc0, !PT ;  /* 0x0000038019187812 */ /* 0x000fe400078ec0ff */
[----:B------:R-:W-:Y:S02]  /*d3c0*/  MOV R15, R14 ;  /* 0x0000000e000f7202 */ /* 0x000fe40000000f00 */
[----:B------:R-:W-:Y:S01]  /*d3d0*/  SHF.R.U64 R2, R2, 0x3, RZ ;  /* 0x0000000302027819 */ /* 0x000fe200000012ff */
[----:B--2---:R-:W-:Y:S01]  /*d3e0*/  IMAD.MOV R6, RZ, RZ, -R39 ;  /* 0x000000ffff067224 */ /* 0x004fe200078e0a27 */
[----:B------:R-:W-:Y:S01]  /*d3f0*/  F2FP.BF16.F32.PACK_AB R7, R106, R105 ;  /* 0x000000696a07723e */ /* 0x000fe200000010ff */
[----:B------:R-:W-:Y:S01]  /*d400*/  IMAD R5, R112, UR4, RZ ;  /* 0x0000000470057c24 */ /* 0x000fe2000f8e02ff */
[----:B------:R-:W-:Y:S01]  /*d410*/  MOV R110, R36 ;  /* 0x00000024006e7202 */ /* 0x000fe20000000f00 */
[----:B------:R-:W-:Y:S01]  /*d420*/  IMAD R11, R57, R6, R46 ;  /* 0x00000006390b7224 */ /* 0x000fe200078e022e */
[----:B------:R-:W-:Y:S01]  /*d430*/  F2FP.BF16.F32.PACK_AB R6, R95, R92 ;  /* 0x0000005c5f06723e */ /* 0x000fe200000010ff */
[----:B------:R-:W-:Y:S01]  /*d440*/  IMAD R4, R162, UR5, R5 ;  /* 0x00000005a2047c24 */ /* 0x000fe2000f8e0205 */
[----:B------:R-:W-:Y:S01]  /*d450*/  SHF.R.S32.HI R5, RZ, 0x1f, R39 ;  /* 0x0000001fff057819 */ /* 0x000fe20000011427 */
[----:B------:R-:W-:Y:S01]  /*d460*/  ULDC.64 UR4, c[0x0][0xb88] ;  /* 0x0002e20000047ab9 */ /* 0x000fe20000000a00 */
[----:B------:R-:W-:-:S02]  /*d470*/  SHF.R.S32.HI R10, RZ, 0x1f, R11 ;  /* 0x0000001fff0a7819 */ /* 0x000fc4000001140b */
[----:B------:R-:W-:Y:S02]  /*d480*/  IADD3.X R13, R5, R13, R4, P0, !PT ;  /* 0x0000000d050d7210 */ /* 0x000fe400007fe404 */
[----:B------:R-:W-:Y:S01]  /*d490*/  F2FP.BF16.F32.PACK_AB R4, R93, R94 ;  /* 0x0000005e5d04723e */ /* 0x000fe200000010ff */
[----:B------:R-:W-:Y:S01]  /*d4a0*/  IMAD R10, R10, UR4, RZ ;  /* 0x000000040a0a7c24 */ /* 0x000fe2000f8e02ff */
[----:B------:R-:W-:Y:S01]  /*d4b0*/  F2FP.BF16.F32.PACK_AB R5, R108, R107 ;  /* 0x0000006b6c05723e */ /* 0x000fe200000010ff */
[C---:B------:R-:W-:Y:S01]  /*d4c0*/  IMAD.WIDE.U32 R12, R11.reuse, UR4, R12 ;  /* 0x000000040b0c7c25 */ /* 0x040fe2000f8e000c */
[----:B------:R-:W-:Y:S02]  /*d4d0*/  MOV R14, R8 ;  /* 0x00000008000e7202 */ /* 0x000fe40000000f00 */
[----:B------:R-:W-:Y:S01]  /*d4e0*/  SHF.R.U64 R24, R24, 0x3, RZ ;  /* 0x0000000318187819 */ /* 0x000fe200000012ff */
[----:B------:R-:W-:Y:S01]  /*d4f0*/  IMAD R37, R11, UR5, R10 ;  /* 0x000000050b257c24 */ /* 0x000fe2000f8e020a */
[----:B------:R-:W-:Y:S01]  /*d500*/  F2FP.BF16.F32.PACK_AB R8, R90, R89 ;  /* 0x000000595a08723e */ /* 0x000fe200000010ff */
[----:B------:R2:W-:Y:S01]  /*d510*/  STSM.16.M88.4 [R15], R4 ;  /* 0x000000040f007844 */ /* 0x0005e20000000200 */
[----:B------:R-:W-:Y:S01]  /*d520*/  LOP3.LUT R2, R2, R21, RZ, 0x3c, !PT ;  /* 0x0000001502027212 */ /* 0x000fe200078e3cff */
[----:B------:R-:W-:Y:S01]  /*d530*/  ULDC.64 UR4, c[0x0][0xb50] ;  /* 0x0002d40000047ab9 */ /* 0x000fe20000000a00 */
[----:B------:R-:W-:Y:S01]  /*d540*/  IMAD R89, R57, UR6, RZ ;  /* 0x0000000639597c24 */ /* 0x000fe2000f8e02ff */
[----:B------:R-:W-:Y:S01]  /*d550*/  LOP3.LUT P0, RZ, R167, 0x3, RZ, 0xc0, !PT ;  /* 0x00000003a7ff7812 */ /* 0x000fe2000780c0ff */
[----:B------:R-:W-:Y:S01]  /*d560*/  IMAD.X R21, RZ, RZ, R35, P3 ;  /* 0x000000ffff157224 */ /* 0x000fe200018e0623 */
[----:B------:R-:W-:-:S02]  /*d570*/  F2FP.BF16.F32.PACK_AB R9, R103, R102 ;  /* 0x000000666709723e */ /* 0x000fc400000010ff */
[----:B------:R-:W-:Y:S02]  /*d580*/  F2FP.BF16.F32.PACK_AB R10, R91, R44 ;  /* 0x0000002c5b0a723e */ /* 0x000fe400000010ff */
[----:B------:R-:W-:Y:S02]  /*d590*/  F2FP.BF16.F32.PACK_AB R11, R104, R101 ;  /* 0x00000065680b723e */ /* 0x000fe400000010ff */
[----:B------:R-:W-:Y:S02]  /*d5a0*/  LEA R36, P3, R12, UR4, 0x2 ;  /* 0x000000040c247c11 */ /* 0x000fe4000f8610ff */
[----:B------:R-:W-:Y:S01]  /*d5b0*/  LOP3.LUT R24, R24, R25, RZ, 0x3c, !PT ;  /* 0x0000001918187212 */ /* 0x000fe200078e3cff */
[----:B------:R-:W-:Y:S01]  /*d5c0*/  IMAD.X R25, RZ, RZ, R35, P2 ;  /* 0x000000ffff197224 */ /* 0x000fe200010e0623 */
[C---:B------:R-:W-:Y:S01]  /*d5d0*/  ISETP.GE.OR P2, PT, R38.reuse, R89, P0 ;  /* 0x000000592600720c */ /* 0x040fe20000746670 */
[----:B--2---:R-:W-:Y:S01]  /*d5e0*/  VIADD R4, R38, 0x8 ;  /* 0x0000000826047836 */ /* 0x004fe20000000000 */
[----:B------:R2:W-:Y:S01]  /*d5f0*/  STSM.16.M88.4 [R14], R8 ;  /* 0x000000080e007844 */ /* 0x0005e20000000200 */
[----:B------:R-:W-:Y:S01]  /*d600*/  IMAD.IADD R5, R13, 0x1, R37 ;  /* 0x000000010d057824 */ /* 0x000fe200078e0225 */
[----:B------:R-:W-:-:S02]  /*d610*/  F2FP.BF16.F32.PACK_AB R6, R53, R52 ;  /* 0x000000343506723e */ /* 0x000fc400000010ff */
[----:B------:R-:W-:Y:S01]  /*d620*/  ISETP.GE.OR P0, PT, R4, R89, P0 ;  /* 0x000000590400720c */ /* 0x000fe20000706670 */
[----:B------:R-:W-:Y:S01]  /*d630*/  SHFL.IDX PT, R72, R36, RZ, 0x1c1f ;  /* 0x001c1fff24487589 */ /* 0x000fe200000e0000 */
[----:B------:R-:W-:Y:S01]  /*d640*/  LEA.HI.X R37, R12, UR5, R5, 0x2, P3 ;  /* 0x000000050c257c11 */ /* 0x000fe200098f1405 */
[----:B------:R-:W-:Y:S01]  /*d650*/  ULDC.64 UR4, c[0x0][0xae8] ;  /* 0x0002ba0000047ab9 */ /* 0x000fe20000000a00 */
[----:B------:R-:W-:Y:S01]  /*d660*/  F2FP.BF16.F32.PACK_AB R4, R49, R40 ;  /* 0x000000283104723e */ /* 0x000fe200000010ff */
[----:B------:R-:W-:Y:S01]  /*d670*/  SHFL.IDX PT, R78, R36, 0x1, 0x1c1f ;  /* 0x003c1f00244e7f89 */ /* 0x000fe200000e0000 */
[----:B------:R-:W-:Y:S02]  /*d680*/  F2FP.BF16.F32.PACK_AB R5, R99, R98 ;  /* 0x000000626305723e */ /* 0x000fe400000010ff */
[----:B------:R-:W-:Y:S01]  /*d690*/  F2FP.BF16.F32.PACK_AB R7, R100, R97 ;  /* 0x000000616407723e */ /* 0x000fe200000010ff */
[----:B------:R-:W3:Y:S01]  /*d6a0*/  SHFL.IDX PT, R73, R37, RZ, 0x1c1f ;  /* 0x001c1fff25497589 */ /* 0x000ee200000e0000 */
[----:B------:R-:W-:-:S02]  /*d6b0*/  F2FP.BF16.F32.PACK_AB R12, R45, R56 ;  /* 0x000000382d0c723e */ /* 0x000fc400000010ff */
[----:B------:R-:W-:Y:S01]  /*d6c0*/  F2FP.BF16.F32.PACK_AB R13, R59, R50 ;  /* 0x000000323b0d723e */ /* 0x000fe200000010ff */
[----:B------:R-:W-:Y:S01]  /*d6d0*/  STSM.16.M88.4 [R111], R4 ;  /* 0x000000046f007844 */ /* 0x000fe20000000200 */
[----:B--2---:R-:W-:Y:S02]  /*d6e0*/  F2FP.BF16.F32.PACK_AB R14, R61, R60 ;  /* 0x0000003c3d0e723e */ /* 0x004fe400000010ff */
[----:B------:R-:W-:Y:S01]  /*d6f0*/  F2FP.BF16.F32.PACK_AB R15, R63, R62 ;  /* 0x0000003e3f0f723e */ /* 0x000fe200000010ff */
[----:B------:R-:W2:Y:S01]  /*d700*/  SHFL.IDX PT, R79, R37, 0x1, 0x1c1f ;  /* 0x003c1f00254f7f89 */ /* 0x000ea200000e0000 */
[----:B------:R-:W-:Y:S02]  /*d710*/  F2FP.BF16.F32.PACK_AB R8, R65, R64 ;  /* 0x000000404108723e */ /* 0x000fe400000010ff */
[----:B------:R-:W-:Y:S01]  /*d720*/  F2FP.BF16.F32.PACK_AB R9, R67, R66 ;  /* 0x000000424309723e */ /* 0x000fe200000010ff */
[----:B------:R-:W-:Y:S01]  /*d730*/  STSM.16.M88.4 [R110], R12 ;  /* 0x0000000c6e007844 */ /* 0x000fe20000000200 */
[----:B------:R-:W-:-:S02]  /*d740*/  F2FP.BF16.F32.PACK_AB R10, R69, R68 ;  /* 0x00000044450a723e */ /* 0x000fc400000010ff */
[----:B------:R-:W-:Y:S02]  /*d750*/  F2FP.BF16.F32.PACK_AB R11, R71, R70 ;  /* 0x00000046470b723e */ /* 0x000fe400000010ff */
[----:B------:R-:W-:Y:S02]  /*d760*/  MOV R109, R42 ;  /* 0x0000002a006d7202 */ /* 0x000fe40000000f00 */
[----:B------:R-:W-:Y:S01]  /*d770*/  F2FP.BF16.F32.PACK_AB R49, R75, R74 ;  /* 0x0000004a4b31723e */ /* 0x000fe200000010ff */
[----:B------:R-:W-:Y:S01]  /*d780*/  STSM.16.M88.4 [R55], R8 ;  /* 0x0000000837007844 */ /* 0x000fe20000000200 */
[----:B------:R-:W-:Y:S02]  /*d790*/  F2FP.BF16.F32.PACK_AB R50, R77, R76 ;  /* 0x0000004c4d32723e */ /* 0x000fe400000010ff */
[----:B------:R-:W-:-:S03]  /*d7a0*/  LOP3.LUT R20, R31, 0x380, RZ, 0xc0, !PT ;  /* 0x000003801f147812 */ /* 0x000fc600078ec0ff */
[----:B------:R4:W-:Y:S01]  /*d7b0*/  STSM.16.M88.4 [R109], R48 ;  /* 0x000000306d007844 */ /* 0x0009e20000000200 */
[----:B------:R-:W-:-:S03]  /*d7c0*/  SHF.R.U64 R20, R20, 0x3, RZ ;  /* 0x0000000314147819 */ /* 0x000fc600000012ff */
[----:B------:R-:W-:Y:S01]  /*d7d0*/  STSM.16.M88.4 [R96], R80 ;  /* 0x0000005060007844 */ /* 0x000fe20000000200 */
[----:B------:R-:W-:Y:S01]  /*d7e0*/  LOP3.LUT R20, R20, R31, RZ, 0x3c, !PT ;  /* 0x0000001f14147212 */ /* 0x000fe200078e3cff */
[----:B------:R-:W-:Y:S01]  /*d7f0*/  IMAD.X R31, RZ, RZ, R35, P5 ;  /* 0x000000ffff1f7224 */ /* 0x000fe200028e0623 */
[----:B------:R-:W-:Y:S08]  /*d800*/  BAR.SYNC.DEFER_BLOCKING 0x1, 0x100 ;  /* 0x0044000000007b1d */ /* 0x000ff00000010000 */
[----:B----4-:R-:W4:Y:S08]  /*d810*/  @P1 LDC R49, c[0x0][0xbec] ;  /* 0x0002fb00ff311b82 */ /* 0x010f300000000800 */
[----:B------:R-:W0:Y:S01]  /*d820*/  @P1 LDC R51, c[0x0][0xbf0] ;  /* 0x0002fc00ff331b82 */ /* 0x000e220000000800 */
[----:B---3--:R-:W-:Y:S04]  /*d830*/  @!P2 ST.E desc[UR36][R72.64], R88 ;  /* 0x000000584800a985 */ /* 0x008fe8000c101924 */
[----:B--2---:R2:W-:Y:S04]  /*d840*/  @!P0 ST.E desc[UR36][R78.64], R0 ;  /* 0x000000004e008985 */ /* 0x0045e8000c101924 */
[----:B------:R3:W5:Y:S04]  /*d850*/  LD.E.128 R36, desc[UR36][R30.64] ;  /* 0x000000241e247980 */ /* 0x000768000c101d00 */
[----:B------:R1:W5:Y:S01]  /*d860*/  LD.E.128 R44, desc[UR36][R34.64] ;  /* 0x00000024222c7980 */ /* 0x000362000c101d00 */
[----:B--2---:R-:W-:-:S03]  /*d870*/  IMAD R0, R163, 0x20, R165 ;  /* 0x00000020a3007824 */ /* 0x004fc600078e02a5 */
[----:B------:R2:W5:Y:S01]  /*d880*/  LD.E.128 R4, desc[UR36][R28.64] ;  /* 0x000000241c047980 */ /* 0x000562000c101d00 */
[----:B---3--:R-:W-:-:S03]  /*d890*/  IMAD.IADD R30, R17, 0x1, R0 ;  /* 0x00000001111e7824 */ /* 0x008fc600078e0200 */
[----:B------:R3:W5:Y:S01]  /*d8a0*/  LD.E.128 R60, desc[UR36][R20.64] ;  /* 0x00000024143c7980 */ /* 0x000762000c101d00 */
[----:B-1----:R-:W-:Y:S02]  /*d8b0*/  IMAD R35, R58, UR4, RZ ;  /* 0x000000043a237c24 */ /* 0x002fe4000f8e02ff */
[----:B----4-:R-:W-:Y:S01]  /*d8c0*/  @P1 IMAD.HI.U32 R0, R30, R49, RZ ;  /* 0x000000311e001227 */ /* 0x010fe200078e00ff */
[----:B------:R1:W5:Y:S03]  /*d8d0*/  LD.E.128 R52, desc[UR36][R24.64] ;  /* 0x0000002418347980 */ /* 0x000366000c101d00 */
[C---:B------:R-:W-:Y:S01]  /*d8e0*/  IMAD R35, R164.reuse, UR5, R35 ;  /* 0x00000005a4237c24 */ /* 0x040fe2000f8e0223 */
[----:B------:R4:W5:Y:S01]  /*d8f0*/  LD.E.128 R12, desc[UR36][R2.64] ;  /* 0x00000024020c7980 */ /* 0x000962000c101d00 */
[----:B--2---:R-:W-:Y:S01]  /*d900*/  IMAD.WIDE.U32 R28, R164, UR4, RZ ;  /* 0x00000004a41c7c25 */ /* 0x004fe2000f8e00ff */
[----:B------:R-:W-:-:S02]  /*d910*/  ULDC.64 UR4, c[0x0][0xaf0] ;  /* 0x0002bc0000047ab9 */ /* 0x000fc40000000a00 */
[----:B------:R-:W5:Y:S01]  /*d920*/  LD.E.128 R40, desc[UR36][R32.64] ;  /* 0x0000002420287980 */ /* 0x000f62000c101d00 */
[----:B---3--:R-:W-:Y:S01]  /*d930*/  IMAD.MOV.U32 R21, RZ, RZ, R30 ;  /* 0x000000ffff157224 */ /* 0x008fe200078e001e */
[----:B0-----:R-:W-:Y:S01]  /*d940*/  @P1 SHF.R.U32.HI R21, RZ, R51, R0 ;  /* 0x00000033ff151219 */ /* 0x001fe20000011600 */
[----:B-1----:R-:W-:Y:S01]  /*d950*/  IMAD R25, R112, UR4, RZ ;  /* 0x0000000470197c24 */ /* 0x002fe2000f8e02ff */
[----:B------:R0:W5:Y:S01]  /*d960*/  LD.E.128 R8, desc[UR36][R26.64] ;  /* 0x000000241a087980 */ /* 0x000162000c101d00 */
[----:B----4-:R-:W-:Y:S02]  /*d970*/  IMAD.IADD R3, R29, 0x1, R35 ;  /* 0x000000011d037824 */ /* 0x010fe400078e0223 */
[----:B------:R-:W-:Y:S01]  /*d980*/  IMAD.MOV.U32 R2, RZ, RZ, R28 ;  /* 0x000000ffff027224 */ /* 0x000fe200078e001c */
[--C-:B------:R-:W-:Y:S01]  /*d990*/  SHF.R.S32.HI R0, RZ, 0x1f, R21.reuse ;  /* 0x0000001fff007819 */ /* 0x100fe20000011415 */
[----:B------:R-:W-:Y:S01]  /*d9a0*/  IMAD.MOV R20, RZ, RZ, -R21 ;  /* 0x000000ffff147224 */ /* 0x000fe200078e0a15 */
[----:B------:R-:W-:Y:S01]  /*d9b0*/  @!PT LDS RZ, [RZ] ;  /* 0x00000000fffff984 */ /* 0x000fe20000000800 */
[----:B------:R-:W-:Y:S01]  /*d9c0*/  @!PT LDS RZ, [RZ] ;  /* 0x00000000fffff984 */ /* 0x000fe20000000800 */
[----:B------:R-:W-:Y:S01]  /*d9d0*/  @!PT LDS RZ, [RZ] ;  /* 0x00000000fffff984 */ /* 0x000fe20000000800 */
[----:B------:R-:W-:Y:S01]  /*d9e0*/  @!PT LDS RZ, [RZ] ;  /* 0x00000000fffff984 */ /* 0x000fe20000000800 */
[----:B------:R1:W-:Y:S06]  /*d9f0*/  MEMBAR.ALL.CTA ;  /* 0x0000000000007992 */ /* 0x0003ec0000008000 */
[----:B-1----:R-:W1:Y:S01]  /*da00*/  FENCE.VIEW.ASYNC.S ;  /* 0x00000000000073c6 */ /* 0x002e620000000000 */
[----:B------:R-:W-:-:S02]  /*da10*/  IMAD R25, R162, UR5, R25 ;  /* 0x00000005a2197c24 */ /* 0x000fc4000f8e0219 */
[----:B------:R-:W-:Y:S01]  /*da20*/  IMAD.WIDE.U32 R2, R162, UR4, R2 ;  /* 0x00000004a2027c25 */ /* 0x000fe2000f8e0002 */
[----:B------:R-:W-:-:S03]  /*da30*/  ULDC.64 UR4, c[0x0][0xae0] ;  /* 0x0002b80000047ab9 */ /* 0x000fc60000000a00 */
[----:B------:R-:W-:Y:S02]  /*da40*/  IMAD R0, R0, UR4, RZ ;  /* 0x0000000400007c24 */ /* 0x000fe4000f8e02ff */
[----:B------:R-:W-:Y:S02]  /*da50*/  IMAD R57, R57, R20, R30 ;  /* 0x0000001439397224 */ /* 0x000fe400078e021e */
[----:B------:R-:W-:Y:S02]  /*da60*/  IMAD.IADD R3, R3, 0x1, R25 ;  /* 0x0000000103037824 */ /* 0x000fe400078e0219 */
[C---:B------:R-:W-:Y:S01]  /*da70*/  IMAD R25, R21.reuse, UR5, R0 ;  /* 0x0000000515197c24 */ /* 0x040fe2000f8e0200 */
[----:B------:R-:W-:Y:S01]  /*da80*/  SHF.R.S32.HI R0, RZ, 0x1f, R57 ;  /* 0x0000001fff007819 */ /* 0x000fe20000011439 */
[----:B------:R-:W-:Y:S01]  /*da90*/  IMAD.WIDE.U32 R2, R21, UR4, R2 ;  /* 0x0000000415027c25 */ /* 0x000fe2000f8e0002 */
[----:B------:R-:W-:-:S03]  /*daa0*/  ULDC.64 UR4, c[0x0][0xad8] ;  /* 0x0002b60000047ab9 */ /* 0x000fc60000000a00 */
[----:B------:R-:W-:Y:S02]  /*dab0*/  IMAD.IADD R3, R3, 0x1, R25 ;  /* 0x0000000103037824 */ /* 0x000fe400078e0219 */
[----:B------:R-:W-:Y:S02]  /*dac0*/  IMAD R20, R0, UR4, RZ ;  /* 0x0000000400147c24 */ /* 0x000fe4000f8e02ff */
[----:B0-----:R-:W-:Y:S02]  /*dad0*/  IMAD.IADD R26, R165, 0x1, R17 ;  /* 0x00000001a51a7824 */ /* 0x001fe400078e0211 */
[C---:B------:R-:W-:Y:S02]  /*dae0*/  IMAD R17, R57.reuse, UR5, R20 ;  /* 0x0000000539117c24 */ /* 0x040fe4000f8e0214 */
[----:B------:R-:W-:Y:S01]  /*daf0*/  IMAD.WIDE.U32 R2, R57, UR4, R2 ;  /* 0x0000000439027c25 */ /* 0x000fe2000f8e0002 */
[----:B------:R-:W-:Y:S01]  /*db00*/  ISETP.GE.AND P2, PT, R26, R89, PT ;  /* 0x000000591a00720c */ /* 0x000fe20003f46270 */
[----:B------:R-:W-:-:S02]  /*db10*/  ULDC.64 UR4, c[0x0][0xa80] ;  /* 0x0002a00000047ab9 */ /* 0x000fc40000000a00 */
[----:B------:R-:W-:Y:S02]  /*db20*/  VIADD R0, R26, 0x20 ;  /* 0x000000201a007836 */ /* 0x000fe40000000000 */
[----:B------:R-:W-:Y:S01]  /*db30*/  IMAD.IADD R3, R3, 0x1, R17 ;  /* 0x0000000103037824 */ /* 0x000fe200078e0211 */
[----:B------:R-:W-:Y:S01]  /*db40*/  LEA R17, P3, R2, UR4, 0x1 ;  /* 0x0000000402117c11 */ /* 0x000fe2000f8608ff */
[----:B------:R-:W-:Y:S01]  /*db50*/  VIADD R23, R23, 0x2a820 ;  /* 0x0002a82017177836 */ /* 0x000fe20000000000 */
[-C--:B------:R-:W-:Y:S01]  /*db60*/  ISETP.GE.AND P0, PT, R0, R89.reuse, PT ;  /* 0x000000590000720c */ /* 0x080fe20003f06270 */
[----:B------:R-:W-:Y:S01]  /*db70*/  VIADD R0, R26, 0x40 ;  /* 0x000000401a007836 */ /* 0x000fe20000000000 */
[----:B------:R-:W-:Y:S02]  /*db80*/  LEA.HI.X R24, R2, UR5, R3, 0x1, P3 ;  /* 0x0000000502187c11 */ /* 0x000fe400098f0c03 */
[----:B------:R-:W-:Y:S01]  /*db90*/  PRMT R23, RZ, 0x654, R23 ;  /* 0x00000654ff177816 */ /* 0x000fe20000000017 */
[----:B-1----:R0:W1:Y:S01]  /*dba0*/  SHFL.IDX PT, R20, R17, RZ, 0x181f ;  /* 0x00181fff11147589 */ /* 0x00206200000e0000 */
[----:B------:R-:W-:Y:S01]  /*dbb0*/  ISETP.GE.AND P1, PT, R0, R89, PT ;  /* 0x000000590000720c */ /* 0x000fe20003f26270 */
[----:B------:R-:W-:Y:S01]  /*dbc0*/  BSSY B1, `(.L_x_1050) ;  /* 0x000000d000017945 */ /* 0x000fe20003800000 */
[----:B------:R0:W-:Y:S01]  /*dbd0*/  SYNCS.ARRIVE.TRANS64.RED.A1T0 RZ, [R23+URZ], RZ ;  /* 0x000000ff17ff79a7 */ /* 0x0001e2000810043f */
[----:B------:R0:W2:Y:S02]  /*dbe0*/  SHFL.IDX PT, R0, R24, RZ, 0x181f ;  /* 0x00181fff18007589 */ /* 0x0000a400000e0000 */
[----:B------:R-:W-:Y:S08]  /*dbf0*/  @P2 BRA `(.L_x_1051) ;  /* 0x0000000000242947 */ /* 0x000ff00003800000 */
        /* <DEDUP_REMOVED lines=9> */
.L_x_1051:
[----:B------:R-:W-:Y:S05]  /*dc90*/  BSYNC B1 ;  /* 0x0000000000017941 */ /* 0x000fea0003800000 */
.L_x_1050:
        /* <DEDUP_REMOVED lines=13> */
.L_x_1053:
[----:B------:R-:W-:Y:S05]  /*dd70*/  BSYNC B1 ;  /* 0x0000000000017941 */ /* 0x000fea0003800000 */
.L_x_1052:
[----:B----4-:R4:W0:Y:S01]  /*dd80*/  SHFL.IDX PT, R0, R24, 0x2, 0x181f ;  /* 0x00581f0018007f89 */ /* 0x01082200000e0000 */
        /* <DEDUP_REMOVED lines=8> */
[-C--:B0-----:R-:W-:Y:S02]  /*de10*/  @!P2 LEA.HI.X R3, R160, R0.reuse, R173, 0x1, P0 ;  /* 0x00000000a003a211 */ /* 0x081fe400000f0cad */
[----:B------:R-:W-:-:S03]  /*de20*/  @!P3 LEA.HI.X R21, R161, R0, R172, 0x1, P1 ;  /* 0x00000000a115b211 */ /* 0x000fc600008f0cac */
[----:B-----5:R3:W-:Y:S04]  /*de30*/  @!P2 ST.E.128 desc[UR36][R2.64], R36 ;  /* 0x000000240200a985 */ /* 0x0207e8000c101d24 */
[----:B------:R3:W-:Y:S02]  /*de40*/  @!P3 ST.E.128 desc[UR36][R20.64], R12 ;  /* 0x0000000c1400b985 */ /* 0x0007e4000c101d24 */
.L_x_1055:
[----:B------:R-:W-:Y:S05]  /*de50*/  BSYNC B1 ;  /* 0x0000000000017941 */ /* 0x000fea0003800000 */
.L_x_1054:
[----:B0-----:R-:W-:Y:S01]  /*de60*/  VIADD R0, R26, 0x60 ;  /* 0x000000601a007836 */ /* 0x001fe20000000000 */
[----:B--2-4-:R-:W0:Y:S04]  /*de70*/  SHFL.IDX PT, R24, R24, 0x3, 0x181f ;  /* 0x00781f0018187f89 */ /* 0x014e2800000e0000 */
[----:B------:R-:W-:Y:S01]  /*de80*/  ISETP.GE.AND P0, PT, R0, R89, PT ;  /* 0x000000590000720c */ /* 0x000fe20003f06270 */
[----:B------:R-:W2:-:S12]  /*de90*/  SHFL.IDX PT, R17, R17, 0x3, 0x181f ;  /* 0x00781f0011117f89 */ /* 0x000e9800000e0000 */
[----:B------:R-:W-:Y:S05]  /*dea0*/  @P0 BRA `(.L_x_1056) ;  /* 0x00000008006c0947 */ /* 0x000fea0003800000 */
[----:B------:R-:W-:Y:S02]  /*deb0*/  ULDC UR4, c[0x0][0xac8] ;  /* 0x0002b20000047ab9 */ /* 0x000fe40000000800 */
[----:B------:R-:W-:-:S13]  /*dec0*/  ISETP.GE.AND P1, PT, R160, UR4, PT ;  /* 0x00000004a0007c0c */ /* 0x000fda000bf26270 */
[----:B--23--:R-:W-:-:S04]  /*ded0*/  @!P1 LEA R2, P0, R160, R17, 0x1 ;  /* 0x00000011a0029211 */ /* 0x00cfc800078008ff */
[----:B0-----:R-:W-:Y:S02]  /*dee0*/  @!P1 LEA.HI.X R3, R160, R24, R173, 0x1, P0 ;  /* 0x00000018a0039211 */ /* 0x001fe400000f0cad */
[----:B------:R-:W-:-:S03]  /*def0*/  ISETP.GE.AND P0, PT, R161, UR4, PT ;  /* 0x00000004a1007c0c */ /* 0x000fc6000bf06270 */
[----:B-----5:R4:W-:Y:S10]  /*df00*/  @!P1 ST.E.128 desc[UR36][R2.64], R4 ;  /* 0x0000000402009985 */ /* 0x0209f4000c101d24 */
[----:B------:R-:W-:Y:S05]  /*df10*/  @P0 BRA `(.L_x_1056) ;  /* 0x0000000800500947 */ /* 0x000fea0003800000 */
[----:B----4-:R-:W-:-:S04]  /*df20*/  LEA R2, P0, R161, R17, 0x1 ;  /* 0x00000011a1027211 */ /* 0x010fc800078008ff */
[----:B------:R-:W-:-:S05]  /*df30*/  LEA.HI.X R3, R161, R24, R172, 0x1, P0 ;  /* 0x00000018a1037211 */ /* 0x000fca00000f0cac */
[----:B------:R0:W-:Y:S01]  /*df40*/  ST.E.128 desc[UR36][R2.64], R8 ;  /* 0x0000000802007985 */ /* 0x0001e2000c101d24 */
[----:B------:R-:W-:Y:S05]  /*df50*/  BRA `(.L_x_1056) ;  /* 0x0000000800407947 */ /* 0x000fea0003800000 */
.L_x_1049:
[----:B------:R-:W2:Y:S01]  /*df60*/  LDC R11, c[0x0][0xbe8] ;  /* 0x0002fa00ff0b7b82 */ /* 0x000ea20000000800 */
[----:B------:R-:W-:Y:S01]  /*df70*/  ISETP.GE.AND P0, PT, R174, 0x80, PT ;  /* 0x00000080ae00780c */ /* 0x000fe20003f06270 */
[----:B------:R-:W-:Y:S01]  /*df80*/  IMAD R0, R163, 0x20, R165 ;  /* 0x00000020a3007824 */ /* 0x000fe200078e02a5 */
[----:B------:R-:W-:Y:S01]  /*df90*/  BSSY B1, `(.L_x_1057) ;  /* 0x000002e000017945 */ /* 0x000fe20003800000 */
[----:B------:R-:W-:Y:S02]  /*dfa0*/  SHF.R.S32.HI R6, RZ, 0x1f, R164 ;  /* 0x0000001fff067819 */ /* 0x000fe400000114a4 */
[----:B------:R-:W-:Y:S01]  /*dfb0*/  IMAD.IADD R12, R17, 0x1, R0 ;  /* 0x00000001110c7824 */ /* 0x000fe200078e0200 */
[----:B------:R-:W-:Y:S02]  /*dfc0*/  SHF.R.S32.HI R8, RZ, 0x1f, R162 ;  /* 0x0000001fff087819 */ /* 0x000fe400000114a2 */
[----:B--2---:R-:W-:-:S13]  /*dfd0*/  ISETP.NE.AND P1, PT, R11, 0x1, PT ;  /* 0x000000010b00780c */ /* 0x004fda0003f25270 */
[----:B------:R-:W2:Y:S08]  /*dfe0*/  @P1 LDC R13, c[0x0][0xbec] ;  /* 0x0002fb00ff0d1b82 */ /* 0x000eb00000000800 */
[----:B------:R-:W3:Y:S01]  /*dff0*/  @P1 LDC R15, c[0x0][0xbf0] ;  /* 0x0002fc00ff0f1b82 */ /* 0x000ee20000000800 */
[----:B------:R-:W-:Y:S05]  /*e000*/  @P0 BRA `(.L_x_1058) ;  /* 0x0000000000980947 */ /* 0x000fea0003800000 */
[----:B------:R-:W4:Y:S01]  /*e010*/  S2R R2, SR_TID.X ;  /* 0x0000000000027919 */ /* 0x000f220000002100 */
[----:B------:R-:W5:Y:S01]  /*e020*/  LDC R10, c[0x0][0xbe8] ;  /* 0x0002fa00ff0a7b82 */ /* 0x000f620000000800 */
[----:B------:R-:W-:Y:S02]  /*e030*/  ULDC UR4, c[0x0][0xa88] ;  /* 0x0002a20000047ab9 */ /* 0x000fe40000000800 */
[----:B-----5:R-:W-:Y:S01]  /*e040*/  IMAD R3, R10, UR4, RZ ;  /* 0x000000040a037c24 */ /* 0x020fe2000f8e02ff */
[----:B----4-:R-:W-:-:S04]  /*e050*/  IADD3 R4, R17, -0x80, R2 ;  /* 0xffffff8011047810 */ /* 0x010fc80007ffe002 */
[----:B------:R-:W-:-:S13]  /*e060*/  ISETP.GE.AND P0, PT, R4, R3, PT ;  /* 0x000000030400720c */ /* 0x000fda0003f06270 */
[----:B------:R-:W-:Y:S05]  /*e070*/  @P0 BRA `(.L_x_1058) ;  /* 0x00000000007c0947 */ /* 0x000fea0003800000 */
[----:B------:R-:W-:Y:S01]  /*e080*/  ISETP.NE.AND P0, PT, R10, 0x1, PT ;  /* 0x000000010a00780c */ /* 0x000fe20003f05270 */
[----:B------:R-:W-:Y:S01]  /*e090*/  ULDC.64 UR4, c[0x0][0xb90] ;  /* 0x0002e40000047ab9 */ /* 0x000fe20000000a00 */
[----:B------:R-:W-:Y:S02]  /*e0a0*/  IMAD.MOV.U32 R5, RZ, RZ, R4 ;  /* 0x000000ffff057224 */ /* 0x000fe400078e0004 */
[----:B------:R-:W-:-:S04]  /*e0b0*/  IMAD R7, R6, UR4, RZ ;  /* 0x0000000406077c24 */ /* 0x000fc8000f8e02ff */
[----:B------:R-:W-:-:S05]  /*e0c0*/  IMAD R7, R164, UR5, R7 ;  /* 0x00000005a4077c24 */ /* 0x000fca000f8e0207 */
[----:B------:R-:W4:Y:S08]  /*e0d0*/  @P0 LDC R3, c[0x0][0xbec] ;  /* 0x0002fb00ff030b82 */ /* 0x000f300000000800 */
[----:B------:R-:W5:Y:S01]  /*e0e0*/  @P0 LDC R9, c[0x0][0xbf0] ;  /* 0x0002fc00ff090b82 */ /* 0x000f620000000800 */
[----:B----4-:R-:W-:-:S04]  /*e0f0*/  @P0 IMAD.HI.U32 R0, R4, R3, RZ ;  /* 0x0000000304000227 */ /* 0x010fc800078e00ff */
[----:B------:R-:W-:Y:S01]  /*e100*/  IMAD.WIDE.U32 R2, R164, UR4, RZ ;  /* 0x00000004a4027c25 */ /* 0x000fe2000f8e00ff */
[----:B------:R-:W-:Y:S01]  /*e110*/  ULDC.64 UR4, c[0x0][0xb98] ;  /* 0x0002e60000047ab9 */ /* 0x000fe20000000a00 */
[----:B-----5:R-:W-:Y:S02]  /*e120*/  @P0 SHF.R.U32.HI R5, RZ, R9, R0 ;  /* 0x00000009ff050219 */ /* 0x020fe40000011600 */
[----:B------:R-:W-:Y:S02]  /*e130*/  IMAD.IADD R3, R3, 0x1, R7 ;  /* 0x0000000103037824 */ /* 0x000fe400078e0207 */
[----:B------:R-:W-:Y:S02]  /*e140*/  IMAD R9, R8, UR4, RZ ;  /* 0x0000000408097c24 */ /* 0x000fe4000f8e02ff */
[----:B------:R-:W-:Y:S02]  /*e150*/  IMAD.MOV R7, RZ, RZ, -R5 ;  /* 0x000000ffff077224 */ /* 0x000fe400078e0a05 */
[----:B------:R-:W-:-:S04]  /*e160*/  IMAD.WIDE.U32 R2, R162, UR4, R2 ;  /* 0x00000004a2027c25 */ /* 0x000fc8000f8e0002 */
[----:B------:R-:W-:Y:S01]  /*e170*/  IMAD R7, R10, R7, R4 ;  /* 0x000000070a077224 */ /* 0x000fe200078e0204 */
[----:B------:R-:W-:Y:S01]  /*e180*/  IADD3 R2, P0, R5, R2, RZ ;  /* 0x0000000205027210 */ /* 0x000fe20007f1e0ff */
[----:B------:R-:W-:Y:S01]  /*e190*/  IMAD R4, R162, UR5, R9 ;  /* 0x00000005a2047c24 */ /* 0x000fe2000f8e0209 */
[----:B------:R-:W-:Y:S01]  /*e1a0*/  SHF.R.S32.HI R9, RZ, 0x1f, R5 ;  /* 0x0000001fff097819 */ /* 0x000fe20000011405 */
        /* <DEDUP_REMOVED lines=12> */
.L_x_1058:
[----:B------:R-:W-:Y:S05]  /*e270*/  BSYNC B1 ;  /* 0x0000000000017941 */ /* 0x000fea0003800000 */
.L_x_1057:
[----:B------:R-:W-:Y:S01]  /*e280*/  ULDC.64 UR4, c[0x0][0xae8] ;  /* 0x0002ba0000047ab9 */ /* 0x000fe20000000a00 */
[----:B--2---:R-:W-:Y:S01]  /*e290*/  @P1 IMAD.HI.U32 R0, R12, R13, RZ ;  /* 0x0000000d0c001227 */ /* 0x004fe200078e00ff */
[----:B------:R-:W-:Y:S01]  /*e2a0*/  ULDC UR6, c[0x0][0xa88] ;  /* 0x0002a20000067ab9 */ /* 0x000fe20000000800 */
[----:B------:R-:W-:Y:S02]  /*e2b0*/  BSSY B1, `(.L_x_1059) ;  /* 0x0000030000017945 */ /* 0x000fe40003800000 */
[----:B----4-:R-:W-:Y:S02]  /*e2c0*/  IMAD R3, R6, UR4, RZ ;  /* 0x0000000406037c24 */ /* 0x010fe4000f8e02ff */
[----:B------:R-:W-:Y:S01]  /*e2d0*/  IMAD.MOV.U32 R5, RZ, RZ, R12 ;  /* 0x000000ffff057224 */ /* 0x000fe200078e000c */
[----:B---3--:R-:W-:Y:S01]  /*e2e0*/  @P1 SHF.R.U32.HI R5, RZ, R15, R0 ;  /* 0x0000000fff051219 */ /* 0x008fe20000011600 */
[C---:B------:R-:W-:Y:S02]  /*e2f0*/  IMAD R7, R164.reuse, UR5, R3 ;  /* 0x00000005a4077c24 */ /* 0x040fe4000f8e0203 */
[----:B------:R-:W-:Y:S01]  /*e300*/  IMAD.WIDE.U32 R2, R164, UR4, RZ ;  /* 0x00000004a4027c25 */ /* 0x000fe2000f8e00ff */
[----:B------:R-:W-:Y:S01]  /*e310*/  ULDC.64 UR4, c[0x0][0xaf0] ;  /* 0x0002bc0000047ab9 */ /* 0x000fe20000000a00 */
[----:B------:R-:W-:-:S02]  /*e320*/  SHF.R.S32.HI R0, RZ, 0x1f, R5 ;  /* 0x0000001fff007819 */ /* 0x000fc40000011405 */
[----:B------:R-:W-:Y:S02]  /*e330*/  IMAD R9, R8, UR4, RZ ;  /* 0x0000000408097c24 */ /* 0x000fe4000f8e02ff */
[----:B------:R-:W-:Y:S02]  /*e340*/  IMAD.IADD R3, R3, 0x1, R7 ;  /* 0x0000000103037824 */ /* 0x000fe400078e0207 */
[----:B------:R-:W-:Y:S02]  /*e350*/  IMAD.MOV R7, RZ, RZ, -R5 ;  /* 0x000000ffff077224 */ /* 0x000fe400078e0a05 */
[C---:B------:R-:W-:Y:S02]  /*e360*/  IMAD R9, R162.reuse, UR5, R9 ;  /* 0x00000005a2097c24 */ /* 0x040fe4000f8e0209 */
        /* <DEDUP_REMOVED lines=11> */
[----:B------:R-:W-:Y:S02]  /*e420*/  IMAD.IADD R6, R165, 0x1, R17 ;  /* 0x00000001a5067824 */ /* 0x000fe400078e0211 */
[----:B------:R-:W-:Y:S02]  /*e430*/  IMAD R11, R11, UR6, RZ ;  /* 0x000000060b0b7c24 */ /* 0x000fe4000f8e02ff */
        /* <DEDUP_REMOVED lines=10> */
[----:B------:R2:W3:Y:S02]  /*e4e0*/  SHFL.IDX PT, R2, R4, RZ, 0x181f ;  /* 0x00181fff04027589 */ /* 0x0004e400000e0000 */
[----:B------:R-:W-:Y:S02]  /*e4f0*/  ISETP.GE.AND P0, PT, R0, R11, PT ;  /* 0x0000000b0000720c */ /* 0x000fe40003f06270 */
[----:B------:R2:W4:Y:S01]  /*e500*/  SHFL.IDX PT, R0, R5, RZ, 0x181f ;  /* 0x00181fff05007589 */ /* 0x00052200000e0000 */
[----:B------:R-:W-:Y:S10]  /*e510*/  @P2 BRA `(.L_x_1060) ;  /* 0x0000000000242947 */ /* 0x000ff40003800000 */
[----:B------:R-:W-:Y:S02]  /*e520*/  ULDC UR4, c[0x0][0xac8] ;  /* 0x0002b20000047ab9 */ /* 0x000fe40000000800 */
[----:B------:R-:W-:Y:S02]  /*e530*/  ISETP.GE.AND P4, PT, R160, UR4, PT ;  /* 0x00000004a0007c0c */ /* 0x000fe4000bf86270 */
[----:B------:R-:W-:-:S11]  /*e540*/  ISETP.GE.AND P5, PT, R161, UR4, PT ;  /* 0x00000004a1007c0c */ /* 0x000fd6000bfa6270 */
[CC--:B---3--:R-:W-:Y:S02]  /*e550*/  @!P4 LEA R8, P2, R160.reuse, R2.reuse, 0x1 ;  /* 0x00000002a008c211 */ /* 0x0c8fe400078408ff */
[C---:B------:R-:W-:Y:S02]  /*e560*/  @!P5 LEA R2, P3, R161.reuse, R2, 0x1 ;  /* 0x00000002a102d211 */ /* 0x040fe400078608ff */
[-C--:B----4-:R-:W-:Y:S02]  /*e570*/  @!P4 LEA.HI.X R9, R160, R0.reuse, R173, 0x1, P2 ;  /* 0x00000000a009c211 */ /* 0x090fe400010f0cad */
[----:B------:R-:W-:-:S03]  /*e580*/  @!P5 LEA.HI.X R3, R161, R0, R172, 0x1, P3 ;  /* 0x00000000a103d211 */ /* 0x000fc600018f0cac */
[----:B------:R3:W-:Y:S04]  /*e590*/  @!P4 ST.E.128 desc[UR36][R8.64], RZ ;  /* 0x000000ff0800c985 */ /* 0x0007e8000c101d24 */
[----:B------:R3:W-:Y:S02]  /*e5a0*/  @!P5 ST.E.128 desc[UR36][R2.64], RZ ;  /* 0x000000ff0200d985 */ /* 0x0007e4000c101d24 */
.L_x_1060:
[----:B------:R-:W-:Y:S05]  /*e5b0*/  BSYNC B1 ;  /* 0x0000000000017941 */ /* 0x000fea0003800000 */
.L_x_1059:
[----:B----4-:R4:W0:Y:S01]  /*e5c0*/  SHFL.IDX PT, R0, R5, 0x1, 0x181f ;  /* 0x00381f0005007f89 */ /* 0x01082200000e0000 */
[----:B------:R-:W-:Y:S03]  /*e5d0*/  BSSY B1, `(.L_x_1061) ;  /* 0x000000c000017945 */ /* 0x000fe60003800000 */
[----:B---3--:R4:W3:Y:S01]  /*e5e0*/  SHFL.IDX PT, R2, R4, 0x1, 0x181f ;  /* 0x00381f0004027f89 */ /* 0x0088e200000e0000 */
        /* <DEDUP_REMOVED lines=8> */
[----:B------:R0:W-:Y:S04]  /*e670*/  @!P3 ST.E.128 desc[UR36][R8.64], RZ ;  /* 0x000000ff0800b985 */ /* 0x0001e8000c101d24 */
[----:B------:R0:W-:Y:S02]  /*e680*/  @!P4 ST.E.128 desc[UR36][R2.64], RZ ;  /* 0x000000ff0200c985 */ /* 0x0001e4000c101d24 */
.L_x_1062:
[----:B------:R-:W-:Y:S05]  /*e690*/  BSYNC B1 ;  /* 0x0000000000017941 */ /* 0x000fea0003800000 */
.L_x_1061:
[----:B0-----:R0:W0:Y:S01]  /*e6a0*/  SHFL.IDX PT, R0, R5, 0x2, 0x181f ;  /* 0x00581f0005007f89 */ /* 0x00102200000e0000 */
[----:B------:R-:W-:Y:S03]  /*e6b0*/  BSSY B1, `(.L_x_1063) ;  /* 0x000000c000017945 */ /* 0x000fe60003800000 */
[----:B---3--:R3:W0:Y:S01]  /*e6c0*/  SHFL.IDX PT, R2, R4, 0x2, 0x181f ;  /* 0x00581f0004027f89 */ /* 0x00862200000e0000 */
        /* <DEDUP_REMOVED lines=10> */
.L_x_1064:
[----:B------:R-:W-:Y:S05]  /*e770*/  BSYNC B1 ;  /* 0x0000000000017941 */ /* 0x000fea0003800000 */
.L_x_1063:
[----:B0-----:R-:W-:Y:S01]  /*e780*/  VIADD R0, R6, 0x60 ;  /* 0x0000006006007836 */ /* 0x001fe20000000000 */
[----:B--2-4-:R-:W0:Y:S04]  /*e790*/  SHFL.IDX PT, R5, R5, 0x3, 0x181f ;  /* 0x00781f0005057f89 */ /* 0x014e2800000e0000 */
[----:B------:R-:W-:Y:S01]  /*e7a0*/  ISETP.GE.AND P0, PT, R0, R11, PT ;  /* 0x0000000b0000720c */ /* 0x000fe20003f06270 */
[----:B------:R2:W4:-:S12]  /*e7b0*/  SHFL.IDX PT, R2, R4, 0x3, 0x181f ;  /* 0x00781f0004027f89 */ /* 0x00051800000e0000 */
[----:B--2---:R-:W-:Y:S05]  /*e7c0*/  @P0 BRA `(.L_x_1056) ;  /* 0x0000000000240947 */ /* 0x004fea0003800000 */
        /* <DEDUP_REMOVED lines=9> */
.L_x_1056:
[----:B------:R-:W-:Y:S05]  /*e860*/  BSYNC B0 ;  /* 0x0000000000007941 */ /* 0x000fea0003800000 */
.L_x_1048:
[----:B------:R-:W-:Y:S02]  /*e870*/  ULDC UR4, c[0x0][0xc38] ;  /* 0x00030e0000047ab9 */ /* 0x000fe40000000800 */
[----:B-1----:R-:W-:-:S13]  /*e880*/  ISETP.GE.AND P0, PT, R16, UR4, PT ;  /* 0x0000000410007c0c */ /* 0x002fda000bf06270 */
[----:B------:R-:W-:Y:S05]  /*e890*/  @!P0 BRA `(.L_x_1065) ;  /* 0xffffff2400148947 */ /* 0x000fea000383ffff */
[----:B------:R-:W-:Y:S05]  /*e8a0*/  EXIT ;  /* 0x000000000000794d */ /* 0x000fea0003800000 */
.L_x_959:
[----:B------:R-:W-:-:S08]  /*e8b0*/  NOP ;  /* 0x0000000000007918 */ /* 0x000fd00000000000 */
[----:B0-----:R-:W0:-:S00]  /*e8c0*/  USETMAXREG.DEALLOC.CTAPOOL 0x28 ;  /* 0x00000028000079c8 */ /* 0x001e0000080e0500 */
[----:B0-----:R-:W-:-:S06]  /*e8d0*/  LOP3.LUT R0, R0, 0x3, RZ, 0xc0, !PT ;  /* 0x0000000300007812 */ /* 0x001fcc00078ec0ff */
[----:B------:R-:W0:Y:S01]  /*e8e0*/  S2UR UR9, SR_CTAID.X ;  /* 0x00000000000979c3 */ /* 0x000e220000002500 */
[----:B------:R-:W-:Y:S01]  /*e8f0*/  LOP3.LUT R19, R19, 0xfffff7ff, RZ, 0xc0, !PT ;  /* 0xfffff7ff13137812 */ /* 0x000fe200078ec0ff */
[----:B------:R-:W-:Y:S01]  /*e900*/  STL [R1], RZ ;  /* 0x000000ff01007387 */ /* 0x000fe20000100800 */
[----:B------:R-:W-:Y:S02]  /*e910*/  IMAD.MOV.U32 R23, RZ, RZ, RZ ;  /* 0x000000ffff177224 */ /* 0x000fe400078e00ff */
[----:B------:R-:W-:Y:S01]  /*e920*/  IMAD.MOV.U32 R26, RZ, RZ, 0x1 ;  /* 0x00000001ff1a7424 */ /* 0x000fe200078e00ff */
[----:B------:R1:W2:Y:S02]  /*e930*/  SHFL.IDX PT, R2, R0, RZ, 0x1f ;  /* 0x00001fff00027589 */ /* 0x0002a400000e0000 */
[----:B-1----:R-:W0:Y:S01]  /*e940*/  LDC R0, c[0x0][0xc38] ;  /* 0x00030e00ff007b82 */ /* 0x002e220000000800 */
[----:B--2---:R-:W-:-:S13]  /*e950*/  ISETP.NE.AND P0, PT, R2, RZ, PT ;  /* 0x000000ff0200720c */ /* 0x004fda0003f05270 */
[----:B------:R-:W-:Y:S01]  /*e960*/  @P0 LOP3.LUT R19, R19, 0x800, RZ, 0xfc, !PT ;  /* 0x0000080013130812 */ /* 0x000fe200078efcff */
[----:B------:R-:W-:Y:S06]  /*e970*/  @P0 BAR.ARV 0x4, 0x180 ;  /* 0x0106000000000b1d */ /* 0x000fec0000002000 */
[----:B0-----:R-:W-:-:S13]  /*e980*/  ISETP.LE.AND P0, PT, R0, UR9, PT ;  /* 0x0000000900007c0c */ /* 0x001fda000bf03270 */
[----:B------:R-:W-:Y:S05]  /*e990*/  @P0 BRA `(.L_x_1066) ;  /* 0x0000003c00f40947 */ /* 0x000fea0003800000 */
[----:B------:R-:W2:Y:S01]  /*e9a0*/  LDL R3, [R1+0x4] ;  /* 0x0000040001037983 */ /* 0x000ea20000100800 */
[----:B------:R-:W-:Y:S01]  /*e9b0*/  ULDC.64 UR38, c[0x0][0x2f0] ;  /* 0x0000bc0000267ab9 */ /* 0x000fe20000000a00 */
[----:B------:R-:W-:Y:S01]  /*e9c0*/  ULDC UR7, c[0x0][0x320] ;  /* 0x0000c80000077ab9 */ /* 0x000fe20000000800 */
[----:B------:R-:W-:Y:S01]  /*e9d0*/  LOP3.LUT R19, R19, 0xfffffffe, RZ, 0xc0, !PT ;  /* 0xfffffffe13137812 */ /* 0x000fe200078ec0ff */
[----:B------:R-:W0:Y:S01]  /*e9e0*/  S2R R5, SR_TID.X ;  /* 0x0000000000057919 */ /* 0x000e220000002100 */
[----:B------:R-:W-:Y:S01]  /*e9f0*/  ULDC UR8, c[0x0][0x2b8] ;  /* 0x0000ae0000087ab9 */ /* 0x000fe20000000800 */
[----:B------:R-:W1:Y:S01]  /*ea00*/  S2UR UR6, SR_CgaCtaId ;  /* 0x00000000000679c3 */ /* 0x000e620000008800 */
[----:B------:R-:W-:Y:S01]  /*ea10*/  LOP3.LUT R19, R19, 0xfffffff7, RZ, 0xc0, !PT ;  /* 0xfffffff713137812 */ /* 0x000fe200078ec0ff */
[----:B------:R-:W-:Y:S01]  /*ea20*/  ULDC.64 UR4, c[0x0][0x418] ;  /* 0x0001060000047ab9 */ /* 0x000fe20000000a00 */
[----:B------:R3:W-:Y:S01]  /*ea30*/  STL [R1], RZ ;  /* 0x000000ff01007387 */ /* 0x0007e20000100800 */
[----:B------:R-:W-:Y:S01]  /*ea40*/  UISETP.NE.U32.AND UP0, UPT, UR4, URZ, UPT ;  /* 0x0000003f0400728c */ /* 0x000fe2000bf05070 */
[----:B------:R-:W-:Y:S01]  /*ea50*/  IMAD.U32 R34, RZ, RZ, UR9 ;  /* 0x00000009ff227e24 */ /* 0x000fe2000f8e00ff */
[----:B------:R-:W-:Y:S01]  /*ea60*/  ULDC UR40, c[0x0][0x288] ;  /* 0x0000a20000287ab9 */ /* 0x000fe20000000800 */
[----:B------:R-:W-:Y:S01]  /*ea70*/  ULDC UR4, c[0x0][0x424] ;  /* 0x0001090000047ab9 */ /* 0x000fe20000000800 */
[----:B------:R-:W-:Y:S01]  /*ea80*/  UISETP.NE.AND.EX UP0, UPT, UR5, URZ, UPT, UP0 ;  /* 0x0000003f0500728c */ /* 0x000fe2000bf05300 */
[----:B------:R-:W-:Y:S01]  /*ea90*/  IMAD.MOV.U32 R26, RZ, RZ, 0x1 ;  /* 0x00000001ff1a7424 */ /* 0x000fe200078e00ff */
[----:B------:R-:W-:Y:S01]  /*eaa0*/  ULDC UR47, c[0x0][0xc] ;  /* 0x00000300002f7ab9 */ /* 0x000fe20000000800 */
[----:B------:R-:W-:Y:S01]  /*eab0*/  UMOV UR5, 0x400 ;  /* 0x0000040000057882 */ /* 0x000fe20000000000 */
[----:B------:R-:W-:Y:S01]  /*eac0*/  USEL UR4, UR4, 0x1, UP0 ;  /* 0x0000000104047887 */ /* 0x000fe20008000000 */
[----:B------:R-:W-:-:S03]  /*ead0*/  IMAD.MOV.U32 R23, RZ, RZ, RZ ;  /* 0x000000ffff177224 */ /* 0x000fc600078e00ff */
[----:B------:R-:W-:-:S04]  /*eae0*/  UIMAD UR38, UR4, UR38, URZ ;  /* 0x00000026042672a4 */ /* 0x000fc8000f8e023f */
[----:B------:R-:W-:Y:S02]  /*eaf0*/  UIADD3 UR4, UR38, 0x5f, URZ ;  /* 0x0000005f26047890 */ /* 0x000fe4000fffe03f */
[----:B------:R-:W-:Y:S02]  /*eb00*/  UIADD3 UR49, UR38, 0x1, -UR40 ;  /* 0x0000000126317890 */ /* 0x000fe4000fffe828 */
[----:B-1----:R-:W-:Y:S02]  /*eb10*/  ULEA UR6, UR6, UR5, 0x18 ;  /* 0x0000000506067291 */ /* 0x002fe4000f8ec03f */
[----:B------:R-:W-:Y:S01]  /*eb20*/  UIMAD.WIDE UR4, UR4, 0x2aaaaaab, URZ ;  /* 0x2aaaaaab040478a5 */ /* 0x000fe2000f8e023f */
[C---:B0-----:R-:W-:Y:S01]  /*eb30*/  IMAD.SHL.U32 R30, R5.reuse, 0x8, RZ ;  /* 0x00000008051e7824 */ /* 0x041fe200078e00ff */
[----:B------:R-:W-:Y:S02]  /*eb40*/  LOP3.LUT R4, R5, 0x7f, RZ, 0xc0, !PT ;  /* 0x0000007f05047812 */ /* 0x000fe400078ec0ff */
[----:B------:R-:W-:Y:S01]  /*eb50*/  IMAD.U32 R16, RZ, RZ, UR6 ;  /* 0x00000006ff107e24 */ /* 0x000fe2000f8e00ff */
[----:B------:R-:W-:Y:S01]  /*eb60*/  USHF.R.U32.HI UR41, URZ, 0x1f, UR5 ;  /* 0x0000001f3f297899 */ /* 0x000fe20008011605 */
[----:B------:R-:W-:-:S02]  /*eb70*/  LOP3.LUT R0, R30, 0x1f8, RZ, 0xc0, !PT ;  /* 0x000001f81e007812 */ /* 0x000fc400078ec0ff */
[----:B------:R-:W-:Y:S01]  /*eb80*/  LOP3.LUT R37, R30, 0x38, RZ, 0xc0, !PT ;  /* 0x000000381e257812 */ /* 0x000fe200078ec0ff */
[----:B------:R-:W-:Y:S01]  /*eb90*/  ULEA.HI.SX32 UR41, UR5, UR41, 0x1c ;  /* 0x0000002905297291 */ /* 0x000fe2000f8fe23f */
[----:B------:R-:W-:Y:S02]  /*eba0*/  SHF.R.U32.HI R36, RZ, 0x3, R4 ;  /* 0x00000003ff247819 */ /* 0x000fe40000011604 */
[----:B------:R-:W-:Y:S02]  /*ebb0*/  LOP3.LUT R2, R37, 0x80, RZ, 0xfc, !PT ;  /* 0x0000008025027812 */ /* 0x000fe400078efcff */
[----:B--2---:R-:W-:Y:S02]  /*ebc0*/  R2UR UR10, R3 ;  /* 0x00000000030a72ca */ /* 0x004fe400000e0000 */
[----:B------:R-:W-:Y:S02]  /*ebd0*/  LOP3.LUT R3, R0, 0x38, R5, 0x78, !PT ;  /* 0x0000003800037812 */ /* 0x000fe400078e7805 */
[----:B------:R-:W-:-:S02]  /*ebe0*/  LOP3.LUT R0, R37, 0x40, RZ, 0xfc, !PT ;  /* 0x0000004025007812 */ /* 0x000fc400078efcff */
[----:B------:R-:W-:Y:S01]  /*ebf0*/  LOP3.LUT R30, R3, 0x200, R30, 0xf8, !PT ;  /* 0x00000200031e7812 */ /* 0x000fe200078ef81e */
[----:B------:R-:W-:Y:S01]  /*ec00*/  IMAD.SHL.U32 R3, R5, 0x10, RZ ;  /* 0x0000001005037824 */ /* 0x000fe200078e00ff */
[C---:B------:R-:W-:Y:S02]  /*ec10*/  ISETP.GE.AND P0, PT, R0.reuse, UR39, PT ;  /* 0x0000002700007c0c */ /* 0x040fe4000bf06270 */
[----:B------:R-:W-:Y:S01]  /*ec20*/  ISETP.GE.AND P1, PT, R0, UR7, PT ;  /* 0x0000000700007c0c */ /* 0x000fe2000bf26270 */
[----:B------:R-:W-:Y:S02]  /*ec30*/  IMAD R31, R30, 0x2, R16 ;  /* 0x000000021e1f7824 */ /* 0x000fe400078e0210 */
[----:B------:R-:W-:-:S08]  /*ec40*/  ULOP3.LUT UR48, UR10, 0x2, URZ, 0xfc, !UPT ;  /* 0x000000020a307892 */ /* 0x000fd0000f8efc3f */
[----:B------:R-:W-:Y:S02]  /*ec50*/  @P0 LOP3.LUT R19, R19, 0x8, RZ, 0xfc, !PT ;  /* 0x0000000813130812 */ /* 0x000fe400078efcff */
[----:B------:R-:W-:Y:S02]  /*ec60*/  ISETP.GE.AND P0, PT, R0, UR8, PT ;  /* 0x0000000800007c0c */ /* 0x000fe4000bf06270 */
[----:B------:R-:W-:Y:S02]  /*ec70*/  @P1 LOP3.LUT R19, R19, 0x1, RZ, 0xfc, !PT ;  /* 0x0000000113131812 */ /* 0x000fe400078efcff */
[----:B------:R-:W-:Y:S02]  /*ec80*/  ISETP.GE.AND P1, PT, R2, UR8, PT ;  /* 0x0000000802007c0c */ /* 0x000fe4000bf26270 */
[----:B------:R-:W-:Y:S02]  /*ec90*/  LOP3.LUT R19, R19, 0xfffffdff, RZ, 0xc0, !PT ;  /* 0xfffffdff13137812 */ /* 0x000fe400078ec0ff */
[----:B------:R-:W-:-:S05]  /*eca0*/  LOP3.LUT R0, R36, 0x70, R3, 0xf8, !PT ;  /* 0x0000007024007812 */ /* 0x000fca00078ef803 */
[----:B------:R-:W-:Y:S02]  /*ecb0*/  @P0 LOP3.LUT R19, R19, 0x200, RZ, 0xfc, !PT ;  /* 0x0000020013130812 */ /* 0x000fe400078efcff */
[----:B------:R-:W-:Y:S02]  /*ecc0*/  ISETP.GE.AND P0, PT, R2, UR39, PT ;  /* 0x0000002702007c0c */ /* 0x000fe4000bf06270 */
[----:B------:R-:W-:-:S11]  /*ecd0*/  LOP3.LUT R19, R19, 0xfffffffb, RZ, 0xc0, !PT ;  /* 0xfffffffb13137812 */ /* 0x000fd600078ec0ff */
[----:B------:R-:W-:Y:S02]  /*ece0*/  @P0 LOP3.LUT R19, R19, 0x4, RZ, 0xfc, !PT ;  /* 0x0000000413130812 */ /* 0x000fe400078efcff */
[----:B------:R-:W-:Y:S01]  /*ecf0*/  ISETP.GE.AND P0, PT, R37, UR39, PT ;  /* 0x0000002725007c0c */ /* 0x000fe2000bf06270 */
[----:B------:R-:W-:Y:S01]  /*ed00*/  ULDC UR39, c[0x0][0x448] ;  /* 0x0001120000277ab9 */ /* 0x000fe20000000800 */
[----:B------:R-:W-:Y:S01]  /*ed10*/  LOP3.LUT R19, R19, 0xfffffeff, RZ, 0xc0, !PT ;  /* 0xfffffeff13137812 */ /* 0x000fe200078ec0ff */
[----:B------:R-:W-:Y:S02]  /*ed20*/  UIMAD UR39, UR39, UR40, URZ ;  /* 0x00000028272772a4 */ /* 0x000fe4000f8e023f */
[----:B------:R-:W-:Y:S01]  /*ed30*/  UIADD3 UR40, UR38, -UR40, URZ ;  /* 0x8000002826287290 */ /* 0x000fe2000fffe03f */
[----:B------:R-:W-:Y:S02]  /*ed40*/  @P1 LOP3.LUT R19, R19, 0x100, RZ, 0xfc, !PT ;  /* 0x0000010013131812 */ /* 0x000fe400078efcff */
[----:B------:R-:W-:-:S02]  /*ed50*/  ISETP.GE.AND P1, PT, R37, UR7, PT ;  /* 0x0000000725007c0c */ /* 0x000fc4000bf26270 */
[----:B------:R-:W-:-:S04]  /*ed60*/  LOP3.LUT R19, R19, 0xffffffef, RZ, 0xc0, !PT ;  /* 0xffffffef13137812 */ /* 0x000fc800078ec0ff */
[----:B------:R-:W-:Y:S02]  /*ed70*/  @P0 LOP3.LUT R19, R19, 0x10, RZ, 0xfc, !PT ;  /* 0x0000001013130812 */ /* 0x000fe400078efcff */
[----:B------:R-:W-:Y:S02]  /*ed80*/  ISETP.GE.AND P0, PT, R37, UR8, PT ;  /* 0x0000000825007c0c */ /* 0x000fe4000bf06270 */
[----:B------:R-:W-:-:S04]  /*ed90*/  LOP3.LUT R19, R19, 0xfffffbff, RZ, 0xc0, !PT ;  /* 0xfffffbff13137812 */ /* 0x000fc800078ec0ff */
[----:B------:R-:W-:-:S04]  /*eda0*/  LOP3.LUT R19, R19, 0xfffffffd, RZ, 0xc0, !PT ;  /* 0xfffffffd13137812 */ /* 0x000fc800078ec0ff */
[----:B------:R-:W-:-:S04]  /*edb0*/  @P1 LOP3.LUT R19, R19, 0x2, RZ, 0xfc, !PT ;  /* 0x0000000213131812 */ /* 0x000fc800078efcff */
[----:B---3--:R-:W-:-:S07]  /*edc0*/  @P0 LOP3.LUT R19, R19, 0x400, RZ, 0xfc, !PT ;  /* 0x0000040013130812 */ /* 0x008fce00078efcff */
.L_x_1121:
[----:B------:R-:W-:Y:S01]  /*edd0*/  ULDC UR7, c[0x0][0xc60] ;  /* 0x0003180000077ab9 */ /* 0x000fe20000000800 */
[C---:B------:R-:W-:Y:S01]  /*ede0*/  R2UR UR42, R34.reuse ;  /* 0x00000000222a72ca */ /* 0x040fe200000e0000 */
[----:B------:R-:W-:Y:S01]  /*edf0*/  UISETP.NE.AND UP0, UPT, UR7, 0x1, UPT ;  /* 0x000000010700788c */ /* 0x000fe2000bf05270 */
[----:B------:R-:W-:-:S10]  /*ee00*/  R2UR UR6, R34 ;  /* 0x00000000220672ca */ /* 0x000fd400000e0000 */
[----:B------:R-:W-:Y:S01]  /*ee10*/  @UP0 ULDC UR4, c[0x0][0xc64] ;  /* 0x0003190000040ab9 */ /* 0x000fe20000000800 */
[----:B------:R-:W-:Y:S01]  /*ee20*/  @UP0 ULDC UR8, c[0x0][0xc68] ;  /* 0x00031a0000080ab9 */ /* 0x000fe20000000800 */
[----:B------:R-:W-:-:S04]  /*ee30*/  UIMAD.WIDE.U32 UR4, UR42, UR4, URZ ;  /* 0x000000042a0472a5 */ /* 0x000fc8000f8e003f */
[----:B------:R-:W-:-:S03]  /*ee40*/  @UP0 USHF.R.U32.HI UR42, URZ, UR8, UR5 ;  /* 0x000000083f2a0299 */ /* 0x000fc60008011605 */
[----:B------:R-:W-:Y:S02]  /*ee50*/  ULDC UR4, c[0x0][0xc78] ;  /* 0x00031e0000047ab9 */ /* 0x000fe40000000800 */
[----:B------:R-:W-:Y:S02]  /*ee60*/  UISETP.GE.AND UP0, UPT, UR42, UR4, UPT ;  /* 0x000000042a00728c */ /* 0x000fe4000bf06270 */
[----:B------:R-:W-:-:S04]  /*ee70*/  UIADD3 UR4, -UR42, URZ, URZ ;  /* 0x0000003f2a047290 */ /* 0x000fc8000fffe13f */
[----:B------:R-:W-:Y:S01]  /*ee80*/  PLOP3.LUT P0, PT, PT, PT, UP0, 0x40, 0x0 ;  /* 0x000000000000781c */ /* 0x000fe20003f0e808 */
[----:B------:R-:W-:-:S12]  /*ee90*/  UIMAD UR7, UR7, UR4, UR6 ;  /* 0x00000004070772a4 */ /* 0x000fd8000f8e0206 */
[----:B0----5:R-:W-:Y:S05]  /*eea0*/  @P0 BRA `(.L_x_1067) ;  /* 0x0000000000200947 */ /* 0x021fea0003800000 */
[----:B------:R-:W-:Y:S01]  /*eeb0*/  ULDC UR8, c[0x0][0xc6c] ;  /* 0x00031b0000087ab9 */ /* 0x000fe20000000800 */
[----:B------:R-:W-:Y:S01]  /*eec0*/  UMOV UR6, UR7 ;  /* 0x0000000700067c82 */ /* 0x000fe20008000000 */
[----:B------:R-:W-:-:S11]  /*eed0*/  UISETP.NE.AND UP0, UPT, UR8, 0x1, UPT ;  /* 0x000000010800788c */ /* 0x000fd6000bf05270 */
[----:B------:R-:W-:Y:S02]  /*eee0*/  @UP0 ULDC.64 UR10, c[0x0][0xc70] ;  /* 0x00031c00000a0ab9 */ /* 0x000fe40000000a00 */
[----:B------:R-:W-:-:S04]  /*eef0*/  UIMAD.WIDE.U32 UR4, UR7, UR10, URZ ;  /* 0x0000000a070472a5 */ /* 0x000fc8000f8e003f */
[----:B------:R-:W-:-:S04]  /*ef00*/  @UP0 USHF.R.U32.HI UR6, URZ, UR11, UR5 ;  /* 0x0000000b3f060299 */ /* 0x000fc80008011605 */
[----:B------:R-:W-:Y:S01]  /*ef10*/  UIMAD UR4, UR6, UR8, URZ ;  /* 0x00000008060472a4 */ /* 0x000fe2000f8e023f */
[----:B------:R-:W-:Y:S11]  /*ef20*/  BRA `(.L_x_1068) ;  /* 0x00000000001c7947 */ /* 0x000ff60003800000 */
.L_x_1067:
[----:B------:R-:W-:Y:S01]  /*ef30*/  ULDC UR8, c[0x0][0xc54] ;  /* 0x0003150000087ab9 */ /* 0x000fe20000000800 */
[----:B------:R-:W-:Y:S01]  /*ef40*/  UMOV UR6, UR7 ;  /* 0x0000000700067c82 */ /* 0x000fe20008000000 */
[----:B------:R-:W-:-:S11]  /*ef50*/  UISETP.NE.AND UP0, UPT, UR8, 0x1, UPT ;  /* 0x000000010800788c */ /* 0x000fd6000bf05270 */
[----:B------:R-:W-:Y:S02]  /*ef60*/  @UP0 ULDC.64 UR10, c[0x0][0xc58] ;  /* 0x00031600000a0ab9 */ /* 0x000fe40000000a00 */
[----:B------:R-:W-:-:S04]  /*ef70*/  UIMAD.WIDE.U32 UR4, UR7, UR10, URZ ;  /* 0x0000000a070472a5 */ /* 0x000fc8000f8e003f */
[----:B------:R-:W-:-:S04]  /*ef80*/  @UP0 USHF.R.U32.HI UR6, URZ, UR11, UR5 ;  /* 0x0000000b3f060299 */ /* 0x000fc80008011605 */
[----:B------:R-:W-:-:S12]  /*ef90*/  UIMAD UR4, UR6, UR8, URZ ;  /* 0x00000008060472a4 */ /* 0x000fd8000f8e023f */
.L_x_1068:
[----:B------:R-:W-:Y:S01]  /*efa0*/  ULDC UR5, c[0x0][0xc48] ;  /* 0x0003120000057ab9 */ /* 0x000fe20000000800 */
[----:B------:R-:W-:Y:S01]  /*efb0*/  ULDC.64 UR8, c[0x0][0xa28] ;  /* 0x00028a0000087ab9 */ /* 0x000fe20000000a00 */
[----:B------:R-:W-:Y:S01]  /*efc0*/  UISETP.NE.AND UP1, UPT, UR5, 0x1, UPT ;  /* 0x000000010500788c */ /* 0x000fe2000bf25270 */
[----:B------:R-:W-:Y:S01]  /*efd0*/  IMAD.MOV.U32 R32, RZ, RZ, RZ ;  /* 0x000000ffff207224 */ /* 0x000fe200078e00ff */
[----:B------:R-:W-:Y:S02]  /*efe0*/  UIADD3 UR4, UR7, -UR4, URZ ;  /* 0x8000000407047290 */ /* 0x000fe4000fffe03f */
[----:B------:R-:W-:Y:S01]  /*eff0*/  UISETP.NE.U32.AND UP0, UPT, UR8, URZ, UPT ;  /* 0x0000003f0800728c */ /* 0x000fe2000bf05070 */
[----:B------:R-:W-:Y:S02]  /*f000*/  ULDC UR5, c[0x0][0xc54] ;  /* 0x0003150000057ab9 */ /* 0x000fe40000000800 */
[----:B------:R-:W-:Y:S02]  /*f010*/  UIMAD UR42, UR42, UR5, UR4 ;  /* 0x000000052a2a72a4 */ /* 0x000fe4000f8e0204 */
[----:B------:R-:W-:-:S02]  /*f020*/  UISETP.NE.AND.EX UP0, UPT, UR9, URZ, UPT, UP0 ;  /* 0x0000003f0900728c */ /* 0x000fc4000bf05300 */
[----:B------:R-:W-:Y:S01]  /*f030*/  @UP1 ULDC UR4, c[0x0][0xc4c] ;  /* 0x0003130000041ab9 */ /* 0x000fe20000000800 */
[----:B------:R-:W-:Y:S01]  /*f040*/  @UP1 ULDC UR7, c[0x0][0xc50] ;  /* 0x0003140000071ab9 */ /* 0x000fe20000000800 */
[----:B------:R-:W-:Y:S02]  /*f050*/  UIMAD.WIDE.U32 UR4, UR42, UR4, URZ ;  /* 0x000000042a0472a5 */ /* 0x000fe4000f8e003f */
[----:B------:R-:W-:Y:S01]  /*f060*/  UMOV UR43, UR42 ;  /* 0x0000002a002b7c82 */ /* 0x000fe20008000000 */
[----:B------:R-:W-:Y:S01]  /*f070*/  ULOP3.LUT UR6, UR6, 0x1ffffff, URZ, 0x3c, !UPT ;  /* 0x01ffffff06067892 */ /* 0x000fe2000f8e3c3f */
[----:B------:R-:W-:Y:S01]  /*f080*/  PLOP3.LUT P0, PT, PT, PT, UP0, 0x80, 0x0 ;  /* 0x000000000000781c */ /* 0x000fe20003f0f008 */
[----:B------:R-:W-:-:S03]  /*f090*/  @UP1 USHF.R.U32.HI UR43, URZ, UR7, UR5 ;  /* 0x000000073f2b1299 */ /* 0x000fc60008011605 */
[----:B------:R-:W-:Y:S02]  /*f0a0*/  @UP0 ULDC.64 UR4, c[0x0][0xa28] ;  /* 0x00028a0000040ab9 */ /* 0x000fe40000000a00 */
[----:B------:R-:W-:-:S06]  /*f0b0*/  @UP0 UIMAD.WIDE UR4, UR43, 0x4, UR4 ;  /* 0x000000042b0408a5 */ /* 0x000fcc000f8e0204 */
[----:B------:R-:W-:Y:S01]  /*f0c0*/  IMAD.U32 R3, RZ, RZ, UR5 ;  /* 0x00000005ff037e24 */ /* 0x000fe2000f8e00ff */
[----:B------:R-:W-:Y:S01]  /*f0d0*/  ULDC UR5, c[0x0][0x448] ;  /* 0x0001120000057ab9 */ /* 0x000fe20000000800 */
[----:B------:R-:W-:Y:S01]  /*f0e0*/  IMAD.U32 R2, RZ, RZ, UR4 ;  /* 0x00000004ff027e24 */ /* 0x000fe2000f8e00ff */
[----:B------:R-:W-:Y:S01]  /*f0f0*/  ULDC UR4, c[0x0][0xc3c] ;  /* 0x00030f0000047ab9 */ /* 0x000fe20000000800 */
[----:B------:R-:W-:Y:S02]  /*f100*/  UISETP.NE.AND UP2, UPT, UR5, 0x1, UPT ;  /* 0x000000010500788c */ /* 0x000fe4000bf45270 */
[----:B------:R-:W-:Y:S01]  /*f110*/  UIADD3 UR6, UR6, UR4, URZ ;  /* 0x0000000406067290 */ /* 0x000fe2000fffe03f */
[----:B------:R0:W5:Y:S01]  /*f120*/  @P0 LDG.E R32, desc[UR36][R2.64] ;  /* 0x0000002402200981 */ /* 0x000162000c1e1900 */
[----:B------:R-:W-:Y:S02]  /*f130*/  UP2UR UR50, UPR, URZ, 0x4 ;  /* 0x000000043f327883 */ /* 0x000fe40008000000 */
[----:B------:R-:W-:-:S04]  /*f140*/  USHF.L.U32 UR44, UR6, 0x7, URZ ;  /* 0x00000007062c7899 */ /* 0x000fc8000800063f */
[----:B------:R-:W-:Y:S01]  /*f150*/  UIADD3 UR6, UR44, 0x7f, URZ ;  /* 0x0000007f2c067890 */ /* 0x000fe2000fffe03f */
[----:B------:R-:W-:Y:S01]  /*f160*/  @UP2 ULDC UR4, c[0x0][0x44c] ;  /* 0x0001130000042ab9 */ /* 0x000fe20000000800 */
[----:B------:R-:W-:Y:S02]  /*f170*/  @UP2 ULDC UR7, c[0x0][0x450] ;  /* 0x0001140000072ab9 */ /* 0x000fe40000000800 */
[----:B------:R-:W-:-:S04]  /*f180*/  UIMAD.WIDE.U32 UR4, UR6, UR4, URZ ;  /* 0x00000004060472a5 */ /* 0x000fc8000f8e003f */
[----:B------:R-:W-:-:S03]  /*f190*/  @UP2 USHF.R.U32.HI UR6, URZ, UR7, UR5 ;  /* 0x000000073f062299 */ /* 0x000fc60008011605 */
[----:B------:R-:W-:Y:S01]  /*f1a0*/  ULDC.64 UR4, c[0x0][0x9e0] ;  /* 0x0002780000047ab9 */ /* 0x000fe20000000a00 */
[----:B------:R-:W-:Y:S02]  /*f1b0*/  UIADD3 UR6, UR49, UR6, URZ ;  /* 0x0000000631067290 */ /* 0x000fe4000fffe03f */
[----:B------:R-:W-:Y:S02]  /*f1c0*/  UISETP.GE.AND UP0, UPT, UR5, 0x1, UPT ;  /* 0x000000010500788c */ /* 0x000fe4000bf06270 */
[----:B------:R-:W-:-:S04]  /*f1d0*/  UIADD3 UR4, UR6, UR4, URZ ;  /* 0x0000000406047290 */ /* 0x000fc8000fffe03f */
[----:B------:R-:W-:-:S13]  /*f1e0*/  PLOP3.LUT P0, PT, PT, PT, UP0, 0x40, 0x0 ;  /* 0x000000000000781c */ /* 0x000fda0003f0e808 */
[----:B0-----:R-:W-:Y:S05]  /*f1f0*/  @P0 BRA `(.L_x_1069) ;  /* 0x0000000000440947 */ /* 0x001fea0003800000 */
[----:B------:R-:W-:Y:S01]  /*f200*/  ISETP.LT.AND P0, PT, RZ, UR6, PT ;  /* 0x00000006ff007c0c */ /* 0x000fe2000bf01270 */
[----:B------:R-:W-:-:S12]  /*f210*/  UIADD3 UR8, UR6, -0x1, URZ ;  /* 0xffffffff06087890 */ /* 0x000fd8000fffe03f */
[----:B------:R-:W-:Y:S05]  /*f220*/  @P0 BRA `(.L_x_1070) ;  /* 0x00000000001c0947 */ /* 0x000fea0003800000 */
[----:B------:R-:W-:Y:S02]  /*f230*/  UISETP.NE.AND UP1, UPT, UR5, 0x1, UPT ;  /* 0x000000010500788c */ /* 0x000fe4000bf25270 */
[----:B------:R-:W-:-:S09]  /*f240*/  UIADD3 UR8, -UR6, URZ, URZ ;  /* 0x0000003f06087290 */ /* 0x000fd2000fffe13f */
[----:B------:R-:W-:Y:S02]  /*f250*/  @UP1 ULDC.64 UR10, c[0x0][0x9e8] ;  /* 0x00027a00000a1ab9 */ /* 0x000fe40000000a00 */
[----:B------:R-:W-:-:S04]  /*f260*/  UIMAD.WIDE.U32 UR6, UR8, UR10, URZ ;  /* 0x0000000a080672a5 */ /* 0x000fc8000f8e003f */
[----:B------:R-:W-:-:S04]  /*f270*/  @UP1 USHF.R.U32.HI UR8, URZ, UR11, UR7 ;  /* 0x0000000b3f081299 */ /* 0x000fc80008011607 */
[----:B------:R-:W-:Y:S01]  /*f280*/  ULOP3.LUT UR8, URZ, UR8, URZ, 0x33, !UPT ;  /* 0x000000083f087292 */ /* 0x000fe2000f8e333f */
[----:B------:R-:W-:Y:S11]  /*f290*/  BRA `(.L_x_1071) ;  /* 0x0000000000107947 */ /* 0x000ff60003800000 */
.L_x_1070:
[----:B------:R-:W-:-:S11]  /*f2a0*/  UISETP.NE.AND UP1, UPT, UR5, 0x1, UPT ;  /* 0x000000010500788c */ /* 0x000fd6000bf25270 */
[----:B------:R-:W-:Y:S02]  /*f2b0*/  @UP1 ULDC.64 UR10, c[0x0][0x9e8] ;  /* 0x00027a00000a1ab9 */ /* 0x000fe40000000a00 */
[----:B------:R-:W-:-:S04]  /*f2c0*/  UIMAD.WIDE.U32 UR6, UR8, UR10, URZ ;  /* 0x0000000a080672a5 */ /* 0x000fc8000f8e003f */
[----:B------:R-:W-:-:S12]  /*f2d0*/  @UP1 USHF.R.U32.HI UR8, URZ, UR11, UR7 ;  /* 0x0000000b3f081299 */ /* 0x000fd80008011607 */
.L_x_1071:
[----:B------:R-:W-:-:S04]  /*f2e0*/  UIMAD UR8, UR8, UR5, UR5 ;  /* 0x00000005080872a4 */ /* 0x000fc8000f8e0205 */
[----:B------:R-:W-:-:S04]  /*f2f0*/  UISETP.LT.AND UP1, UPT, UR4, UR8, UPT ;  /* 0x000000080400728c */ /* 0x000fc8000bf21270 */
[----:B------:R-:W-:-:S12]  /*f300*/  USEL UR4, UR4, UR8, UP1 ;  /* 0x0000000804047287 */ /* 0x000fd80008800000 */
.L_x_1069:
[----:B------:R-:W-:Y:S01]  /*f310*/  UISETP.NE.AND UP1, UPT, UR50, URZ, UPT ;  /* 0x0000003f3200728c */ /* 0x000fe2000bf25270 */
[----:B------:R-:W-:Y:S01]  /*f320*/  PLOP3.LUT P0, PT, PT, PT, UP0, 0x40, 0x0 ;  /* 0x000000000000781c */ /* 0x000fe20003f0e808 */
[----:B------:R-:W-:Y:S01]  /*f330*/  UIADD3 UR6, UR4, 0x5f, URZ ;  /* 0x0000005f04067890 */ /* 0x000fe2000fffe03f */
[----:B------:R-:W-:-:S03]  /*f340*/  UMOV UR10, UR44 ;  /* 0x0000002c000a7c82 */ /* 0x000fc60008000000 */
[----:B------:R-:W-:-:S04]  /*f350*/  UIMAD.WIDE UR6, UR6, 0x2aaaaaab, URZ ;  /* 0x2aaaaaab060678a5 */ /* 0x000fc8000f8e023f */
[----:B------:R-:W-:Y:S01]  /*f360*/  USHF.R.U32.HI UR4, URZ, 0x1f, UR7 ;  /* 0x0000001f3f047899 */ /* 0x000fe20008011607 */
[----:B------:R-:W-:Y:S02]  /*f370*/  @UP1 ULDC UR8, c[0x0][0x44c] ;  /* 0x0001130000081ab9 */ /* 0x000fe40000000800 */
[----:B------:R-:W-:Y:S01]  /*f380*/  @UP1 ULDC UR6, c[0x0][0x450] ;  /* 0x0001140000061ab9 */ /* 0x000fe20000000800 */
[----:B------:R-:W-:Y:S02]  /*f390*/  UIMAD.WIDE.U32 UR8, UR44, UR8, URZ ;  /* 0x000000082c0872a5 */ /* 0x000fe4000f8e003f */
[----:B------:R-:W-:Y:S02]  /*f3a0*/  ULEA.HI.SX32 UR4, UR7, UR4, 0x1c ;  /* 0x0000000407047291 */ /* 0x000fe4000f8fe23f */
[----:B------:R-:W-:Y:S02]  /*f3b0*/  @UP1 USHF.R.U32.HI UR10, URZ, UR6, UR9 ;  /* 0x000000063f0a1299 */ /* 0x000fe40008011609 */
[----:B------:R-:W-:-:S02]  /*f3c0*/  UISETP.LT.AND UP1, UPT, UR41, UR4, UPT ;  /* 0x000000042900728c */ /* 0x000fc4000bf21270 */
[----:B------:R-:W-:Y:S01]  /*f3d0*/  UIADD3 UR6, UR40, UR10, URZ ;  /* 0x0000000a28067290 */ /* 0x000fe2000fffe03f */
[----:B------:R-:W-:Y:S01]  /*f3e0*/  ULDC UR8, c[0x0][0x9dc] ;  /* 0x0002770000087ab9 */ /* 0x000fe20000000800 */
[----:B------:R-:W-:Y:S02]  /*f3f0*/  USEL UR45, UR41, UR4, UP1 ;  /* 0x00000004292d7287 */ /* 0x000fe40008800000 */
[----:B------:R-:W-:Y:S01]  /*f400*/  UIADD3 UR8, UR6, -UR8, URZ ;  /* 0x8000000806087290 */ /* 0x000fe2000fffe03f */
[----:B------:R-:W-:Y:S11]  /*f410*/  @P0 BRA `(.L_x_1072) ;  /* 0x0000000000480947 */ /* 0x000ff60003800000 */
[----:B------:R-:W-:Y:S02]  /*f420*/  UMOV UR4, UR6 ;  /* 0x0000000600047c82 */ /* 0x000fe40008000000 */
[----:B------:R-:W-:-:S06]  /*f430*/  UISETP.GT.AND UP0, UPT, UR4, -0x1, UPT ;  /* 0xffffffff0400788c */ /* 0x000fcc000bf04270 */
[----:B------:R-:W-:-:S13]  /*f440*/  PLOP3.LUT P0, PT, PT, PT, UP0, 0x80, 0x0 ;  /* 0x000000000000781c */ /* 0x000fda0003f0f008 */
[----:B------:R-:W-:Y:S05]  /*f450*/  @P0 BRA `(.L_x_1073) ;  /* 0x00000000001c0947 */ /* 0x000fea0003800000 */
[----:B------:R-:W-:Y:S02]  /*f460*/  UISETP.NE.AND UP0, UPT, UR5, 0x1, UPT ;  /* 0x000000010500788c */ /* 0x000fe4000bf05270 */
[----:B------:R-:W-:-:S09]  /*f470*/  ULOP3.LUT UR4, URZ, UR4, URZ, 0x33, !UPT ;  /* 0x000000043f047292 */ /* 0x000fd2000f8e333f */
[----:B------:R-:W-:Y:S02]  /*f480*/  @UP0 ULDC.64 UR10, c[0x0][0x9e8] ;  /* 0x00027a00000a0ab9 */ /* 0x000fe40000000a00 */
[----:B------:R-:W-:-:S04]  /*f490*/  UIMAD.WIDE.U32 UR6, UR4, UR10, URZ ;  /* 0x0000000a040672a5 */ /* 0x000fc8000f8e003f */
[----:B------:R-:W-:-:S04]  /*f4a0*/  @UP0 USHF.R.U32.HI UR4, URZ, UR11, UR7 ;  /* 0x0000000b3f040299 */ /* 0x000fc80008011607 */
[----:B------:R-:W-:Y:S01]  /*f4b0*/  ULOP3.LUT UR4, URZ, UR4, URZ, 0x33, !UPT ;  /* 0x000000043f047292 */ /* 0x000fe2000f8e333f */
[----:B------:R-:W-:Y:S11]  /*f4c0*/  BRA `(.L_x_1074) ;  /* 0x0000000000107947 */ /* 0x000ff60003800000 */
.L_x_1073:
[----:B------:R-:W-:-:S11]  /*f4d0*/  UISETP.NE.AND UP0, UPT, UR5, 0x1, UPT ;  /* 0x000000010500788c */ /* 0x000fd6000bf05270 */
[----:B------:R-:W-:Y:S02]  /*f4e0*/  @UP0 ULDC.64 UR10, c[0x0][0x9e8] ;  /* 0x00027a00000a0ab9 */ /* 0x000fe40000000a00 */
[----:B------:R-:W-:-:S04]  /*f4f0*/  UIMAD.WIDE.U32 UR6, UR4, UR10, URZ ;  /* 0x0000000a040672a5 */ /* 0x000fc8000f8e003f */
[----:B------:R-:W-:-:S12]  /*f500*/  @UP0 USHF.R.U32.HI UR4, URZ, UR11, UR7 ;  /* 0x0000000b3f040299 */ /* 0x000fd80008011607 */
.L_x_1074:
[----:B------:R-:W-:-:S04]  /*f510*/  UIMAD UR4, UR4, UR5, URZ ;  /* 0x00000005040472a4 */ /* 0x000fc8000f8e023f */
[----:B------:R-:W-:-:S04]  /*f520*/  UISETP.LT.AND UP0, UPT, UR8, UR4, UPT ;  /* 0x000000040800728c */ /* 0x000fc8000bf01270 */
[----:B------:R-:W-:-:S12]  /*f530*/  USEL UR8, UR8, UR4, !UP0 ;  /* 0x0000000408087287 */ /* 0x000fd8000c000000 */
.L_x_1072:
[----:B------:R-:W-:Y:S01]  /*f540*/  UIMAD.WIDE UR4, UR8, 0x2aaaaaab, URZ ;  /* 0x2aaaaaab080478a5 */ /* 0x000fe2000f8e023f */
[----:B------:R-:W-:Y:S03]  /*f550*/  BSSY B7, `(.L_x_1075) ;  /* 0x0000328000077945 */ /* 0x000fe60003800000 */
[----:B------:R-:W-:-:S04]  /*f560*/  USHF.R.U32.HI UR4, URZ, 0x1f, UR5 ;  /* 0x0000001f3f047899 */ /* 0x000fc80008011605 */
[----:B------:R-:W-:-:S04]  /*f570*/  ULEA.HI.SX32 UR4, UR5, UR4, 0x1c ;  /* 0x0000000405047291 */ /* 0x000fc8000f8fe23f */
[----:B------:R-:W-:-:S04]  /*f580*/  UISETP.LT.AND UP0, UPT, URZ, UR4, UPT ;  /* 0x000000043f00728c */ /* 0x000fc8000bf01270 */
[----:B------:R-:W-:-:S04]  /*f590*/  USEL UR46, URZ, UR4, !UP0 ;  /* 0x000000043f2e7287 */ /* 0x000fc8000c000000 */
[----:B------:R-:W-:-:S06]  /*f5a0*/  UISETP.GT.AND UP0, UPT, UR45, UR46, UPT ;  /* 0x0000002e2d00728c */ /* 0x000fcc000bf04270 */
[----:B------:R-:W-:-:S13]  /*f5b0*/  PLOP3.LUT P0, PT, PT, PT, UP0, 0x80, 0x0 ;  /* 0x000000000000781c */ /* 0x000fda0003f0f008 */
[----:B------:R-:W-:Y:S05]  /*f5c0*/  @P0 BRA `(.L_x_1076) ;  /* 0x0000000000440947 */ /* 0x000fea0003800000 */
[----:B------:R-:W0:Y:S02]  /*f5d0*/  S2R R0, SR_TID.X ;  /* 0x0000000000007919 */ /* 0x000e240000002100 */
[----:B0-----:R-:W-:-:S04]  /*f5e0*/  LOP3.LUT R0, R0, 0x7f, RZ, 0xc0, !PT ;  /* 0x0000007f00007812 */ /* 0x001fc800078ec0ff */
[----:B------:R-:W-:-:S13]  /*f5f0*/  ISETP.NE.AND P2, PT, R0, RZ, PT ;  /* 0x000000ff0000720c */ /* 0x000fda0003f45270 */
[----:B------:R-:W-:Y:S05]  /*f600*/  @P2 BRA `(.L_x_1077) ;  /* 0x0000003000702947 */ /* 0x000fea0003800000 */
[----:B------:R-:W0:Y:S01]  /*f610*/  S2R R7, SR_LANEID ;  /* 0x0000000000077919 */ /* 0x000e220000000000 */
[----:B------:R-:W-:Y:S01]  /*f620*/  VOTEU.ANY UR4, UPT, PT ;  /* 0x0000000000047886 */ /* 0x000fe200038e0100 */
[----:B------:R-:W1:Y:S01]  /*f630*/  LDC.64 R2, c[0x0][0xc80] ;  /* 0x00032000ff027b82 */ /* 0x000e620000000a00 */
[----:B------:R-:W0:Y:S08]  /*f640*/  FLO.U32 R0, UR4 ;  /* 0x0000000400007d00 */ /* 0x000e3000080e0000 */
[----:B------:R-:W1:Y:S01]  /*f650*/  POPC R5, UR4 ;  /* 0x0000000400057d09 */ /* 0x000e620008000000 */
[----:B0-----:R-:W-:-:S13]  /*f660*/  ISETP.EQ.U32.AND P0, PT, R0, R7, PT ;  /* 0x000000070000720c */ /* 0x001fda0003f02070 */
[----:B-1----:R-:W2:Y:S01]  /*f670*/  @P0 ATOMG.E.ADD.STRONG.GPU PT, R3, desc[UR36][R2.64], R5 ;  /* 0x00000005020309a8 */ /* 0x002ea200081ee1e4 */
[----:B------:R-:W0:Y:S02]  /*f680*/  S2R R4, SR_LTMASK ;  /* 0x0000000000047919 */ /* 0x000e240000003900 */
[----:B0-----:R-:W-:-:S04]  /*f690*/  LOP3.LUT R4, R4, UR4, RZ, 0xc0, !PT ;  /* 0x0000000404047c12 */ /* 0x001fc8000f8ec0ff */
[----:B------:R-:W0:Y:S01]  /*f6a0*/  POPC R7, R4 ;  /* 0x0000000400077309 */ /* 0x000e220000000000 */
[----:B--2---:R-:W0:Y:S02]  /*f6b0*/  SHFL.IDX PT, R0, R3, R0, 0x1f ;  /* 0x00001f0003007589 */ /* 0x004e2400000e0000 */
[----:B0-----:R-:W-:Y:S01]  /*f6c0*/  IADD3 R34, R0, UR47, R7 ;  /* 0x0000002f00227c10 */ /* 0x001fe2000fffe007 */
[----:B------:R-:W-:Y:S06]  /*f6d0*/  BRA `(.L_x_1077) ;  /* 0x00000030003c7947 */ /* 0x000fec0003800000 */
.L_x_1076:
[----:B------:R-:W-:Y:S01]  /*f6e0*/  VIADD R0, R16, 0x18400 ;  /* 0x0001840010007836 */ /* 0x000fe20000000000 */
[----:B------:R-:W-:Y:S04]  /*f6f0*/  BSSY B6, `(.L_x_1078) ;  /* 0x0000013000067945 */ /* 0x000fe80003800000 */
[----:B------:R-:W-:-:S13]  /*f700*/  LOP3.LUT P0, RZ, R0, 0x3ff, RZ, 0xc0, !PT ;  /* 0x000003ff00ff7812 */ /* 0x000fda000780c0ff */
[----:B------:R-:W-:Y:S05]  /*f710*/  @!P0 BRA `(.L_x_1079) ;  /* 0x0000000000408947 */ /* 0x000fea0003800000 */
[----:B------:R-:W-:Y:S01]  /*f720*/  MOV R2, 0x0 ;  /* 0x0000000000027802 */ /* 0x000fe20000000f00 */
[----:B------:R-:W-:Y:S01]  /*f730*/  ULDC.64 UR4, c[0x4][0x90] ;  /* 0x0100240000047ab9 */ /* 0x000fe20000000a00 */
[----:B------:R-:W-:Y:S01]  /*f740*/  ULDC.64 UR6, c[0x4][0x98] ;  /* 0x0100260000067ab9 */ /* 0x000fe20000000a00 */
[----:B------:R-:W-:Y:S02]  /*f750*/  IMAD.U32 R4, RZ, RZ, UR4 ;  /* 0x00000004ff047e24 */ /* 0x000fe4000f8e00ff */
[----:B------:R-:W-:Y:S01]  /*f760*/  IMAD.U32 R5, RZ, RZ, UR5 ;  /* 0x00000005ff057e24 */ /* 0x000fe2000f8e00ff */
[----:B------:R-:W0:Y:S01]  /*f770*/  LDC.64 R2, c[0x4][R2] ;  /* 0x0100000002027b82 */ /* 0x000e220000000a00 */
[----:B------:R-:W-:Y:S01]  /*f780*/  ULDC.64 UR4, c[0x4][0x8] ;  /* 0x0100020000047ab9 */ /* 0x000fe20000000a00 */
[----:B------:R-:W-:Y:S02]  /*f790*/  IMAD.U32 R6, RZ, RZ, UR6 ;  /* 0x00000006ff067e24 */ /* 0x000fe4000f8e00ff */
[----:B------:R-:W-:-:S02]  /*f7a0*/  IMAD.U32 R7, RZ, RZ, UR7 ;  /* 0x00000007ff077e24 */ /* 0x000fc4000f8e00ff */
[----:B------:R-:W-:Y:S02]  /*f7b0*/  IMAD.U32 R10, RZ, RZ, UR4 ;  /* 0x00000004ff0a7e24 */ /* 0x000fe4000f8e00ff */
[----:B------:R-:W-:Y:S02]  /*f7c0*/  IMAD.U32 R11, RZ, RZ, UR5 ;  /* 0x00000005ff0b7e24 */ /* 0x000fe4000f8e00ff */
[----:B------:R-:W-:Y:S02]  /*f7d0*/  IMAD.MOV.U32 R8, RZ, RZ, 0x70 ;  /* 0x00000070ff087424 */ /* 0x000fe400078e00ff */
[----:B------:R-:W-:Y:S02]  /*f7e0*/  IMAD.MOV.U32 R12, RZ, RZ, 0x1 ;  /* 0x00000001ff0c7424 */ /* 0x000fe400078e00ff */
[----:B------:R-:W-:-:S07]  /*f7f0*/  IMAD.MOV.U32 R13, RZ, RZ, RZ ;  /* 0x000000ffff0d7224 */ /* 0x000fce00078e00ff */
[----:B------:R-:W-:-:S07]  /*f800*/  LEPC R20, `(.L_x_1079) ;  /* 0x000000001014794e */ /* 0x000fce0000000000 */
[----:B0----5:R-:W-:Y:S05]  /*f810*/  CALL.ABS.NOINC R2 ;  /* 0x0000000002007343 */ /* 0x021fea0003c00000 */
.L_x_1079:
[----:B------:R-:W-:Y:S05]  /*f820*/  BSYNC B6 ;  /* 0x0000000000067941 */ /* 0x000fea0003800000 */
.L_x_1078:
        /* <DEDUP_REMOVED lines=19> */
[----:B-1---5:R-:W-:Y:S05]  /*f960*/  CALL.ABS.NOINC R2 ;  /* 0x0000000002007343 */ /* 0x022fea0003c00000 */
.L_x_1082:
[----:B------:R0:W1:Y:S01]  /*f970*/  LDC.64 R2, c[0x4][R17] ;  /* 0x0100000011027b82 */ /* 0x0000620000000a00 */
[----:B------:R-:W-:Y:S01]  /*f980*/  ULDC.64 UR4, c[0x4][0x90] ;  /* 0x0100240000047ab9 */ /* 0x000fe20000000a00 */
[----:B------:R-:W-:Y:S01]  /*f990*/  ULDC.64 UR6, c[0x4][0x98] ;  /* 0x0100260000067ab9 */ /* 0x000fe20000000a00 */
[----:B------:R-:W-:Y:S02]  /*f9a0*/  IMAD.U32 R4, RZ, RZ, UR4 ;  /* 0x00000004ff047e24 */ /* 0x000fe4000f8e00ff */
        /* <DEDUP_REMOVED lines=11> */
.L_x_1081:
[----:B------:R-:W-:Y:S05]  /*fa60*/  BSYNC B6 ;  /* 0x0000000000067941 */ /* 0x000fea0003800000 */
.L_x_1080:
[----:B------:R-:W-:Y:S01]  /*fa70*/  ULDC.64 UR4, c[0x0][0x9f8] ;  /* 0x00027e0000047ab9 */ /* 0x000fe20000000a00 */
[----:B------:R-:W-:Y:S01]  /*fa80*/  IMAD.U32 R29, RZ, RZ, UR43 ;  /* 0x0000002bff1d7e24 */ /* 0x000fe2000f8e00ff */
[----:B------:R-:W-:Y:S01]  /*fa90*/  UISETP.NE.U32.AND UP0, UPT, UR4, URZ, UPT ;  /* 0x0000003f0400728c */ /* 0x000fe2000bf05070 */
[----:B------:R-:W0:Y:S03]  /*faa0*/  LDC R10, c[0x0][0x430] ;  /* 0x00010c00ff0a7b82 */ /* 0x000e260000000800 */
[----:B------:R-:W-:-:S06]  /*fab0*/  UISETP.NE.AND.EX UP0, UPT, UR5, URZ, UPT, UP0 ;  /* 0x0000003f0500728c */ /* 0x000fcc000bf05300 */
[----:B------:R-:W-:-:S05]  /*fac0*/  PLOP3.LUT P0, PT, PT, PT, UP0, 0x80, 0x0 ;  /* 0x000000000000781c */ /* 0x000fca0003f0f008 */
[----:B------:R-:W-:Y:S02]  /*fad0*/  @UP0 ULDC.64 UR4, c[0x0][0x9f8] ;  /* 0x00027e0000040ab9 */ /* 0x000fe40000000a00 */
[----:B------:R-:W-:-:S06]  /*fae0*/  @UP0 UIMAD.WIDE UR4, UR43, 0x4, UR4 ;  /* 0x000000042b0408a5 */ /* 0x000fcc000f8e0204 */
[----:B------:R-:W-:Y:S01]  /*faf0*/  IMAD.U32 R2, RZ, RZ, UR4 ;  /* 0x00000004ff027e24 */ /* 0x000fe2000f8e00ff */
[----:B------:R-:W-:Y:S01]  /*fb00*/  ULDC UR4, c[0x0][0xc48] ;  /* 0x0003120000047ab9 */ /* 0x000fe20000000800 */
[----:B------:R-:W-:-:S05]  /*fb10*/  IMAD.U32 R3, RZ, RZ, UR5 ;  /* 0x00000005ff037e24 */ /* 0x000fca000f8e00ff */
[----:B------:R1:W5:Y:S01]  /*fb20*/  @P0 LDG.E R29, desc[UR36][R2.64] ;  /* 0x00000024021d0981 */ /* 0x000362000c1e1900 */
[----:B------:R-:W-:Y:S01]  /*fb30*/  UMOV UR5, 0xffffffff ;  /* 0xffffffff00057882 */ /* 0x000fe20000000000 */
[----:B------:R-:W-:Y:S02]  /*fb40*/  IMAD.U32 R22, RZ, RZ, UR4 ;  /* 0x00000004ff167e24 */ /* 0x000fe4000f8e00ff */
[----:B------:R-:W-:Y:S05]  /*fb50*/  BRA.DIV UR5, `(.L_x_1083) ;  /* 0x0000003605487947 */ /* 0x000fea000b800000 */
.L_x_1137:
[----:B------:R-:W2:Y:S01]  /*fb60*/  S2R R0, SR_TID.X ;  /* 0x0000000000007919 */ /* 0x000ea20000002100 */
[----:B------:R-:W-:Y:S01]  /*fb70*/  UIADD3 UR4, UR45, -0x1, URZ ;  /* 0xffffffff2d047890 */ /* 0x000fe2000fffe03f */
[----:B0-----:R-:W-:Y:S02]  /*fb80*/  ISETP.NE.AND P1, PT, R10, 0x1, PT ;  /* 0x000000010a00780c */ /* 0x001fe40003f25270 */
[----:B-----5:R-:W-:Y:S02]  /*fb90*/  SHF.R.S32.HI R33, RZ, 0x1f, R29 ;  /* 0x0000001fff217819 */ /* 0x020fe4000001141d */
[----:B------:R-:W-:Y:S01]  /*fba0*/  LOP3.LUT R19, R19, 0xffffff7f, RZ, 0xc0, !PT ;  /* 0xffffff7f13137812 */ /* 0x000fe200078ec0ff */
[----:B------:R-:W-:-:S08]  /*fbb0*/  IMAD.U32 R7, RZ, RZ, UR4 ;  /* 0x00000004ff077e24 */ /* 0x000fd0000f8e00ff */
[----:B-1----:R-:W0:Y:S01]  /*fbc0*/  @P1 LDC R3, c[0x0][0x434] ;  /* 0x00010d00ff031b82 */ /* 0x002e220000000800 */
[----:B------:R-:W-:-:S07]  /*fbd0*/  @P1 LOP3.LUT R19, R19, 0x80, RZ, 0xfc, !PT ;  /* 0x0000008013131812 */ /* 0x000fce00078efcff */
[----:B------:R-:W1:Y:S01]  /*fbe0*/  @P1 LDC R5, c[0x0][0x438] ;  /* 0x00010e00ff051b82 */ /* 0x000e620000000800 */
[----:B--2---:R-:W-:-:S05]  /*fbf0*/  IMAD.SHL.U32 R8, R0, 0x10, RZ ;  /* 0x0000001000087824 */ /* 0x004fca00078e00ff */
[----:B------:R-:W-:-:S05]  /*fc00*/  LOP3.LUT R8, R36, 0x70, R8, 0xf8, !PT ;  /* 0x0000007024087812 */ /* 0x000fca00078ef808 */
[----:B------:R-:W-:-:S04]  /*fc10*/  IMAD R7, R7, 0x60, R8 ;  /* 0x0000006007077824 */ /* 0x000fc800078e0208 */
[C---:B------:R-:W-:Y:S01]  /*fc20*/  IMAD.IADD R0, R7.reuse, 0x1, R32 ;  /* 0x0000000107007824 */ /* 0x040fe200078e0220 */
[----:B------:R-:W-:-:S03]  /*fc30*/  ISETP.GE.AND P0, PT, R7, UR38, PT ;  /* 0x0000002607007c0c */ /* 0x000fc6000bf06270 */
[----:B0-----:R-:W-:Y:S01]  /*fc40*/  @P1 IMAD.HI.U32 R2, R0, R3, RZ ;  /* 0x0000000300021227 */ /* 0x001fe200078e00ff */
[----:B------:R-:W-:-:S03]  /*fc50*/  ISETP.GT.U32.OR P0, PT, R8, 0x5f, P0 ;  /* 0x0000005f0800780c */ /* 0x000fc60000704470 */
[----:B------:R-:W-:Y:S01]  /*fc60*/  IMAD.MOV.U32 R9, RZ, RZ, R0 ;  /* 0x000000ffff097224 */ /* 0x000fe200078e0000 */
[----:B-1----:R-:W-:-:S09]  /*fc70*/  @P1 SHF.R.U32.HI R9, RZ, R5, R2 ;  /* 0x00000005ff091219 */ /* 0x002fd20000011602 */
[----:B------:R-:W0:Y:S01]  /*fc80*/  @!P0 LDC.64 R6, c[0x0][0x428] ;  /* 0x00010a00ff068b82 */ /* 0x000e220000000a00 */
[----:B------:R-:W-:-:S07]  /*fc90*/  @!P0 SHF.R.S32.HI R3, RZ, 0x1f, R9 ;  /* 0x0000001fff038819 */ /* 0x000fce0000011409 */
[----:B------:R-:W1:Y:S01]  /*fca0*/  @!P0 LDC.64 R4, c[0x0][0x418] ;  /* 0x00010600ff048b82 */ /* 0x000e620000000a00 */
[----:B0-----:R-:W-:-:S04]  /*fcb0*/  @!P0 IMAD R2, R33, R6, RZ ;  /* 0x0000000621028224 */ /* 0x001fc800078e02ff */
[----:B------:R-:W-:Y:S02]  /*fcc0*/  @!P0 IMAD R7, R29, R7, R2 ;  /* 0x000000071d078224 */ /* 0x000fe400078e0202 */
[----:B------:R-:W-:-:S04]  /*fcd0*/  @!P0 IMAD.MOV.U32 R2, RZ, RZ, R9 ;  /* 0x000000ffff028224 */ /* 0x000fc800078e0009 */
[----:B------:R-:W-:-:S04]  /*fce0*/  @!P0 IMAD.WIDE.U32 R2, R29, R6, R2 ;  /* 0x000000061d028225 */ /* 0x000fc800078e0002 */
[----:B------:R-:W-:Y:S01]  /*fcf0*/  @!P0 IMAD.IADD R3, R3, 0x1, R7 ;  /* 0x0000000103038824 */ /* 0x000fe200078e0207 */
[----:B-1----:R-:W-:Y:S01]  /*fd00*/  @!P0 LEA R4, P1, R2, R4, 0x2 ;  /* 0x0000000402048211 */ /* 0x002fe200078210ff */
[----:B------:R-:W-:-:S03]  /*fd10*/  IMAD.MOV.U32 R6, RZ, RZ, RZ ;  /* 0x000000ffff067224 */ /* 0x000fc600078e00ff */
[----:B------:R-:W-:Y:S01]  /*fd20*/  @!P0 LEA.HI.X R5, R2, R5, R3, 0x2, P1 ;  /* 0x0000000502058211 */ /* 0x000fe200008f1403 */
[----:B------:R-:W-:-:S04]  /*fd30*/  IMAD.MOV R7, RZ, RZ, -R9 ;  /* 0x000000ffff077224 */ /* 0x000fc800078e0a09 */
[----:B------:R0:W5:Y:S01]  /*fd40*/  @!P0 LDG.E R6, desc[UR36][R4.64] ;  /* 0x0000002404068981 */ /* 0x000162000c1e1900 */
[----:B------:R-:W-:Y:S01]  /*fd50*/  ISETP.GT.U32.AND P0, PT, R8, 0x5f, PT ;  /* 0x0000005f0800780c */ /* 0x000fe20003f04070 */
[----:B------:R-:W-:Y:S01]  /*fd60*/  IMAD R3, RZ, RZ, -UR43 ;  /* 0x8000002bff037e24 */ /* 0x000fe2000f8e02ff */
[----:B------:R-:W-:Y:S01]  /*fd70*/  LOP3.LUT R19, R19, 0xffffffbf, RZ, 0xc0, !PT ;  /* 0xffffffbf13137812 */ /* 0x000fe200078ec0ff */
[----:B------:R-:W-:Y:S02]  /*fd80*/  IMAD.U32 R24, RZ, RZ, UR4 ;  /* 0x00000004ff187e24 */ /* 0x000fe4000f8e00ff */
[----:B------:R-:W-:Y:S02]  /*fd90*/  IMAD R22, R22, R3, UR42 ;  /* 0x0000002a16167e24 */ /* 0x000fe4000f8e0203 */
[----:B0-----:R-:W-:-:S03]  /*fda0*/  IMAD R5, R10, R7, R0 ;  /* 0x000000070a057224 */ /* 0x001fc600078e0200 */
[----:B------:R-:W-:Y:S01]  /*fdb0*/  SHF.R.S32.HI R28, RZ, 0x1f, R22 ;  /* 0x0000001fff1c7819 */ /* 0x000fe20000011416 */
[----:B------:R-:W-:-:S05]  /*fdc0*/  IMAD.U32 R0, RZ, RZ, UR48 ;  /* 0x00000030ff007e24 */ /* 0x000fca000f8e00ff */
[----:B------:R-:W-:-:S13]  /*fdd0*/  ISETP.NE.AND P2, PT, R0, 0x3, PT ;  /* 0x000000030000780c */ /* 0x000fda0003f45270 */
[----:B------:R-:W-:-:S04]  /*fde0*/  @P2 LOP3.LUT R19, R19, 0x40, RZ, 0xfc, !PT ;  /* 0x0000004013132812 */ /* 0x000fc800078efcff */
[----:B------:R-:W-:-:S04]  /*fdf0*/  LOP3.LUT R19, R19, 0xffffffdf, RZ, 0xc0, !PT ;  /* 0xffffffdf13137812 */ /* 0x000fc800078ec0ff */
[----:B------:R-:W-:Y:S01]  /*fe00*/  @P0 LOP3.LUT R19, R19, 0x20, RZ, 0xfc, !PT ;  /* 0x0000002013130812 */ /* 0x000fe200078efcff */
[----:B------:R-:W-:Y:S06]  /*fe10*/  @!P2 BRA `(.L_x_1084) ;  /* 0x000000000004a947 */ /* 0x000fec0003800000 */
[----:B------:R-:W-:Y:S01]  /*fe20*/  BPT.TRAP 0x1 ;  /* 0x000000040000795c */ /* 0x000fe20000300000 */
.L_x_1084:
[----:B------:R-:W-:Y:S01]  /*fe30*/  SHF.R.S32.HI R7, RZ, 0x1f, R5 ;  /* 0x0000001fff077819 */ /* 0x000fe20000011405 */
[----:B------:R-:W-:Y:S01]  /*fe40*/  ULDC.64 UR4, c[0x0][0x328] ;  /* 0x0000ca0000047ab9 */ /* 0x000fe20000000a00 */
[----:B-----5:R-:W-:Y:S01]  /*fe50*/  SHF.R.S32.HI R4, RZ, 0x1f, R6 ;  /* 0x0000001fff047819 */ /* 0x020fe20000011406 */
[----:B------:R-:W-:Y:S01]  /*fe60*/  IMAD.WIDE.U32 R2, R5, UR4, RZ ;  /* 0x0000000405027c25 */ /* 0x000fe2000f8e00ff */
[----:B------:R-:W-:Y:S03]  /*fe70*/  BSSY B0, `(.L_x_1085) ;  /* 0x0000015000007945 */ /* 0x000fe60003800000 */
[----:B------:R-:W-:-:S04]  /*fe80*/  IMAD R0, R7, UR4, RZ ;  /* 0x0000000407007c24 */ /* 0x000fc8000f8e02ff */
[----:B------:R-:W-:Y:S01]  /*fe90*/  IMAD R9, R5, UR5, R0 ;  /* 0x0000000505097c24 */ /* 0x000fe2000f8e0200 */
[----:B------:R-:W-:Y:S01]  /*fea0*/  ULDC.64 UR4, c[0x0][0x338] ;  /* 0x0000ce0000047ab9 */ /* 0x000fe20000000a00 */
[----:B------:R-:W-:Y:S02]  /*feb0*/  IMAD R0, R23, 0x8, R16 ;  /* 0x0000000817007824 */ /* 0x000fe400078e0210 */
        /* <DEDUP_REMOVED lines=12> */
[----:B------:R-:W-:Y:S02]  /*ff80*/  LEA.HI.X R18, R2, UR5, R3, 0x1, P0 ;  /* 0x0000000502127c11 */ /* 0x000fe400080f0c03 */
[----:B------:R-:W-:-:S04]  /*ff90*/  SHF.L.U32 R3, R26, 0x1f, RZ ;  /* 0x0000001f1a037819 */ /* 0x000fc800000006ff */
[----:B------:R-:W0:Y:S02]  /*ffa0*/  SYNCS.PHASECHK.TRANS64.TRYWAIT P0, [R0+URZ+0x2a840], R3 ;  /* 0x02a84003000075a7 */ /* 0x000e24000800017f */
[----:B0-----:R-:W-:Y:S05]  /*ffb0*/  @!P0 BRA `(.L_x_1086) ;  /* 0x00000030005c8947 */ /* 0x001fea0003800000 */
.L_x_1138:
[----:B------:R-:W-:Y:S05]  /*ffc0*/  BSYNC B0 ;  /* 0x0000000000007941 */ /* 0x000fea0003800000 */
.L_x_1085:
[----:B------:R-:W-:Y:S01]  /*ffd0*/  ULDC.64 UR4, c[0x0][0x300] ;  /* 0x0000c00000047ab9 */ /* 0x000fe20000000a00 */
[----:B------:R-:W-:Y:S01]  /*ffe0*/  LOP3.LUT P4, RZ, R19, 0x10, RZ, 0xc0, !PT ;  /* 0x0000001013ff7812 */ /* 0x000fe2000788c0ff */
        /* <DEDUP_REMOVED lines=10> */
[----:B------:R-:W-:Y:S01]  /*10090*/  ULDC.64 UR4, c[0x0][0x308] ;  /* 0x0000c20000047ab9 */ /* 0x000fe20000000a00 */
[----:B------:R-:W-:Y:S02]  /*100a0*/  IMAD.MOV.U32 R7, RZ, RZ, -0x60 ;  /* 0xffffffa0ff077424 */ /* 0x000fe400078e00ff */
[----:B------:R-:W-:Y:S02]  /*100b0*/  IMAD.IADD R3, R3, 0x1, R5 ;  /* 0x0000000103037824 */ /* 0x000fe400078e0205 */
[----:B------:R-:W-:Y:S02]  /*100c0*/  IMAD R5, R28, UR4, RZ ;  /* 0x000000041c057c24 */ /* 0x000fe4000f8e02ff */
[----:B------:R-:W-:-:S04]  /*100d0*/  IMAD.WIDE.U32 R2, R22, UR4, R2 ;  /* 0x0000000416027c25 */ /* 0x000fc8000f8e0002 */
[----:B------:R-:W-:Y:S01]  /*100e0*/  IMAD R5, R22, UR5, R5 ;  /* 0x0000000516057c24 */ /* 0x000fe2000f8e0205 */
[----:B------:R-:W-:Y:S01]  /*100f0*/  ULDC.64 UR4, c[0x0][0x2e8] ;  /* 0x0000ba0000047ab9 */ /* 0x000fe20000000a00 */
[----:B------:R-:W-:Y:S01]  /*10100*/  IMAD R7, R24, R7, UR38 ;  /* 0x0000002618077e24 */ /* 0x000fe2000f8e0207 */
[C---:B------:R-:W-:Y:S01]  /*10110*/  LEA R4, P0, R2.reuse, UR4, 0x1 ;  /* 0x0000000402047c11 */ /* 0x040fe2000f8008ff */
[----:B------:R-:W-:Y:S01]  /*10120*/  IMAD.IADD R3, R3, 0x1, R5 ;  /* 0x0000000103037824 */ /* 0x000fe200078e0205 */
[----:B------:R-:W-:Y:S01]  /*10130*/  UMOV UR4, 0xffffffff ;  /* 0xffffffff00047882 */ /* 0x000fe20000000000 */
[----:B------:R-:W-:Y:S02]  /*10140*/  IMAD.IADD R7, R7, 0x1, -R36 ;  /* 0x0000000107077824 */ /* 0x000fe400078e0a24 */
[----:B------:R-:W-:Y:S01]  /*10150*/  IMAD R5, R23, 0x4800, R30 ;  /* 0x0000480017057824 */ /* 0x000fe200078e021e */
[----:B------:R-:W-:Y:S02]  /*10160*/  LEA.HI.X R6, R2, UR5, R3, 0x1, P0 ;  /* 0x0000000502067c11 */ /* 0x000fe400080f0c03 */
[----:B------:R-:W-:Y:S01]  /*10170*/  ISETP.GE.AND P0, PT, R7, 0x1, PT ;  /* 0x000000010700780c */ /* 0x000fe20003f06270 */
[----:B------:R-:W-:-:S12]  /*10180*/  BRA.DIV UR4, `(.L_x_1087) ;  /* 0x0000002e04fc7947 */ /* 0x000fd8000b800000 */
[----:B------:R-:W0:Y:S01]  /*10190*/  SHFL.IDX PT, R14, R4, RZ, 0x181f ;  /* 0x00181fff040e7589 */ /* 0x000e2200000e0000 */
[----:B------:R-:W-:-:S03]  /*101a0*/  @P0 IMAD R9, R5, 0x2, R16 ;  /* 0x0000000205090824 */ /* 0x000fc600078e0210 */
[----:B------:R-:W1:Y:S04]  /*101b0*/  SHFL.IDX PT, R2, R6, RZ, 0x181f ;  /* 0x00181fff06027589 */ /* 0x000e6800000e0000 */
[----:B------:R-:W-:Y:S01]  /*101c0*/  SHFL.IDX PT, R8, R6, 0x1, 0x181f ;  /* 0x00381f0006087f89 */ /* 0x000fe200000e0000 */
[----:B0-----:R-:W-:-:S05]  /*101d0*/  @P0 LEA R14, P1, R37, R14, 0x1 ;  /* 0x0000000e250e0211 */ /* 0x001fca00078208ff */
[----:B-1----:R-:W-:Y:S02]  /*101e0*/  @P0 IMAD.X R3, RZ, RZ, R2, P1 ;  /* 0x000000ffff030224 */ /* 0x002fe400008e0602 */
[----:B------:R-:W-:Y:S02]  /*101f0*/  @P0 IMAD.MOV.U32 R2, RZ, RZ, R14 ;  /* 0x000000ffff020224 */ /* 0x000fe400078e000e */
[----:B------:R-:W0:Y:S04]  /*10200*/  SHFL.IDX PT, R14, R4, 0x1, 0x181f ;  /* 0x00381f00040e7f89 */ /* 0x000e2800000e0000 */
[----:B------:R-:W-:Y:S04]  /*10210*/  @P0 LDGSTS.E.BYPASS.LTC128B.128 [R9+0x18400], desc[UR36][R2.64], !P4 ;  /* 0x1840000002090fae */ /* 0x000fe8000e101d64 */
[----:B------:R-:W-:Y:S04]  /*10220*/  @P0 LDGSTS.E.BYPASS.LTC128B.128 [R9+0x1b400], desc[UR36][R2.64+0x80], !P3 ;  /* 0x1b40008002090fae */ /* 0x000fe8000d901d64 */
[----:B------:R1:W-:Y:S01]  /*10230*/  @P0 LDGSTS.E.BYPASS.LTC128B.128 [R9+0x1e400], desc[UR36][R2.64+0x100], !P2 ;  /* 0x1e40010002090fae */ /* 0x0003e2000d101d64 */
[----:B------:R-:W-:-:S13]  /*10240*/  ISETP.GE.AND P0, PT, R7, 0x11, PT ;  /* 0x000000110700780c */ /* 0x000fda0003f06270 */
[----:B0-----:R-:W-:Y:S01]  /*10250*/  @P0 LEA R14, P1, R37, R14, 0x1 ;  /* 0x0000000e250e0211 */ /* 0x001fe200078208ff */
[----:B------:R-:W-:-:S04]  /*10260*/  @P0 IMAD R25, R5, 0x2, R16 ;  /* 0x0000000205190824 */ /* 0x000fc800078e0210 */
[----:B------:R-:W-:Y:S02]  /*10270*/  @P0 IMAD.X R21, RZ, RZ, R8, P1 ;  /* 0x000000ffff150224 */ /* 0x000fe400008e0608 */
[----:B-1----:R-:W-:Y:S01]  /*10280*/  @P0 IMAD.MOV.U32 R2, RZ, RZ, R14 ;  /* 0x000000ffff020224 */ /* 0x002fe200078e000e */
[----:B------:R-:W-:Y:S01]  /*10290*/  SHFL.IDX PT, R8, R6, 0x2, 0x181f ;  /* 0x00581f0006087f89 */ /* 0x000fe200000e0000 */
[----:B------:R-:W-:-:S03]  /*102a0*/  @P0 IMAD.MOV.U32 R3, RZ, RZ, R21 ;  /* 0x000000ffff030224 */ /* 0x000fc600078e0015 */
        /* <DEDUP_REMOVED lines=31> */
[----:B------:R0:W1:Y:S01]  /*104a0*/  SHFL.IDX PT, R8, R6, 0x5, 0x181f ;  /* 0x00b81f0006087f89 */ /* 0x00006200000e0000 */
[----:B------:R-:W-:-:S03]  /*104b0*/  @P0 IMAD.MOV.U32 R3, RZ, RZ, R9 ;  /* 0x000000ffff030224 */ /* 0x000fc600078e0009 */
[----:B------:R0:W2:Y:S04]  /*104c0*/  SHFL.IDX PT, R14, R4, 0x5, 0x181f ;  /* 0x00b81f00040e7f89 */ /* 0x0000a800000e0000 */
[----:B------:R0:W-:Y:S04]  /*104d0*/  @P0 LDGSTS.E.BYPASS.LTC128B.128 [R21+0x1a400], desc[UR36][R2.64], !P4 ;  /* 0x1a40000002150fae */ /* 0x0001e8000e101d64 */
[----:B------:R0:W-:Y:S04]  /*104e0*/  @P0 LDGSTS.E.BYPASS.LTC128B.128 [R21+0x1d400], desc[UR36][R2.64+0x80], !P3 ;  /* 0x1d40008002150fae */ /* 0x0001e8000d901d64 */
[----:B------:R0:W-:Y:S02]  /*104f0*/  @P0 LDGSTS.E.BYPASS.LTC128B.128 [R21+0x20400], desc[UR36][R2.64+0x100], !P2 ;  /* 0x2040010002150fae */ /* 0x0001e4000d101d64 */
.L_x_1152:
[----:B------:R-:W-:-:S13]  /*10500*/  ISETP.GE.AND P0, PT, R7, 0x51, PT ;  /* 0x000000510700780c */ /* 0x000fda0003f06270 */
[----:B0-2---:R-:W-:Y:S01]  /*10510*/  @P0 LEA R2, P1, R37, R14, 0x1 ;  /* 0x0000000e25020211 */ /* 0x005fe200078208ff */
[----:B------:R-:W-:-:S04]  /*10520*/  @P0 IMAD R5, R5, 0x2, R16 ;  /* 0x0000000205050824 */ /* 0x000fc800078e0210 */
[----:B-1----:R-:W-:-:S05]  /*10530*/  @P0 IMAD.X R3, RZ, RZ, R8, P1 ;  /* 0x000000ffff030224 */ /* 0x002fca00008e0608 */
        /* <DEDUP_REMOVED lines=8> */
.L_x_1088:
        /* <DEDUP_REMOVED lines=10> */
.L_x_1089:
[----:B------:R1:W-:Y:S02]  /*10660*/  SYNCS.ARRIVE.TRANS64.A1T0 RZ, [R0+URZ+0x2a830], RZ ;  /* 0x02a830ff00ff79a7 */ /* 0x0003e4000810003f */
[----:B------:R-:W-:Y:S05]  /*10670*/  WARPSYNC.ALL ;  /* 0x0000000000007948 */ /* 0x000fea0003800000 */
[----:B------:R-:W-:Y:S01]  /*10680*/  BSSY B6, `(.L_x_1090) ;  /* 0x0000015000067945 */ /* 0x000fe20003800000 */
[----:B-1----:R-:W-:Y:S01]  /*10690*/  VIADD R0, R16, 0xc400 ;  /* 0x0000c40010007836 */ /* 0x002fe20000000000 */
[----:B------:R-:W-:Y:S04]  /*106a0*/  BAR.SYNC.DEFER_BLOCKING 0x8, 0x180 ;  /* 0x0206000000007b1d */ /* 0x000fe80000010000 */
[----:B------:R-:W-:-:S13]  /*106b0*/  LOP3.LUT P0, RZ, R0, 0x3ff, RZ, 0xc0, !PT ;  /* 0x000003ff00ff7812 */ /* 0x000fda000780c0ff */
[----:B------:R-:W-:Y:S05]  /*106c0*/  @!P0 BRA `(.L_x_1091) ;  /* 0x0000000000408947 */ /* 0x000fea0003800000 */
[----:B0-----:R-:W-:Y:S01]  /*106d0*/  MOV R2, 0x0 ;  /* 0x0000000000027802 */ /* 0x001fe20000000f00 */
[----:B------:R-:W-:Y:S01]  /*106e0*/  ULDC.64 UR6, c[0x4][0x90] ;  /* 0x0100240000067ab9 */ /* 0x000fe20000000a00 */
[----:B------:R-:W-:Y:S01]  /*106f0*/  ULDC.64 UR8, c[0x4][0x98] ;  /* 0x0100260000087ab9 */ /* 0x000fe20000000a00 */
[----:B------:R-:W-:Y:S01]  /*10700*/  ULDC.64 UR4, c[0x4][0x20] ;  /* 0x0100080000047ab9 */ /* 0x000fe20000000a00 */
[----:B------:R-:W-:Y:S02]  /*10710*/  IMAD.U32 R4, RZ, RZ, UR6 ;  /* 0x00000006ff047e24 */ /* 0x000fe4000f8e00ff */
[----:B------:R-:W0:Y:S01]  /*10720*/  LDC.64 R2, c[0x4][R2] ;  /* 0x0100000002027b82 */ /* 0x000e220000000a00 */
[----:B------:R-:W-:Y:S02]  /*10730*/  IMAD.U32 R5, RZ, RZ, UR7 ;  /* 0x00000007ff057e24 */ /* 0x000fe4000f8e00ff */
        /* <DEDUP_REMOVED lines=8> */
[----:B0-----:R-:W-:Y:S05]  /*107c0*/  CALL.ABS.NOINC R2 ;  /* 0x0000000002007343 */ /* 0x001fea0003c00000 */
.L_x_1091:
[----:B------:R-:W-:Y:S05]  /*107d0*/  BSYNC B6 ;  /* 0x0000000000067941 */ /* 0x000fea0003800000 */
.L_x_1090:
[----:B0-----:R-:W0:Y:S01]  /*107e0*/  S2R R2, SR_TID.X ;  /* 0x0000000000027919 */ /* 0x001e220000002100 */
[----:B------:R-:W-:Y:S01]  /*107f0*/  UISETP.NE.AND UP0, UPT, UR50, URZ, UPT ;  /* 0x0000003f3200728c */ /* 0x000fe2000bf05270 */
[----:B------:R-:W-:Y:S01]  /*10800*/  R2UR UR6, R28 ;  /* 0x000000001c0672ca */ /* 0x000fe200000e0000 */
[----:B------:R-:W-:Y:S01]  /*10810*/  ULDC.64 UR8, c[0x0][0x2d8] ;  /* 0x0000b60000087ab9 */ /* 0x000fe20000000a00 */
[----:B------:R-:W-:Y:S02]  /*10820*/  R2UR UR7, R22 ;  /* 0x00000000160772ca */ /* 0x000fe400000e0000 */
[C---:B------:R-:W-:Y:S02]  /*10830*/  LOP3.LUT P3, RZ, R19.reuse, 0x400, RZ, 0xc0, !PT ;  /* 0x0000040013ff7812 */ /* 0x040fe4000786c0ff */
[----:B------:R-:W-:Y:S02]  /*10840*/  PLOP3.LUT P0, PT, PT, PT, UP0, 0x80, 0x0 ;  /* 0x000000000000781c */ /* 0x000fe40003f0f008 */
[----:B------:R-:W-:-:S02]  /*10850*/  LOP3.LUT P4, RZ, R19, 0x200, RZ, 0xc0, !PT ;  /* 0x0000020013ff7812 */ /* 0x000fc4000788c0ff */
[----:B------:R-:W-:Y:S01]  /*10860*/  @UP0 ULDC UR4, c[0x0][0x44c] ;  /* 0x0001130000040ab9 */ /* 0x000fe20000000800 */
[----:B------:R-:W-:Y:S02]  /*10870*/  LOP3.LUT P5, RZ, R19, 0x100, RZ, 0xc0, !PT ;  /* 0x0000010013ff7812 */ /* 0x000fe400078ac0ff */
[----:B------:R-:W-:-:S04]  /*10880*/  UIMAD UR6, UR6, UR8, URZ ;  /* 0x00000008060672a4 */ /* 0x000fc8000f8e023f */
[----:B------:R-:W-:Y:S02]  /*10890*/  UIMAD UR7, UR7, UR9, UR6 ;  /* 0x00000009070772a4 */ /* 0x000fe4000f8e0206 */
[----:B------:R-:W-:Y:S01]  /*108a0*/  USHF.R.S32.HI UR6, URZ, 0x1f, UR43 ;  /* 0x0000001f3f067899 */ /* 0x000fe2000801142b */
[----:B0-----:R-:W-:-:S05]  /*108b0*/  IMAD.SHL.U32 R2, R2, 0x10, RZ ;  /* 0x0000001002027824 */ /* 0x001fca00078e00ff */
[----:B------:R-:W-:-:S05]  /*108c0*/  LOP3.LUT R2, R36, 0x70, R2, 0xf8, !PT ;  /* 0x0000007024027812 */ /* 0x000fca00078ef802 */
[----:B------:R-:W-:-:S04]  /*108d0*/  VIADD R0, R2, UR44 ;  /* 0x0000002c02007c36 */ /* 0x000fc80008000000 */
[----:B------:R-:W-:Y:S01]  /*108e0*/  @P0 IMAD.HI.U32 R3, R0, UR4, RZ ;  /* 0x0000000400030c27 */ /* 0x000fe2000f8e00ff */
[----:B------:R-:W-:Y:S01]  /*108f0*/  PLOP3.LUT P0, PT, PT, PT, UP0, 0x80, 0x0 ;  /* 0x000000000000781c */ /* 0x000fe20003f0f008 */
[----:B------:R-:W-:Y:S02]  /*10900*/  @UP0 ULDC UR4, c[0x0][0x450] ;  /* 0x0001140000040ab9 */ /* 0x000fe40000000800 */
[----:B------:R-:W-:-:S10]  /*10910*/  IMAD.MOV.U32 R2, RZ, RZ, R0 ;  /* 0x000000ffff027224 */ /* 0x000fd400078e0000 */
[----:B------:R-:W-:Y:S02]  /*10920*/  @P0 SHF.R.U32.HI R2, RZ, UR4, R3 ;  /* 0x00000004ff020c19 */ /* 0x000fe40008011603 */
[----:B------:R-:W-:-:S03]  /*10930*/  R2UR UR4, R22 ;  /* 0x00000000160472ca */ /* 0x000fc600000e0000 */
[----:B------:R-:W-:-:S10]  /*10940*/  IMAD.MOV R5, RZ, RZ, -R2 ;  /* 0x000000ffff057224 */ /* 0x000fd400078e0a02 */
[----:B------:R-:W-:-:S03]  /*10950*/  UIMAD.WIDE.U32 UR4, UR4, UR8, URZ ;  /* 0x00000008040472a5 */ /* 0x000fc6000f8e003f */
[----:B------:R-:W-:Y:S01]  /*10960*/  ULDC.64 UR8, c[0x0][0x2e0] ;  /* 0x0000b80000087ab9 */ /* 0x000fe20000000a00 */
[----:B------:R-:W-:Y:S02]  /*10970*/  UIADD3 UR5, UR5, UR7, URZ ;  /* 0x0000000705057290 */ /* 0x000fe4000fffe03f */
[----:B------:R-:W-:Y:S01]  /*10980*/  UIMAD UR6, UR6, UR8, URZ ;  /* 0x00000008060672a4 */ /* 0x000fe2000f8e023f */
[----:B------:R-:W-:Y:S01]  /*10990*/  ULDC UR7, c[0x0][0x448] ;  /* 0x0001120000077ab9 */ /* 0x000fe20000000800 */
[----:B------:R-:W-:Y:S01]  /*109a0*/  UIMAD.WIDE.U32 UR4, UR43, UR8, UR4 ;  /* 0x000000082b0472a5 */ /* 0x000fe2000f8e0004 */
[----:B------:R-:W-:Y:S01]  /*109b0*/  IMAD R5, R5, UR7, R0 ;  /* 0x0000000705057c24 */ /* 0x000fe2000f8e0200 */
[----:B------:R-:W-:Y:S01]  /*109c0*/  UIMAD UR6, UR43, UR9, UR6 ;  /* 0x000000092b0672a4 */ /* 0x000fe2000f8e0206 */
[----:B------:R-:W-:Y:S02]  /*109d0*/  SHF.R.S32.HI R0, RZ, 0x1f, R2 ;  /* 0x0000001fff007819 */ /* 0x000fe40000011402 */
[----:B------:R-:W-:Y:S01]  /*109e0*/  ULDC.64 UR8, c[0x0][0x2d0] ;  /* 0x0000b40000087ab9 */ /* 0x000fe20000000a00 */
[----:B------:R-:W-:Y:S01]  /*109f0*/  UIADD3 UR5, UR5, UR6, URZ ;  /* 0x0000000605057290 */ /* 0x000fe2000fffe03f */
[----:B------:R-:W-:-:S02]  /*10a00*/  IMAD.U32 R9, RZ, RZ, UR8 ;  /* 0x00000008ff097e24 */ /* 0x000fc4000f8e00ff */
[----:B------:R-:W-:Y:S01]  /*10a10*/  IMAD R3, R0, UR8, RZ ;  /* 0x0000000800037c24 */ /* 0x000fe2000f8e02ff */
[----:B------:R-:W-:-:S03]  /*10a20*/  SHF.R.S32.HI R0, RZ, 0x1f, R5 ;  /* 0x0000001fff007819 */ /* 0x000fc60000011405 */
[C---:B------:R-:W-:Y:S02]  /*10a30*/  IMAD R7, R2.reuse, UR9, R3 ;  /* 0x0000000902077c24 */ /* 0x040fe4000f8e0203 */
[----:B------:R-:W-:Y:S01]  /*10a40*/  IMAD.WIDE.U32 R2, R2, R9, UR4 ;  /* 0x0000000402027e25 */ /* 0x000fe2000f8e0009 */
        /* <DEDUP_REMOVED lines=11> */
[----:B------:R-:W0:Y:S01]  /*10b00*/  SHFL.IDX PT, R14, R0, RZ, 0x181f ;  /* 0x00181fff000e7589 */ /* 0x000e2200000e0000 */
[----:B------:R-:W-:-:S03]  /*10b10*/  VIADD R4, R36, UR44 ;  /* 0x0000002c24047c36 */ /* 0x000fc60008000000 */
[----:B------:R-:W1:Y:S01]  /*10b20*/  SHFL.IDX PT, R2, R5, RZ, 0x181f ;  /* 0x00181fff05027589 */ /* 0x000e6200000e0000 */
[C---:B------:R-:W-:Y:S01]  /*10b30*/  VIADD R7, R4.reuse, 0x10 ;  /* 0x0000001004077836 */ /* 0x040fe20000000000 */
[----:B------:R-:W-:Y:S02]  /*10b40*/  ISETP.GE.AND P0, PT, R4, UR39, PT ;  /* 0x0000002704007c0c */ /* 0x000fe4000bf06270 */
[----:B------:R-:W-:Y:S11]  /*10b50*/  SHFL.IDX PT, R6, R5, 0x1, 0x181f ;  /* 0x00381f0005067f89 */ /* 0x000ff600000e0000 */
        /* <DEDUP_REMOVED lines=12> */
[----:B------:R-:W-:Y:S02]  /*10c20*/  @!P0 IMAD.MOV.U32 R3, RZ, RZ, R7 ;  /* 0x000000ffff038224 */ /* 0x000fe400078e0007 */
[----:B------:R-:W-:Y:S01]  /*10c30*/  VIADD R7, R4, 0x20 ;  /* 0x0000002004077836 */ /* 0x000fe20000000000 */
        /* <DEDUP_REMOVED lines=58> */
.L_x_1169:
[----:B------:R-:W-:-:S05]  /*10fe0*/  VIADD R4, R4, 0x70 ;  /* 0x0000007004047836 */ /* 0x000fca0000000000 */
[----:B------:R-:W-:-:S13]  /*10ff0*/  ISETP.GE.AND P0, PT, R4, UR39, PT ;  /* 0x0000002704007c0c */ /* 0x000fda000bf06270 */
[----:B0-2---:R-:W-:-:S05]  /*11000*/  @!P0 LEA R2, P1, R37, R14, 0x1 ;  /* 0x0000000e25028211 */ /* 0x005fca00078208ff */
[----:B-1----:R-:W-:-:S05]  /*11010*/  @!P0 IMAD.X R3, RZ, RZ, R6, P1 ;  /* 0x000000ffff038224 */ /* 0x002fca00008e0606 */
[----:B------:R-:W-:Y:S01]  /*11020*/  @!PT LDS RZ, [RZ] ;  /* 0x00000000fffff984 */ /* 0x000fe20000000800 */
[----:B------:R-:W-:Y:S01]  /*11030*/  @!PT LDS RZ, [RZ] ;  /* 0x00000000fffff984 */ /* 0x000fe20000000800 */
[----:B------:R-:W-:Y:S01]  /*11040*/  @!PT LDS RZ, [RZ] ;  /* 0x00000000fffff984 */ /* 0x000fe20000000800 */
[----:B------:R0:W-:Y:S04]  /*11050*/  @!P0 LDGSTS.E.BYPASS.LTC128B.128 [R31+0xfc00], desc[UR36][R2.64], !P3 ;  /* 0x0fc00000021f8fae */ /* 0x0001e8000d901d64 */
[----:B------:R0:W-:Y:S04]  /*11060*/  @!P0 LDGSTS.E.BYPASS.LTC128B.128 [R31+0x13c00], desc[UR36][R2.64+0x80], !P4 ;  /* 0x13c00080021f8fae */ /* 0x0001e8000e101d64 */
[----:B------:R0:W-:Y:S01]  /*11070*/  @!P0 LDGSTS.E.BYPASS.LTC128B.128 [R31+0x17c00], desc[UR36][R2.64+0x100], !P5 ;  /* 0x17c00100021f8fae */ /* 0x0001e2000e901d64 */
[----:B------:R-:W-:Y:S01]  /*11080*/  PLOP3.LUT P0, PT, PT, PT, PT, 0x80, 0x0 ;  /* 0x000000000000781c */ /* 0x000fe20003f0f070 */
[----:B------:R-:W-:-:S12]  /*11090*/  NOP ;  /* 0x0000000000007918 */ /* 0x000fd80000000000 */
.L_x_1093:
[----:B------:R-:W-:Y:S02]  /*110a0*/  PLOP3.LUT P1, PT, P1, P0, PT, 0xa2, 0x0 ;  /* 0x000000000000781c */ /* 0x000fe40000f21472 */
[----:B------:R-:W-:-:S08]  /*110b0*/  @P0 R2UR P1, UR4, R16 ;  /* 0x00000000100402ca */ /* 0x000fd00000020000 */
[----:B------:R-:W-:-:S05]  /*110c0*/  @P0 PLOP3.LUT P0, PT, P1, PT, PT, 0x80, 0x0 ;  /* 0x000000000000081c */ /* 0x000fca0000f0f070 */
[----:B------:R-:W-:Y:S01]  /*110d0*/  @!P1 SYNCS.ARRIVE.TRANS64.RED.A0T1 RZ, [UR4+0x2a800], RZ ;  /* 0x02a800ffffff99a7 */ /* 0x000fe20008200404 */
[----:B------:R-:W-:Y:S07]  /*110e0*/  @!P1 ARRIVES.LDGSTSBAR.64.TRANSCNT [UR4+0x2a800] ;  /* 0x02a80000ff0099b0 */ /* 0x000fee0008000a84 */
[----:B------:R-:W-:Y:S05]  /*110f0*/  @P0 BRA.U.ANY `(.L_x_1093) ;  /* 0xfffffffd00e80947 */ /* 0x000fea000393ffff */
[----:B0-----:R-:W2:Y:S02]  /*11100*/  LDL.LU R2, [R1] ;  /* 0x0000000001027983 */ /* 0x001ea40000300800 */
[----:B--2---:R-:W-:-:S05]  /*11110*/  VIADD R2, R2, 0x1 ;  /* 0x0000000102027836 */ /* 0x004fca0000000000 */
[----:B------:R0:W-:Y:S01]  /*11120*/  STL [R1], R2 ;  /* 0x0000000201007387 */ /* 0x0001e20000100800 */
        /* <DEDUP_REMOVED lines=9> */
.L_x_1170:
[----:B------:R-:W-:Y:S05]  /*111c0*/  BSYNC B0 ;  /* 0x0000000000007941 */ /* 0x000fea0003800000 */
.L_x_1094:
[----:B------:R-:W-:-:S04]  /*111d0*/  UIADD3 UR4, UR45, -0x2, URZ ;  /* 0xfffffffe2d047890 */ /* 0x000fc8000fffe03f */
[----:B------:R-:W-:-:S06]  /*111e0*/  UISETP.GE.AND UP0, UPT, UR4, UR46, UPT ;  /* 0x0000002e0400728c */ /* 0x000fcc000bf06270 */
[----:B------:R-:W-:-:S13]  /*111f0*/  PLOP3.LUT P0, PT, PT, PT, UP0, 0x40, 0x0 ;  /* 0x000000000000781c */ /* 0x000fda0003f0e808 */
[----:B------:R-:W-:Y:S05]  /*11200*/  @P0 BRA `(.L_x_1096) ;  /* 0x0000000c00c80947 */ /* 0x000fea0003800000 */
[----:B------:R-:W-:Y:S01]  /*11210*/  BSSY B0, `(.L_x_1096) ;  /* 0x00000f1000007945 */ /* 0x000fe20003800000 */
[----:B------:R-:W-:Y:S02]  /*11220*/  IMAD.MOV.U32 R9, RZ, RZ, R23 ;  /* 0x000000ffff097224 */ /* 0x000fe400078e0017 */
[----:B------:R-:W-:Y:S02]  /*11230*/  IMAD.MOV.U32 R20, RZ, RZ, R26 ;  /* 0x000000ffff147224 */ /* 0x000fe400078e001a */
[----:B------:R-:W-:Y:S02]  /*11240*/  IMAD.MOV.U32 R27, RZ, RZ, R24 ;  /* 0x000000ffff1b7224 */ /* 0x000fe400078e0018 */
[----:B------:R-:W-:-:S07]  /*11250*/  IMAD.U32 R8, RZ, RZ, UR4 ;  /* 0x00000004ff087e24 */ /* 0x000fce000f8e00ff */
.L_x_1109:
[----:B0-----:R-:W0:Y:S01]  /*11260*/  LDC R3, c[0x0][0x430] ;  /* 0x00010c00ff037b82 */ /* 0x001e220000000800 */
[----:B------:R-:W1:Y:S01]  /*11270*/  S2R R0, SR_TID.X ;  /* 0x0000000000007919 */ /* 0x000e620000002100 */
[----:B------:R-:W-:Y:S01]  /*11280*/  IMAD R10, R8, 0x60, R32 ;  /* 0x00000060080a7824 */ /* 0x000fe200078e0220 */
[----:B------:R-:W-:Y:S01]  /*11290*/  LOP3.LUT P1, RZ, R19, 0x40, RZ, 0xc0, !PT ;  /* 0x0000004013ff7812 */ /* 0x000fe2000782c0ff */
[----:B------:R-:W-:Y:S01]  /*112a0*/  VIADD R23, R9, 0x1 ;  /* 0x0000000109177836 */ /* 0x000fe20000000000 */
[----:B0-----:R-:W-:Y:S01]  /*112b0*/  ISETP.NE.AND P0, PT, R3, 0x1, PT ;  /* 0x000000010300780c */ /* 0x001fe20003f05270 */
[----:B-1----:R-:W-:-:S12]  /*112c0*/  IMAD.SHL.U32 R0, R0, 0x10, RZ ;  /* 0x0000001000007824 */ /* 0x002fd800078e00ff */
[----:B------:R-:W0:Y:S01]  /*112d0*/  @P0 LDC R3, c[0x0][0x434] ;  /* 0x00010d00ff030b82 */ /* 0x000e220000000800 */
[----:B------:R-:W-:-:S04]  /*112e0*/  LOP3.LUT R0, R36, 0x70, R0, 0xf8, !PT ;  /* 0x0000007024007812 */ /* 0x000fc800078ef800 */
[C---:B------:R-:W-:Y:S01]  /*112f0*/  ISETP.GT.U32.AND P2, PT, R0.reuse, 0x5f, PT ;  /* 0x0000005f0000780c */ /* 0x040fe20003f44070 */
[----:B------:R-:W-:Y:S02]  /*11300*/  IMAD.IADD R10, R0, 0x1, R10 ;  /* 0x00000001000a7824 */ /* 0x000fe400078e020a */
[----:B------:R-:W1:Y:S02]  /*11310*/  @P0 LDC R5, c[0x0][0x438] ;  /* 0x00010e00ff050b82 */ /* 0x000e640000000800 */
[----:B------:R-:W-:-:S08]  /*11320*/  IMAD.MOV.U32 R11, RZ, RZ, R10 ;  /* 0x000000ffff0b7224 */ /* 0x000fd000078e000a */
[----:B------:R-:W2:Y:S01]  /*11330*/  @!P2 LDC.64 R6, c[0x0][0x428] ;  /* 0x00010a00ff06ab82 */ /* 0x000ea20000000a00 */
[----:B0-----:R-:W-:-:S05]  /*11340*/  @P0 IMAD.HI.U32 R0, R10, R3, RZ ;  /* 0x000000030a000227 */ /* 0x001fca00078e00ff */
[----:B-1----:R-:W-:Y:S02]  /*11350*/  @P0 SHF.R.U32.HI R11, RZ, R5, R0 ;  /* 0x00000005ff0b0219 */ /* 0x002fe40000011600 */
[----:B------:R-:W0:Y:S02]  /*11360*/  @!P2 LDC.64 R4, c[0x0][0x418] ;  /* 0x00010600ff04ab82 */ /* 0x000e240000000a00 */
[--C-:B------:R-:W-:Y:S01]  /*11370*/  @!P2 SHF.R.S32.HI R3, RZ, 0x1f, R11.reuse ;  /* 0x0000001fff03a819 */ /* 0x100fe2000001140b */
[----:B------:R-:W-:Y:S02]  /*11380*/  @!P2 IMAD.MOV.U32 R2, RZ, RZ, R11 ;  /* 0x000000ffff02a224 */ /* 0x000fe400078e000b */
[-C--:B--2---:R-:W-:Y:S02]  /*11390*/  @!P2 IMAD R0, R33, R6.reuse, RZ ;  /* 0x000000062100a224 */ /* 0x084fe400078e02ff */
[----:B------:R-:W-:-:S04]  /*113a0*/  @!P2 IMAD.WIDE.U32 R2, R29, R6, R2 ;  /* 0x000000061d02a225 */ /* 0x000fc800078e0002 */
[----:B------:R-:W-:-:S04]  /*113b0*/  @!P2 IMAD R7, R29, R7, R0 ;  /* 0x000000071d07a224 */ /* 0x000fc800078e0200 */
[----:B------:R-:W-:Y:S01]  /*113c0*/  @!P2 IMAD.IADD R0, R7, 0x1, R3 ;  /* 0x000000010700a824 */ /* 0x000fe200078e0203 */
[----:B0-----:R-:W-:-:S04]  /*113d0*/  @!P2 LEA R4, P0, R2, R4, 0x2 ;  /* 0x000000040204a211 */ /* 0x001fc800078010ff */
[----:B------:R-:W-:Y:S01]  /*113e0*/  @!P2 LEA.HI.X R5, R2, R5, R0, 0x2, P0 ;  /* 0x000000050205a211 */ /* 0x000fe200000f1400 */
[----:B------:R-:W-:Y:S01]  /*113f0*/  IMAD.MOV.U32 R0, RZ, RZ, RZ ;  /* 0x000000ffff007224 */ /* 0x000fe200078e00ff */
[C---:B------:R-:W-:Y:S01]  /*11400*/  ISETP.NE.AND P0, PT, R23.reuse, 0x2, PT ;  /* 0x000000021700780c */ /* 0x040fe20003f05270 */
[----:B------:R-:W-:Y:S01]  /*11410*/  IMAD.MOV R7, RZ, RZ, -R11 ;  /* 0x000000ffff077224 */ /* 0x000fe200078e0a0b */
[----:B------:R-:W-:Y:S05]  /*11420*/  YIELD ;  /* 0x0000000000007946 */ /* 0x000fea0003800000 */
[----:B------:R-:W-:Y:S01]  /*11430*/  ULDC UR4, c[0x0][0x430] ;  /* 0x00010c0000047ab9 */ /* 0x000fe20000000800 */
[----:B------:R-:W-:Y:S01]  /*11440*/  SEL R3, RZ, 0x1, P0 ;  /* 0x00000001ff037807 */ /* 0x000fe20000000000 */
[----:B------:R0:W5:Y:S01]  /*11450*/  @!P2 LDG.E R0, desc[UR36][R4.64] ;  /* 0x000000240400a981 */ /* 0x000162000c1e1900 */
[----:B------:R-:W-:Y:S01]  /*11460*/  SEL R23, R23, RZ, P0 ;  /* 0x000000ff17177207 */ /* 0x000fe20000000000 */
[----:B------:R-:W-:Y:S01]  /*11470*/  IMAD.MOV.U32 R24, RZ, RZ, R8 ;  /* 0x000000ffff187224 */ /* 0x000fe200078e0008 */
[----:B------:R-:W-:Y:S01]  /*11480*/  LOP3.LUT R26, R20, R3, RZ, 0x3c, !PT ;  /* 0x00000003141a7212 */ /* 0x000fe200078e3cff */
[----:B0-----:R-:W-:Y:S01]  /*11490*/  IMAD R4, R7, UR4, R10 ;  /* 0x0000000407047c24 */ /* 0x001fe2000f8e020a */
[----:B------:R-:W-:Y:S06]  /*114a0*/  @!P1 BRA `(.L_x_1097) ;  /* 0x0000000000049947 */ /* 0x000fec0003800000 */
[----:B------:R-:W-:Y:S01]  /*114b0*/  BPT.TRAP 0x1 ;  /* 0x000000040000795c */ /* 0x000fe20000300000 */
.L_x_1097:
[----:B------:R-:W-:Y:S01]  /*114c0*/  IMAD R6, R23, 0x8, R16 ;  /* 0x0000000817067824 */ /* 0x000fe200078e0210 */
[----:B------:R-:W-:Y:S01]  /*114d0*/  SHF.L.U32 R3, R26, 0x1f, RZ ;  /* 0x0000001f1a037819 */ /* 0x000fe200000006ff */
[----:B------:R-:W-:Y:S03]  /*114e0*/  BSSY B1, `(.L_x_1098) ;  /* 0x0000003000017945 */ /* 0x000fe60003800000 */
[----:B------:R-:W0:Y:S02]  /*114f0*/  SYNCS.PHASECHK.TRANS64.TRYWAIT P0, [R6+URZ+0x2a840], R3 ;  /* 0x02a84003060075a7 */ /* 0x000e24000800017f */
[----:B0-----:R-:W-:Y:S05]  /*11500*/  @!P0 BRA `(.L_x_1099) ;  /* 0x0000002c00c08947 */ /* 0x001fea0003800000 */
.L_x_1171:
[----:B------:R-:W-:Y:S05]  /*11510*/  BSYNC B1 ;  /* 0x0000000000017941 */ /* 0x000fea0003800000 */
.L_x_1098:
[----:B------:R-:W-:Y:S01]  /*11520*/  SHF.R.S32.HI R21, RZ, 0x1f, R4 ;  /* 0x0000001fff157819 */ /* 0x000fe20000011404 */
[----:B------:R-:W-:Y:S01]  /*11530*/  ULDC.64 UR4, c[0x0][0x300] ;  /* 0x0000c00000047ab9 */ /* 0x000fe20000000a00 */
[----:B-----5:R-:W-:Y:S01]  /*11540*/  SHF.R.S32.HI R25, RZ, 0x1f, R0 ;  /* 0x0000001fff197819 */ /* 0x020fe20000011400 */
[----:B------:R-:W-:Y:S01]  /*11550*/  IMAD R8, R23, 0x4800, R30 ;  /* 0x0000480017087824 */ /* 0x000fe200078e021e */
[----:B------:R-:W-:Y:S01]  /*11560*/  LOP3.LUT P3, RZ, R19, 0x10, RZ, 0xc0, !PT ;  /* 0x0000001013ff7812 */ /* 0x000fe2000786c0ff */
        /* <DEDUP_REMOVED lines=22> */
[----:B------:R-:W-:Y:S02]  /*116d0*/  IMAD.SHL.U32 R5, R37, 0x2, RZ ;  /* 0x0000000225057824 */ /* 0x000fe400078e00ff */
[----:B------:R-:W-:Y:S01]  /*116e0*/  IMAD R8, R8, 0x2, R16 ;  /* 0x0000000208087824 */ /* 0x000fe200078e0210 */
        /* <DEDUP_REMOVED lines=10> */
[----:B------:R-:W0:Y:S02]  /*11790*/  SHFL.IDX PT, R14, R7, 0x2, 0x181f ;  /* 0x00581f00070e7f89 */ /* 0x000e2400000e0000 */
[----:B-1----:R-:W-:-:S05]  /*117a0*/  IMAD.X R3, RZ, RZ, R3, P0 ;  /* 0x000000ffff037224 */ /* 0x002fca00000e0603 */
        /* <DEDUP_REMOVED lines=24> */
.L_x_1185:
[----:B0-2---:R-:W-:-:S05]  /*11930*/  IADD3 R2, P0, R14, R5, RZ ;  /* 0x000000050e027210 */ /* 0x005fca0007f1e0ff */
[----:B-1----:R-:W-:Y:S01]  /*11940*/  IMAD.X R3, RZ, RZ, R35, P0 ;  /* 0x000000ffff037224 */ /* 0x002fe200000e0623 */
        /* <DEDUP_REMOVED lines=8> */
.L_x_1101:
        /* <DEDUP_REMOVED lines=10> */
.L_x_1102:
[----:B------:R1:W-:Y:S01]  /*11a70*/  SYNCS.ARRIVE.TRANS64.A1T0 RZ, [R6+URZ+0x2a830], RZ ;  /* 0x02a830ff06ff79a7 */ /* 0x0003e2000810003f */
[----:B------:R-:W-:Y:S05]  /*11a80*/  @!P2 BRA `(.L_x_1103) ;  /* 0x000000000004a947 */ /* 0x000fea0003800000 */
[----:B------:R-:W-:Y:S01]  /*11a90*/  BPT.TRAP 0x1 ;  /* 0x000000040000795c */ /* 0x000fe20000300000 */
.L_x_1103:
[----:B0-----:R-:W-:Y:S01]  /*11aa0*/  SHF.L.U32 R3, R20, 0x1f, RZ ;  /* 0x0000001f14037819 */ /* 0x001fe200000006ff */
[----:B-1----:R-:W-:Y:S01]  /*11ab0*/  IMAD R6, R9, 0x8, R16 ;  /* 0x0000000809067824 */ /* 0x002fe200078e0210 */
[----:B------:R-:W-:Y:S03]  /*11ac0*/  BSSY B1, `(.L_x_1104) ;  /* 0x0000003000017945 */ /* 0x000fe60003800000 */
[----:B------:R-:W0:Y:S02]  /*11ad0*/  SYNCS.PHASECHK.TRANS64.TRYWAIT P0, [R6+URZ+0x2a860], R3 ;  /* 0x02a86003060075a7 */ /* 0x000e24000800017f */
[----:B0-----:R-:W-:Y:S05]  /*11ae0*/  @!P0 BRA `(.L_x_1105) ;  /* 0x0000003000148947 */ /* 0x001fea0003800000 */
.L_x_1186:
[----:B------:R-:W-:Y:S05]  /*11af0*/  BSYNC B1 ;  /* 0x0000000000017941 */ /* 0x000fea0003800000 */
.L_x_1104:
[----:B------:R-:W-:Y:S01]  /*11b00*/  IMAD.MOV.U32 R2, RZ, RZ, -0x60 ;  /* 0xffffffa0ff027424 */ /* 0x000fe200078e00ff */
[----:B------:R-:W-:Y:S01]  /*11b10*/  UMOV UR4, 0xffffffff ;  /* 0xffffffff00047882 */ /* 0x000fe20000000000 */
[----:B------:R-:W-:Y:S01]  /*11b20*/  LOP3.LUT P2, RZ, R19, 0x2, RZ, 0xc0, !PT ;  /* 0x0000000213ff7812 */ /* 0x000fe2000784c0ff */
[----:B------:R-:W-:Y:S01]  /*11b30*/  IMAD R7, R9, 0x3000, R30 ;  /* 0x0000300009077824 */ /* 0x000fe200078e021e */
[----:B------:R-:W-:Y:S01]  /*11b40*/  LOP3.LUT P1, RZ, R19, 0x1, RZ, 0xc0, !PT ;  /* 0x0000000113ff7812 */ /* 0x000fe2000782c0ff */
[----:B0-----:R-:W-:-:S04]  /*11b50*/  IMAD R3, R27, R2, UR38 ;  /* 0x000000261b037e24 */ /* 0x001fc8000f8e0202 */
[----:B------:R-:W-:Y:S01]  /*11b60*/  IMAD.IADD R8, R3, 0x1, -R36 ;  /* 0x0000000103087824 */ /* 0x000fe200078e0a24 */
[----:B------:R-:W-:Y:S07]  /*11b70*/  BRA.DIV UR4, `(.L_x_1106) ;  /* 0x0000003204047947 */ /* 0x000fee000b800000 */
[----:B------:R-:W0:Y:S01]  /*11b80*/  SHFL.IDX PT, R14, R17, RZ, 0x181f ;  /* 0x00181fff110e7589 */ /* 0x000e2200000e0000 */
[----:B------:R-:W-:-:S03]  /*11b90*/  IMAD R7, R7, 0x2, R16 ;  /* 0x0000000207077824 */ /* 0x000fc600078e0210 */
[----:B------:R-:W1:Y:S01]  /*11ba0*/  SHFL.IDX PT, R3, R18, RZ, 0x181f ;  /* 0x00181fff12037589 */ /* 0x000e6200000e0000 */
[----:B0-----:R-:W-:-:S03]  /*11bb0*/  IADD3 R2, P0, R14, R5, RZ ;  /* 0x000000050e027210 */ /* 0x001fc60007f1e0ff */
[----:B------:R-:W0:Y:S02]  /*11bc0*/  SHFL.IDX PT, R14, R17, 0x1, 0x181f ;  /* 0x00381f00110e7f89 */ /* 0x000e2400000e0000 */
[----:B-1----:R-:W-:Y:S01]  /*11bd0*/  IMAD.X R3, RZ, RZ, R3, P0 ;  /* 0x000000ffff037224 */ /* 0x002fe200000e0603 */
[----:B------:R-:W-:-:S13]  /*11be0*/  ISETP.LT.OR P0, PT, R8, 0x1, P2 ;  /* 0x000000010800780c */ /* 0x000fda0001701670 */
[----:B------:R-:W-:Y:S01]  /*11bf0*/  LDGSTS.E.BYPASS.LTC128B.128 [R7+0x400], desc[UR36][R2.64], !P0 ;  /* 0x0040000002077fae */ /* 0x000fe2000c101d64 */
[----:B------:R-:W-:-:S13]  /*11c00*/  ISETP.LT.OR P0, PT, R8, 0x1, P1 ;  /* 0x000000010800780c */ /* 0x000fda0000f01670 */
[----:B------:R1:W-:Y:S04]  /*11c10*/  LDGSTS.E.BYPASS.LTC128B.128 [R7+0x3400], desc[UR36][R2.64+0x80], !P0 ;  /* 0x0340008002077fae */ /* 0x0003e8000c101d64 */
[----:B-1----:R-:W1:Y:S01]  /*11c20*/  SHFL.IDX PT, R3, R18, 0x1, 0x181f ;  /* 0x00381f0012037f89 */ /* 0x002e6200000e0000 */
        /* <DEDUP_REMOVED lines=25> */
[----:B------:R-:W2:Y:S04]  /*11dc0*/  SHFL.IDX PT, R18, R18, 0x5, 0x181f ;  /* 0x00b81f0012127f89 */ /* 0x000ea800000e0000 */
[----:B------:R3:W4:Y:S01]  /*11dd0*/  SHFL.IDX PT, R14, R17, 0x5, 0x181f ;  /* 0x00b81f00110e7f89 */ /* 0x00072200000e0000 */
[----:B-1----:R-:W-:Y:S01]  /*11de0*/  IMAD.X R3, RZ, RZ, R3, P0 ;  /* 0x000000ffff037224 */ /* 0x002fe200000e0603 */
[----:B------:R-:W-:-:S13]  /*11df0*/  ISETP.LT.OR P0, PT, R8, 0x41, P2 ;  /* 0x000000410800780c */ /* 0x000fda0001701670 */
[----:B------:R3:W-:Y:S01]  /*11e00*/  LDGSTS.E.BYPASS.LTC128B.128 [R7+0x2400], desc[UR36][R2.64], !P0 ;  /* 0x0240000002077fae */ /* 0x0007e2000c101d64 */
[----:B------:R-:W-:-:S13]  /*11e10*/  ISETP.LT.OR P0, PT, R8, 0x41, P1 ;  /* 0x000000410800780c */ /* 0x000fda0000f01670 */
[----:B--2-4-:R3:W-:Y:S02]  /*11e20*/  LDGSTS.E.BYPASS.LTC128B.128 [R7+0x5400], desc[UR36][R2.64+0x80], !P0 ;  /* 0x0540008002077fae */ /* 0x0147e4000c101d64 */
.L_x_1200:
[----:B0--3--:R-:W-:Y:S01]  /*11e30*/  IADD3 R2, P0, R14, R5, RZ ;  /* 0x000000050e027210 */ /* 0x009fe20007f1e0ff */
[----:B------:R-:W-:Y:S02]  /*11e40*/  ULDC.64 UR4, c[0x0][0x328] ;  /* 0x0000ca0000047ab9 */ /* 0x000fe40000000a00 */
[----:B------:R-:W-:Y:S02]  /*11e50*/  IMAD R21, R21, UR4, RZ ;  /* 0x0000000415157c24 */ /* 0x000fe4000f8e02ff */
[----:B------:R-:W-:Y:S01]  /*11e60*/  IMAD.X R3, RZ, RZ, R18, P0 ;  /* 0x000000ffff037224 */ /* 0x000fe200000e0612 */
        /* <DEDUP_REMOVED lines=17> */
.L_x_1107:
        /* <DEDUP_REMOVED lines=10> */
.L_x_1108:
        /* <DEDUP_REMOVED lines=8> */
[C---:B------:R-:W-:Y:S01]  /*120a0*/  LEA R17, P0, R2.reuse, UR4, 0x1 ;  /* 0x0000000402117c11 */ /* 0x040fe2000f8008ff */
[----:B------:R-:W-:Y:S02]  /*120b0*/  IMAD.IADD R3, R5, 0x1, R3 ;  /* 0x0000000105037824 */ /* 0x000fe400078e0203 */
[----:B------:R-:W-:Y:S02]  /*120c0*/  IMAD.MOV.U32 R9, RZ, RZ, R23 ;  /* 0x000000ffff097224 */ /* 0x000fe400078e0017 */
[----:B------:R-:W-:Y:S01]  /*120d0*/  IMAD.MOV.U32 R20, RZ, RZ, R26 ;  /* 0x000000ffff147224 */ /* 0x000fe200078e001a */
[----:B------:R-:W-:Y:S01]  /*120e0*/  LEA.HI.X R18, R2, UR5, R3, 0x1, P0 ;  /* 0x0000000502127c11 */ /* 0x000fe200080f0c03 */
[----:B------:R-:W-:Y:S01]  /*120f0*/  IMAD.MOV.U32 R27, RZ, RZ, R24 ;  /* 0x000000ffff1b7224 */ /* 0x000fe200078e0018 */
[----:B------:R-:W-:-:S13]  /*12100*/  ISETP.GT.AND P0, PT, R24, UR46, PT ;  /* 0x0000002e18007c0c */ /* 0x000fda000bf04270 */
[----:B-1----:R-:W-:Y:S05]  /*12110*/  @P0 BRA `(.L_x_1109) ;  /* 0xfffffff000500947 */ /* 0x002fea000383ffff */
[----:B------:R-:W-:Y:S05]  /*12120*/  BSYNC B0 ;  /* 0x0000000000007941 */ /* 0x000fea0003800000 */
.L_x_1096:
        /* <DEDUP_REMOVED lines=8> */
[----:B------:R-:W1:Y:S08]  /*121b0*/  FLO.U32 R0, UR4 ;  /* 0x0000000400007d00 */ /* 0x000e7000080e0000 */
[----:B------:R-:W0:Y:S01]  /*121c0*/  POPC R5, UR4 ;  /* 0x0000000400057d09 */ /* 0x000e220008000000 */
[----:B-1----:R-:W-:-:S13]  /*121d0*/  ISETP.EQ.U32.AND P0, PT, R0, R7, PT ;  /* 0x000000070000720c */ /* 0x002fda0003f02070 */
[----:B0-----:R-:W2:Y:S01]  /*121e0*/  @P0 ATOMG.E.ADD.STRONG.GPU PT, R3, desc[UR36][R2.64], R5 ;  /* 0x00000005020309a8 */ /* 0x001ea200081ee1e4 */
[----:B------:R-:W0:Y:S02]  /*121f0*/  S2R R4, SR_LTMASK ;  /* 0x0000000000047919 */ /* 0x000e240000003900 */
[----:B0-----:R-:W-:-:S04]  /*12200*/  LOP3.LUT R4, R4, UR4, RZ, 0xc0, !PT ;  /* 0x0000000404047c12 */ /* 0x001fc8000f8ec0ff */
[----:B------:R-:W0:Y:S01]  /*12210*/  POPC R7, R4 ;  /* 0x0000000400077309 */ /* 0x000e220000000000 */
[----:B--2---:R-:W0:Y:S02]  /*12220*/  SHFL.IDX PT, R0, R3, R0, 0x1f ;  /* 0x00001f0003007589 */ /* 0x004e2400000e0000 */
[----:B0-----:R-:W-:-:S07]  /*12230*/  IADD3 R34, R0, UR47, R7 ;  /* 0x0000002f00227c10 */ /* 0x001fce000fffe007 */
.L_x_1111:
[----:B------:R-:W-:Y:S05]  /*12240*/  BSYNC B0 ;  /* 0x0000000000007941 */ /* 0x000fea0003800000 */
.L_x_1110:
[----:B------:R-:W-:-:S13]  /*12250*/  LOP3.LUT P0, RZ, R19, 0x40, RZ, 0xc0, !PT ;  /* 0x0000004013ff7812 */ /* 0x000fda000780c0ff */
[----:B------:R-:W-:Y:S05]  /*12260*/  @!P0 BRA `(.L_x_1112) ;  /* 0x0000000000048947 */ /* 0x000fea0003800000 */
[----:B------:R-:W-:Y:S01]  /*12270*/  BPT.TRAP 0x1 ;  /* 0x000000040000795c */ /* 0x000fe20000300000 */
.L_x_1112:
[----:B------:R-:W-:Y:S01]  /*12280*/  IMAD R4, R23, 0x8, R16 ;  /* 0x0000000817047824 */ /* 0x000fe200078e0210 */
[----:B0-----:R-:W-:Y:S01]  /*12290*/  SHF.L.U32 R3, R26, 0x1f, RZ ;  /* 0x0000001f1a037819 */ /* 0x001fe200000006ff */
[----:B------:R-:W-:Y:S01]  /*122a0*/  IMAD.MOV.U32 R5, RZ, RZ, -0x60 ;  /* 0xffffffa0ff057424 */ /* 0x000fe200078e00ff */
[----:B------:R-:W-:Y:S02]  /*122b0*/  BSSY B0, `(.L_x_1113) ;  /* 0x0000004000007945 */ /* 0x000fe40003800000 */
[----:B------:R-:W0:Y:S01]  /*122c0*/  SYNCS.PHASECHK.TRANS64.TRYWAIT P0, [R4+URZ+0x2a860], R3 ;  /* 0x02a86003040075a7 */ /* 0x000e22000800017f */
[----:B------:R-:W-:Y:S01]  /*122d0*/  IMAD R5, R24, R5, UR38 ;  /* 0x0000002618057e24 */ /* 0x000fe2000f8e0205 */
[----:B0-----:R-:W-:Y:S06]  /*122e0*/  @!P0 BRA `(.L_x_1114) ;  /* 0x0000002c00fc8947 */ /* 0x001fec0003800000 */
.L_x_1201:
[----:B------:R-:W-:Y:S05]  /*122f0*/  BSYNC B0 ;  /* 0x0000000000007941 */ /* 0x000fea0003800000 */
.L_x_1113:
        /* <DEDUP_REMOVED lines=10> */
[----:B------:R-:W1:Y:S03]  /*123a0*/  SHFL.IDX PT, R14, R17, 0x1, 0x181f ;  /* 0x00381f00110e7f89 */ /* 0x000e6600000e0000 */
[----:B0-----:R-:W-:Y:S01]  /*123b0*/  IMAD.X R3, RZ, RZ, R0, P0 ;  /* 0x000000ffff037224 */ /* 0x001fe200000e0600 */
[----:B------:R-:W-:Y:S01]  /*123c0*/  ISETP.LT.OR P0, PT, R5, 0x1, P3 ;  /* 0x000000010500780c */ /* 0x000fe20001f01670 */
[----:B------:R-:W-:Y:S02]  /*123d0*/  IMAD R0, R7, 0x2, R16 ;  /* 0x0000000207007824 */ /* 0x000fe400078e0210 */
[----:B------:R-:W0:Y:S10]  /*123e0*/  SHFL.IDX PT, R7, R18, 0x1, 0x181f ;  /* 0x00381f0012077f89 */ /* 0x000e3400000e0000 */
        /* <DEDUP_REMOVED lines=28> */
[----:B------:R1:W2:Y:S03]  /*125b0*/  SHFL.IDX PT, R14, R17, 0x5, 0x181f ;  /* 0x00b81f00110e7f89 */ /* 0x0002a600000e0000 */
[----:B0-----:R-:W-:Y:S01]  /*125c0*/  IMAD.X R3, RZ, RZ, R7, P0 ;  /* 0x000000ffff037224 */ /* 0x001fe200000e0607 */
[----:B------:R-:W-:Y:S01]  /*125d0*/  ISETP.LT.OR P0, PT, R5, 0x41, P3 ;  /* 0x000000410500780c */ /* 0x000fe20001f01670 */
[----:B------:R1:W3:-:S12]  /*125e0*/  SHFL.IDX PT, R7, R18, 0x5, 0x181f ;  /* 0x00b81f0012077f89 */ /* 0x0002d800000e0000 */
[----:B------:R1:W-:Y:S01]  /*125f0*/  LDGSTS.E.BYPASS.LTC128B.128 [R0+0x2400], desc[UR36][R2.64], !P0 ;  /* 0x0240000002007fae */ /* 0x0003e2000c101d64 */
[----:B------:R-:W-:-:S13]  /*12600*/  ISETP.LT.OR P0, PT, R5, 0x41, P1 ;  /* 0x000000410500780c */ /* 0x000fda0000f01670 */
[----:B--23--:R1:W-:Y:S02]  /*12610*/  LDGSTS.E.BYPASS.LTC128B.128 [R0+0x5400], desc[UR36][R2.64+0x80], !P0 ;  /* 0x0540008002007fae */ /* 0x00c3e4000c101d64 */
.L_x_1215:
        /* <DEDUP_REMOVED lines=11> */
.L_x_1116:
        /* <DEDUP_REMOVED lines=10> */
.L_x_1117:
[----:B------:R1:W-:Y:S01]  /*12770*/  SYNCS.ARRIVE.TRANS64.A1T0 RZ, [R4+URZ+0x2a850], RZ ;  /* 0x02a850ff04ff79a7 */ /* 0x0003e2000810003f */
[----:B------:R-:W-:-:S05]  /*12780*/  VIADD R23, R23, 0x1 ;  /* 0x0000000117177836 */ /* 0x000fca0000000000 */
[----:B------:R-:W-:-:S04]  /*12790*/  ISETP.NE.AND P0, PT, R23, 0x2, PT ;  /* 0x000000021700780c */ /* 0x000fc80003f05270 */
[----:B0-----:R-:W-:Y:S02]  /*127a0*/  SEL R3, RZ, 0x1, P0 ;  /* 0x00000001ff037807 */ /* 0x001fe40000000000 */
[----:B------:R-:W-:Y:S02]  /*127b0*/  SEL R23, R23, RZ, P0 ;  /* 0x000000ff17177207 */ /* 0x000fe40000000000 */
[----:B-1----:R-:W-:-:S07]  /*127c0*/  LOP3.LUT R26, R26, R3, RZ, 0x3c, !PT ;  /* 0x000000031a1a7212 */ /* 0x002fce00078e3cff */
.L_x_1077:
[----:B------:R-:W-:Y:S05]  /*127d0*/  BSYNC B7 ;  /* 0x0000000000077941 */ /* 0x000fea0003800000 */
.L_x_1075:
[----:B------:R-:W-:-:S13]  /*127e0*/  LOP3.LUT P0, RZ, R19, 0x800, RZ, 0xc0, !PT ;  /* 0x0000080013ff7812 */ /* 0x000fda000780c0ff */
[----:B------:R-:W-:Y:S05]  /*127f0*/  @!P0 BRA `(.L_x_1118) ;  /* 0x0000000000248947 */ /* 0x000fea0003800000 */
[----:B------:R-:W-:Y:S05]  /*12800*/  WARPSYNC.ALL ;  /* 0x0000000000007948 */ /* 0x000fea0003800000 */
[----:B------:R-:W0:Y:S08]  /*12810*/  S2UR UR5, SR_CgaCtaId ;  /* 0x00000000000579c3 */ /* 0x000e300000008800 */
[----:B------:R-:W-:Y:S06]  /*12820*/  BAR.SYNC.DEFER_BLOCKING 0x5, 0x180 ;  /* 0x0146000000007b1d */ /* 0x000fec0000010000 */
[----:B------:R-:W-:-:S02]  /*12830*/  UMOV UR4, 0x400 ;  /* 0x0000040000047882 */ /* 0x000fc40000000000 */
[----:B0-----:R-:W-:-:S06]  /*12840*/  ULEA UR4, UR5, UR4, 0x18 ;  /* 0x0000000405047291 */ /* 0x001fcc000f8ec03f */
[----:B------:R-:W-:-:S05]  /*12850*/  IMAD.U32 R16, RZ, RZ, UR4 ;  /* 0x00000004ff107e24 */ /* 0x000fca000f8e00ff */
[----:B------:R0:W1:Y:S01]  /*12860*/  LDS R34, [R16+0x2a8d0] ;  /* 0x02a8d00010227984 */ /* 0x0000620000000800 */
[----:B------:R-:W-:Y:S06]  /*12870*/  BAR.ARV 0x4, 0x180 ;  /* 0x0106000000007b1d */ /* 0x000fec0000002000 */
[----:B------:R-:W-:Y:S05]  /*12880*/  BRA `(.L_x_1119) ;  /* 0x00000000002c7947 */ /* 0x000fea0003800000 */
.L_x_1118:
[----:B------:R-:W-:-:S03]  /*12890*/  UMOV UR4, 0xffffffff ;  /* 0xffffffff00047882 */ /* 0x000fc60000000000 */
[----:B------:R-:W-:Y:S05]  /*128a0*/  BRA.DIV UR4, `(.L_x_1120) ;  /* 0x0000003204a87947 */ /* 0x000fea000b800000 */
[----:B------:R0:W1:Y:S02]  /*128b0*/  SHFL.IDX PT, R14, R34, RZ, 0x1f ;  /* 0x00001fff220e7589 */ /* 0x00006400000e0000 */
.L_x_1218:
[----:B------:R-:W2:Y:S01]  /*128c0*/  @!P2 S2R R3, SR_CgaCtaId ;  /* 0x000000000003a919 */ /* 0x000ea20000008800 */
[----:B------:R-:W-:Y:S05]  /*128d0*/  WARPSYNC.ALL ;  /* 0x0000000000007948 */ /* 0x000fea0003800000 */
[----:B------:R-:W-:Y:S01]  /*128e0*/  BAR.SYNC.DEFER_BLOCKING 0x4, 0x180 ;  /* 0x0106000000007b1d */ /* 0x000fe20000010000 */
[----:B------:R-:W-:-:S04]  /*128f0*/  @!P2 MOV R0, 0x400 ;  /* 0x000004000000a802 */ /* 0x000fc80000000f00 */
[----:B--2---:R-:W-:-:S05]  /*12900*/  @!P2 LEA R16, R3, R0, 0x18 ;  /* 0x000000000310a211 */ /* 0x004fca00078ec0ff */
[----:B------:R0:W-:Y:S02]  /*12910*/  @!P2 STS [R16+0x2a8d0], R34 ;  /* 0x02a8d0221000a388 */ /* 0x0001e40000000800 */
[----:B01----:R-:W-:Y:S01]  /*12920*/  IMAD.MOV.U32 R34, RZ, RZ, R14 ;  /* 0x000000ffff227224 */ /* 0x003fe200078e000e */
[----:B------:R-:W-:Y:S06]  /*12930*/  BAR.ARV 0x5, 0x180 ;  /* 0x0146000000007b1d */ /* 0x000fec0000002000 */
.L_x_1119:
[----:B------:R-:W-:Y:S02]  /*12940*/  ULDC UR4, c[0x0][0xc38] ;  /* 0x00030e0000047ab9 */ /* 0x000fe40000000800 */
[----:B-1----:R-:W-:-:S13]  /*12950*/  ISETP.GE.AND P0, PT, R34, UR4, PT ;  /* 0x0000000422007c0c */ /* 0x002fda000bf06270 */
[----:B------:R-:W-:Y:S05]  /*12960*/  @!P0 BRA `(.L_x_1121) ;  /* 0xffffffc400188947 */ /* 0x000fea000383ffff */
.L_x_1066:
[----:B------:R-:W2:Y:S01]  /*12970*/  LDL.LU R0, [R1] ;  /* 0x0000000001007983 */ /* 0x000ea20000300800 */
[----:B------:R-:W-:Y:S01]  /*12980*/  BSSY B0, `(.L_x_1122) ;  /* 0x000000b000007945 */ /* 0x000fe20003800000 */
[----:B------:R-:W1:Y:S01]  /*12990*/  S2R R5, SR_CgaCtaId ;  /* 0x0000000000057919 */ /* 0x000e620000008800 */
[----:B--2---:R-:W-:-:S05]  /*129a0*/  VIADD R0, R0, 0x1 ;  /* 0x0000000100007836 */ /* 0x004fca0000000000 */
[----:B------:R-:W-:-:S04]  /*129b0*/  LEA.HI R2, R0, R0, RZ, 0x1 ;  /* 0x0000000000027211 */ /* 0x000fc800078f08ff */
[----:B------:R-:W-:Y:S02]  /*129c0*/  LOP3.LUT R3, R2, 0xfffffffe, RZ, 0xc0, !PT ;  /* 0xfffffffe02037812 */ /* 0x000fe400078ec0ff */
[----:B------:R-:W-:-:S03]  /*129d0*/  MOV R2, 0x400 ;  /* 0x0000040000027802 */ /* 0x000fc60000000f00 */
[----:B------:R-:W-:Y:S01]  /*129e0*/  IMAD.IADD R0, R0, 0x1, -R3 ;  /* 0x0000000100007824 */ /* 0x000fe200078e0a03 */
[----:B-1----:R-:W-:-:S04]  /*129f0*/  LEA R4, R5, R2, 0x18 ;  /* 0x0000000205047211 */ /* 0x002fc800078ec0ff */
[----:B------:R-:W-:-:S04]  /*12a00*/  SHF.L.U32 R0, R0, 0x1f, RZ ;  /* 0x0000001f00007819 */ /* 0x000fc800000006ff */
[----:B------:R-:W1:Y:S02]  /*12a10*/  SYNCS.PHASECHK.TRANS64.TRYWAIT P0, [R4+URZ+0x2a820], R0 ;  /* 0x02a82000040075a7 */ /* 0x000e64000800017f */
[----:B-1----:R-:W-:Y:S05]  /*12a20*/  @!P0 BRA `(.L_x_1123) ;  /* 0x0000003000708947 */ /* 0x002fea0003800000 */
.L_x_1219:
[----:B------:R-:W-:Y:S05]  /*12a30*/  BSYNC B0 ;  /* 0x0000000000007941 */ /* 0x000fea0003800000 */
.L_x_1122:
[----:B------:R-:W-:-:S03]  /*12a40*/  UMOV UR4, 0xffffffff ;  /* 0xffffffff00047882 */ /* 0x000fc60000000000 */
[----:B------:R-:W-:Y:S05]  /*12a50*/  BRA.DIV UR4, `(.L_x_1124) ;  /* 0x0000003204787947 */ /* 0x000fea000b800000 */
[----:B-1----:R-:W1:Y:S02]  /*12a60*/  S2R R0, SR_TID.X ;  /* 0x0000000000007919 */ /* 0x002e640000002100 */
[----:B-1----:R-:W-:-:S04]  /*12a70*/  SHF.R.U32.HI R0, RZ, 0x5, R0 ;  /* 0x00000005ff007819 */ /* 0x002fc80000011600 */
[----:B------:R-:W-:-:S05]  /*12a80*/  LOP3.LUT R0, R0, 0x3, RZ, 0xc0, !PT ;  /* 0x0000000300007812 */ /* 0x000fca00078ec0ff */
[----:B------:R1:W2:Y:S02]  /*12a90*/  SHFL.IDX PT, R14, R0, RZ, 0x1f ;  /* 0x00001fff000e7589 */ /* 0x0002a400000e0000 */
.L_x_1222:
[----:B--2---:R-:W-:Y:S01]  /*12aa0*/  ISETP.NE.AND P0, PT, R14, RZ, PT ;  /* 0x000000ff0e00720c */ /* 0x004fe20003f05270 */
[----:B------:R-:W-:-:S12]  /*12ab0*/  BSSY B0, `(.L_x_1125) ;  /* 0x0000026000007945 */ /* 0x000fd80003800000 */
[----:B------:R-:W-:Y:S05]  /*12ac0*/  @P0 BRA `(.L_x_1126) ;  /* 0x0000000000900947 */ /* 0x000fea0003800000 */
[----:B------:R-:W-:-:S03]  /*12ad0*/  UMOV UR4, 0xffffffff ;  /* 0xffffffff00047882 */ /* 0x000fc60000000000 */
[----:B------:R-:W-:Y:S05]  /*12ae0*/  BRA.DIV UR4, `(.L_x_1127) ;  /* 0x0000003204887947 */ /* 0x000fea000b800000 */
[----:B------:R-:W-:-:S13]  /*12af0*/  ELECT P6, URZ, PT ;  /* 0x00000000003f782f */ /* 0x000fda00038c0000 */
.L_x_1225:
[----:B------:R-:W-:Y:S05]  /*12b00*/  @!P6 BRA `(.L_x_1126) ;  /* 0x000000000080e947 */ /* 0x000fea0003800000 */
[----:B-1----:R-:W2:Y:S02]  /*12b10*/  LDL R0, [R1+0x4] ;  /* 0x0000040001007983 */ /* 0x002ea40000100800 */
[----:B--2---:R-:W-:-:S13]  /*12b20*/  R2UR UR4, R0 ;  /* 0x00000000000472ca */ /* 0x004fda00000e0000 */
[----:B------:R-:W-:-:S06]  /*12b30*/  ULOP3.LUT UR4, UR4, 0x2, URZ, 0xfc, !UPT ;  /* 0x0000000204047892 */ /* 0x000fcc000f8efc3f */
[----:B------:R-:W-:-:S05]  /*12b40*/  IMAD.U32 R0, RZ, RZ, UR4 ;  /* 0x00000004ff007e24 */ /* 0x000fca000f8e00ff */
[----:B------:R-:W-:-:S13]  /*12b50*/  ISETP.NE.AND P0, PT, R0, 0x3, PT ;  /* 0x000000030000780c */ /* 0x000fda0003f05270 */
[----:B------:R-:W-:Y:S05]  /*12b60*/  @!P0 BRA `(.L_x_1128) ;  /* 0x0000000000048947 */ /* 0x000fea0003800000 */
[----:B------:R-:W-:Y:S01]  /*12b70*/  BPT.TRAP 0x1 ;  /* 0x000000040000795c */ /* 0x000fe20000300000 */
.L_x_1128:
[C---:B------:R-:W-:Y:S01]  /*12b80*/  IMAD R5, R23.reuse, 0x8, R4 ;  /* 0x0000000817057824 */ /* 0x040fe200078e0204 */
[----:B------:R-:W-:Y:S01]  /*12b90*/  SHF.L.U32 R0, R26, 0x1f, RZ ;  /* 0x0000001f1a007819 */ /* 0x000fe200000006ff */
[----:B------:R-:W-:-:S03]  /*12ba0*/  VIADD R23, R23, 0x1 ;  /* 0x0000000117177836 */ /* 0x000fc60000000000 */
[----:B------:R-:W1:Y:S02]  /*12bb0*/  SYNCS.PHASECHK.TRANS64.TRYWAIT P1, [R5+URZ+0x2a840], R0 ;  /* 0x02a84000050075a7 */ /* 0x000e64000802017f */
[----:B------:R-:W-:-:S04]  /*12bc0*/  ISETP.NE.AND P2, PT, R23, 0x2, PT ;  /* 0x000000021700780c */ /* 0x000fc80003f45270 */
[----:B------:R-:W-:Y:S01]  /*12bd0*/  SEL R3, RZ, 0x1, P2 ;  /* 0x00000001ff037807 */ /* 0x000fe20001000000 */
[----:B-1----:R-:W-:Y:S08]  /*12be0*/  @!P1 BRA `(.L_x_1129) ;  /* 0x0000003000689947 */ /* 0x002ff00003800000 */
.L_x_1226:
[----:B------:R-:W-:Y:S02]  /*12bf0*/  SEL R23, R23, RZ, P2 ;  /* 0x000000ff17177207 */ /* 0x000fe40001000000 */
[----:B------:R-:W-:Y:S01]  /*12c00*/  LOP3.LUT R2, R26, R3, RZ, 0x3c, !PT ;  /* 0x000000031a027212 */ /* 0x000fe200078e3cff */
[----:B------:R-:W-:Y:S06]  /*12c10*/  @!P0 BRA `(.L_x_1130) ;  /* 0x0000000000048947 */ /* 0x000fec0003800000 */
[----:B------:R-:W-:Y:S01]  /*12c20*/  BPT.TRAP 0x1 ;  /* 0x000000040000795c */ /* 0x000fe20000300000 */
.L_x_1130:
[----:B------:R-:W-:Y:S01]  /*12c30*/  IMAD R23, R23, 0x8, R4 ;  /* 0x0000000817177824 */ /* 0x000fe200078e0204 */
[----:B------:R-:W-:-:S04]  /*12c40*/  SHF.L.U32 R2, R2, 0x1f, RZ ;  /* 0x0000001f02027819 */ /* 0x000fc800000006ff */
[----:B------:R-:W2:Y:S02]  /*12c50*/  SYNCS.PHASECHK.TRANS64.TRYWAIT P1, [R23+URZ+0x2a840], R2 ;  /* 0x02a84002170075a7 */ /* 0x000ea4000802017f */
[----:B--2---:R-:W-:Y:S05]  /*12c60*/  @!P1 BRA `(.L_x_1131) ;  /* 0x00000030005c9947 */ /* 0x004fea0003800000 */
.L_x_1227:
[----:B------:R-:W-:Y:S05]  /*12c70*/  @!P0 BRA `(.L_x_1132) ;  /* 0x0000000000048947 */ /* 0x000fea0003800000 */
[----:B------:R-:W-:Y:S01]  /*12c80*/  BPT.TRAP 0x1 ;  /* 0x000000040000795c */ /* 0x000fe20000300000 */
.L_x_1132:
[----:B------:R-:W3:Y:S02]  /*12c90*/  SYNCS.PHASECHK.TRANS64.TRYWAIT P1, [R5+URZ+0x2a860], R0 ;  /* 0x02a86000050075a7 */ /* 0x000ee4000802017f */
[----:B---3--:R-:W-:Y:S05]  /*12ca0*/  @!P1 BRA `(.L_x_1133) ;  /* 0x0000003000609947 */ /* 0x008fea0003800000 */
.L_x_1228:
[----:B------:R-:W-:Y:S05]  /*12cb0*/  @!P0 BRA `(.L_x_1134) ;  /* 0x0000000000048947 */ /* 0x000fea0003800000 */
[----:B------:R-:W-:Y:S01]  /*12cc0*/  BPT.TRAP 0x1 ;  /* 0x000000040000795c */ /* 0x000fe20000300000 */
.L_x_1134:
[----:B----4-:R4:W0:Y:S02]  /*12cd0*/  SYNCS.PHASECHK.TRANS64.TRYWAIT P0, [R23+URZ+0x2a860], R2 ;  /* 0x02a86002170075a7 */ /* 0x010824000800017f */
[----:B0-----:R-:W-:Y:S05]  /*12ce0*/  @!P0 NANOSLEEP.SYNCS 0x989680 ;  /* 0x009896800000895d */ /* 0x001fea0003900000 */
[----:B------:R-:W0:Y:S02]  /*12cf0*/  @!P0 SYNCS.PHASECHK.TRANS64 P0, [R23+URZ+0x2a860], R2 ;  /* 0x02a86002170085a7 */ /* 0x000e24000800007f */
[----:B0-----:R-:W-:Y:S05]  /*12d00*/  @!P0 BRA `(.L_x_1134) ;  /* 0xfffffffc00f08947 */ /* 0x001fea000383ffff */
.L_x_1126:
[----:B------:R-:W-:Y:S05]  /*12d10*/  BSYNC B0 ;  /* 0x0000000000007941 */ /* 0x000fea0003800000 */
.L_x_1125:
[----:B------:R-:W-:Y:S05]  /*12d20*/  EXIT ;  /* 0x000000000000794d */ /* 0x000fea0003800000 */
.L_x_971:
[----:B0-----:R-:W-:-:S04]  /*12d30*/  IMAD.U32 R3, RZ, RZ, UR40 ;  /* 0x00000028ff037e24 */ /* 0x001fc8000f8e00ff */
[----:B------:R0:W1:Y:S03]  /*12d40*/  SYNCS.PHASECHK.TRANS64.TRYWAIT P1, [R3+URZ+0x2a800], R0 ;  /* 0x02a80000030075a7 */ /* 0x000066000802017f */
[----:B-1----:R-:W-:Y:S05]  /*12d50*/  @!P1 NANOSLEEP.SYNCS 0x989680 ;  /* 0x009896800000995d */ /* 0x002fea0003900000 */
[----:B------:R-:W1:Y:S02]  /*12d60*/  @!P1 SYNCS.PHASECHK.TRANS64 P1, [R3+URZ+0x2a800], R0 ;  /* 0x02a80000030095a7 */ /* 0x000e64000802007f */
[----:B-1----:R-:W-:Y:S05]  /*12d70*/  @!P1 BRA `(.L_x_971) ;  /* 0xfffffffc00ec9947 */ /* 0x002fea000383ffff */
[----:B------:R-:W-:Y:S05]  /*12d80*/  BRA `(.L_x_1135) ;  /* 0xfffffeec00007947 */ /* 0x000fea000383ffff */
.L_x_975:
[----:B-1----:R1:W2:Y:S02]  /*12d90*/  SYNCS.PHASECHK.TRANS64.TRYWAIT P1, [R3+URZ+0x2a830], R0 ;  /* 0x02a83000030075a7 */ /* 0x0022a4000802017f */
[----:B--2---:R-:W-:Y:S05]  /*12da0*/  @!P1 NANOSLEEP.SYNCS 0x989680 ;  /* 0x009896800000995d */ /* 0x004fea0003900000 */
[----:B------:R-:W2:Y:S02]  /*12db0*/  @!P1 SYNCS.PHASECHK.TRANS64 P1, [R3+URZ+0x2a830], R0 ;  /* 0x02a83000030095a7 */ /* 0x000ea4000802007f */
[----:B--2---:R-:W-:Y:S05]  /*12dc0*/  @!P1 BRA `(.L_x_975) ;  /* 0xfffffffc00f09947 */ /* 0x004fea000383ffff */
[----:B------:R-:W-:Y:S05]  /*12dd0*/  BRA `(.L_x_974) ;  /* 0xfffffeec001c7947 */ /* 0x000fea000383ffff */
.L_x_992:
[----:B-1----:R-:W-:-:S04]  /*12de0*/  IMAD.U32 R10, RZ, RZ, UR6 ;  /* 0x00000006ff0a7e24 */ /* 0x002fc8000f8e00ff */
[----:B------:R1:W2:Y:S03]  /*12df0*/  SYNCS.PHASECHK.TRANS64.TRYWAIT P1, [R10+URZ+0x2a830], R9 ;  /* 0x02a830090a0075a7 */ /* 0x0002a6000802017f */
[----:B--2---:R-:W-:Y:S05]  /*12e00*/  @!P1 NANOSLEEP.SYNCS 0x989680 ;  /* 0x009896800000995d */ /* 0x004fea0003900000 */
[----:B------:R-:W2:Y:S02]  /*12e10*/  @!P1 SYNCS.PHASECHK.TRANS64 P1, [R10+URZ+0x2a830], R9 ;  /* 0x02a830090a0095a7 */ /* 0x000ea4000802007f */
[----:B--2---:R-:W-:Y:S05]  /*12e20*/  @!P1 BRA `(.L_x_992) ;  /* 0xfffffffc00ec9947 */ /* 0x004fea000383ffff */
[----:B------:R-:W-:Y:S05]  /*12e30*/  BRA `(.L_x_991) ;  /* 0xffffff1800187947 */ /* 0x000fea000383ffff */
.L_x_996:
[----:B01----:R-:W-:-:S04]  /*12e40*/  IMAD.U32 R9, RZ, RZ, UR5 ;  /* 0x00000005ff097e24 */ /* 0x003fc8000f8e00ff */
[----:B------:R0:W1:Y:S03]  /*12e50*/  SYNCS.PHASECHK.TRANS64.TRYWAIT P1, [R9+URZ+0x2a850], R0 ;  /* 0x02a85000090075a7 */ /* 0x000066000802017f */
[----:B-1----:R-:W-:Y:S05]  /*12e60*/  @!P1 NANOSLEEP.SYNCS 0x989680 ;  /* 0x009896800000995d */ /* 0x002fea0003900000 */
[----:B------:R-:W1:Y:S02]  /*12e70*/  @!P1 SYNCS.PHASECHK.TRANS64 P1, [R9+URZ+0x2a850], R0 ;  /* 0x02a85000090095a7 */ /* 0x000e64000802007f */
[----:B-1----:R-:W-:Y:S05]  /*12e80*/  @!P1 BRA `(.L_x_996) ;  /* 0xfffffffc00ec9947 */ /* 0x002fea000383ffff */
[----:B------:R-:W-:Y:S05]  /*12e90*/  BRA `(.L_x_995) ;  /* 0xffffff2000407947 */ /* 0x000fea000383ffff */
.L_x_1015:
[----:B-1----:R-:W-:-:S04]  /*12ea0*/  IMAD.U32 R10, RZ, RZ, UR6 ;  /* 0x00000006ff0a7e24 */ /* 0x002fc8000f8e00ff */
[----:B------:R1:W2:Y:S03]  /*12eb0*/  SYNCS.PHASECHK.TRANS64.TRYWAIT P1, [R10+URZ+0x2a830], R9 ;  /* 0x02a830090a0075a7 */ /* 0x0002a6000802017f */
[----:B--2---:R-:W-:Y:S05]  /*12ec0*/  @!P1 NANOSLEEP.SYNCS 0x989680 ;  /* 0x009896800000995d */ /* 0x004fea0003900000 */
[----:B------:R-:W2:Y:S02]  /*12ed0*/  @!P1 SYNCS.PHASECHK.TRANS64 P1, [R10+URZ+0x2a830], R9 ;  /* 0x02a830090a0095a7 */ /* 0x000ea4000802007f */
[----:B--2---:R-:W-:Y:S05]  /*12ee0*/  @!P1 BRA `(.L_x_1015) ;  /* 0xfffffffc00ec9947 */ /* 0x004fea000383ffff */
[----:B------:R-:W-:Y:S05]  /*12ef0*/  BRA `(.L_x_1014) ;  /* 0xffffff4400dc7947 */ /* 0x000fea000383ffff */
.L_x_1019:
[----:B01----:R-:W-:-:S04]  /*12f00*/  IMAD.U32 R9, RZ, RZ, UR5 ;  /* 0x00000005ff097e24 */ /* 0x003fc8000f8e00ff */
[----:B------:R0:W1:Y:S03]  /*12f10*/  SYNCS.PHASECHK.TRANS64.TRYWAIT P1, [R9+URZ+0x2a850], R0 ;  /* 0x02a85000090075a7 */ /* 0x000066000802017f */
[----:B-1----:R-:W-:Y:S05]  /*12f20*/  @!P1 NANOSLEEP.SYNCS 0x989680 ;  /* 0x009896800000995d */ /* 0x002fea0003900000 */
[----:B------:R-:W1:Y:S02]  /*12f30*/  @!P1 SYNCS.PHASECHK.TRANS64 P1, [R9+URZ+0x2a850], R0 ;  /* 0x02a85000090095a7 */ /* 0x000e64000802007f */
[----:B-1----:R-:W-:Y:S05]  /*12f40*/  @!P1 BRA `(.L_x_1019) ;  /* 0xfffffffc00ec9947 */ /* 0x002fea000383ffff */
[----:B------:R-:W-:Y:S05]  /*12f50*/  BRA `(.L_x_1018) ;  /* 0xffffff5000047947 */ /* 0x000fea000383ffff */
.L_x_1027:
[----:B-1----:R-:W-:-:S04]  /*12f60*/  IMAD.U32 R10, RZ, RZ, UR5 ;  /* 0x00000005ff0a7e24 */ /* 0x002fc8000f8e00ff */
[----:B------:R1:W2:Y:S03]  /*12f70*/  SYNCS.PHASECHK.TRANS64.TRYWAIT P1, [R10+URZ+0x2a830], R9 ;  /* 0x02a830090a0075a7 */ /* 0x0002a6000802017f */
[----:B--2---:R-:W-:Y:S05]  /*12f80*/  @!P1 NANOSLEEP.SYNCS 0x989680 ;  /* 0x009896800000995d */ /* 0x004fea0003900000 */
[----:B------:R-:W2:Y:S02]  /*12f90*/  @!P1 SYNCS.PHASECHK.TRANS64 P1, [R10+URZ+0x2a830], R9 ;  /* 0x02a830090a0095a7 */ /* 0x000ea4000802007f */
[----:B--2---:R-:W-:Y:S05]  /*12fa0*/  @!P1 BRA `(.L_x_1027) ;  /* 0xfffffffc00ec9947 */ /* 0x004fea000383ffff */
[----:B------:R-:W-:Y:S05]  /*12fb0*/  BRA `(.L_x_1026) ;  /* 0xffffff6000d07947 */ /* 0x000fea000383ffff */
.L_x_1031:
[----:B01----:R-:W-:-:S04]  /*12fc0*/  IMAD.U32 R9, RZ, RZ, UR5 ;  /* 0x00000005ff097e24 */ /* 0x003fc8000f8e00ff */
[----:B------:R0:W1:Y:S03]  /*12fd0*/  SYNCS.PHASECHK.TRANS64.TRYWAIT P1, [R9+URZ+0x2a850], R0 ;  /* 0x02a85000090075a7 */ /* 0x000066000802017f */
[----:B-1----:R-:W-:Y:S05]  /*12fe0*/  @!P1 NANOSLEEP.SYNCS 0x989680 ;  /* 0x009896800000995d */ /* 0x002fea0003900000 */
[----:B------:R-:W1:Y:S02]  /*12ff0*/  @!P1 SYNCS.PHASECHK.TRANS64 P1, [R9+URZ+0x2a850], R0 ;  /* 0x02a85000090095a7 */ /* 0x000e64000802007f */
[----:B-1----:R-:W-:Y:S05]  /*13000*/  @!P1 BRA `(.L_x_1031) ;  /* 0xfffffffc00ec9947 */ /* 0x002fea000383ffff */
[----:B------:R-:W-:Y:S05]  /*13010*/  BRA `(.L_x_1030) ;  /* 0xffffff6800f87947 */ /* 0x000fea000383ffff */
.L_x_1046:
[----:B-1----:R-:W-:-:S04]  /*13020*/  IMAD.U32 R5, RZ, RZ, UR5 ;  /* 0x00000005ff057e24 */ /* 0x002fc8000f8e00ff */
[----:B------:R1:W2:Y:S03]  /*13030*/  SYNCS.PHASECHK.TRANS64.TRYWAIT P1, [R5+URZ+0x2a850], R0 ;  /* 0x02a85000050075a7 */ /* 0x0002a6000802017f */
[----:B--2---:R-:W-:Y:S05]  /*13040*/  @!P1 NANOSLEEP.SYNCS 0x989680 ;  /* 0x009896800000995d */ /* 0x004fea0003900000 */
[----:B------:R-:W2:Y:S02]  /*13050*/  @!P1 SYNCS.PHASECHK.TRANS64 P1, [R5+URZ+0x2a850], R0 ;  /* 0x02a85000050095a7 */ /* 0x000ea4000802007f */
[----:B--2---:R-:W-:Y:S05]  /*13060*/  @!P1 BRA `(.L_x_1046) ;  /* 0xfffffffc00ec9947 */ /* 0x004fea000383ffff */
[----:B------:R-:W-:Y:S05]  /*13070*/  BRA `(.L_x_1045) ;  /* 0xffffff9000e07947 */ /* 0x000fea000383ffff */
.L_x_1083:
[----:B------:R-:W2:Y:S01]  /*13080*/  S2R R17, SR_TID.X ;  /* 0x0000000000117919 */ /* 0x000ea20000002100 */
[----:B------:R-:W-:Y:S02]  /*13090*/  IMAD.MOV.U32 R12, RZ, RZ, RZ ;  /* 0x000000ffff0c7224 */ /* 0x000fe400078e00ff */
[----:B------:R-:W-:Y:S02]  /*130a0*/  IMAD.MOV.U32 R11, RZ, RZ, 0x1f ;  /* 0x0000001fff0b7424 */ /* 0x000fe400078e00ff */
[----:B------:R-:W-:Y:S01]  /*130b0*/  IMAD.MOV.U32 R15, RZ, RZ, -0x1 ;  /* 0xffffffffff0f7424 */ /* 0x000fe200078e00ff */
[----:B--2---:R-:W-:-:S04]  /*130c0*/  SHF.R.U32.HI R17, RZ, 0x5, R17 ;  /* 0x00000005ff117819 */ /* 0x004fc80000011611 */
[----:B------:R-:W-:-:S05]  /*130d0*/  LOP3.LUT R17, R17, 0x3, RZ, 0xc0, !PT ;  /* 0x0000000311117812 */ /* 0x000fca00078ec0ff */
[----:B------:R-:W-:-:S07]  /*130e0*/  IMAD.MOV.U32 R13, RZ, RZ, R17 ;  /* 0x000000ffff0d7224 */ /* 0x000fce00078e0011 */
[----:B01---5:R-:W-:Y:S05]  /*130f0*/  WARPSYNC.COLLECTIVE R15, `(.L_x_1136) ;  /* 0x000000000f087348 */ /* 0x023fea0003c00000 */
[----:B------:R2:W3:Y:S02]  /*13100*/  SHFL.IDX P6, R14, R13, R12, R11 ;  /* 0x0000000c0d0e7389 */ /* 0x0004e400000c000b */
[----:B0123-5:R-:W-:Y:S01]  /*13110*/  ENDCOLLECTIVE ;  /* 0x000000000000791b */ /* 0x02ffe20003800000 */
.L_x_1136:
[----:B------:R-:W-:Y:S05]  /*13120*/  BRA `(.L_x_1137) ;  /* 0xffffffc8008c7947 */ /* 0x000fea000383ffff */
.L_x_1086:
[----:B0-----:R0:W1:Y:S02]  /*13130*/  SYNCS.PHASECHK.TRANS64.TRYWAIT P0, [R0+URZ+0x2a840], R3 ;  /* 0x02a84003000075a7 */ /* 0x001064000800017f */
[----:B-1----:R-:W-:Y:S05]  /*13140*/  @!P0 NANOSLEEP.SYNCS 0x989680 ;  /* 0x009896800000895d */ /* 0x002fea0003900000 */
[----:B------:R-:W1:Y:S02]  /*13150*/  @!P0 SYNCS.PHASECHK.TRANS64 P0, [R0+URZ+0x2a840], R3 ;  /* 0x02a84003000085a7 */ /* 0x000e64000800007f */
[----:B-1----:R-:W-:Y:S05]  /*13160*/  @!P0 BRA `(.L_x_1086) ;  /* 0xfffffffc00f08947 */ /* 0x002fea000383ffff */
[----:B------:R-:W-:Y:S05]  /*13170*/  BRA `(.L_x_1138) ;  /* 0xffffffcc00907947 */ /* 0x000fea000383ffff */
.L_x_1087:
        /* <DEDUP_REMOVED lines=8> */
.L_x_1140:
[----:B------:R-:W-:Y:S05]  /*13200*/  BSYNC B0 ;  /* 0x0000000000007941 */ /* 0x000fea0003800000 */
.L_x_1139:
[----:B------:R-:W-:Y:S02]  /*13210*/  IMAD.MOV.U32 R13, RZ, RZ, R4 ;  /* 0x000000ffff0d7224 */ /* 0x000fe400078e0004 */
[----:B------:R-:W-:Y:S02]  /*13220*/  IMAD.MOV.U32 R12, RZ, RZ, RZ ;  /* 0x000000ffff0c7224 */ /* 0x000fe400078e00ff */
[----:B------:R-:W-:Y:S02]  /*13230*/  IMAD.MOV.U32 R11, RZ, RZ, 0x181f ;  /* 0x0000181fff0b7424 */ /* 0x000fe400078e00ff */
[----:B------:R-:W-:Y:S02]  /*13240*/  IMAD.MOV.U32 R15, RZ, RZ, -0x1 ;  /* 0xffffffffff0f7424 */ /* 0x000fe400078e00ff */
[----:B------:R-:W-:Y:S02]  /*13250*/  IMAD.MOV.U32 R2, RZ, RZ, R14 ;  /* 0x000000ffff027224 */ /* 0x000fe400078e000e */
[----:B------:R-:W-:-:S07]  /*13260*/  @P0 IMAD R9, R5, 0x2, R16 ;  /* 0x0000000205090824 */ /* 0x000fce00078e0210 */
[----:B------:R-:W-:Y:S05]  /*13270*/  WARPSYNC.COLLECTIVE R15, `(.L_x_1141) ;  /* 0x000000000f087348 */ /* 0x000fea0003c00000 */
[----:B------:R0:W1:Y:S02]  /*13280*/  SHFL.IDX P6, R14, R13, R12, R11 ;  /* 0x0000000c0d0e7389 */ /* 0x00006400000c000b */
[----:B01----:R-:W-:Y:S01]  /*13290*/  ENDCOLLECTIVE ;  /* 0x000000000000791b */ /* 0x003fe20003800000 */
.L_x_1141:
[----:B------:R-:W-:Y:S02]  /*132a0*/  IMAD.MOV.U32 R13, RZ, RZ, R6 ;  /* 0x000000ffff0d7224 */ /* 0x000fe400078e0006 */
[----:B------:R-:W-:Y:S01]  /*132b0*/  IMAD.MOV.U32 R12, RZ, RZ, 0x1 ;  /* 0x00000001ff0c7424 */ /* 0x000fe200078e00ff */
[----:B------:R-:W-:-:S05]  /*132c0*/  @P0 LEA R14, P1, R37, R14, 0x1 ;  /* 0x0000000e250e0211 */ /* 0x000fca00078208ff */
[----:B------:R-:W-:Y:S02]  /*132d0*/  @P0 IMAD.X R3, RZ, RZ, R2, P1 ;  /* 0x000000ffff030224 */ /* 0x000fe400008e0602 */
[----:B------:R-:W-:-:S07]  /*132e0*/  @P0 IMAD.MOV.U32 R2, RZ, RZ, R14 ;  /* 0x000000ffff020224 */ /* 0x000fce00078e000e */
[----:B------:R-:W-:Y:S05]  /*132f0*/  WARPSYNC.COLLECTIVE R15, `(.L_x_1142) ;  /* 0x000000000f087348 */ /* 0x000fea0003c00000 */
[----:B------:R0:W1:Y:S02]  /*13300*/  SHFL.IDX P6, R14, R13, R12, R11 ;  /* 0x0000000c0d0e7389 */ /* 0x00006400000c000b */
[----:B01----:R-:W-:Y:S01]  /*13310*/  ENDCOLLECTIVE ;  /* 0x000000000000791b */ /* 0x003fe20003800000 */
.L_x_1142:
        /* <DEDUP_REMOVED lines=12> */
.L_x_1143:
[----:B------:R-:W-:Y:S02]  /*133e0*/  @P0 IMAD R25, R5, 0x2, R16 ;  /* 0x0000000205190824 */ /* 0x000fe400078e0210 */
[----:B------:R-:W-:Y:S02]  /*133f0*/  IMAD.MOV.U32 R13, RZ, RZ, R6 ;  /* 0x000000ffff0d7224 */ /* 0x000fe400078e0006 */
[----:B------:R-:W-:Y:S01]  /*13400*/  IMAD.MOV.U32 R12, RZ, RZ, 0x2 ;  /* 0x00000002ff0c7424 */ /* 0x000fe200078e00ff */
[----:B------:R-:W-:-:S05]  /*13410*/  @P0 LEA R14, P1, R37, R14, 0x1 ;  /* 0x0000000e250e0211 */ /* 0x000fca00078208ff */
[----:B------:R-:W-:-:S08]  /*13420*/  @P0 IMAD.MOV.U32 R2, RZ, RZ, R14 ;  /* 0x000000ffff020224 */ /* 0x000fd000078e000e */
[----:B------:R-:W-:Y:S05]  /*13430*/  WARPSYNC.COLLECTIVE R15, `(.L_x_1144) ;  /* 0x000000000f087348 */ /* 0x000fea0003c00000 */
[----:B------:R0:W1:Y:S02]  /*13440*/  SHFL.IDX P6, R14, R13, R12, R11 ;  /* 0x0000000c0d0e7389 */ /* 0x00006400000c000b */
[----:B01----:R-:W-:Y:S01]  /*13450*/  ENDCOLLECTIVE ;  /* 0x000000000000791b */ /* 0x003fe20003800000 */
.L_x_1144:
        /* <DEDUP_REMOVED lines=9> */
[----:B------:R-:W-:Y:S01]  /*134f0*/  ISETP.GE.AND P0, PT, R7, 0x21, PT ;  /* 0x000000210700780c */ /* 0x000fe20003f06270 */
[----:B------:R-:W-:-:S12]  /*13500*/  IMAD.MOV.U32 R8, RZ, RZ, R14 ;  /* 0x000000ffff087224 */ /* 0x000fd800078e000e */
[----:B0-----:R-:W-:Y:S05]  /*13510*/  WARPSYNC.COLLECTIVE R15, `(.L_x_1145) ;  /* 0x000000000f087348 */ /* 0x001fea0003c00000 */
[----:B------:R1:W2:Y:S02]  /*13520*/  SHFL.IDX P6, R14, R13, R12, R11 ;  /* 0x0000000c0d0e7389 */ /* 0x0002a400000c000b */
[----:B012---:R-:W-:Y:S01]  /*13530*/  ENDCOLLECTIVE ;  /* 0x000000000000791b */ /* 0x007fe20003800000 */
.L_x_1145:
        /* <DEDUP_REMOVED lines=8> */
.L_x_1146:
        /* <DEDUP_REMOVED lines=14> */
.L_x_1147:
        /* <DEDUP_REMOVED lines=8> */
.L_x_1148:
        /* <DEDUP_REMOVED lines=14> */
.L_x_1149:
        /* <DEDUP_REMOVED lines=8> */
.L_x_1150:
        /* <DEDUP_REMOVED lines=13> */
.L_x_1151:
[----:B------:R-:W-:Y:S05]  /*13950*/  BRA `(.L_x_1152) ;  /* 0xffffffc800e87947 */ /* 0x000fea000383ffff */
.L_x_1092:
[----:B------:R-:W-:Y:S02]  /*13960*/  IMAD.MOV.U32 R13, RZ, RZ, R5 ;  /* 0x000000ffff0d7224 */ /* 0x000fe400078e0005 */
[----:B------:R-:W-:Y:S02]  /*13970*/  IMAD.MOV.U32 R12, RZ, RZ, RZ ;  /* 0x000000ffff0c7224 */ /* 0x000fe400078e00ff */
[----:B------:R-:W-:Y:S02]  /*13980*/  IMAD.MOV.U32 R11, RZ, RZ, 0x181f ;  /* 0x0000181fff0b7424 */ /* 0x000fe400078e00ff */
[----:B------:R-:W-:Y:S02]  /*13990*/  IMAD.MOV.U32 R15, RZ, RZ, -0x1 ;  /* 0xffffffffff0f7424 */ /* 0x000fe400078e00ff */
[----:B------:R-:W-:-:S07]  /*139a0*/  VIADD R4, R36, UR44 ;  /* 0x0000002c24047c36 */ /* 0x000fce0008000000 */
[----:B------:R-:W-:Y:S05]  /*139b0*/  WARPSYNC.COLLECTIVE R15, `(.L_x_1153) ;  /* 0x000000000f087348 */ /* 0x000fea0003c00000 */
[----:B------:R0:W1:Y:S02]  /*139c0*/  SHFL.IDX P6, R14, R13, R12, R11 ;  /* 0x0000000c0d0e7389 */ /* 0x00006400000c000b */
[----:B01----:R-:W-:Y:S01]  /*139d0*/  ENDCOLLECTIVE ;  /* 0x000000000000791b */ /* 0x003fe20003800000 */
.L_x_1153:
[C---:B------:R-:W-:Y:S01]  /*139e0*/  VIADD R6, R4.reuse, 0x10 ;  /* 0x0000001004067836 */ /* 0x040fe20000000000 */
[----:B------:R-:W-:Y:S01]  /*139f0*/  ISETP.GE.AND P0, PT, R4, UR39, PT ;  /* 0x0000002704007c0c */ /* 0x000fe2000bf06270 */
[----:B------:R-:W-:Y:S02]  /*13a00*/  IMAD.MOV.U32 R13, RZ, RZ, R0 ;  /* 0x000000ffff0d7224 */ /* 0x000fe400078e0000 */
[----:B------:R-:W-:-:S10]  /*13a10*/  IMAD.MOV.U32 R2, RZ, RZ, R14 ;  /* 0x000000ffff027224 */ /* 0x000fd400078e000e */
[----:B------:R-:W-:Y:S05]  /*13a20*/  WARPSYNC.COLLECTIVE R15, `(.L_x_1154) ;  /* 0x000000000f087348 */ /* 0x000fea0003c00000 */
[----:B------:R0:W1:Y:S02]  /*13a30*/  SHFL.IDX P6, R14, R13, R12, R11 ;  /* 0x0000000c0d0e7389 */ /* 0x00006400000c000b */
[----:B01----:R-:W-:Y:S01]  /*13a40*/  ENDCOLLECTIVE ;  /* 0x000000000000791b */ /* 0x003fe20003800000 */
.L_x_1154:
[----:B------:R-:W-:Y:S02]  /*13a50*/  IMAD.MOV.U32 R13, RZ, RZ, R5 ;  /* 0x000000ffff0d7224 */ /* 0x000fe400078e0005 */
[----:B------:R-:W-:Y:S01]  /*13a60*/  IMAD.MOV.U32 R12, RZ, RZ, 0x1 ;  /* 0x00000001ff0c7424 */ /* 0x000fe200078e00ff */
[----:B------:R-:W-:-:S05]  /*13a70*/  @!P0 LEA R14, P1, R37, R14, 0x1 ;  /* 0x0000000e250e8211 */ /* 0x000fca00078208ff */
[----:B------:R-:W-:Y:S02]  /*13a80*/  @!P0 IMAD.X R3, RZ, RZ, R2, P1 ;  /* 0x000000ffff038224 */ /* 0x000fe400008e0602 */
[----:B------:R-:W-:-:S07]  /*13a90*/  @!P0 IMAD.MOV.U32 R2, RZ, RZ, R14 ;  /* 0x000000ffff028224 */ /* 0x000fce00078e000e */
[----:B------:R-:W-:Y:S05]  /*13aa0*/  WARPSYNC.COLLECTIVE R15, `(.L_x_1155) ;  /* 0x000000000f087348 */ /* 0x000fea0003c00000 */
[----:B------:R0:W1:Y:S02]  /*13ab0*/  SHFL.IDX P6, R14, R13, R12, R11 ;  /* 0x0000000c0d0e7389 */ /* 0x00006400000c000b */
[----:B01----:R-:W-:Y:S01]  /*13ac0*/  ENDCOLLECTIVE ;  /* 0x000000000000791b */ /* 0x003fe20003800000 */
.L_x_1155:
[----:B------:R-:W-:Y:S01]  /*13ad0*/  @!PT LDS RZ, [RZ] ;  /* 0x00000000fffff984 */ /* 0x000fe20000000800 */
[----:B------:R-:W-:Y:S01]  /*13ae0*/  @!PT LDS RZ, [RZ] ;  /* 0x00000000fffff984 */ /* 0x000fe20000000800 */
[----:B------:R-:W-:Y:S01]  /*13af0*/  @!PT LDS RZ, [RZ] ;  /* 0x00000000fffff984 */ /* 0x000fe20000000800 */
[----:B------:R0:W-:Y:S04]  /*13b00*/  @!P0 LDGSTS.E.BYPASS.LTC128B.128 [R31+0xc400], desc[UR36][R2.64], !P3 ;  /* 0x0c400000021f8fae */ /* 0x0001e8000d901d64 */
[----:B------:R0:W-:Y:S04]  /*13b10*/  @!P0 LDGSTS.E.BYPASS.LTC128B.128 [R31+0x10400], desc[UR36][R2.64+0x80], !P4 ;  /* 0x10400080021f8fae */ /* 0x0001e8000e101d64 */
[----:B------:R0:W-:Y:S01]  /*13b20*/  @!P0 LDGSTS.E.BYPASS.LTC128B.128 [R31+0x14400], desc[UR36][R2.64+0x100], !P5 ;  /* 0x14400100021f8fae */ /* 0x0001e2000e901d64 */
[----:B------:R-:W-:Y:S01]  /*13b30*/  ISETP.GE.AND P0, PT, R6, UR39, PT ;  /* 0x0000002706007c0c */ /* 0x000fe2000bf06270 */
[----:B------:R-:W-:-:S02]  /*13b40*/  IMAD.MOV.U32 R13, RZ, RZ, R0 ;  /* 0x000000ffff0d7224 */ /* 0x000fc400078e0000 */
[----:B------:R-:W-:-:S10]  /*13b50*/  IMAD.MOV.U32 R6, RZ, RZ, R14 ;  /* 0x000000ffff067224 */ /* 0x000fd400078e000e */
[----:B0-----:R-:W-:Y:S05]  /*13b60*/  WARPSYNC.COLLECTIVE R15, `(.L_x_1156) ;  /* 0x000000000f087348 */ /* 0x001fea0003c00000 */
[----:B------:R1:W2:Y:S02]  /*13b70*/  SHFL.IDX P6, R14, R13, R12, R11 ;  /* 0x0000000c0d0e7389 */ /* 0x0002a400000c000b */
[----:B012---:R-:W-:Y:S01]  /*13b80*/  ENDCOLLECTIVE ;  /* 0x000000000000791b */ /* 0x007fe20003800000 */
.L_x_1156:
[----:B------:R-:W-:Y:S02]  /*13b90*/  IMAD.MOV.U32 R13, RZ, RZ, R5 ;  /* 0x000000ffff0d7224 */ /* 0x000fe400078e0005 */
[----:B------:R-:W-:Y:S01]  /*13ba0*/  IMAD.MOV.U32 R12, RZ, RZ, 0x2 ;  /* 0x00000002ff0c7424 */ /* 0x000fe200078e00ff */
[----:B------:R-:W-:-:S05]  /*13bb0*/  @!P0 LEA R14, P1, R37, R14, 0x1 ;  /* 0x0000000e250e8211 */ /* 0x000fca00078208ff */
[----:B------:R-:W-:-:S08]  /*13bc0*/  @!P0 IMAD.MOV.U32 R2, RZ, RZ, R14 ;  /* 0x000000ffff028224 */ /* 0x000fd000078e000e */
[----:B------:R-:W-:Y:S05]  /*13bd0*/  WARPSYNC.COLLECTIVE R15, `(.L_x_1157) ;  /* 0x000000000f087348 */ /* 0x000fea0003c00000 */
[----:B------:R0:W1:Y:S02]  /*13be0*/  SHFL.IDX P6, R14, R13, R12, R11 ;  /* 0x0000000c0d0e7389 */ /* 0x00006400000c000b */
[----:B01----:R-:W-:Y:S01]  /*13bf0*/  ENDCOLLECTIVE ;  /* 0x000000000000791b */ /* 0x003fe20003800000 */
.L_x_1157:
[----:B------:R-:W-:Y:S02]  /*13c00*/  @!P0 IMAD.X R7, RZ, RZ, R6, P1 ;  /* 0x000000ffff078224 */ /* 0x000fe400008e0606 */
[----:B------:R-:W-:Y:S02]  /*13c10*/  VIADD R6, R4, 0x20 ;  /* 0x0000002004067836 */ /* 0x000fe40000000000 */
[----:B------:R-:W-:-:S05]  /*13c20*/  @!P0 IMAD.MOV.U32 R3, RZ, RZ, R7 ;  /* 0x000000ffff038224 */ /* 0x000fca00078e0007 */
[----:B------:R-:W-:Y:S01]  /*13c30*/  @!PT LDS RZ, [RZ] ;  /* 0x00000000fffff984 */ /* 0x000fe20000000800 */
[----:B------:R-:W-:Y:S01]  /*13c40*/  @!PT LDS RZ, [RZ] ;  /* 0x00000000fffff984 */ /* 0x000fe20000000800 */
[----:B------:R-:W-:Y:S01]  /*13c50*/  @!PT LDS RZ, [RZ] ;  /* 0x00000000fffff984 */ /* 0x000fe20000000800 */
[----:B------:R0:W-:Y:S01]  /*13c60*/  @!P0 LDGSTS.E.BYPASS.LTC128B.128 [R31+0xcc00], desc[UR36][R2.64], !P3 ;  /* 0x0cc00000021f8fae */ /* 0x0001e2000d901d64 */
[----:B------:R-:W-:-:S03]  /*13c70*/  IMAD.MOV.U32 R13, RZ, RZ, R0 ;  /* 0x000000ffff0d7224 */ /* 0x000fc600078e0000 */
[----:B------:R0:W-:Y:S04]  /*13c80*/  @!P0 LDGSTS.E.BYPASS.LTC128B.128 [R31+0x10c00], desc[UR36][R2.64+0x80], !P4 ;  /* 0x10c00080021f8fae */ /* 0x0001e8000e101d64 */
[----:B------:R0:W-:Y:S01]  /*13c90*/  @!P0 LDGSTS.E.BYPASS.LTC128B.128 [R31+0x14c00], desc[UR36][R2.64+0x100], !P5 ;  /* 0x14c00100021f8fae */ /* 0x0001e2000e901d64 */
[----:B------:R-:W-:Y:S01]  /*13ca0*/  ISETP.GE.AND P0, PT, R6, UR39, PT ;  /* 0x0000002706007c0c */ /* 0x000fe2000bf06270 */
[----:B------:R-:W-:-:S12]  /*13cb0*/  IMAD.MOV.U32 R6, RZ, RZ, R14 ;  /* 0x000000ffff067224 */ /* 0x000fd800078e000e */
[----:B0-----:R-:W-:Y:S05]  /*13cc0*/  WARPSYNC.COLLECTIVE R15, `(.L_x_1158) ;  /* 0x000000000f087348 */ /* 0x001fea0003c00000 */
[----:B------:R1:W2:Y:S02]  /*13cd0*/  SHFL.IDX P6, R14, R13, R12, R11 ;  /* 0x0000000c0d0e7389 */ /* 0x0002a400000c000b */
[----:B012---:R-:W-:Y:S01]  /*13ce0*/  ENDCOLLECTIVE ;  /* 0x000000000000791b */ /* 0x007fe20003800000 */
.L_x_1158:
[----:B------:R-:W-:Y:S02]  /*13cf0*/  IMAD.MOV.U32 R13, RZ, RZ, R5 ;  /* 0x000000ffff0d7224 */ /* 0x000fe400078e0005 */
[----:B------:R-:W-:Y:S01]  /*13d00*/  IMAD.MOV.U32 R12, RZ, RZ, 0x3 ;  /* 0x00000003ff0c7424 */ /* 0x000fe200078e00ff */
[----:B------:R-:W-:-:S05]  /*13d10*/  @!P0 LEA R14, P1, R37, R14, 0x1 ;  /* 0x0000000e250e8211 */ /* 0x000fca00078208ff */
[----:B------:R-:W-:-:S08]  /*13d20*/  @!P0 IMAD.MOV.U32 R2, RZ, RZ, R14 ;  /* 0x000000ffff028224 */ /* 0x000fd000078e000e */
[----:B------:R-:W-:Y:S05]  /*13d30*/  WARPSYNC.COLLECTIVE R15, `(.L_x_1159) ;  /* 0x000000000f087348 */ /* 0x000fea0003c00000 */
[----:B------:R0:W1:Y:S02]  /*13d40*/  SHFL.IDX P6, R14, R13, R12, R11 ;  /* 0x0000000c0d0e7389 */ /* 0x00006400000c000b */
[----:B01----:R-:W-:Y:S01]  /*13d50*/  ENDCOLLECTIVE ;  /* 0x000000000000791b */ /* 0x003fe20003800000 */
.L_x_1159:
        /* <DEDUP_REMOVED lines=15> */
.L_x_1160:
[----:B------:R-:W-:Y:S02]  /*13e50*/  IMAD.MOV.U32 R13, RZ, RZ, R5 ;  /* 0x000000ffff0d7224 */ /* 0x000fe400078e0005 */
[----:B------:R-:W-:Y:S01]  /*13e60*/  IMAD.MOV.U32 R12, RZ, RZ, 0x4 ;  /* 0x00000004ff0c7424 */ /* 0x000fe200078e00ff */
[----:B------:R-:W-:-:S05]  /*13e70*/  @!P0 LEA R14, P1, R37, R14, 0x1 ;  /* 0x0000000e250e8211 */ /* 0x000fca00078208ff */
[----:B------:R-:W-:-:S08]  /*13e80*/  @!P0 IMAD.MOV.U32 R2, RZ, RZ, R14 ;  /* 0x000000ffff028224 */ /* 0x000fd000078e000e */
[----:B------:R-:W-:Y:S05]  /*13e90*/  WARPSYNC.COLLECTIVE R15, `(.L_x_1161) ;  /* 0x000000000f087348 */ /* 0x000fea0003c00000 */
[----:B------:R0:W1:Y:S02]  /*13ea0*/  SHFL.IDX P6, R14, R13, R12, R11 ;  /* 0x0000000c0d0e7389 */ /* 0x00006400000c000b */
[----:B01----:R-:W-:Y:S01]  /*13eb0*/  ENDCOLLECTIVE ;  /* 0x000000000000791b */ /* 0x003fe20003800000 */
.L_x_1161:
        /* <DEDUP_REMOVED lines=15> */
.L_x_1162:
[----:B------:R-:W-:Y:S02]  /*13fb0*/  IMAD.MOV.U32 R13, RZ, RZ, R5 ;  /* 0x000000ffff0d7224 */ /* 0x000fe400078e0005 */
[----:B------:R-:W-:Y:S01]  /*13fc0*/  IMAD.MOV.U32 R12, RZ, RZ, 0x5 ;  /* 0x00000005ff0c7424 */ /* 0x000fe200078e00ff */
[----:B------:R-:W-:-:S05]  /*13fd0*/  @!P0 LEA R14, P1, R37, R14, 0x1 ;  /* 0x0000000e250e8211 */ /* 0x000fca00078208ff */
[----:B------:R-:W-:-:S08]  /*13fe0*/  @!P0 IMAD.MOV.U32 R2, RZ, RZ, R14 ;  /* 0x000000ffff028224 */ /* 0x000fd000078e000e */
[----:B------:R-:W-:Y:S05]  /*13ff0*/  WARPSYNC.COLLECTIVE R15, `(.L_x_1163) ;  /* 0x000000000f087348 */ /* 0x000fea0003c00000 */
[----:B------:R0:W1:Y:S02]  /*14000*/  SHFL.IDX P6, R14, R13, R12, R11 ;  /* 0x0000000c0d0e7389 */ /* 0x00006400000c000b */
[----:B01----:R-:W-:Y:S01]  /*14010*/  ENDCOLLECTIVE ;  /* 0x000000000000791b */ /* 0x003fe20003800000 */
.L_x_1163:
        /* <DEDUP_REMOVED lines=15> */
.L_x_1164:
[----:B------:R-:W-:Y:S02]  /*14110*/  IMAD.MOV.U32 R13, RZ, RZ, R5 ;  /* 0x000000ffff0d7224 */ /* 0x000fe400078e0005 */
[----:B------:R-:W-:Y:S01]  /*14120*/  IMAD.MOV.U32 R12, RZ, RZ, 0x6 ;  /* 0x00000006ff0c7424 */ /* 0x000fe200078e00ff */
[----:B------:R-:W-:-:S05]  /*14130*/  @!P0 LEA R14, P1, R37, R14, 0x1 ;  /* 0x0000000e250e8211 */ /* 0x000fca00078208ff */
[----:B------:R-:W-:-:S08]  /*14140*/  @!P0 IMAD.MOV.U32 R2, RZ, RZ, R14 ;  /* 0x000000ffff028224 */ /* 0x000fd000078e000e */
[----:B------:R-:W-:Y:S05]  /*14150*/  WARPSYNC.COLLECTIVE R15, `(.L_x_1165) ;  /* 0x000000000f087348 */ /* 0x000fea0003c00000 */
[----:B------:R0:W1:Y:S02]  /*14160*/  SHFL.IDX P6, R14, R13, R12, R11 ;  /* 0x0000000c0d0e7389 */ /* 0x00006400000c000b */
[----:B01----:R-:W-:Y:S01]  /*14170*/  ENDCOLLECTIVE ;  /* 0x000000000000791b */ /* 0x003fe20003800000 */
.L_x_1165:
        /* <DEDUP_REMOVED lines=15> */
.L_x_1166:
[----:B------:R-:W-:Y:S02]  /*14270*/  IMAD.MOV.U32 R13, RZ, RZ, R5 ;  /* 0x000000ffff0d7224 */ /* 0x000fe400078e0005 */
[----:B------:R-:W-:Y:S01]  /*14280*/  IMAD.MOV.U32 R12, RZ, RZ, 0x7 ;  /* 0x00000007ff0c7424 */ /* 0x000fe200078e00ff */
[----:B------:R-:W-:-:S05]  /*14290*/  @!P0 LEA R14, P1, R37, R14, 0x1 ;  /* 0x0000000e250e8211 */ /* 0x000fca00078208ff */
[----:B------:R-:W-:-:S08]  /*142a0*/  @!P0 IMAD.MOV.U32 R2, RZ, RZ, R14 ;  /* 0x000000ffff028224 */ /* 0x000fd000078e000e */
[----:B------:R-:W-:Y:S05]  /*142b0*/  WARPSYNC.COLLECTIVE R15, `(.L_x_1167) ;  /* 0x000000000f087348 */ /* 0x000fea0003c00000 */
[----:B------:R0:W1:Y:S02]  /*142c0*/  SHFL.IDX P6, R14, R13, R12, R11 ;  /* 0x0000000c0d0e7389 */ /* 0x00006400000c000b */
[----:B01----:R-:W-:Y:S01]  /*142d0*/  ENDCOLLECTIVE ;  /* 0x000000000000791b */ /* 0x003fe20003800000 */
.L_x_1167:
[----:B------:R-:W-:-:S04]  /*142e0*/  @!P0 IMAD.X R7, RZ, RZ, R6, P1 ;  /* 0x000000ffff078224 */ /* 0x000fc800008e0606 */
        /* <DEDUP_REMOVED lines=8> */
[----:B------:R-:W-:-:S07]  /*14370*/  IMAD.MOV.U32 R6, RZ, RZ, R14 ;  /* 0x000000ffff067224 */ /* 0x000fce00078e000e */
[----:B0-----:R-:W-:Y:S05]  /*14380*/  WARPSYNC.COLLECTIVE R15, `(.L_x_1168) ;  /* 0x000000000f087348 */ /* 0x001fea0003c00000 */
[----:B------:R1:W2:Y:S02]  /*14390*/  SHFL.IDX P6, R14, R13, R12, R11 ;  /* 0x0000000c0d0e7389 */ /* 0x0002a400000c000b */
[----:B012---:R-:W-:Y:S01]  /*143a0*/  ENDCOLLECTIVE ;  /* 0x000000000000791b */ /* 0x007fe20003800000 */
.L_x_1168:
[----:B------:R-:W-:Y:S05]  /*143b0*/  BRA `(.L_x_1169) ;  /* 0xffffffcc00087947 */ /* 0x000fea000383ffff */
.L_x_1095:
[----:B0-----:R0:W1:Y:S02]  /*143c0*/  SYNCS.PHASECHK.TRANS64.TRYWAIT P0, [R16+URZ+0x2a820], R3 ;  /* 0x02a82003100075a7 */ /* 0x001064000800017f */
[----:B-1----:R-:W-:Y:S05]  /*143d0*/  @!P0 NANOSLEEP.SYNCS 0x989680 ;  /* 0x009896800000895d */ /* 0x002fea0003900000 */
[----:B------:R-:W1:Y:S02]  /*143e0*/  @!P0 SYNCS.PHASECHK.TRANS64 P0, [R16+URZ+0x2a820], R3 ;  /* 0x02a82003100085a7 */ /* 0x000e64000800007f */
[----:B-1----:R-:W-:Y:S05]  /*143f0*/  @!P0 BRA `(.L_x_1095) ;  /* 0xfffffffc00f08947 */ /* 0x002fea000383ffff */
[----:B------:R-:W-:Y:S05]  /*14400*/  BRA `(.L_x_1170) ;  /* 0xffffffcc006c7947 */ /* 0x000fea000383ffff */
.L_x_1099:
[----:B0-----:R0:W1:Y:S02]  /*14410*/  SYNCS.PHASECHK.TRANS64.TRYWAIT P0, [R6+URZ+0x2a840], R3 ;  /* 0x02a84003060075a7 */ /* 0x001064000800017f */
[----:B-1----:R-:W-:Y:S05]  /*14420*/  @!P0 NANOSLEEP.SYNCS 0x989680 ;  /* 0x009896800000895d */ /* 0x002fea0003900000 */
[----:B------:R-:W1:Y:S02]  /*14430*/  @!P0 SYNCS.PHASECHK.TRANS64 P0, [R6+URZ+0x2a840], R3 ;  /* 0x02a84003060085a7 */ /* 0x000e64000800007f */
[----:B-1----:R-:W-:Y:S05]  /*14440*/  @!P0 BRA `(.L_x_1099) ;  /* 0xfffffffc00f08947 */ /* 0x002fea000383ffff */
[----:B------:R-:W-:Y:S05]  /*14450*/  BRA `(.L_x_1171) ;  /* 0xffffffd0002c7947 */ /* 0x000fea000383ffff */
.L_x_1100:
        /* <DEDUP_REMOVED lines=8> */
.L_x_1173:
[----:B------:R-:W-:Y:S05]  /*144e0*/  BSYNC B1 ;  /* 0x0000000000017941 */ /* 0x000fea0003800000 */
.L_x_1172:
[----:B------:R-:W-:Y:S02]  /*144f0*/  IMAD.MOV.U32 R13, RZ, RZ, R7 ;  /* 0x000000ffff0d7224 */ /* 0x000fe400078e0007 */
[----:B------:R-:W-:Y:S02]  /*14500*/  IMAD.MOV.U32 R12, RZ, RZ, RZ ;  /* 0x000000ffff0c7224 */ /* 0x000fe400078e00ff */
[----:B------:R-:W-:Y:S02]  /*14510*/  IMAD.MOV.U32 R11, RZ, RZ, 0x181f ;  /* 0x0000181fff0b7424 */ /* 0x000fe400078e00ff */
[----:B------:R-:W-:Y:S02]  /*14520*/  IMAD.MOV.U32 R15, RZ, RZ, -0x1 ;  /* 0xffffffffff0f7424 */ /* 0x000fe400078e00ff */
[----:B------:R-:W-:Y:S02]  /*14530*/  IMAD.MOV.U32 R3, RZ, RZ, R14 ;  /* 0x000000ffff037224 */ /* 0x000fe400078e000e */
[----:B------:R-:W-:-:S07]  /*14540*/  IMAD.SHL.U32 R5, R37, 0x2, RZ ;  /* 0x0000000225057824 */ /* 0x000fce00078e00ff */
[----:B------:R-:W-:Y:S05]  /*14550*/  WARPSYNC.COLLECTIVE R15, `(.L_x_1174) ;  /* 0x000000000f087348 */ /* 0x000fea0003c00000 */
[----:B------:R0:W1:Y:S02]  /*14560*/  SHFL.IDX P6, R14, R13, R12, R11 ;  /* 0x0000000c0d0e7389 */ /* 0x00006400000c000b */
[----:B01----:R-:W-:Y:S01]  /*14570*/  ENDCOLLECTIVE ;  /* 0x000000000000791b */ /* 0x003fe20003800000 */
.L_x_1174:
[----:B------:R-:W-:Y:S02]  /*14580*/  IMAD R8, R8, 0x2, R16 ;  /* 0x0000000208087824 */ /* 0x000fe400078e0210 */
[----:B------:R-:W-:Y:S02]  /*14590*/  IMAD.MOV.U32 R13, RZ, RZ, R10 ;  /* 0x000000ffff0d7224 */ /* 0x000fe400078e000a */
[----:B------:R-:W-:Y:S01]  /*145a0*/  IMAD.MOV.U32 R12, RZ, RZ, 0x1 ;  /* 0x00000001ff0c7424 */ /* 0x000fe200078e00ff */
[----:B------:R-:W-:-:S13]  /*145b0*/  IADD3 R2, P0, R14, R5, RZ ;  /* 0x000000050e027210 */ /* 0x000fda0007f1e0ff */
[----:B------:R-:W-:Y:S05]  /*145c0*/  WARPSYNC.COLLECTIVE R15, `(.L_x_1175) ;  /* 0x000000000f087348 */ /* 0x000fea0003c00000 */
[----:B------:R0:W1:Y:S02]  /*145d0*/  SHFL.IDX P6, R14, R13, R12, R11 ;  /* 0x0000000c0d0e7389 */ /* 0x00006400000c000b */
[----:B01----:R-:W-:Y:S01]  /*145e0*/  ENDCOLLECTIVE ;  /* 0x000000000000791b */ /* 0x003fe20003800000 */
.L_x_1175:
[----:B------:R-:W-:-:S05]  /*145f0*/  IMAD.X R3, RZ, RZ, R3, P0 ;  /* 0x000000ffff037224 */ /* 0x000fca00000e0603 */
[----:B------:R-:W-:Y:S01]  /*14600*/  @!PT LDS RZ, [RZ] ;  /* 0x00000000fffff984 */ /* 0x000fe20000000800 */
[----:B------:R-:W-:Y:S01]  /*14610*/  @!PT LDS RZ, [RZ] ;  /* 0x00000000fffff984 */ /* 0x000fe20000000800 */
[----:B------:R-:W-:Y:S01]  /*14620*/  @!PT LDS RZ, [RZ] ;  /* 0x00000000fffff984 */ /* 0x000fe20000000800 */
[----:B------:R-:W-:Y:S04]  /*14630*/  LDGSTS.E.BYPASS.LTC128B.128 [R8+0x18400], desc[UR36][R2.64], !P3 ;  /* 0x1840000002087fae */ /* 0x000fe8000d901d64 */
[----:B------:R-:W-:Y:S01]  /*14640*/  LDGSTS.E.BYPASS.LTC128B.128 [R8+0x1b400], desc[UR36][R2.64+0x80], !P2 ;  /* 0x1b40008002087fae */ /* 0x000fe2000d101d64 */
[----:B------:R-:W-:-:S03]  /*14650*/  IMAD.MOV.U32 R13, RZ, RZ, R7 ;  /* 0x000000ffff0d7224 */ /* 0x000fc600078e0007 */
[----:B------:R0:W-:Y:S02]  /*14660*/  LDGSTS.E.BYPASS.LTC128B.128 [R8+0x1e400], desc[UR36][R2.64+0x100], !P1 ;  /* 0x1e40010002087fae */ /* 0x0001e4000c901d64 */
[----:B0-----:R-:W-:-:S07]  /*14670*/  IMAD.MOV.U32 R3, RZ, RZ, R14 ;  /* 0x000000ffff037224 */ /* 0x001fce00078e000e */
[----:B------:R-:W-:Y:S05]  /*14680*/  WARPSYNC.COLLECTIVE R15, `(.L_x_1176) ;  /* 0x000000000f087348 */ /* 0x000fea0003c00000 */
[----:B------:R0:W1:Y:S02]  /*14690*/  SHFL.IDX P6, R14, R13, R12, R11 ;  /* 0x0000000c0d0e7389 */ /* 0x00006400000c000b */
[----:B01----:R-:W-:Y:S01]  /*146a0*/  ENDCOLLECTIVE ;  /* 0x000000000000791b */ /* 0x003fe20003800000 */
.L_x_1176:
[----:B------:R-:W-:Y:S02]  /*146b0*/  IMAD.MOV.U32 R13, RZ, RZ, R10 ;  /* 0x000000ffff0d7224 */ /* 0x000fe400078e000a */
[----:B------:R-:W-:Y:S01]  /*146c0*/  IMAD.MOV.U32 R12, RZ, RZ, 0x2 ;  /* 0x00000002ff0c7424 */ /* 0x000fe200078e00ff */
[----:B------:R-:W-:-:S13]  /*146d0*/  IADD3 R2, P0, R14, R5, RZ ;  /* 0x000000050e027210 */ /* 0x000fda0007f1e0ff */
[----:B------:R-:W-:Y:S05]  /*146e0*/  WARPSYNC.COLLECTIVE R15, `(.L_x_1177) ;  /* 0x000000000f087348 */ /* 0x000fea0003c00000 */
[----:B------:R0:W1:Y:S02]  /*146f0*/  SHFL.IDX P6, R14, R13, R12, R11 ;  /* 0x0000000c0d0e7389 */ /* 0x00006400000c000b */
[----:B01----:R-:W-:Y:S01]  /*14700*/  ENDCOLLECTIVE ;  /* 0x000000000000791b */ /* 0x003fe20003800000 */
.L_x_1177:
        /* <DEDUP_REMOVED lines=12> */
.L_x_1178:
[----:B------:R-:W-:Y:S02]  /*147d0*/  IMAD.MOV.U32 R13, RZ, RZ, R10 ;  /* 0x000000ffff0d7224 */ /* 0x000fe400078e000a */
[----:B------:R-:W-:Y:S01]  /*147e0*/  IMAD.MOV.U32 R12, RZ, RZ, 0x3 ;  /* 0x00000003ff0c7424 */ /* 0x000fe200078e00ff */
[----:B------:R-:W-:-:S13]  /*147f0*/  IADD3 R2, P0, R14, R5, RZ ;  /* 0x000000050e027210 */ /* 0x000fda0007f1e0ff */
[----:B------:R-:W-:Y:S05]  /*14800*/  WARPSYNC.COLLECTIVE R15, `(.L_x_1179) ;  /* 0x000000000f087348 */ /* 0x000fea0003c00000 */
[----:B------:R0:W1:Y:S02]  /*14810*/  SHFL.IDX P6, R14, R13, R12, R11 ;  /* 0x0000000c0d0e7389 */ /* 0x00006400000c000b */
[----:B01----:R-:W-:Y:S01]  /*14820*/  ENDCOLLECTIVE ;  /* 0x000000000000791b */ /* 0x003fe20003800000 */
.L_x_1179:
        /* <DEDUP_REMOVED lines=12> */
.L_x_1180:
[----:B------:R-:W-:Y:S02]  /*148f0*/  IMAD.MOV.U32 R13, RZ, RZ, R10 ;  /* 0x000000ffff0d7224 */ /* 0x000fe400078e000a */
[----:B------:R-:W-:Y:S01]  /*14900*/  IMAD.MOV.U32 R12, RZ, RZ, 0x4 ;  /* 0x00000004ff0c7424 */ /* 0x000fe200078e00ff */
[----:B------:R-:W-:-:S13]  /*14910*/  IADD3 R2, P0, R14, R5, RZ ;  /* 0x000000050e027210 */ /* 0x000fda0007f1e0ff */
[----:B------:R-:W-:Y:S05]  /*14920*/  WARPSYNC.COLLECTIVE R15, `(.L_x_1181) ;  /* 0x000000000f087348 */ /* 0x000fea0003c00000 */
[----:B------:R0:W1:Y:S02]  /*14930*/  SHFL.IDX P6, R14, R13, R12, R11 ;  /* 0x0000000c0d0e7389 */ /* 0x00006400000c000b */
[----:B01----:R-:W-:Y:S01]  /*14940*/  ENDCOLLECTIVE ;  /* 0x000000000000791b */ /* 0x003fe20003800000 */
.L_x_1181:
        /* <DEDUP_REMOVED lines=12> */
.L_x_1182:
[----:B------:R-:W-:Y:S02]  /*14a10*/  IMAD.MOV.U32 R13, RZ, RZ, R10 ;  /* 0x000000ffff0d7224 */ /* 0x000fe400078e000a */
[----:B------:R-:W-:Y:S01]  /*14a20*/  IMAD.MOV.U32 R12, RZ, RZ, 0x5 ;  /* 0x00000005ff0c7424 */ /* 0x000fe200078e00ff */
[----:B------:R-:W-:-:S13]  /*14a30*/  IADD3 R2, P0, R14, R5, RZ ;  /* 0x000000050e027210 */ /* 0x000fda0007f1e0ff */
[----:B------:R-:W-:Y:S05]  /*14a40*/  WARPSYNC.COLLECTIVE R15, `(.L_x_1183) ;  /* 0x000000000f087348 */ /* 0x000fea0003c00000 */
[----:B------:R0:W1:Y:S02]  /*14a50*/  SHFL.IDX P6, R14, R13, R12, R11 ;  /* 0x0000000c0d0e7389 */ /* 0x00006400000c000b */
[----:B01----:R-:W-:Y:S01]  /*14a60*/  ENDCOLLECTIVE ;  /* 0x000000000000791b */ /* 0x003fe20003800000 */
.L_x_1183:
        /* <DEDUP_REMOVED lines=12> */
.L_x_1184:
[----:B------:R-:W-:Y:S05]  /*14b30*/  BRA `(.L_x_1185) ;  /* 0xffffffcc007c7947 */ /* 0x000fea000383ffff */
.L_x_1105:
[----:B0-----:R0:W1:Y:S02]  /*14b40*/  SYNCS.PHASECHK.TRANS64.TRYWAIT P0, [R6+URZ+0x2a860], R3 ;  /* 0x02a86003060075a7 */ /* 0x001064000800017f */
[----:B-1----:R-:W-:Y:S05]  /*14b50*/  @!P0 NANOSLEEP.SYNCS 0x989680 ;  /* 0x009896800000895d */ /* 0x002fea0003900000 */
[----:B------:R-:W1:Y:S02]  /*14b60*/  @!P0 SYNCS.PHASECHK.TRANS64 P0, [R6+URZ+0x2a860], R3 ;  /* 0x02a86003060085a7 */ /* 0x000e64000800007f */
[----:B-1----:R-:W-:Y:S05]  /*14b70*/  @!P0 BRA `(.L_x_1105) ;  /* 0xfffffffc00f08947 */ /* 0x002fea000383ffff */
[----:B------:R-:W-:Y:S05]  /*14b80*/  BRA `(.L_x_1186) ;  /* 0xffffffcc00d87947 */ /* 0x000fea000383ffff */
.L_x_1106:
        /* <DEDUP_REMOVED lines=8> */
.L_x_1188:
[----:B------:R-:W-:Y:S05]  /*14c10*/  BSYNC B1 ;  /* 0x0000000000017941 */ /* 0x000fea0003800000 */
.L_x_1187:
[----:B------:R-:W-:Y:S02]  /*14c20*/  IMAD.MOV.U32 R13, RZ, RZ, R17 ;  /* 0x000000ffff0d7224 */ /* 0x000fe400078e0011 */
[----:B------:R-:W-:Y:S02]  /*14c30*/  IMAD.MOV.U32 R12, RZ, RZ, RZ ;  /* 0x000000ffff0c7224 */ /* 0x000fe400078e00ff */
[----:B------:R-:W-:Y:S02]  /*14c40*/  IMAD.MOV.U32 R11, RZ, RZ, 0x181f ;  /* 0x0000181fff0b7424 */ /* 0x000fe400078e00ff */
[----:B------:R-:W-:Y:S02]  /*14c50*/  IMAD.MOV.U32 R15, RZ, RZ, -0x1 ;  /* 0xffffffffff0f7424 */ /* 0x000fe400078e00ff */
[----:B------:R-:W-:Y:S02]  /*14c60*/  IMAD.MOV.U32 R3, RZ, RZ, R14 ;  /* 0x000000ffff037224 */ /* 0x000fe400078e000e */
[----:B------:R-:W-:-:S07]  /*14c70*/  IMAD R7, R7, 0x2, R16 ;  /* 0x0000000207077824 */ /* 0x000fce00078e0210 */
[----:B------:R-:W-:Y:S05]  /*14c80*/  WARPSYNC.COLLECTIVE R15, `(.L_x_1189) ;  /* 0x000000000f087348 */ /* 0x000fea0003c00000 */
[----:B------:R0:W1:Y:S02]  /*14c90*/  SHFL.IDX P6, R14, R13, R12, R11 ;  /* 0x0000000c0d0e7389 */ /* 0x00006400000c000b */
[----:B01----:R-:W-:Y:S01]  /*14ca0*/  ENDCOLLECTIVE ;  /* 0x000000000000791b */ /* 0x003fe20003800000 */
.L_x_1189:
[----:B------:R-:W-:Y:S02]  /*14cb0*/  IMAD.MOV.U32 R13, RZ, RZ, R18 ;  /* 0x000000ffff0d7224 */ /* 0x000fe400078e0012 */
[----:B------:R-:W-:Y:S01]  /*14cc0*/  IMAD.MOV.U32 R12, RZ, RZ, 0x1 ;  /* 0x00000001ff0c7424 */ /* 0x000fe200078e00ff */
[----:B------:R-:W-:-:S13]  /*14cd0*/  IADD3 R2, P0, R14, R5, RZ ;  /* 0x000000050e027210 */ /* 0x000fda0007f1e0ff */
[----:B------:R-:W-:Y:S05]  /*14ce0*/  WARPSYNC.COLLECTIVE R15, `(.L_x_1190) ;  /* 0x000000000f087348 */ /* 0x000fea0003c00000 */
[----:B------:R0:W1:Y:S02]  /*14cf0*/  SHFL.IDX P6, R14, R13, R12, R11 ;  /* 0x0000000c0d0e7389 */ /* 0x00006400000c000b */
[----:B01----:R-:W-:Y:S01]  /*14d00*/  ENDCOLLECTIVE ;  /* 0x000000000000791b */ /* 0x003fe20003800000 */
.L_x_1190:
        /* <DEDUP_REMOVED lines=13> */
.L_x_1191:
[----:B------:R-:W-:Y:S02]  /*14de0*/  IMAD.MOV.U32 R13, RZ, RZ, R18 ;  /* 0x000000ffff0d7224 */ /* 0x000fe400078e0012 */
[----:B------:R-:W-:Y:S01]  /*14df0*/  IMAD.MOV.U32 R12, RZ, RZ, 0x2 ;  /* 0x00000002ff0c7424 */ /* 0x000fe200078e00ff */
[----:B------:R-:W-:-:S13]  /*14e00*/  IADD3 R2, P0, R14, R5, RZ ;  /* 0x000000050e027210 */ /* 0x000fda0007f1e0ff */
[----:B------:R-:W-:Y:S05]  /*14e10*/  WARPSYNC.COLLECTIVE R15, `(.L_x_1192) ;  /* 0x000000000f087348 */ /* 0x000fea0003c00000 */
[----:B------:R0:W1:Y:S02]  /*14e20*/  SHFL.IDX P6, R14, R13, R12, R11 ;  /* 0x0000000c0d0e7389 */ /* 0x00006400000c000b */
[----:B01----:R-:W-:Y:S01]  /*14e30*/  ENDCOLLECTIVE ;  /* 0x000000000000791b */ /* 0x003fe20003800000 */
.L_x_1192:
        /* <DEDUP_REMOVED lines=13> */
.L_x_1193:
[----:B------:R-:W-:Y:S02]  /*14f10*/  IMAD.MOV.U32 R13, RZ, RZ, R18 ;  /* 0x000000ffff0d7224 */ /* 0x000fe400078e0012 */
[----:B------:R-:W-:Y:S01]  /*14f20*/  IMAD.MOV.U32 R12, RZ, RZ, 0x3 ;  /* 0x00000003ff0c7424 */ /* 0x000fe200078e00ff */
[----:B------:R-:W-:-:S13]  /*14f30*/  IADD3 R2, P0, R14, R5, RZ ;  /* 0x000000050e027210 */ /* 0x000fda0007f1e0ff */
[----:B------:R-:W-:Y:S05]  /*14f40*/  WARPSYNC.COLLECTIVE R15, `(.L_x_1194) ;  /* 0x000000000f087348 */ /* 0x000fea0003c00000 */
[----:B------:R0:W1:Y:S02]  /*14f50*/  SHFL.IDX P6, R14, R13, R12, R11 ;  /* 0x0000000c0d0e7389 */ /* 0x00006400000c000b */
[----:B01----:R-:W-:Y:S01]  /*14f60*/  ENDCOLLECTIVE ;  /* 0x000000000000791b */ /* 0x003fe20003800000 */
.L_x_1194:
        /* <DEDUP_REMOVED lines=13> */
.L_x_1195:
[----:B------:R-:W-:Y:S02]  /*15040*/  IMAD.MOV.U32 R13, RZ, RZ, R18 ;  /* 0x000000ffff0d7224 */ /* 0x000fe400078e0012 */
[----:B------:R-:W-:Y:S01]  /*15050*/  IMAD.MOV.U32 R12, RZ, RZ, 0x4 ;  /* 0x00000004ff0c7424 */ /* 0x000fe200078e00ff */
[----:B------:R-:W-:-:S13]  /*15060*/  IADD3 R2, P0, R14, R5, RZ ;  /* 0x000000050e027210 */ /* 0x000fda0007f1e0ff */
[----:B------:R-:W-:Y:S05]  /*15070*/  WARPSYNC.COLLECTIVE R15, `(.L_x_1196) ;  /* 0x000000000f087348 */ /* 0x000fea0003c00000 */
[----:B------:R0:W1:Y:S02]  /*15080*/  SHFL.IDX P6, R14, R13, R12, R11 ;  /* 0x0000000c0d0e7389 */ /* 0x00006400000c000b */
[----:B01----:R-:W-:Y:S01]  /*15090*/  ENDCOLLECTIVE ;  /* 0x000000000000791b */ /* 0x003fe20003800000 */
.L_x_1196:
        /* <DEDUP_REMOVED lines=13> */
.L_x_1197:
[----:B------:R-:W-:Y:S02]  /*15170*/  IMAD.MOV.U32 R13, RZ, RZ, R18 ;  /* 0x000000ffff0d7224 */ /* 0x000fe400078e0012 */
[----:B------:R-:W-:Y:S01]  /*15180*/  IMAD.MOV.U32 R12, RZ, RZ, 0x5 ;  /* 0x00000005ff0c7424 */ /* 0x000fe200078e00ff */
[----:B------:R-:W-:-:S13]  /*15190*/  IADD3 R2, P0, R14, R5, RZ ;  /* 0x000000050e027210 */ /* 0x000fda0007f1e0ff */
[----:B------:R-:W-:Y:S05]  /*151a0*/  WARPSYNC.COLLECTIVE R15, `(.L_x_1198) ;  /* 0x000000000f087348 */ /* 0x000fea0003c00000 */
[----:B------:R0:W1:Y:S02]  /*151b0*/  SHFL.IDX P6, R14, R13, R12, R11 ;  /* 0x0000000c0d0e7389 */ /* 0x00006400000c000b */
[----:B01----:R-:W-:Y:S01]  /*151c0*/  ENDCOLLECTIVE ;  /* 0x000000000000791b */ /* 0x003fe20003800000 */
.L_x_1198:
        /* <DEDUP_REMOVED lines=12> */
.L_x_1199:
[----:B------:R-:W-:Y:S01]  /*15290*/  @!PT LDS RZ, [RZ] ;  /* 0x00000000fffff984 */ /* 0x000fe20000000800 */
[----:B------:R-:W-:Y:S01]  /*152a0*/  @!PT LDS RZ, [RZ] ;  /* 0x00000000fffff984 */ /* 0x000fe20000000800 */
[----:B------:R-:W-:Y:S01]  /*152b0*/  @!PT LDS RZ, [RZ] ;  /* 0x00000000fffff984 */ /* 0x000fe20000000800 */
[----:B------:R0:W-:Y:S01]  /*152c0*/  LDGSTS.E.BYPASS.LTC128B.128 [R7+0x5400], desc[UR36][R2.64+0x80], !P0 ;  /* 0x0540008002077fae */ /* 0x0001e2000c101d64 */
[----:B------:R-:W-:Y:S05]  /*152d0*/  BRA `(.L_x_1200) ;  /* 0xffffffc800d47947 */ /* 0x000fea000383ffff */
.L_x_1114:
[----:B0-----:R0:W1:Y:S02]  /*152e0*/  SYNCS.PHASECHK.TRANS64.TRYWAIT P0, [R4+URZ+0x2a860], R3 ;  /* 0x02a86003040075a7 */ /* 0x001064000800017f */
[----:B-1----:R-:W-:Y:S05]  /*152f0*/  @!P0 NANOSLEEP.SYNCS 0x989680 ;  /* 0x009896800000895d */ /* 0x002fea0003900000 */
[----:B------:R-:W1:Y:S02]  /*15300*/  @!P0 SYNCS.PHASECHK.TRANS64 P0, [R4+URZ+0x2a860], R3 ;  /* 0x02a86003040085a7 */ /* 0x000e64000800007f */
[----:B-1----:R-:W-:Y:S05]  /*15310*/  @!P0 BRA `(.L_x_1114) ;  /* 0xfffffffc00f08947 */ /* 0x002fea000383ffff */
[----:B------:R-:W-:Y:S05]  /*15320*/  BRA `(.L_x_1201) ;  /* 0xffffffcc00f07947 */ /* 0x000fea000383ffff */
.L_x_1115:
        /* <DEDUP_REMOVED lines=8> */
.L_x_1203:
[----:B------:R-:W-:Y:S05]  /*153b0*/  BSYNC B0 ;  /* 0x0000000000007941 */ /* 0x000fea0003800000 */
.L_x_1202:
        /* <DEDUP_REMOVED lines=9> */
.L_x_1204:
[----:B------:R-:W-:Y:S02]  /*15450*/  IMAD.MOV.U32 R13, RZ, RZ, R18 ;  /* 0x000000ffff0d7224 */ /* 0x000fe400078e0012 */
[----:B------:R-:W-:Y:S01]  /*15460*/  IMAD.MOV.U32 R12, RZ, RZ, 0x1 ;  /* 0x00000001ff0c7424 */ /* 0x000fe200078e00ff */
[----:B------:R-:W-:-:S13]  /*15470*/  IADD3 R2, P0, R14, R6, RZ ;  /* 0x000000060e027210 */ /* 0x000fda0007f1e0ff */
[----:B------:R-:W-:Y:S05]  /*15480*/  WARPSYNC.COLLECTIVE R15, `(.L_x_1205) ;  /* 0x000000000f087348 */ /* 0x000fea0003c00000 */
[----:B------:R0:W1:Y:S02]  /*15490*/  SHFL.IDX P6, R14, R13, R12, R11 ;  /* 0x0000000c0d0e7389 */ /* 0x00006400000c000b */
[----:B01----:R-:W-:Y:S01]  /*154a0*/  ENDCOLLECTIVE ;  /* 0x000000000000791b */ /* 0x003fe20003800000 */
.L_x_1205:
[----:B------:R-:W-:Y:S01]  /*154b0*/  IMAD.X R3, RZ, RZ, R0, P0 ;  /* 0x000000ffff037224 */ /* 0x000fe200000e0600 */
[----:B------:R-:W-:Y:S01]  /*154c0*/  ISETP.LT.OR P0, PT, R5, 0x1, P3 ;  /* 0x000000010500780c */ /* 0x000fe20001f01670 */
[----:B------:R-:W-:Y:S02]  /*154d0*/  IMAD R0, R7, 0x2, R16 ;  /* 0x0000000207007824 */ /* 0x000fe400078e0210 */
[----:B------:R-:W-:-:S10]  /*154e0*/  IMAD.MOV.U32 R13, RZ, RZ, R17 ;  /* 0x000000ffff0d7224 */ /* 0x000fd400078e0011 */
        /* <DEDUP_REMOVED lines=9> */
.L_x_1206:
        /* <DEDUP_REMOVED lines=10> */
.L_x_1207:
        /* <DEDUP_REMOVED lines=12> */
.L_x_1208:
        /* <DEDUP_REMOVED lines=10> */
.L_x_1209:
        /* <DEDUP_REMOVED lines=12> */
.L_x_1210:
        /* <DEDUP_REMOVED lines=10> */
.L_x_1211:
        /* <DEDUP_REMOVED lines=12> */
.L_x_1212:
        /* <DEDUP_REMOVED lines=10> */
.L_x_1213:
        /* <DEDUP_REMOVED lines=12> */
.L_x_1214:
[----:B------:R-:W-:Y:S01]  /*15b00*/  @!PT LDS RZ, [RZ] ;  /* 0x00000000fffff984 */ /* 0x000fe20000000800 */
[----:B------:R-:W-:Y:S01]  /*15b10*/  @!PT LDS RZ, [RZ] ;  /* 0x00000000fffff984 */ /* 0x000fe20000000800 */
[----:B------:R-:W-:Y:S01]  /*15b20*/  @!PT LDS RZ, [RZ] ;  /* 0x00000000fffff984 */ /* 0x000fe20000000800 */
[----:B------:R0:W-:Y:S01]  /*15b30*/  LDGSTS.E.BYPASS.LTC128B.128 [R0+0x5400], desc[UR36][R2.64+0x80], !P0 ;  /* 0x0540008002007fae */ /* 0x0001e2000c101d64 */
[----:B------:R-:W-:Y:S05]  /*15b40*/  BRA `(.L_x_1215) ;  /* 0xffffffc800b47947 */ /* 0x000fea000383ffff */
.L_x_1120:
[----:B------:R-:W-:Y:S01]  /*15b50*/  BSSY B0, `(.L_x_1216) ;  /* 0x0000008000007945 */ /* 0x000fe20003800000 */
[----:B------:R-:W-:Y:S02]  /*15b60*/  IMAD.MOV.U32 R13, RZ, RZ, R34 ;  /* 0x000000ffff0d7224 */ /* 0x000fe400078e0022 */
[----:B------:R-:W-:Y:S02]  /*15b70*/  IMAD.MOV.U32 R12, RZ, RZ, RZ ;  /* 0x000000ffff0c7224 */ /* 0x000fe400078e00ff */
[----:B------:R-:W-:Y:S02]  /*15b80*/  IMAD.MOV.U32 R11, RZ, RZ, 0x1f ;  /* 0x0000001fff0b7424 */ /* 0x000fe400078e00ff */
[----:B------:R-:W-:-:S07]  /*15b90*/  IMAD.MOV.U32 R15, RZ, RZ, -0x1 ;  /* 0xffffffffff0f7424 */ /* 0x000fce00078e00ff */
[----:B-----5:R-:W-:Y:S05]  /*15ba0*/  WARPSYNC.COLLECTIVE R15, `(.L_x_1217) ;  /* 0x000000000f087348 */ /* 0x020fea0003c00000 */
[----:B------:R0:W1:Y:S02]  /*15bb0*/  SHFL.IDX P6, R14, R13, R12, R11 ;  /* 0x0000000c0d0e7389 */ /* 0x00006400000c000b */
[----:B01---5:R-:W-:Y:S01]  /*15bc0*/  ENDCOLLECTIVE ;  /* 0x000000000000791b */ /* 0x023fe20003800000 */
.L_x_1217:
[----:B------:R-:W-:Y:S05]  /*15bd0*/  BSYNC B0 ;  /* 0x0000000000007941 */ /* 0x000fea0003800000 */
.L_x_1216:
[----:B------:R-:W-:Y:S05]  /*15be0*/  BRA `(.L_x_1218) ;  /* 0xffffffcc00347947 */ /* 0x000fea000383ffff */
.L_x_1123:
[----:B-1----:R1:W2:Y:S02]  /*15bf0*/  SYNCS.PHASECHK.TRANS64.TRYWAIT P0, [R4+URZ+0x2a820], R0 ;  /* 0x02a82000040075a7 */ /* 0x0022a4000800017f */
[----:B--2---:R-:W-:Y:S05]  /*15c00*/  @!P0 NANOSLEEP.SYNCS 0x989680 ;  /* 0x009896800000895d */ /* 0x004fea0003900000 */
[----:B------:R-:W2:Y:S02]  /*15c10*/  @!P0 SYNCS.PHASECHK.TRANS64 P0, [R4+URZ+0x2a820], R0 ;  /* 0x02a82000040085a7 */ /* 0x000ea4000800007f */
[----:B--2---:R-:W-:Y:S05]  /*15c20*/  @!P0 BRA `(.L_x_1123) ;  /* 0xfffffffc00f08947 */ /* 0x004fea000383ffff */
[----:B------:R-:W-:Y:S05]  /*15c30*/  BRA `(.L_x_1219) ;  /* 0xffffffcc007c7947 */ /* 0x000fea000383ffff */
.L_x_1124:
[----:B------:R-:W2:Y:S01]  /*15c40*/  S2R R2, SR_TID.X ;  /* 0x0000000000027919 */ /* 0x000ea20000002100 */
[----:B------:R-:W-:Y:S01]  /*15c50*/  BSSY B0, `(.L_x_1220) ;  /* 0x000000a000007945 */ /* 0x000fe20003800000 */
        /* <DEDUP_REMOVED lines=9> */
.L_x_1221:
[----:B------:R-:W-:Y:S05]  /*15cf0*/  BSYNC B0 ;  /* 0x0000000000007941 */ /* 0x000fea0003800000 */
.L_x_1220:
[----:B------:R-:W-:Y:S05]  /*15d00*/  BRA `(.L_x_1222) ;  /* 0xffffffcc00647947 */ /* 0x000fea000383ffff */
.L_x_1127:
[----:B------:R-:W-:Y:S01]  /*15d10*/  BSSY B1, `(.L_x_1223) ;  /* 0x0000006000017945 */ /* 0x000fe20003800000 */
[----:B------:R-:W-:-:S07]  /*15d20*/  IMAD.MOV.U32 R15, RZ, RZ, -0x1 ;  /* 0xffffffffff0f7424 */ /* 0x000fce00078e00ff */
[----:B01---5:R-:W-:Y:S05]  /*15d30*/  WARPSYNC.COLLECTIVE R15, `(.L_x_1224) ;  /* 0x000000000f0c7348 */ /* 0x023fea0003c00000 */
[----:B------:R-:W-:Y:S02]  /*15d40*/  ELECT P6, UR62, PT ;  /* 0x00000000003e782f */ /* 0x000fe400038c0000 */
[----:B------:R-:W-:Y:S01]  /*15d50*/  MOV R14, UR62 ;  /* 0x0000003e000e7c02 */ /* 0x000fe20008000f00 */
[----:B01---5:R-:W-:Y:S10]  /*15d60*/  ENDCOLLECTIVE ;  /* 0x000000000000791b */ /* 0x023ff40003800000 */
.L_x_1224:
[----:B------:R-:W-:Y:S05]  /*15d70*/  BSYNC B1 ;  /* 0x0000000000017941 */ /* 0x000fea0003800000 */
.L_x_1223:
[----:B------:R-:W-:Y:S05]  /*15d80*/  BRA `(.L_x_1225) ;  /* 0xffffffcc005c7947 */ /* 0x000fea000383ffff */
.L_x_1129:
[----:B-1----:R1:W2:Y:S02]  /*15d90*/  SYNCS.PHASECHK.TRANS64.TRYWAIT P1, [R5+URZ+0x2a840], R0 ;  /* 0x02a84000050075a7 */ /* 0x0022a4000802017f */
[----:B--2---:R-:W-:Y:S05]  /*15da0*/  @!P1 NANOSLEEP.SYNCS 0x989680 ;  /* 0x009896800000995d */ /* 0x004fea0003900000 */
[----:B------:R-:W2:Y:S02]  /*15db0*/  @!P1 SYNCS.PHASECHK.TRANS64 P1, [R5+URZ+0x2a840], R0 ;  /* 0x02a84000050095a7 */ /* 0x000ea4000802007f */
[----:B--2---:R-:W-:Y:S05]  /*15dc0*/  @!P1 BRA `(.L_x_1129) ;  /* 0xfffffffc00f09947 */ /* 0x004fea000383ffff */
[----:B------:R-:W-:Y:S05]  /*15dd0*/  BRA `(.L_x_1226) ;  /* 0xffffffcc00847947 */ /* 0x000fea000383ffff */
.L_x_1131:
[----:B--2---:R2:W3:Y:S02]  /*15de0*/  SYNCS.PHASECHK.TRANS64.TRYWAIT P1, [R23+URZ+0x2a840], R2 ;  /* 0x02a84002170075a7 */ /* 0x0044e4000802017f */
[----:B---3--:R-:W-:Y:S05]  /*15df0*/  @!P1 NANOSLEEP.SYNCS 0x989680 ;  /* 0x009896800000995d */ /* 0x008fea0003900000 */
[----:B------:R-:W3:Y:S02]  /*15e00*/  @!P1 SYNCS.PHASECHK.TRANS64 P1, [R23+URZ+0x2a840], R2 ;  /* 0x02a84002170095a7 */ /* 0x000ee4000802007f */
[----:B---3--:R-:W-:Y:S05]  /*15e10*/  @!P1 BRA `(.L_x_1131) ;  /* 0xfffffffc00f09947 */ /* 0x008fea000383ffff */
[----:B------:R-:W-:Y:S05]  /*15e20*/  BRA `(.L_x_1227) ;  /* 0xffffffcc00907947 */ /* 0x000fea000383ffff */
.L_x_1133:
[----:B---3--:R3:W4:Y:S02]  /*15e30*/  SYNCS.PHASECHK.TRANS64.TRYWAIT P1, [R5+URZ+0x2a860], R0 ;  /* 0x02a86000050075a7 */ /* 0x008724000802017f */
[----:B----4-:R-:W-:Y:S05]  /*15e40*/  @!P1 NANOSLEEP.SYNCS 0x989680 ;  /* 0x009896800000995d */ /* 0x010fea0003900000 */
[----:B------:R-:W4:Y:S02]  /*15e50*/  @!P1 SYNCS.PHASECHK.TRANS64 P1, [R5+URZ+0x2a860], R0 ;  /* 0x02a86000050095a7 */ /* 0x000f24000802007f */
[----:B----4-:R-:W-:Y:S05]  /*15e60*/  @!P1 BRA `(.L_x_1133) ;  /* 0xfffffffc00f09947 */ /* 0x010fea000383ffff */
[----:B------:R-:W-:Y:S05]  /*15e70*/  BRA `(.L_x_1228) ;  /* 0xffffffcc008c7947 */ /* 0x000fea000383ffff */
.L_x_1229:
        /* <DEDUP_REMOVED lines=16> */
.L_x_3229:


//--------------------- .text._ZN7cutlass13device_kernelIN5flash11enable_sm90INS1_16FlashAttnFwdSm90INS1_25CollectiveMainloopFwdSm90ILi2EN4cute5tupleIJNS5_1CILi1EEES8_S8_EEENS6_IJNS7_ILi128EEENS7_ILi96EEENS7_ILi192EEEEEELi128ENS_10bfloat16_tEfNS_4arch4Sm90ELb0ELb1ELb0ELb1ELb1ELb0ELb0ELb1ELb1ELb1ELb0ELb0EEENS1_21CollectiveEpilogueFwdINS6_IJSA_SA_SB_EEES9_SE_SG_Li256ELb1ELb1ELb0ELb0EEENS1_36VarlenDynamicPersistentTileSchedulerILi128ELi96ELi256ELi128ELb0ELb1ELb1ELb1ELb0ELb1EEEEEEEEEvNT_6ParamsE --------------------------
	.section	.text._ZN7cutlass13device_kernelIN5flash11enable_sm90INS1_16FlashAttnFwdSm90INS1_25CollectiveMainloopFwdSm90ILi2EN4cute5tupleIJNS5_1CILi1EEES8_S8_EEENS6_IJNS7_ILi128EEENS7_ILi96EEENS7_ILi192EEEEEELi128ENS_10bfloat16_tEfNS_4arch4Sm90ELb0ELb1ELb0ELb1ELb1ELb0ELb0ELb1ELb1ELb1ELb0ELb0EEENS1_21CollectiveEpilogueFwdINS6_IJSA_SA_SB_EEES9_SE_SG_Li256ELb1ELb1ELb0ELb0EEENS1_36VarlenDynamicPersistentTileSchedulerILi128ELi96ELi256ELi128ELb0ELb1ELb1ELb1ELb0ELb1EEEEEEEEEvNT_6ParamsE,"ax",@progbits
	.align	128
.text._ZN7cutlass13device_kernelIN5flash11enable_sm90INS1_16FlashAttnFwdSm90INS1_25CollectiveMainloopFwdSm90ILi2EN4cute5tupleIJNS5_1CILi1EEES8_S8_EEENS6_IJNS7_ILi128EEENS7_ILi96EEENS7_ILi192EEEEEELi128ENS_10bfloat16_tEfNS_4arch4Sm90ELb0ELb1ELb0ELb1ELb1ELb0ELb0ELb1ELb1ELb1ELb0ELb0EEENS1_21CollectiveEpilogueFwdINS6_IJSA_SA_SB_EEES9_SE_SG_Li256ELb1ELb1ELb0ELb0EEENS1_36VarlenDynamicPersistentTileSchedulerILi128ELi96ELi256ELi128ELb0ELb1ELb1ELb1ELb0ELb1EEEEEEEEEvNT_6ParamsE:
        .type           _ZN7cutlass13device_kernelIN5flash11enable_sm90INS1_16FlashAttnFwdSm90INS1_25CollectiveMainloopFwdSm90ILi2EN4cute5tupleIJNS5_1CILi1EEES8_S8_EEENS6_IJNS7_ILi128EEENS7_ILi96EEENS7_ILi192EEEEEELi128ENS_10bfloat16_tEfNS_4arch4Sm90ELb0ELb1ELb0ELb1ELb1ELb0ELb0ELb1ELb1ELb1ELb0ELb0EEENS1_21CollectiveEpilogueFwdINS6_IJSA_SA_SB_EEES9_SE_SG_Li256ELb1ELb1ELb0ELb0EEENS1_36VarlenDynamicPersistentTileSchedulerILi128ELi96ELi256ELi128ELb0ELb1ELb1ELb1ELb0ELb1EEEEEEEEEvNT_6ParamsE,@function
        .size           _ZN7cutlass13device_kernelIN5flash11enable_sm90INS1_16FlashAttnFwdSm90INS1_25CollectiveMainloopFwdSm90ILi2EN4cute5tupleIJNS5_1CILi1EEES8_S8_EEENS6_IJNS7_ILi128EEENS7_ILi96EEENS7_ILi192EEEEEELi128ENS_10bfloat16_tEfNS_4arch4Sm90ELb0ELb1ELb0ELb1ELb1ELb0ELb0ELb1ELb1ELb1ELb0ELb0EEENS1_21CollectiveEpilogueFwdINS6_IJSA_SA_SB_EEES9_SE_SG_Li256ELb1ELb1ELb0ELb0EEENS1_36VarlenDynamicPersistentTileSchedulerILi128ELi96ELi256ELi128ELb0ELb1ELb1ELb1ELb0ELb1EEEEEEEEEvNT_6ParamsE,(.L_x_3230 - _ZN7cutlass13device_kernelIN5flash11enable_sm90INS1_16FlashAttnFwdSm90INS1_25CollectiveMainloopFwdSm90ILi2EN4cute5tupleIJNS5_1CILi1EEES8_S8_EEENS6_IJNS7_ILi128EEENS7_ILi96EEENS7_ILi192EEEEEELi128ENS_10bfloat16_tEfNS_4arch4Sm90ELb0ELb1ELb0ELb1ELb1ELb0ELb0ELb1ELb1ELb1ELb0ELb0EEENS1_21CollectiveEpilogueFwdINS6_IJSA_SA_SB_EEES9_SE_SG_Li256ELb1ELb1ELb0ELb0EEENS1_36VarlenDynamicPersistentTileSchedulerILi128ELi96ELi256ELi128ELb0ELb1ELb1ELb1ELb0ELb1EEEEEEEEEvNT_6ParamsE)
        .other          _ZN7cutlass13device_kernelIN5flash11enable_sm90INS1_16FlashAttnFwdSm90INS1_25CollectiveMainloopFwdSm90ILi2EN4cute5tupleIJNS5_1CILi1EEES8_S8_EEENS6_IJNS7_ILi128EEENS7_ILi96EEENS7_ILi192EEEEEELi128ENS_10bfloat16_tEfNS_4arch4Sm90ELb0ELb1ELb0ELb1ELb1ELb0ELb0ELb1ELb1ELb1ELb0ELb0EEENS1_21CollectiveEpilogueFwdINS6_IJSA_SA_SB_EEES9_SE_SG_Li256ELb1ELb1ELb0ELb0EEENS1_36VarlenDynamicPersistentTileSchedulerILi128ELi96ELi256ELi128ELb0ELb1ELb1ELb1ELb0ELb1EEEEEEEEEvNT_6ParamsE,@"STO_CUDA_ENTRY STV_DEFAULT"
_ZN7cutlass13device_kernelIN5flash11enable_sm90INS1_16FlashAttnFwdSm90INS1_25CollectiveMainloopFwdSm90ILi2EN4cute5tupleIJNS5_1CILi1EEES8_S8_EEENS6_IJNS7_ILi128EEENS7_ILi96EEENS7_ILi192EEEEEELi128ENS_10bfloat16_tEfNS_4arch4Sm90ELb0ELb1ELb0ELb1ELb1ELb0ELb0ELb1ELb1ELb1ELb0ELb0EEENS1_21CollectiveEpilogueFwdINS6_IJSA_SA_SB_EEES9_SE_SG_Li256ELb1ELb1ELb0ELb0EEENS1_36VarlenDynamicPersistentTileSchedulerILi128ELi96ELi256ELi128ELb0ELb1ELb1ELb1ELb0ELb1EEEEEEEEEvNT_6ParamsE:
        /* <DEDUP_REMOVED lines=45> */
.L_x_1230:
        /* <DEDUP_REMOVED lines=22> */
.L_x_1231:
        /* <DEDUP_REMOVED lines=18> */
.L_x_1232:
        /* <DEDUP_REMOVED lines=22> */
.L_x_1233:
        /* <DEDUP_REMOVED lines=23> */
.L_x_1234:
        /* <DEDUP_REMOVED lines=10> */
.L_x_1236:
[----:B------:R-:W-:-:S08]  /*08c0*/  NOP ;  /* 0x0000000000007918 */ /* 0x000fd00000000000 */
[----:B------:R-:W1:Y:S02]  /*08d0*/  USETMAXREG.TRY_ALLOC.CTAPOOL UP0, 0xe8 ;  /* 0x000000e8000079c8 */ /* 0x000e640008000600 */
[----:B-1----:R-:W-:-:S13]  /*08e0*/  PLOP3.LUT P0, PT, PT, PT, UP0, 0x80, 0x0 ;  /* 0x000000000000781c */ /* 0x002fda0003f0f008 */
[----:B------:R-:W-:Y:S05]  /*08f0*/  @!P0 BRA `(.L_x_1236) ;  /* 0xfffffffc00f08947 */ /* 0x000fea000383ffff */
[----:B------:R-:W1:Y:S08]  /*0900*/  S2UR UR5, SR_CgaCtaId ;  /* 0x00000000000579c3 */ /* 0x000e700000008800 */
[----:B------:R-:W-:Y:S06]  /*0910*/  BAR.ARV 0x8, 0x180 ;  /* 0x0206000000007b1d */ /* 0x000fec0000002000 */
[----:B------:R-:W-:-:S02]  /*0920*/  UMOV UR4, 0x400 ;  /* 0x0000040000047882 */ /* 0x000fc40000000000 */
[----:B------:R-:W-:Y:S01]  /*0930*/  BAR.SYNC.DEFER_BLOCKING 0x5, 0x180 ;  /* 0x0146000000007b1d */ /* 0x000fe20000010000 */
[----:B-1----:R-:W-:-:S09]  /*0940*/  ULEA UR4, UR5, UR4, 0x18 ;  /* 0x0000000405047291 */ /* 0x002fd2000f8ec03f */
[----:B------:R-:W1:Y:S01]  /*0950*/  LDS.128 R44, [UR4+0x2a8d0] ;  /* 0x02a8d004ff2c7984 */ /* 0x000e620008000c00 */
[----:B------:R-:W-:Y:S01]  /*0960*/  ULDC UR4, c[0x0][0xc3c] ;  /* 0x00030f0000047ab9 */ /* 0x000fe20000000800 */
[----:B------:R-:W-:Y:S06]  /*0970*/  BAR.ARV 0x4, 0x180 ;  /* 0x0106000000007b1d */ /* 0x000fec0000002000 */
[----:B-1----:R-:W-:-:S13]  /*0980*/  ISETP.GE.AND P0, PT, R47, UR4, PT ;  /* 0x000000042f007c0c */ /* 0x002fda000bf06270 */
[----:B------:R-:W-:Y:S05]  /*0990*/  @P0 EXIT ;  /* 0x000000000000094d */ /* 0x000fea0003800000 */
[----:B0-----:R-:W2:Y:S01]  /*09a0*/  LDL R2, [R1+0x18] ;  /* 0x0000180001027983 */ /* 0x001ea20000100800 */
[----:B------:R-:W-:Y:S01]  /*09b0*/  IMAD.MOV.U32 R166, RZ, RZ, RZ ;  /* 0x000000ffffa67224 */ /* 0x000fe200078e00ff */
[----:B------:R-:W-:Y:S01]  /*09c0*/  UMOV UR38, URZ ;  /* 0x0000003f00267c82 */ /* 0x000fe20008000000 */
[----:B------:R-:W-:Y:S01]  /*09d0*/  UMOV UR39, URZ ;  /* 0x0000003f00277c82 */ /* 0x000fe20008000000 */
[----:B------:R-:W0:Y:S02]  /*09e0*/  S2R R0, SR_TID.X ;  /* 0x0000000000007919 */ /* 0x000e240000002100 */
[----:B0-----:R-:W-:-:S05]  /*09f0*/  VIADD R174, R0, 0xffffff80 ;  /* 0xffffff8000ae7836 */ /* 0x001fca0000000000 */
[----:B------:R-:W-:-:S04]  /*0a00*/  SHF.R.S32.HI R3, RZ, 0x1f, R174 ;  /* 0x0000001fff037819 */ /* 0x000fc800000114ae */
[CC--:B------:R-:W-:Y:S02]  /*0a10*/  LEA.HI R0, R3.reuse, R174.reuse, RZ, 0x7 ;  /* 0x000000ae03007211 */ /* 0x0c0fe400078f38ff */
[CC--:B------:R-:W-:Y:S02]  /*0a20*/  LEA.HI R4, R3.reuse, R174.reuse, RZ, 0x5 ;  /* 0x000000ae03047211 */ /* 0x0c0fe400078f28ff */
[----:B------:R-:W-:Y:S02]  /*0a30*/  LOP3.LUT R167, R0, 0xffffff80, RZ, 0xc0, !PT ;  /* 0xffffff8000a77812 */ /* 0x000fe400078ec0ff */
[----:B------:R-:W-:Y:S01]  /*0a40*/  LEA.HI R11, R3, R174, RZ, 0x2 ;  /* 0x000000ae030b7211 */ /* 0x000fe200078f10ff */
[----:B------:R-:W-:Y:S01]  /*0a50*/  IMAD.SHL.U32 R4, R4, 0x20, RZ ;  /* 0x0000002004047824 */ /* 0x000fe200078e00ff */
[----:B------:R-:W-:Y:S01]  /*0a60*/  SHF.R.S32.HI R169, RZ, 0x7, R0 ;  /* 0x00000007ffa97819 */ /* 0x000fe20000011400 */
[----:B------:R-:W-:Y:S01]  /*0a70*/  IMAD.IADD R167, R174, 0x1, -R167 ;  /* 0x00000001aea77824 */ /* 0x000fe200078e0aa7 */
[----:B------:R-:W-:-:S02]  /*0a80*/  LOP3.LUT R11, R11, 0xfffffffc, RZ, 0xc0, !PT ;  /* 0xfffffffc0b0b7812 */ /* 0x000fc400078ec0ff */
[----:B------:R-:W-:Y:S02]  /*0a90*/  LOP3.LUT R4, R4, 0xfffffc00, RZ, 0xc0, !PT ;  /* 0xfffffc0004047812 */ /* 0x000fe400078ec0ff */
[----:B------:R-:W-:Y:S01]  /*0aa0*/  SHF.R.S32.HI R6, RZ, 0x1f, R167 ;  /* 0x0000001fff067819 */ /* 0x000fe200000114a7 */
[----:B------:R-:W-:Y:S01]  /*0ab0*/  IMAD.IADD R11, R174, 0x1, -R11 ;  /* 0x00000001ae0b7824 */ /* 0x000fe200078e0a0b */
[----:B------:R-:W-:Y:S02]  /*0ac0*/  LEA.HI R0, R0, R169, RZ, 0x1 ;  /* 0x000000a900007211 */ /* 0x000fe400078f08ff */
[CC--:B------:R-:W-:Y:S02]  /*0ad0*/  LEA.HI R8, R6.reuse, R167.reuse, RZ, 0x2 ;  /* 0x000000a706087211 */ /* 0x0c0fe400078f10ff */
[----:B------:R-:W-:Y:S02]  /*0ae0*/  LEA.HI R6, R6, R167, RZ, 0x5 ;  /* 0x000000a706067211 */ /* 0x000fe400078f28ff */
[----:B------:R-:W-:-:S02]  /*0af0*/  SHF.R.S32.HI R9, RZ, 0x2, R8 ;  /* 0x00000002ff097819 */ /* 0x000fc40000011408 */
[----:B------:R-:W-:Y:S02]  /*0b00*/  SHF.R.S32.HI R10, RZ, 0x1f, R8 ;  /* 0x0000001fff0a7819 */ /* 0x000fe40000011408 */
[----:B------:R-:W-:Y:S02]  /*0b10*/  SHF.R.S32.HI R6, RZ, 0x5, R6 ;  /* 0x00000005ff067819 */ /* 0x000fe40000011406 */
[----:B------:R-:W-:Y:S02]  /*0b20*/  LEA.HI R10, R10, R9, RZ, 0x3 ;  /* 0x000000090a0a7211 */ /* 0x000fe400078f18ff */
[----:B------:R-:W-:Y:S02]  /*0b30*/  LOP3.LUT R0, R0, 0x3fffffe, RZ, 0xc0, !PT ;  /* 0x03fffffe00007812 */ /* 0x000fe400078ec0ff */
[----:B------:R-:W-:Y:S02]  /*0b40*/  LOP3.LUT R10, R10, 0xfffffff8, RZ, 0xc0, !PT ;  /* 0xfffffff80a0a7812 */ /* 0x000fe400078ec0ff */
[----:B------:R-:W-:Y:S01]  /*0b50*/  LOP3.LUT R8, R8, 0x7ffffffc, RZ, 0xc0, !PT ;  /* 0x7ffffffc08087812 */ /* 0x000fe200078ec0ff */
[----:B------:R-:W-:-:S02]  /*0b60*/  IMAD.IADD R0, R169, 0x1, -R0 ;  /* 0x00000001a9007824 */ /* 0x000fc400078e0a00 */
[----:B------:R-:W-:Y:S02]  /*0b70*/  IMAD.IADD R9, R9, 0x1, -R10 ;  /* 0x0000000109097824 */ /* 0x000fe400078e0a0a */
[----:B------:R-:W-:Y:S02]  /*0b80*/  IMAD.IADD R19, R167, 0x1, -R8 ;  /* 0x00000001a7137824 */ /* 0x000fe400078e0a08 */
[----:B------:R-:W-:-:S04]  /*0b90*/  IMAD R9, R6, 0x10, R9 ;  /* 0x0000001006097824 */ /* 0x000fc800078e0209 */
[----:B------:R-:W-:Y:S01]  /*0ba0*/  IMAD R170, R0, 0x40, R9 ;  /* 0x0000004000aa7824 */ /* 0x000fe200078e0209 */
[----:B--2---:R-:W-:Y:S02]  /*0bb0*/  R2UR UR4, R2 ;  /* 0x00000000020472ca */ /* 0x004fe400000e0000 */
[CC--:B------:R-:W-:Y:S02]  /*0bc0*/  LEA.HI R2, R3.reuse, R174.reuse, RZ, 0x4 ;  /* 0x000000ae03027211 */ /* 0x0c0fe400078f20ff */
[----:B------:R-:W-:Y:S02]  /*0bd0*/  LEA.HI R3, R3, R174, RZ, 0x3 ;  /* 0x000000ae03037211 */ /* 0x000fe400078f18ff */
[----:B------:R-:W-:Y:S02]  /*0be0*/  SHF.R.S32.HI R7, RZ, 0x4, R2 ;  /* 0x00000004ff077819 */ /* 0x000fe40000011402 */
[C---:B------:R-:W-:Y:S02]  /*0bf0*/  LOP3.LUT R5, R2.reuse, 0x3fffff0, RZ, 0xc0, !PT ;  /* 0x03fffff002057812 */ /* 0x040fe400078ec0ff */
[----:B------:R-:W-:-:S02]  /*0c00*/  LEA.HI R2, R2, R7, RZ, 0x1 ;  /* 0x0000000702027211 */ /* 0x000fc400078f08ff */
[----:B------:R-:W-:Y:S01]  /*0c10*/  SHF.R.S32.HI R165, RZ, 0x3, R3 ;  /* 0x00000003ffa57819 */ /* 0x000fe20000011403 */
[----:B------:R-:W-:Y:S01]  /*0c20*/  IMAD.IADD R5, R174, 0x1, -R5 ;  /* 0x00000001ae057824 */ /* 0x000fe200078e0a05 */
[----:B------:R-:W-:Y:S01]  /*0c30*/  LOP3.LUT R2, R2, 0x1ffffffe, RZ, 0xc0, !PT ;  /* 0x1ffffffe02027812 */ /* 0x000fe200078ec0ff */
[----:B------:R-:W-:Y:S02]  /*0c40*/  ULOP3.LUT UR61, UR4, 0x1, URZ, 0xfc, !UPT ;  /* 0x00000001043d7892 */ /* 0x000fe4000f8efc3f */
[----:B------:R-:W-:Y:S01]  /*0c50*/  IMAD R5, R5, 0x40, R4 ;  /* 0x0000004005057824 */ /* 0x000fe200078e0204 */
[----:B------:R-:W-:Y:S01]  /*0c60*/  LEA.HI R4, R11, R11, RZ, 0x1 ;  /* 0x0000000b0b047211 */ /* 0x000fe200078f08ff */
[----:B------:R-:W-:Y:S01]  /*0c70*/  IMAD.IADD R2, R7, 0x1, -R2 ;  /* 0x0000000107027824 */ /* 0x000fe200078e0a02 */
[----:B------:R-:W-:Y:S02]  /*0c80*/  LOP3.LUT R7, R3, 0xfffffff8, RZ, 0xc0, !PT ;  /* 0xfffffff803077812 */ /* 0x000fe400078ec0ff */
[----:B------:R-:W-:Y:S01]  /*0c90*/  LOP3.LUT R4, R4, 0x1ffffffe, RZ, 0xc0, !PT ;  /* 0x1ffffffe04047812 */ /* 0x000fe200078ec0ff */
[----:B------:R-:W-:-:S02]  /*0ca0*/  IMAD R171, R2, 0x8, R5 ;  /* 0x0000000802ab7824 */ /* 0x000fc400078e0205 */
[----:B------:R-:W-:Y:S02]  /*0cb0*/  IMAD.IADD R162, R174, 0x1, -R7 ;  /* 0x00000001aea27824 */ /* 0x000fe400078e0a07 */
[----:B------:R-:W-:Y:S02]  /*0cc0*/  IMAD.IADD R11, R11, 0x1, -R4 ;  /* 0x000000010b0b7824 */ /* 0x000fe400078e0a04 */
[----:B------:R-:W-:Y:S02]  /*0cd0*/  IMAD.SHL.U32 R160, R162, 0x8, RZ ;  /* 0x00000008a2a07824 */ /* 0x000fe400078e00ff */
[----:B------:R-:W-:Y:S02]  /*0ce0*/  IMAD R22, R11, 0x8, R170 ;  /* 0x000000080b167824 */ /* 0x000fe400078e02aa */
[----:B------:R-:W-:Y:S01]  /*0cf0*/  VIADD R161, R160, 0x40 ;  /* 0x00000040a0a17836 */ /* 0x000fe20000000000 */
[----:B------:R-:W-:-:S04]  /*0d00*/  SHF.R.S32.HI R173, RZ, 0x1f, R160 ;  /* 0x0000001fffad7819 */ /* 0x000fc800000114a0 */
[----:B------:R-:W-:-:S07]  /*0d10*/  SHF.R.S32.HI R172, RZ, 0x1f, R161 ;  /* 0x0000001fffac7819 */ /* 0x000fce00000114a1 */
.L_x_1344:
[----:B0---4-:R-:W0:Y:S01]  /*0d20*/  LDC.64 R2, c[0x0][0xa28] ;  /* 0x00028a00ff027b82 */ /* 0x011e220000000a00 */
[----:B------:R-:W-:Y:S01]  /*0d30*/  IMAD.MOV.U32 R7, RZ, RZ, RZ ;  /* 0x000000ffff077224 */ /* 0x000fe200078e00ff */
[----:B------:R-:W-:Y:S01]  /*0d40*/  ULDC.64 UR4, c[0x0][0x418] ;  /* 0x0001060000047ab9 */ /* 0x000fe20000000a00 */
[----:B------:R-:W-:-:S05]  /*0d50*/  ULDC.64 UR6, c[0x0][0xa20] ;  /* 0x0002880000067ab9 */ /* 0x000fca0000000a00 */
[----:B--2---:R-:W1:Y:S01]  /*0d60*/  LDC.64 R4, c[0x0][0xa18] ;  /* 0x00028600ff047b82 */ /* 0x004e620000000a00 */
[----:B0-----:R-:W-:-:S04]  /*0d70*/  ISETP.NE.U32.AND P0, PT, R2, RZ, PT ;  /* 0x000000ff0200720c */ /* 0x001fc80003f05070 */
[----:B------:R-:W-:Y:S02]  /*0d80*/  ISETP.NE.AND.EX P0, PT, R3, RZ, PT, P0 ;  /* 0x000000ff0300720c */ /* 0x000fe40003f05300 */
[----:B-1----:R-:W-:-:S04]  /*0d90*/  ISETP.NE.U32.AND P1, PT, R4, RZ, PT ;  /* 0x000000ff0400720c */ /* 0x002fc80003f25070 */
[----:B------:R-:W-:-:S07]  /*0da0*/  ISETP.NE.AND.EX P1, PT, R5, RZ, PT, P1 ;  /* 0x000000ff0500720c */ /* 0x000fce0003f25310 */
[----:B------:R-:W0:Y:S08]  /*0db0*/  @P0 LDC.64 R2, c[0x0][0xa28] ;  /* 0x00028a00ff020b82 */ /* 0x000e300000000a00 */
[----:B------:R-:W1:Y:S01]  /*0dc0*/  @P1 LDC.64 R4, c[0x0][0xa18] ;  /* 0x00028600ff041b82 */ /* 0x000e620000000a00 */
[----:B0-----:R-:W-:-:S05]  /*0dd0*/  @P0 IMAD.WIDE R2, R47, 0x4, R2 ;  /* 0x000000042f020825 */ /* 0x001fca00078e0202 */
[----:B------:R0:W5:Y:S01]  /*0de0*/  @P0 LDG.E R7, desc[UR36][R2.64] ;  /* 0x0000002402070981 */ /* 0x000162000c1e1900 */
[----:B-1----:R-:W-:-:S05]  /*0df0*/  @P1 IMAD.WIDE R4, R47, 0x4, R4 ;  /* 0x000000042f041825 */ /* 0x002fca00078e0204 */
[----:B------:R0:W5:Y:S01]  /*0e00*/  @P1 LDG.E R17, desc[UR36][R4.64] ;  /* 0x0000002404111981 */ /* 0x000162000c1e1900 */
[----:B------:R-:W-:Y:S01]  /*0e10*/  UISETP.NE.U32.AND UP0, UPT, UR4, URZ, UPT ;  /* 0x0000003f0400728c */ /* 0x000fe2000bf05070 */
[----:B------:R-:W-:Y:S01]  /*0e20*/  ISETP.NE.U32.AND P2, PT, RZ, UR6, PT ;  /* 0x00000006ff007c0c */ /* 0x000fe2000bf45070 */
[----:B------:R-:W-:Y:S01]  /*0e30*/  IMAD.MOV.U32 R163, RZ, RZ, R46 ;  /* 0x000000ffffa37224 */ /* 0x000fe200078e002e */
[----:B------:R-:W-:Y:S01]  /*0e40*/  ULDC UR4, c[0x0][0x424] ;  /* 0x0001090000047ab9 */ /* 0x000fe20000000800 */
[----:B------:R-:W-:Y:S01]  /*0e50*/  UISETP.NE.AND.EX UP0, UPT, UR5, URZ, UPT, UP0 ;  /* 0x0000003f0500728c */ /* 0x000fe2000bf05300 */
[----:B------:R-:W-:Y:S02]  /*0e60*/  ISETP.NE.AND.EX P2, PT, RZ, UR7, PT, P2 ;  /* 0x00000007ff007c0c */ /* 0x000fe4000bf45320 */
[----:B------:R-:W-:Y:S01]  /*0e70*/  ULDC UR5, c[0x0][0x2f0] ;  /* 0x0000bc0000057ab9 */ /* 0x000fe20000000800 */
[----:B------:R-:W-:-:S04]  /*0e80*/  USEL UR4, UR4, 0x1, UP0 ;  /* 0x0000000104047887 */ /* 0x000fc80008000000 */
[----:B------:R-:W-:Y:S01]  /*0e90*/  UIMAD UR4, UR4, UR5, URZ ;  /* 0x00000005040472a4 */ /* 0x000fe2000f8e023f */
[----:B0--3--:R-:W-:Y:S11]  /*0ea0*/  @P1 BRA `(.L_x_1237) ;  /* 0x0000000000281947 */ /* 0x009ff60003800000 */
[----:B------:R-:W-:Y:S01]  /*0eb0*/  ULDC.64 UR6, c[0x0][0xa00] ;  /* 0x0002800000067ab9 */ /* 0x000fe20000000a00 */
[----:B-----5:R-:W0:Y:S01]  /*0ec0*/  LDC R17, c[0x0][0x288] ;  /* 0x0000a200ff117b82 */ /* 0x020e220000000800 */
[----:B------:R-:W-:-:S04]  /*0ed0*/  ISETP.NE.U32.AND P0, PT, RZ, UR6, PT ;  /* 0x00000006ff007c0c */ /* 0x000fc8000bf05070 */
[----:B------:R-:W-:-:S13]  /*0ee0*/  ISETP.NE.AND.EX P0, PT, RZ, UR7, PT, P0 ;  /* 0x00000007ff007c0c */ /* 0x000fda000bf05300 */
[----:B------:R-:W-:Y:S05]  /*0ef0*/  @!P0 BRA `(.L_x_1237) ;  /* 0x0000000000148947 */ /* 0x000fea0003800000 */
[----:B------:R-:W1:Y:S02]  /*0f00*/  LDC.64 R2, c[0x0][0xa00] ;  /* 0x00028000ff027b82 */ /* 0x000e640000000a00 */
[----:B-1----:R-:W-:-:S05]  /*0f10*/  IMAD.WIDE R2, R47, 0x4, R2 ;  /* 0x000000042f027825 */ /* 0x002fca00078e0202 */
[----:B0-----:R-:W2:Y:S04]  /*0f20*/  LDG.E R17, desc[UR36][R2.64] ;  /* 0x0000002402117981 */ /* 0x001ea8000c1e1900 */
[----:B------:R-:W2:Y:S02]  /*0f30*/  LDG.E R0, desc[UR36][R2.64+0x4] ;  /* 0x0000042402007981 */ /* 0x000ea4000c1e1900 */
[----:B--2---:R-:W-:-:S07]  /*0f40*/  IMAD.IADD R17, R0, 0x1, -R17 ;  /* 0x0000000100117824 */ /* 0x004fce00078e0a11 */
.L_x_1237:
[----:B------:R-:W-:Y:S02]  /*0f50*/  IMAD.U32 R16, RZ, RZ, UR4 ;  /* 0x00000004ff107e24 */ /* 0x000fe4000f8e00ff */
[----:B------:R-:W-:Y:S01]  /*0f60*/  IMAD.MOV.U32 R164, RZ, RZ, R47 ;  /* 0x000000ffffa47224 */ /* 0x000fe200078e002f */
[----:B------:R-:W-:Y:S06]  /*0f70*/  @!P2 BRA `(.L_x_1238) ;  /* 0x000000000010a947 */ /* 0x000fec0003800000 */
[----:B------:R-:W1:Y:S02]  /*0f80*/  LDC.64 R2, c[0x0][0xa20] ;  /* 0x00028800ff027b82 */ /* 0x000e640000000a00 */
[----:B-1----:R-:W-:-:S05]  /*0f90*/  IMAD.WIDE R2, R47, 0x4, R2 ;  /* 0x000000042f027825 */ /* 0x002fca00078e0202 */
[----:B------:R1:W5:Y:S01]  /*0fa0*/  LDG.E R16, desc[UR36][R2.64] ;  /* 0x0000002402107981 */ /* 0x000362000c1e1900 */
[----:B------:R-:W-:Y:S05]  /*0fb0*/  BRA `(.L_x_1239) ;  /* 0x0000000000247947 */ /* 0x000fea0003800000 */
.L_x_1238:
[----:B------:R-:W-:Y:S02]  /*0fc0*/  ULDC.64 UR4, c[0x0][0xa08] ;  /* 0x0002820000047ab9 */ /* 0x000fe40000000a00 */
[----:B------:R-:W-:-:S04]  /*0fd0*/  ISETP.NE.U32.AND P0, PT, RZ, UR4, PT ;  /* 0x00000004ff007c0c */ /* 0x000fc8000bf05070 */
[----:B------:R-:W-:-:S13]  /*0fe0*/  ISETP.NE.AND.EX P0, PT, RZ, UR5, PT, P0 ;  /* 0x00000005ff007c0c */ /* 0x000fda000bf05300 */
[----:B------:R-:W-:Y:S05]  /*0ff0*/  @!P0 BRA `(.L_x_1239) ;  /* 0x0000000000148947 */ /* 0x000fea0003800000 */
[----:B------:R-:W1:Y:S02]  /*1000*/  LDC.64 R2, c[0x0][0xa08] ;  /* 0x00028200ff027b82 */ /* 0x000e640000000a00 */
[----:B-1----:R-:W-:-:S05]  /*1010*/  IMAD.WIDE R2, R47, 0x4, R2 ;  /* 0x000000042f027825 */ /* 0x002fca00078e0202 */
[----:B------:R-:W2:Y:S04]  /*1020*/  LDG.E R16, desc[UR36][R2.64] ;  /* 0x0000002402107981 */ /* 0x000ea8000c1e1900 */
[----:B------:R-:W2:Y:S02]  /*1030*/  LDG.E R5, desc[UR36][R2.64+0x4] ;  /* 0x0000042402057981 */ /* 0x000ea4000c1e1900 */
[----:B--2---:R-:W-:-:S07]  /*1040*/  IMAD.IADD R16, R5, 0x1, -R16 ;  /* 0x0000000105107824 */ /* 0x004fce00078e0a10 */
.L_x_1239:
[----:B------:R-:W2:Y:S01]  /*1050*/  LDL.LU R4, [R1] ;  /* 0x0000000001047983 */ /* 0x000ea20000300800 */
[----:B------:R-:W3:Y:S01]  /*1060*/  LDC R168, c[0x0][0x448] ;  /* 0x00011200ffa87b82 */ /* 0x000ee20000000800 */
[----:B------:R-:W-:Y:S02]  /*1070*/  IMAD.SHL.U32 R18, R45, 0x80, RZ ;  /* 0x000000802d127824 */ /* 0x000fe400078e00ff */
[----:B-----5:R-:W-:Y:S02]  /*1080*/  IMAD.IADD R16, R16, 0x1, -R7 ;  /* 0x0000000110107824 */ /* 0x020fe400078e0a07 */
[----:B------:R-:W-:-:S03]  /*1090*/  VIADD R0, R18, 0x7f ;  /* 0x0000007f12007836 */ /* 0x000fc60000000000 */
[----:B------:R-:W4:Y:S01]  /*10a0*/  LDC.64 R8, c[0x0][0x9e0] ;  /* 0x00027800ff087b82 */ /* 0x000f220000000a00 */
[----:B---3--:R-:W-:Y:S02]  /*10b0*/  ISETP.NE.AND P2, PT, R168, 0x1, PT ;  /* 0x00000001a800780c */ /* 0x008fe40003f45270 */
[----:B----4-:R-:W-:-:S11]  /*10c0*/  ISETP.GE.AND P1, PT, R9, 0x1, PT ;  /* 0x000000010900780c */ /* 0x010fd60003f26270 */
[----:B-1----:R-:W1:Y:S08]  /*10d0*/  @P2 LDC R3, c[0x0][0x44c] ;  /* 0x00011300ff032b82 */ /* 0x002e700000000800 */
[----:B------:R-:W3:Y:S01]  /*10e0*/  @P2 LDC R5, c[0x0][0x450] ;  /* 0x00011400ff052b82 */ /* 0x000ee20000000800 */
[----:B-1----:R-:W-:Y:S01]  /*10f0*/  @P2 IMAD.HI.U32 R2, R0, R3, RZ ;  /* 0x0000000300022227 */ /* 0x002fe200078e00ff */
[----:B0-----:R-:W-:-:S04]  /*1100*/  IADD3 R3, R16, 0x1, -R17 ;  /* 0x0000000110037810 */ /* 0x001fc80007ffe811 */
[----:B---3--:R-:W-:-:S05]  /*1110*/  @P2 SHF.R.U32.HI R0, RZ, R5, R2 ;  /* 0x00000005ff002219 */ /* 0x008fca0000011602 */
[----:B------:R-:W-:-:S04]  /*1120*/  IMAD.IADD R3, R3, 0x1, R0 ;  /* 0x0000000103037824 */ /* 0x000fc800078e0200 */
[----:B------:R-:W-:Y:S01]  /*1130*/  IMAD.IADD R0, R3, 0x1, R8 ;  /* 0x0000000103007824 */ /* 0x000fe200078e0208 */
[----:B--2---:R-:W-:-:S04]  /*1140*/  LOP3.LUT R4, R4, 0xffefffff, RZ, 0xc0, !PT ;  /* 0xffefffff04047812 */ /* 0x004fc800078ec0ff */
[----:B------:R-:W-:-:S04]  /*1150*/  @P2 LOP3.LUT R4, R4, 0x100000, RZ, 0xfc, !PT ;  /* 0x0010000004042812 */ /* 0x000fc800078efcff */
[----:B------:R-:W-:-:S04]  /*1160*/  LOP3.LUT R4, R4, 0xfff7ffff, RZ, 0xc0, !PT ;  /* 0xfff7ffff04047812 */ /* 0x000fc800078ec0ff */
[----:B------:R-:W-:-:S05]  /*1170*/  @P1 LOP3.LUT R4, R4, 0x80000, RZ, 0xfc, !PT ;  /* 0x0008000004041812 */ /* 0x000fca00078efcff */
[----:B------:R0:W-:Y:S01]  /*1180*/  STL [R1], R4 ;  /* 0x0000000401007387 */ /* 0x0001e20000100800 */
[----:B------:R-:W-:Y:S05]  /*1190*/  @!P1 BRA `(.L_x_1240) ;  /* 0x0000000000409947 */ /* 0x000fea0003800000 */
[C---:B------:R-:W-:Y:S01]  /*11a0*/  ISETP.GT.AND P0, PT, R3.reuse, RZ, PT ;  /* 0x000000ff0300720c */ /* 0x040fe20003f04270 */
[----:B------:R-:W-:-:S12]  /*11b0*/  VIADD R2, R3, 0xffffffff ;  /* 0xffffffff03027836 */ /* 0x000fd80000000000 */
[----:B------:R-:W-:Y:S05]  /*11c0*/  @P0 BRA `(.L_x_1241) ;  /* 0x00000000001c0947 */ /* 0x000fea0003800000 */
[----:B------:R-:W-:Y:S01]  /*11d0*/  ISETP.NE.AND P0, PT, R9, 0x1, PT ;  /* 0x000000010900780c */ /* 0x000fe20003f05270 */
[----:B------:R-:W-:-:S12]  /*11e0*/  IMAD.MOV R3, RZ, RZ, -R3 ;  /* 0x000000ffff037224 */ /* 0x000fd800078e0a03 */
[----:B0-----:R-:W0:Y:S02]  /*11f0*/  @P0 LDC.64 R4, c[0x0][0x9e8] ;  /* 0x00027a00ff040b82 */ /* 0x001e240000000a00 */
[----:B0-----:R-:W-:-:S05]  /*1200*/  @P0 IMAD.HI.U32 R2, R3, R4, RZ ;  /* 0x0000000403020227 */ /* 0x001fca00078e00ff */
[----:B------:R-:W-:-:S04]  /*1210*/  @P0 SHF.R.U32.HI R3, RZ, R5, R2 ;  /* 0x00000005ff030219 */ /* 0x000fc80000011602 */
[----:B------:R-:W-:Y:S01]  /*1220*/  LOP3.LUT R2, RZ, R3, RZ, 0x33, !PT ;  /* 0x00000003ff027212 */ /* 0x000fe200078e33ff */
[----:B------:R-:W-:Y:S06]  /*1230*/  BRA `(.L_x_1242) ;  /* 0x0000000000107947 */ /* 0x000fec0003800000 */
.L_x_1241:
[----:B------:R-:W-:-:S13]  /*1240*/  ISETP.NE.AND P0, PT, R9, 0x1, PT ;  /* 0x000000010900780c */ /* 0x000fda0003f05270 */
[----:B0-----:R-:W0:Y:S02]  /*1250*/  @P0 LDC.64 R4, c[0x0][0x9e8] ;  /* 0x00027a00ff040b82 */ /* 0x001e240000000a00 */
[----:B0-----:R-:W-:-:S05]  /*1260*/  @P0 IMAD.HI.U32 R4, R2, R4, RZ ;  /* 0x0000000402040227 */ /* 0x001fca00078e00ff */
[----:B------:R-:W-:-:S07]  /*1270*/  @P0 SHF.R.U32.HI R2, RZ, R5, R4 ;  /* 0x00000005ff020219 */ /* 0x000fce0000011604 */
.L_x_1242:
[----:B------:R-:W-:-:S05]  /*1280*/  IMAD R3, R2, R9, R9 ;  /* 0x0000000902037224 */ /* 0x000fca00078e0209 */
[----:B------:R-:W-:-:S07]  /*1290*/  VIMNMX R0, R0, R3, PT ;  /* 0x0000000300007248 */ /* 0x000fce0003fe0100 */
.L_x_1240:
[----:B------:R-:W1:Y:S01]  /*12a0*/  @P2 LDC R3, c[0x0][0x44c] ;  /* 0x00011300ff032b82 */ /* 0x000e620000000800 */
[----:B------:R-:W-:Y:S01]  /*12b0*/  VIADD R2, R0, 0x5f ;  /* 0x0000005f00027836 */ /* 0x000fe20000000000 */
[----:B------:R-:W-:Y:S01]  /*12c0*/  ULDC UR4, c[0x0][0x9dc] ;  /* 0x0002770000047ab9 */ /* 0x000fe20000000800 */
[----:B------:R-:W-:Y:S02]  /*12d0*/  VIADD R0, R16, 0x5f ;  /* 0x0000005f10007836 */ /* 0x000fe40000000000 */
[----:B0-----:R-:W-:Y:S02]  /*12e0*/  IMAD.MOV.U32 R4, RZ, RZ, R18 ;  /* 0x000000ffff047224 */ /* 0x001fe400078e0012 */
[----:B------:R-:W-:Y:S01]  /*12f0*/  IMAD.HI R0, R0, 0x2aaaaaab, RZ ;  /* 0x2aaaaaab00007827 */ /* 0x000fe200078e02ff */
[----:B------:R-:W0:Y:S03]  /*1300*/  @P2 LDC R6, c[0x0][0x450] ;  /* 0x00011400ff062b82 */ /* 0x000e260000000800 */
[----:B------:R-:W-:-:S04]  /*1310*/  IMAD.HI R2, R2, 0x2aaaaaab, RZ ;  /* 0x2aaaaaab02027827 */ /* 0x000fc800078e02ff */
[----:B------:R-:W-:Y:S01]  /*1320*/  IMAD.IADD R73, R16, 0x1, -R17 ;  /* 0x0000000110497824 */ /* 0x000fe200078e0a11 */
[----:B------:R-:W-:-:S04]  /*1330*/  SHF.R.U32.HI R5, RZ, 0x1f, R2 ;  /* 0x0000001fff057819 */ /* 0x000fc80000011602 */
[----:B------:R-:W-:Y:S01]  /*1340*/  LEA.HI.SX32 R72, R2, R5, 0x1c ;  /* 0x0000000502487211 */ /* 0x000fe200078fe2ff */
[----:B-1----:R-:W-:-:S05]  /*1350*/  @P2 IMAD.HI.U32 R3, R18, R3, RZ ;  /* 0x0000000312032227 */ /* 0x002fca00078e00ff */
[----:B0-----:R-:W-:Y:S02]  /*1360*/  @P2 SHF.R.U32.HI R4, RZ, R6, R3 ;  /* 0x00000006ff042219 */ /* 0x001fe40000011603 */
[----:B------:R-:W-:-:S04]  /*1370*/  SHF.R.U32.HI R3, RZ, 0x1f, R0 ;  /* 0x0000001fff037819 */ /* 0x000fc80000011600 */
[----:B------:R-:W-:Y:S01]  /*1380*/  LEA.HI.SX32 R3, R0, R3, 0x1c ;  /* 0x0000000300037211 */ /* 0x000fe200078fe2ff */
[----:B------:R-:W-:-:S03]  /*1390*/  IMAD.IADD R0, R73, 0x1, R4 ;  /* 0x0000000149007824 */ /* 0x000fc600078e0204 */
[----:B------:R-:W-:Y:S01]  /*13a0*/  VIMNMX R72, R3, R72, PT ;  /* 0x0000004803487248 */ /* 0x000fe20003fe0100 */
        /* <DEDUP_REMOVED lines=11> */
.L_x_1244:
[----:B------:R-:W-:-:S13]  /*1460*/  ISETP.NE.AND P0, PT, R9, 0x1, PT ;  /* 0x000000010900780c */ /* 0x000fda0003f05270 */
[----:B------:R-:W0:Y:S02]  /*1470*/  @P0 LDC.64 R4, c[0x0][0x9e8] ;  /* 0x00027a00ff040b82 */ /* 0x000e240000000a00 */
[----:B0-----:R-:W-:-:S05]  /*1480*/  @P0 IMAD.HI.U32 R4, R0, R4, RZ ;  /* 0x0000000400040227 */ /* 0x001fca00078e00ff */
[----:B------:R-:W-:-:S07]  /*1490*/  @P0 SHF.R.U32.HI R0, RZ, R5, R4 ;  /* 0x00000005ff000219 */ /* 0x000fce0000011604 */
.L_x_1245:
[----:B------:R-:W-:-:S05]  /*14a0*/  IMAD R3, R0, R9, RZ ;  /* 0x0000000900037224 */ /* 0x000fca00078e02ff */
[----:B------:R-:W-:-:S07]  /*14b0*/  VIMNMX R2, R2, R3, !PT ;  /* 0x0000000302027248 */ /* 0x000fce0007fe0100 */
.L_x_1243:
        /* <DEDUP_REMOVED lines=37> */
[----:B------:R-:W-:Y:S02]  /*1710*/  IMAD.MOV.U32 R8, RZ, RZ, RZ ;  /* 0x000000ffff087224 */ /* 0x000fe400078e00ff */
[----:B------:R-:W-:Y:S02]  /*1720*/  IMAD.MOV.U32 R91, RZ, RZ, RZ ;  /* 0x000000ffff5b7224 */ /* 0x000fe400078e00ff */
[----:B------:R-:W-:-:S02]  /*1730*/  IMAD.MOV.U32 R10, RZ, RZ, RZ ;  /* 0x000000ffff0a7224 */ /* 0x000fc400078e00ff */
        /* <DEDUP_REMOVED lines=35> */
.L_x_1247:
        /* <DEDUP_REMOVED lines=8> */
.L_x_1439:
[----:B------:R-:W-:Y:S05]  /*19f0*/  @!P0 BRA `(.L_x_1249) ;  /* 0x0000000000048947 */ /* 0x000fea0003800000 */
[----:B------:R-:W-:Y:S01]  /*1a00*/  BPT.TRAP 0x1 ;  /* 0x000000040000795c */ /* 0x000fe20000300000 */
.L_x_1249:
[----:B0-----:R-:W-:Y:S02]  /*1a10*/  IMAD.U32 R3, RZ, RZ, UR39 ;  /* 0x00000027ff037e24 */ /* 0x001fe4000f8e00ff */
[----:B------:R-:W-:-:S03]  /*1a20*/  IMAD.U32 R0, RZ, RZ, UR38 ;  /* 0x00000026ff007e24 */ /* 0x000fc6000f8e00ff */
[----:B------:R-:W-:Y:S02]  /*1a30*/  LEA R3, R3, UR40, 0x3 ;  /* 0x0000002803037c11 */ /* 0x000fe4000f8e18ff */
[----:B------:R-:W-:-:S04]  /*1a40*/  SHF.L.U32 R0, R0, 0x1f, RZ ;  /* 0x0000001f00007819 */ /* 0x000fc800000006ff */
[----:B------:R0:W1:Y:S01]  /*1a50*/  SYNCS.PHASECHK.TRANS64.TRYWAIT P1, [R3+URZ+0x2a830], R0 ;  /* 0x02a83000030075a7 */ /* 0x000062000802017f */
[----:B------:R-:W-:Y:S05]  /*1a60*/  @!P0 BRA `(.L_x_1250) ;  /* 0x0000000000048947 */ /* 0x000fea0003800000 */
[----:B------:R-:W-:Y:S01]  /*1a70*/  BPT.TRAP 0x1 ;  /* 0x000000040000795c */ /* 0x000fe20000300000 */
.L_x_1250:
[----:B-1----:R-:W-:Y:S05]  /*1a80*/  @P1 BRA `(.L_x_1251) ;  /* 0x0000000000081947 */ /* 0x002fea0003800000 */
[----:B------:R-:W1:Y:S02]  /*1a90*/  SYNCS.PHASECHK.TRANS64.TRYWAIT P1, [R3+URZ+0x2a830], R0 ;  /* 0x02a83000030075a7 */ /* 0x000e64000802017f */
[----:B-1----:R-:W-:Y:S05]  /*1aa0*/  @!P1 BRA `(.L_x_1252) ;  /* 0x0000012c00cc9947 */ /* 0x002fea0003800000 */
.L_x_1251:
        /* <DEDUP_REMOVED lines=99> */
.L_x_1253:
[----:B------:R-:W2:Y:S01]  /*20e0*/  LDL R90, [R1] ;  /* 0x00000000015a7983 */ /* 0x000ea20000100800 */
[----:B------:R-:W-:Y:S01]  /*20f0*/  ISETP.NE.AND P2, PT, R168, 0x1, PT ;  /* 0x00000001a800780c */ /* 0x000fe20003f45270 */
[----:B------:R-:W-:Y:S01]  /*2100*/  IMAD.IADD R2, R22, 0x1, R18 ;  /* 0x0000000116027824 */ /* 0x000fe200078e0212 */
[----:B------:R-:W-:Y:S01]  /*2110*/  R2UR UR4, R3 ;  /* 0x00000000030472ca */ /* 0x000fe200000e0000 */
[----:B01----:R-:W-:Y:S01]  /*2120*/  IMAD.MOV.U32 R3, RZ, RZ, -0x60 ;  /* 0xffffffa0ff037424 */ /* 0x003fe200078e00ff */
[----:B------:R-:W-:Y:S01]  /*2130*/  ULDC UR43, c[0x0][0x9dc] ;  /* 0x00027700002b7ab9 */ /* 0x000fe20000000800 */
[----:B------:R-:W-:Y:S02]  /*2140*/  ULDC UR5, c[0x0][0x9e0] ;  /* 0x0002780000057ab9 */ /* 0x000fe40000000800 */
[----:B------:R-:W-:-:S04]  /*2150*/  IMAD R8, R72, R3, 0x61 ;  /* 0x0000006148087424 */ /* 0x000fc800078e0203 */
[----:B------:R-:W-:Y:S02]  /*2160*/  IMAD R3, R19, -0x2, R8 ;  /* 0xfffffffe13037824 */ /* 0x000fe400078e0208 */
[----:B------:R-:W0:Y:S01]  /*2170*/  @P2 LDC R9, c[0x0][0x44c] ;  /* 0x00011300ff092b82 */ /* 0x000e220000000800 */
[----:B------:R-:W-:Y:S01]  /*2180*/  VIADD R14, R8, 0xffffffff ;  /* 0xffffffff080e7836 */ /* 0x000fe20000000000 */
[----:B------:R-:W-:Y:S01]  /*2190*/  UIADD3 UR4, UR4, 0x2a840, URZ ;  /* 0x0002a84004047890 */ /* 0x000fe2000fffe03f */
[----:B------:R-:W-:-:S03]  /*21a0*/  VIADD R20, R3, 0xffffffff ;  /* 0xffffffff03147836 */ /* 0x000fc60000000000 */
[----:B------:R-:W-:Y:S02]  /*21b0*/  UPRMT UR4, UR60, 0x654, UR4 ;  /* 0x000006543c047896 */ /* 0x000fe40008000004 */
[----:B------:R-:W1:Y:S07]  /*21c0*/  @P2 LDC R11, c[0x0][0x450] ;  /* 0x00011400ff0b2b82 */ /* 0x000e6e0000000800 */
[----:B------:R-:W-:Y:S01]  /*21d0*/  SYNCS.ARRIVE.TRANS64.RED.A1T0 RZ, [UR4], RZ ;  /* 0x000000ffffff79a7 */ /* 0x000fe20008100404 */
[----:B------:R-:W-:Y:S01]  /*21e0*/  ULOP3.LUT UR4, URZ, UR43, URZ, 0x33, !UPT ;  /* 0x0000002b3f047292 */ /* 0x000fe2000f8e333f */
[----:B0-----:R-:W-:Y:S01]  /*21f0*/  @P2 IMAD.HI.U32 R0, R2, R9, RZ ;  /* 0x0000000902002227 */ /* 0x001fe200078e00ff */
[----:B------:R-:W-:-:S05]  /*2200*/  IADD3 R9, -R17, R3, R16 ;  /* 0x0000000311097210 */ /* 0x000fca0007ffe110 */
[C---:B------:R-:W-:Y:S01]  /*2210*/  VIADD R13, R9.reuse, UR5 ;  /* 0x00000005090d7c36 */ /* 0x040fe20008000000 */
[----:B-1----:R-:W-:Y:S01]  /*2220*/  @P2 SHF.R.U32.HI R2, RZ, R11, R0 ;  /* 0x0000000bff022219 */ /* 0x002fe20000011600 */
[----:B------:R-:W-:Y:S02]  /*2230*/  IMAD R0, R72, -0x60, R16 ;  /* 0xffffffa048007824 */ /* 0x000fe400078e0210 */
[----:B------:R-:W-:Y:S02]  /*2240*/  VIADD R12, R9, UR4 ;  /* 0x00000004090c7c36 */ /* 0x000fe40008000000 */
[----:B------:R-:W0:Y:S01]  /*2250*/  SHFL.IDX PT, R11, R2, RZ, 0x1c1f ;  /* 0x001c1fff020b7589 */ /* 0x000e2200000e0000 */
[----:B------:R-:W-:-:S04]  /*2260*/  VIADD R0, R0, 0x60 ;  /* 0x0000006000007836 */ /* 0x000fc80000000000 */
[----:B------:R-:W-:-:S05]  /*2270*/  IMAD R10, R19, -0x2, R0 ;  /* 0xfffffffe130a7824 */ /* 0x000fca00078e0200 */
[----:B0-----:R-:W-:Y:S01]  /*2280*/  VIADDMNMX R0, R11, R13, R10, PT ;  /* 0x0000000d0b007246 */ /* 0x001fe2000380010a */
[----:B------:R-:W-:Y:S01]  /*2290*/  IMAD.IADD R3, R12, 0x1, R11 ;  /* 0x000000010c037824 */ /* 0x000fe200078e020b */
[----:B--2---:R-:W-:-:S13]  /*22a0*/  LOP3.LUT P1, RZ, R90, 0x80000, RZ, 0xc0, !PT ;  /* 0x000800005aff7812 */ /* 0x004fda000782c0ff */
[----:B------:R-:W-:Y:S05]  /*22b0*/  @!P1 BRA `(.L_x_1254) ;  /* 0x00000000005c9947 */ /* 0x000fea0003800000 */
[----:B------:R-:W-:Y:S01]  /*22c0*/  IADD3 R9, -R17, R16, R11 ;  /* 0x0000001011097210 */ /* 0x000fe20007ffe10b */
        /* <DEDUP_REMOVED lines=12> */
.L_x_1256:
[----:B------:R-:W-:Y:S02]  /*2390*/  ULDC UR4, c[0x0][0x9e4] ;  /* 0x0002790000047ab9 */ /* 0x000fe40000000800 */
[----:B------:R-:W-:-:S05]  /*23a0*/  IMAD.U32 R11, RZ, RZ, UR4 ;  /* 0x00000004ff0b7e24 */ /* 0x000fca000f8e00ff */
[----:B------:R-:W-:-:S13]  /*23b0*/  ISETP.NE.AND P1, PT, R11, 0x1, PT ;  /* 0x000000010b00780c */ /* 0x000fda0003f25270 */
[----:B------:R-:W0:Y:S02]  /*23c0*/  @P1 LDC.64 R74, c[0x0][0x9e8] ;  /* 0x00027a00ff4a1b82 */ /* 0x000e240000000a00 */
[----:B0-----:R-:W-:-:S05]  /*23d0*/  @P1 IMAD.HI.U32 R8, R9, R74, RZ ;  /* 0x0000004a09081227 */ /* 0x001fca00078e00ff */
[----:B------:R-:W-:-:S07]  /*23e0*/  @P1 SHF.R.U32.HI R9, RZ, R75, R8 ;  /* 0x0000004bff091219 */ /* 0x000fce0000011608 */
.L_x_1257:
[----:B------:R-:W-:Y:S05]  /*23f0*/  BSYNC B0 ;  /* 0x0000000000007941 */ /* 0x000fea0003800000 */
.L_x_1255:
[----:B------:R-:W-:-:S05]  /*2400*/  IMAD R9, R9, R11, R20 ;  /* 0x0000000b09097224 */ /* 0x000fca00078e0214 */
[----:B------:R-:W-:Y:S02]  /*2410*/  VIADDMNMX R0, R9, R11, R0, PT ;  /* 0x0000000b09007246 */ /* 0x000fe40003800100 */
[----:B------:R-:W-:-:S07]  /*2420*/  VIMNMX R3, R3, R9, !PT ;  /* 0x0000000903037248 */ /* 0x000fce0007fe0100 */
.L_x_1254:
        /* <DEDUP_REMOVED lines=133> */
.L_x_1260:
[----:B------:R-:W-:Y:S02]  /*2c80*/  ULDC UR4, c[0x0][0x9e4] ;  /* 0x0002790000047ab9 */ /* 0x000fe40000000800 */
[----:B------:R-:W-:-:S05]  /*2c90*/  IMAD.U32 R9, RZ, RZ, UR4 ;  /* 0x00000004ff097e24 */ /* 0x000fca000f8e00ff */
[----:B------:R-:W-:-:S13]  /*2ca0*/  ISETP.NE.AND P5, PT, R9, 0x1, PT ;  /* 0x000000010900780c */ /* 0x000fda0003fa5270 */
[----:B------:R-:W0:Y:S02]  /*2cb0*/  @P5 LDC.64 R12, c[0x0][0x9e8] ;  /* 0x00027a00ff0c5b82 */ /* 0x000e240000000a00 */
[----:B0-----:R-:W-:-:S05]  /*2cc0*/  @P5 IMAD.HI.U32 R2, R3, R12, RZ ;  /* 0x0000000c03025227 */ /* 0x001fca00078e00ff */
[----:B------:R-:W-:-:S07]  /*2cd0*/  @P5 SHF.R.U32.HI R3, RZ, R13, R2 ;  /* 0x0000000dff035219 */ /* 0x000fce0000011602 */
.L_x_1261:
[----:B------:R-:W-:Y:S05]  /*2ce0*/  BSYNC B0 ;  /* 0x0000000000007941 */ /* 0x000fea0003800000 */
.L_x_1259:
[----:B------:R-:W-:-:S05]  /*2cf0*/  IMAD R3, R3, R9, R20 ;  /* 0x0000000903037224 */ /* 0x000fca00078e0214 */
[----:B------:R-:W-:Y:S02]  /*2d00*/  VIADDMNMX R0, R3, R9, R0, PT ;  /* 0x0000000903007246 */ /* 0x000fe40003800100 */
[----:B------:R-:W-:-:S07]  /*2d10*/  VIMNMX R8, R8, R3, !PT ;  /* 0x0000000308087248 */ /* 0x000fce0007fe0100 */
.L_x_1258:
        /* <DEDUP_REMOVED lines=178> */
[----:B------:R3:W-:Y:S08]  /*3840*/  MUFU.EX2 R95, R12 ;  /* 0x0000000c005f7308 */ /* 0x0007f00000000800 */
        /* <DEDUP_REMOVED lines=69> */
[----:B------:R3:W4:Y:S01]  /*3ca0*/  MUFU.EX2 R32, R43 ;  /* 0x0000002b00207308 */ /* 0x0007220000000800 */
[----:B------:R-:W-:Y:S01]  /*3cb0*/  FADD.FTZ R39, R97, R42 ;  /* 0x0000002a61277221 */ /* 0x000fe20000010000 */
[----:B-1----:R-:W-:Y:S01]  /*3cc0*/  FADD.FTZ R35, R31, R40 ;  /* 0x000000281f237221 */ /* 0x002fe20000010000 */
[----:B------:R-:W-:Y:S02]  /*3cd0*/  F2FP.BF16.F32.PACK_AB R155, R30, R31 ;  /* 0x0000001f1e9b723e */ /* 0x000fe400000010ff */
[----:B------:R-:W-:Y:S01]  /*3ce0*/  FADD.FTZ R44, R150, R39 ;  /* 0x00000027962c7221 */ /* 0x000fe20000010000 */
[----:B------:R-:W-:Y:S01]  /*3cf0*/  FADD.FTZ R42, R30, R35 ;  /* 0x000000231e2a7221 */ /* 0x000fe20000010000 */
[C---:B------:R-:W-:Y:S01]  /*3d00*/  F2FP.BF16.F32.PACK_AB R150, R99.reuse, R150 ;  /* 0x000000966396723e */ /* 0x040fe200000010ff */
[----:B------:R-:W1:Y:S01]  /*3d10*/  MUFU.EX2 R83, R83 ;  /* 0x0000005300537308 */ /* 0x000e620000000800 */
[----:B------:R-:W-:Y:S01]  /*3d20*/  FADD.FTZ R44, R99, R44 ;  /* 0x0000002c632c7221 */ /* 0x000fe20000010000 */
[----:B--2---:R-:W-:Y:S01]  /*3d30*/  FADD.FTZ R35, R81, R42 ;  /* 0x0000002a51237221 */ /* 0x004fe20000010000 */
[----:B---3--:R-:W2:Y:S02]  /*3d40*/  @P5 LDC R43, c[0x0][0x44c] ;  /* 0x00011300ff2b5b82 */ /* 0x008ea40000000800 */
[----:B------:R-:W-:-:S03]  /*3d50*/  FADD.FTZ R39, R37, R44 ;  /* 0x0000002c25277221 */ /* 0x000fc60000010000 */
[----:B------:R-:W3:Y:S01]  /*3d60*/  MUFU.EX2 R33, R33 ;  /* 0x0000002100217308 */ /* 0x000ee20000000800 */
[----:B----4-:R-:W-:Y:S01]  /*3d70*/  FADD.FTZ R42, R32, R35 ;  /* 0x00000023202a7221 */ /* 0x010fe20000010000 */
[C---:B------:R-:W-:Y:S01]  /*3d80*/  FADD.FTZ R44, R144.reuse, R39 ;  /* 0x00000027902c7221 */ /* 0x040fe20000010000 */
[----:B------:R-:W-:Y:S02]  /*3d90*/  F2FP.BF16.F32.PACK_AB R144, R144, R37 ;  /* 0x000000259090723e */ /* 0x000fe400000010ff */
[----:B------:R-:W-:-:S03]  /*3da0*/  F2FP.BF16.F32.PACK_AB R149, R32, R81 ;  /* 0x000000512095723e */ /* 0x000fc600000010ff */
[----:B------:R-:W4:Y:S01]  /*3db0*/  MUFU.EX2 R34, R47 ;  /* 0x0000002f00227308 */ /* 0x000f220000000800 */
[----:B-1----:R-:W-:-:S07]  /*3dc0*/  FADD.FTZ R35, R83, R42 ;  /* 0x0000002a53237221 */ /* 0x002fce0000010000 */
[----:B------:R-:W1:Y:S01]  /*3dd0*/  MUFU.EX2 R146, R53 ;  /* 0x0000003500927308 */ /* 0x000e620000000800 */
[----:B---3--:R-:W-:Y:S01]  /*3de0*/  FADD.FTZ R39, R33, R44 ;  /* 0x0000002c21277221 */ /* 0x008fe20000010000 */
[----:B--2---:R-:W-:-:S06]  /*3df0*/  @P5 IMAD.HI.U32 R43, R18, R43, RZ ;  /* 0x0000002b122b5227 */ /* 0x004fcc00078e00ff */
[----:B------:R-:W2:Y:S01]  /*3e00*/  MUFU.EX2 R85, R85 ;  /* 0x0000005500557308 */ /* 0x000ea20000000800 */
[----:B----4-:R-:W-:Y:S01]  /*3e10*/  FADD.FTZ R42, R34, R35 ;  /* 0x00000023222a7221 */ /* 0x010fe20000010000 */
[----:B0-----:R-:W-:Y:S02]  /*3e20*/  @P5 SHF.R.U32.HI R46, RZ, R48, R43 ;  /* 0x00000030ff2e5219 */ /* 0x001fe4000001162b */
[----:B------:R-:W-:Y:S02]  /*3e30*/  LOP3.LUT P5, RZ, R90, 0x80000, RZ, 0xc0, !PT ;  /* 0x000800005aff7812 */ /* 0x000fe400078ac0ff */
[----:B------:R-:W-:Y:S01]  /*3e40*/  F2FP.BF16.F32.PACK_AB R151, R34, R83 ;  /* 0x000000532297723e */ /* 0x000fe200000010ff */
[----:B------:R-:W-:Y:S01]  /*3e50*/  IMAD.IADD R73, R73, 0x1, R46 ;  /* 0x0000000149497824 */ /* 0x000fe200078e022e */
[----:B------:R-:W0:Y:S01]  /*3e60*/  MUFU.EX2 R29, R29 ;  /* 0x0000001d001d7308 */ /* 0x000e220000000800 */
[C---:B-1----:R-:W-:Y:S01]  /*3e70*/  FADD.FTZ R44, R146.reuse, R39 ;  /* 0x00000027922c7221 */ /* 0x042fe20000010000 */
[----:B------:R-:W-:-:S06]  /*3e80*/  F2FP.BF16.F32.PACK_AB R146, R146, R33 ;  /* 0x000000219292723e */ /* 0x000fcc00000010ff */
[----:B------:R-:W1:Y:S01]  /*3e90*/  MUFU.EX2 R36, R51 ;  /* 0x0000003300247308 */ /* 0x000e620000000800 */
[----:B--2---:R-:W-:-:S07]  /*3ea0*/  FADD.FTZ R15, R85, R42 ;  /* 0x0000002a550f7221 */ /* 0x004fce0000010000 */
[----:B------:R-:W2:Y:S01]  /*3eb0*/  MUFU.EX2 R140, R57 ;  /* 0x00000039008c7308 */ /* 0x000ea20000000800 */
[----:B0-----:R-:W-:-:S07]  /*3ec0*/  FADD.FTZ R35, R29, R44 ;  /* 0x0000002c1d237221 */ /* 0x001fce0000010000 */
[----:B------:R-:W0:Y:S01]  /*3ed0*/  MUFU.EX2 R27, R27 ;  /* 0x0000001b001b7308 */ /* 0x000e220000000800 */
[C---:B-1----:R-:W-:Y:S01]  /*3ee0*/  FADD.FTZ R42, R36.reuse, R15 ;  /* 0x0000000f242a7221 */ /* 0x042fe20000010000 */
[----:B------:R-:W-:-:S06]  /*3ef0*/  F2FP.BF16.F32.PACK_AB R145, R36, R85 ;  /* 0x000000552491723e */ /* 0x000fcc00000010ff */
[----:B------:R-:W1:Y:S01]  /*3f00*/  MUFU.EX2 R25, R25 ;  /* 0x0000001900197308 */ /* 0x000e620000000800 */
[C---:B--2---:R-:W-:Y:S01]  /*3f10*/  FADD.FTZ R44, R140.reuse, R35 ;  /* 0x000000238c2c7221 */ /* 0x044fe20000010000 */
[----:B------:R-:W-:-:S06]  /*3f20*/  F2FP.BF16.F32.PACK_AB R140, R140, R29 ;  /* 0x0000001d8c8c723e */ /* 0x000fcc00000010ff */
[----:B------:R-:W2:Y:S01]  /*3f30*/  MUFU.EX2 R38, R55 ;  /* 0x0000003700267308 */ /* 0x000ea20000000800 */
[----:B0-----:R-:W-:-:S07]  /*3f40*/  FADD.FTZ R15, R27, R42 ;  /* 0x0000002a1b0f7221 */ /* 0x001fce0000010000 */
[----:B------:R-:W0:Y:S01]  /*3f50*/  MUFU.EX2 R142, R61 ;  /* 0x0000003d008e7308 */ /* 0x000e220000000800 */
[----:B-1----:R-:W-:-:S07]  /*3f60*/  FADD.FTZ R35, R25, R44 ;  /* 0x0000002c19237221 */ /* 0x002fce0000010000 */
[----:B------:R-:W1:Y:S01]  /*3f70*/  MUFU.EX2 R13, R13 ;  /* 0x0000000d000d7308 */ /* 0x000e620000000800 */
[C---:B--2---:R-:W-:Y:S01]  /*3f80*/  FADD.FTZ R8, R38.reuse, R15 ;  /* 0x0000000f26087221 */ /* 0x044fe20000010000 */
[----:B------:R-:W-:-:S06]  /*3f90*/  F2FP.BF16.F32.PACK_AB R147, R38, R27 ;  /* 0x0000001b2693723e */ /* 0x000fcc00000010ff */
[----:B------:R-:W2:Y:S01]  /*3fa0*/  MUFU.EX2 R2, R2 ;  /* 0x0000000200027308 */ /* 0x000ea20000000800 */
[C---:B0-----:R-:W-:Y:S01]  /*3fb0*/  FADD.FTZ R35, R142.reuse, R35 ;  /* 0x000000238e237221 */ /* 0x041fe20000010000 */
[----:B------:R-:W-:-:S06]  /*3fc0*/  F2FP.BF16.F32.PACK_AB R142, R142, R25 ;  /* 0x000000198e8e723e */ /* 0x000fcc00000010ff */
[----:B------:R-:W0:Y:S01]  /*3fd0*/  MUFU.EX2 R40, R59 ;  /* 0x0000003b00287308 */ /* 0x000e220000000800 */
[----:B-1----:R-:W-:-:S07]  /*3fe0*/  FADD.FTZ R15, R13, R8 ;  /* 0x000000080d0f7221 */ /* 0x002fce0000010000 */
[----:B------:R-:W1:Y:S01]  /*3ff0*/  MUFU.EX2 R65, R65 ;  /* 0x0000004100417308 */ /* 0x000e620000000800 */
[----:B--2---:R-:W-:-:S07]  /*4000*/  FADD.FTZ R28, R2, R35 ;  /* 0x00000023021c7221 */ /* 0x004fce0000010000 */
[----:B------:R-:W2:Y:S01]  /*4010*/  MUFU.EX2 R3, R3 ;  /* 0x0000000300037308 */ /* 0x000ea20000000800 */
[C---:B0-----:R-:W-:Y:S01]  /*4020*/  FADD.FTZ R8, R40.reuse, R15 ;  /* 0x0000000f28087221 */ /* 0x041fe20000010000 */
[----:B------:R-:W-:-:S06]  /*4030*/  F2FP.BF16.F32.PACK_AB R141, R40, R13 ;  /* 0x0000000d288d723e */ /* 0x000fcc00000010ff */
        /* <DEDUP_REMOVED lines=9> */
[----:B------:R-:W-:Y:S01]  /*40d0*/  F2FP.BF16.F32.PACK_AB R143, R0, R3 ;  /* 0x00000003008f723e */ /* 0x000fe200000010ff */
[----:B------:R-:W-:-:S05]  /*40e0*/  VIADD R0, R73, UR5 ;  /* 0x0000000549007c36 */ /* 0x000fca0008000000 */
[----:B------:R-:W1:Y:S01]  /*40f0*/  MUFU.EX2 R89, R89 ;  /* 0x0000005900597308 */ /* 0x000e620000000800 */
[----:B--2---:R-:W-:-:S07]  /*4100*/  FADD.FTZ R15, R87, R28 ;  /* 0x0000001c570f7221 */ /* 0x004fce0000010000 */
[----:B------:R-:W2:Y:S01]  /*4110*/  MUFU.EX2 R2, R71 ;  /* 0x0000004700027308 */ /* 0x000ea20000000800 */
[C---:B0-----:R-:W-:Y:S01]  /*4120*/  FADD.FTZ R12, R20.reuse, R15 ;  /* 0x0000000f140c7221 */ /* 0x041fe20000010000 */
[----:B------:R-:W-:-:S06]  /*4130*/  F2FP.BF16.F32.PACK_AB R137, R20, R87 ;  /* 0x000000571489723e */ /* 0x000fcc00000010ff */
[----:B------:R-:W0:Y:S01]  /*4140*/  MUFU.EX2 R14, R14 ;  /* 0x0000000e000e7308 */ /* 0x000e220000000800 */
[----:B-1----:R-:W-:-:S04]  /*4150*/  FADD.FTZ R15, R89, R12 ;  /* 0x0000000c590f7221 */ /* 0x002fc80000010000 */
[C---:B--2---:R-:W-:Y:S01]  /*4160*/  FADD.FTZ R3, R2.reuse, R15 ;  /* 0x0000000f02037221 */ /* 0x044fe20000010000 */
[----:B------:R-:W-:Y:S01]  /*4170*/  F2FP.BF16.F32.PACK_AB R139, R2, R89 ;  /* 0x00000059028b723e */ /* 0x000fe200000010ff */
[----:B------:R-:W-:Y:S02]  /*4180*/  VIADD R15, R72, 0xfffffffe ;  /* 0xfffffffe480f7836 */ /* 0x000fe40000000000 */
[C---:B0-----:R-:W-:Y:S01]  /*4190*/  FADD.FTZ R8, R14.reuse, R25 ;  /* 0x000000190e087221 */ /* 0x041fe20000010000 */
        /* <DEDUP_REMOVED lines=13> */
.L_x_1263:
[----:B------:R-:W0:Y:S02]  /*4270*/  LDC R12, c[0x0][0x9e4] ;  /* 0x00027900ff0c7b82 */ /* 0x000e240000000800 */
[----:B0-----:R-:W-:-:S13]  /*4280*/  ISETP.NE.AND P1, PT, R12, 0x1, PT ;  /* 0x000000010c00780c */ /* 0x001fda0003f25270 */
[----:B------:R-:W0:Y:S02]  /*4290*/  @P1 LDC.64 R20, c[0x0][0x9e8] ;  /* 0x00027a00ff141b82 */ /* 0x000e240000000a00 */
[----:B0-----:R-:W-:-:S05]  /*42a0*/  @P1 IMAD.HI.U32 R2, R13, R20, RZ ;  /* 0x000000140d021227 */ /* 0x001fca00078e00ff */
[----:B------:R-:W-:-:S07]  /*42b0*/  @P1 SHF.R.U32.HI R13, RZ, R21, R2 ;  /* 0x00000015ff0d1219 */ /* 0x000fce0000011602 */
.L_x_1264:
[----:B------:R-:W-:-:S05]  /*42c0*/  IMAD R13, R13, R12, R12 ;  /* 0x0000000c0d0d7224 */ /* 0x000fca00078e020c */
[----:B------:R-:W-:-:S07]  /*42d0*/  VIMNMX R0, R0, R13, PT ;  /* 0x0000000d00007248 */ /* 0x000fce0003fe0100 */
.L_x_1262:
        /* <DEDUP_REMOVED lines=49> */
.L_x_1284:
[----:B------:R-:W-:-:S04]  /*45f0*/  UISETP.NE.AND UP0, UPT, UR4, 0x1, UPT ;  /* 0x000000010400788c */ /* 0x000fc8000bf05270 */
[----:B------:R-:W-:-:S04]  /*4600*/  USEL UR38, URZ, 0x1, UP0 ;  /* 0x000000013f267887 */ /* 0x000fc80008000000 */
[----:B------:R-:W-:Y:S01]  /*4610*/  ULOP3.LUT UR38, UR7, UR38, URZ, 0x3c, !UPT ;  /* 0x0000002607267292 */ /* 0x000fe2000f8e3c3f */
[----:B------:R-:W-:Y:S11]  /*4620*/  @!P0 BRA `(.L_x_1266) ;  /* 0x0000000000048947 */ /* 0x000ff60003800000 */
[----:B------:R-:W-:Y:S01]  /*4630*/  BPT.TRAP 0x1 ;  /* 0x000000040000795c */ /* 0x000fe20000300000 */
.L_x_1266:
        /* <DEDUP_REMOVED lines=9> */
.L_x_1267:
[----:B-1----:R-:W-:Y:S05]  /*46d0*/  @P1 BRA `(.L_x_1268) ;  /* 0x0000000000081947 */ /* 0x002fea0003800000 */
[----:B------:R-:W1:Y:S02]  /*46e0*/  SYNCS.PHASECHK.TRANS64.TRYWAIT P1, [UR6+0x2a830], R9 ;  /* 0x02a83009ff0075a7 */ /* 0x000e640008020146 */
[----:B-1----:R-:W-:Y:S05]  /*46f0*/  @!P1 BRA `(.L_x_1269) ;  /* 0x0000010000cc9947 */ /* 0x002fea0003800000 */
.L_x_1268:
        /* <DEDUP_REMOVED lines=135> */
.L_x_1270:
[----:B------:R-:W-:Y:S01]  /*4f70*/  ULEA UR5, UR4, UR40, 0x3 ;  /* 0x0000002804057291 */ /* 0x000fe2000f8e183f */
[----:B------:R-:W-:-:S05]  /*4f80*/  IMAD.U32 R0, RZ, RZ, UR7 ;  /* 0x00000007ff007e24 */ /* 0x000fca000f8e00ff */
[----:B------:R-:W-:-:S04]  /*4f90*/  SHF.L.U32 R0, R0, 0x1f, RZ ;  /* 0x0000001f00007819 */ /* 0x000fc800000006ff */
[----:B------:R2:W3:Y:S01]  /*4fa0*/  SYNCS.PHASECHK.TRANS64.TRYWAIT P1, [UR5+0x2a850], R0 ;  /* 0x02a85000ff0075a7 */ /* 0x0004e20008020145 */
[----:B------:R-:W-:Y:S05]  /*4fb0*/  @!P0 BRA `(.L_x_1271) ;  /* 0x0000000000048947 */ /* 0x000fea0003800000 */
[----:B------:R-:W-:Y:S01]  /*4fc0*/  BPT.TRAP 0x1 ;  /* 0x000000040000795c */ /* 0x000fe20000300000 */
.L_x_1271:
[----:B---3--:R-:W-:Y:S05]  /*4fd0*/  @P1 BRA `(.L_x_1272) ;  /* 0x0000000000081947 */ /* 0x008fea0003800000 */
[----:B------:R-:W3:Y:S02]  /*4fe0*/  SYNCS.PHASECHK.TRANS64.TRYWAIT P1, [UR5+0x2a850], R0 ;  /* 0x02a85000ff0075a7 */ /* 0x000ee40008020145 */
[----:B---3--:R-:W-:Y:S05]  /*4ff0*/  @!P1 BRA `(.L_x_1273) ;  /* 0x000000f800a49947 */ /* 0x008fea0003800000 */
.L_x_1272:
        /* <DEDUP_REMOVED lines=38> */
.L_x_1274:
[----:B------:R-:W3:Y:S01]  /*5260*/  LDL R148, [R1] ;  /* 0x0000000001947983 */ /* 0x000ee20000100800 */
[----:B------:R-:W-:Y:S01]  /*5270*/  ISETP.NE.AND P2, PT, R168, 0x1, PT ;  /* 0x00000001a800780c */ /* 0x000fe20003f45270 */
[----:B01----:R-:W-:Y:S01]  /*5280*/  IMAD.IADD R9, R22, 0x1, R18 ;  /* 0x0000000116097824 */ /* 0x003fe200078e0212 */
[----:B------:R-:W-:Y:S01]  /*5290*/  UIADD3 UR6, UR6, 0x2a840, URZ ;  /* 0x0002a84006067890 */ /* 0x000fe2000fffe03f */
[----:B------:R-:W-:Y:S01]  /*52a0*/  IMAD R20, R15, -0x60, RZ ;  /* 0xffffffa00f147824 */ /* 0x000fe200078e02ff */
[----:B------:R-:W-:Y:S02]  /*52b0*/  ULOP3.LUT UR4, URZ, UR43, URZ, 0x33, !UPT ;  /* 0x0000002b3f047292 */ /* 0x000fe4000f8e333f */
[----:B------:R-:W-:-:S07]  /*52c0*/  UPRMT UR6, UR60, 0x654, UR6 ;  /* 0x000006543c067896 */ /* 0x000fce0008000006 */
[----:B--2---:R-:W0:Y:S08]  /*52d0*/  @P2 LDC R0, c[0x0][0x44c] ;  /* 0x00011300ff002b82 */ /* 0x004e300000000800 */
[----:B------:R-:W1:Y:S01]  /*52e0*/  @P2 LDC R11, c[0x0][0x450] ;  /* 0x00011400ff0b2b82 */ /* 0x000e620000000800 */
[----:B------:R-:W-:Y:S01]  /*52f0*/  SYNCS.ARRIVE.TRANS64.RED.A1T0 RZ, [UR6], RZ ;  /* 0x000000ffffff79a7 */ /* 0x000fe20008100406 */
[----:B0-----:R-:W-:-:S05]  /*5300*/  @P2 IMAD.HI.U32 R0, R9, R0, RZ ;  /* 0x0000000009002227 */ /* 0x001fca00078e00ff */
[----:B-1----:R-:W-:Y:S01]  /*5310*/  @P2 SHF.R.U32.HI R9, RZ, R11, R0 ;  /* 0x0000000bff092219 */ /* 0x002fe20000011600 */
[----:B------:R-:W-:-:S04]  /*5320*/  VIADD R0, R20, 0x1 ;  /* 0x0000000114007836 */ /* 0x000fc80000000000 */
[----:B------:R-:W0:Y:S01]  /*5330*/  SHFL.IDX PT, R11, R9, RZ, 0x1c1f ;  /* 0x001c1fff090b7589 */ /* 0x000e2200000e0000 */
[----:B------:R-:W-:-:S04]  /*5340*/  IMAD R0, R19, -0x2, R0 ;  /* 0xfffffffe13007824 */ /* 0x000fc800078e0200 */
[----:B------:R-:W-:Y:S01]  /*5350*/  VIADD R140, R0, 0xffffffff ;  /* 0xffffffff008c7836 */ /* 0x000fe20000000000 */
[----:B------:R-:W-:-:S05]  /*5360*/  IADD3 R2, -R17, R0, R16 ;  /* 0x0000000011027210 */ /* 0x000fca0007ffe110 */
[C---:B------:R-:W-:Y:S02]  /*5370*/  VIADD R136, R2.reuse, UR54 ;  /* 0x0000003602887c36 */ /* 0x040fe40008000000 */
[----:B------:R-:W-:Y:S02]  /*5380*/  VIADD R138, R2, UR4 ;  /* 0x00000004028a7c36 */ /* 0x000fe40008000000 */
[--C-:B0-----:R-:W-:Y:S02]  /*5390*/  IMAD.IADD R0, R136, 0x1, R11.reuse ;  /* 0x0000000188007824 */ /* 0x101fe400078e020b */
[----:B------:R-:W-:Y:S01]  /*53a0*/  IMAD.IADD R2, R138, 0x1, R11 ;  /* 0x000000018a027824 */ /* 0x000fe200078e020b */
[----:B---3--:R-:W-:-:S13]  /*53b0*/  LOP3.LUT P1, RZ, R148, 0x80000, RZ, 0xc0, !PT ;  /* 0x0008000094ff7812 */ /* 0x008fda000782c0ff */
[----:B------:R-:W-:Y:S05]  /*53c0*/  @!P1 BRA `(.L_x_1275) ;  /* 0x0000000000549947 */ /* 0x000fea0003800000 */
[----:B------:R-:W-:Y:S01]  /*53d0*/  IADD3 R11, -R17, R16, R11 ;  /* 0x00000010110b7210 */ /* 0x000fe20007ffe10b */
        /* <DEDUP_REMOVED lines=11> */
.L_x_1277:
[----:B------:R-:W-:-:S05]  /*5490*/  IMAD.U32 R21, RZ, RZ, UR42 ;  /* 0x0000002aff157e24 */ /* 0x000fca000f8e00ff */
[----:B------:R-:W-:-:S13]  /*54a0*/  ISETP.NE.AND P1, PT, R21, 0x1, PT ;  /* 0x000000011500780c */ /* 0x000fda0003f25270 */
[----:B------:R-:W0:Y:S02]  /*54b0*/  @P1 LDC.64 R142, c[0x0][0x9e8] ;  /* 0x00027a00ff8e1b82 */ /* 0x000e240000000a00 */
[----:B0-----:R-:W-:-:S05]  /*54c0*/  @P1 IMAD.HI.U32 R10, R11, R142, RZ ;  /* 0x0000008e0b0a1227 */ /* 0x001fca00078e00ff */
[----:B------:R-:W-:-:S07]  /*54d0*/  @P1 SHF.R.U32.HI R11, RZ, R143, R10 ;  /* 0x0000008fff0b1219 */ /* 0x000fce000001160a */
.L_x_1278:
[----:B------:R-:W-:Y:S05]  /*54e0*/  BSYNC B0 ;  /* 0x0000000000007941 */ /* 0x000fea0003800000 */
.L_x_1276:
[----:B------:R-:W-:-:S05]  /*54f0*/  IMAD R11, R11, R21, R140 ;  /* 0x000000150b0b7224 */ /* 0x000fca00078e028c */
[----:B------:R-:W-:Y:S02]  /*5500*/  VIADDMNMX R0, R11, R21, R0, PT ;  /* 0x000000150b007246 */ /* 0x000fe40003800100 */
[----:B------:R-:W-:-:S07]  /*5510*/  VIMNMX R2, R2, R11, !PT ;  /* 0x0000000b02027248 */ /* 0x000fce0007fe0100 */
.L_x_1275:
        /* <DEDUP_REMOVED lines=132> */
.L_x_1281:
[----:B------:R-:W-:-:S05]  /*5d60*/  IMAD.U32 R10, RZ, RZ, UR42 ;  /* 0x0000002aff0a7e24 */ /* 0x000fca000f8e00ff */
[----:B------:R-:W-:-:S13]  /*5d70*/  ISETP.NE.AND P6, PT, R10, 0x1, PT ;  /* 0x000000010a00780c */ /* 0x000fda0003fc5270 */
[----:B------:R-:W0:Y:S02]  /*5d80*/  @P6 LDC.64 R148, c[0x0][0x9e8] ;  /* 0x00027a00ff946b82 */ /* 0x000e240000000a00 */
[----:B0-----:R-:W-:-:S05]  /*5d90*/  @P6 IMAD.HI.U32 R148, R9, R148, RZ ;  /* 0x0000009409946227 */ /* 0x001fca00078e00ff */
[----:B------:R-:W-:-:S07]  /*5da0*/  @P6 SHF.R.U32.HI R9, RZ, R149, R148 ;  /* 0x00000095ff096219 */ /* 0x000fce0000011694 */
.L_x_1282:
[----:B------:R-:W-:Y:S05]  /*5db0*/  BSYNC B0 ;  /* 0x0000000000007941 */ /* 0x000fea0003800000 */
.L_x_1280:
[----:B------:R-:W-:-:S05]  /*5dc0*/  IMAD R9, R9, R10, R140 ;  /* 0x0000000a09097224 */ /* 0x000fca00078e028c */
[----:B------:R-:W-:Y:S02]  /*5dd0*/  VIADDMNMX R0, R9, R10, R0, PT ;  /* 0x0000000a09007246 */ /* 0x000fe40003800100 */
[----:B------:R-:W-:-:S07]  /*5de0*/  VIMNMX R2, R2, R9, !PT ;  /* 0x0000000902027248 */ /* 0x000fce0007fe0100 */
.L_x_1279:
        /* <DEDUP_REMOVED lines=125> */
[----:B------:R-:W-:Y:S02]  /*65c0*/  FMNMX.FTZ R88, R99, R88, !PT ;  /* 0x0000005863587209 */ /* 0x000fe40007810000 */
[----:B------:R-:W-:-:S02]  /*65d0*/  FSEL R2, R9, RZ, P1 ;  /* 0x000000ff09027208 */ /* 0x000fc40000800000 */
        /* <DEDUP_REMOVED lines=18> */
[----:B------:R-:W-:Y:S01]  /*6700*/  FADD.FTZ R97, -R2, R13 ;  /* 0x0000000d02617221 */ /* 0x000fe20000010100 */
        /* <DEDUP_REMOVED lines=18> */
[----:B------:R-:W-:Y:S01]  /*6830*/  FFMA.FTZ R13, R133, R10, -R20 ;  /* 0x0000000a850d7223 */ /* 0x000fe20000010814 */
[----:B------:R-:W-:Y:S02]  /*6840*/  MUFU.EX2 R189, R189 ;  /* 0x000000bd00bd7308 */ /* 0x000fe40000000800 */
[----:B------:R-:W-:-:S04]  /*6850*/  FMNMX.FTZ R88, R123, R88, !PT ;  /* 0x000000587b587209 */ /* 0x000fc80007810000 */
[----:B------:R-:W-:Y:S02]  /*6860*/  FMNMX.FTZ R88, R181, R88, !PT ;  /* 0x00000058b5587209 */ /* 0x000fe40007810000 */
[----:B------:R-:W-:Y:S02]  /*6870*/  MUFU.EX2 R156, R156 ;  /* 0x0000009c009c7308 */ /* 0x000fe40000000800 */
[----:B------:R-:W-:-:S04]  /*6880*/  FMNMX.FTZ R88, R127, R88, !PT ;  /* 0x000000587f587209 */ /* 0x000fc80007810000 */
[----:B------:R-:W-:Y:S02]  /*6890*/  FMNMX.FTZ R88, R185, R88, !PT ;  /* 0x00000058b9587209 */ /* 0x000fe40007810000 */
[----:B------:R-:W-:Y:S02]  /*68a0*/  MUFU.EX2 R158, R158 ;  /* 0x0000009e009e7308 */ /* 0x000fe40000000800 */
[----:B------:R-:W-:-:S04]  /*68b0*/  FMNMX.FTZ R88, R139, R88, !PT ;  /* 0x000000588b587209 */ /* 0x000fc80007810000 */
[----:B------:R-:W-:Y:S02]  /*68c0*/  FMNMX.FTZ R88, R141, R88, !PT ;  /* 0x000000588d587209 */ /* 0x000fe40007810000 */
[----:B------:R-:W-:Y:S02]  /*68d0*/  MUFU.EX2 R177, R177 ;  /* 0x000000b100b17308 */ /* 0x000fe40000000800 */
        /* <DEDUP_REMOVED lines=12> */
[----:B0-----:R-:W-:Y:S01]  /*69a0*/  FMNMX.FTZ R11, R0, R113, !PT ;  /* 0x00000071000b7209 */ /* 0x001fe20007810000 */
[----:B------:R-:W-:-:S03]  /*69b0*/  FMUL.FTZ R0, R97, R10 ;  /* 0x0000000a61007220 */ /* 0x000fc60000410000 */
[C---:B------:R-:W-:Y:S01]  /*69c0*/  FSETP.NEU.FTZ.AND P1, PT, R11.reuse, -INF , PT ;  /* 0xff8000000b00780b */ /* 0x040fe20003f3d000 */
[----:B------:R-:W-:Y:S02]  /*69d0*/  FMUL.FTZ R94, R11, R10 ;  /* 0x0000000a0b5e7220 */ /* 0x000fe40000410000 */
[----:B------:R-:W-:Y:S03]  /*69e0*/  MUFU.EX2 R105, R105 ;  /* 0x0000006900697308 */ /* 0x000fe60000000800 */
[----:B------:R-:W-:-:S05]  /*69f0*/  FSEL R94, R94, RZ, P1 ;  /* 0x000000ff5e5e7208 */ /* 0x000fca0000800000 */
[----:B------:R-:W0:Y:S01]  /*6a00*/  MUFU.EX2 R0, R0 ;  /* 0x0000000000007308 */ /* 0x000e220000000800 */
[-CC-:B------:R-:W-:Y:S01]  /*6a10*/  FFMA.FTZ R90, R99, R10.reuse, -R94.reuse ;  /* 0x0000000a635a7223 */ /* 0x180fe2000001085e */
[----:B------:R-:W-:Y:S01]  /*6a20*/  FSEL R99, R11, RZ, P1 ;  /* 0x000000ff0b637208 */ /* 0x000fe20000800000 */
[-CC-:B------:R-:W-:Y:S01]  /*6a30*/  FFMA.FTZ R97, R191, R10.reuse, -R94.reuse ;  /* 0x0000000abf617223 */ /* 0x180fe2000001085e */
[-CC-:B------:R-:W-:Y:S01]  /*6a40*/  FFMA.FTZ R20, R149, R10.reuse, -R94.reuse ;  /* 0x0000000a95147223 */ /* 0x180fe2000001085e */
[-CC-:B------:R-:W-:Y:S01]  /*6a50*/  FFMA.FTZ R88, R151, R10.reuse, -R94.reuse ;  /* 0x0000000a97587223 */ /* 0x180fe2000001085e */
[-C--:B------:R-:W-:Y:S01]  /*6a60*/  FFMA.FTZ R95, R95, R10.reuse, -R94 ;  /* 0x0000000a5f5f7223 */ /* 0x080fe2000001085e */
[----:B------:R-:W-:Y:S01]  /*6a70*/  FADD.FTZ R99, -R99, R14 ;  /* 0x0000000e63637221 */ /* 0x000fe20000010100 */
[-CC-:B------:R-:W-:Y:S01]  /*6a80*/  FFMA.FTZ R153, R153, R10.reuse, -R94.reuse ;  /* 0x0000000a99997223 */ /* 0x180fe2000001085e */
[----:B------:R-:W-:Y:S01]  /*6a90*/  MUFU.EX2 R97, R97 ;  /* 0x0000006100617308 */ /* 0x000fe20000000800 */
[-CC-:B------:R-:W-:Y:S01]  /*6aa0*/  FFMA.FTZ R14, R91, R10.reuse, -R94.reuse ;  /* 0x0000000a5b0e7223 */ /* 0x180fe2000001085e */
[-C--:B------:R-:W-:Y:S01]  /*6ab0*/  FMUL.FTZ R99, R99, R10.reuse ;  /* 0x0000000a63637220 */ /* 0x080fe20000410000 */
[-CC-:B------:R-:W-:Y:S01]  /*6ac0*/  FFMA.FTZ R155, R155, R10.reuse, -R94.reuse ;  /* 0x0000000a9b9b7223 */ /* 0x180fe2000001085e */
[-CC-:B------:R-:W-:Y:S01]  /*6ad0*/  FFMA.FTZ R92, R103, R10.reuse, -R94.reuse ;  /* 0x0000000a675c7223 */ /* 0x180fe2000001085e */
[-CC-:B------:R-:W-:Y:S01]  /*6ae0*/  FFMA.FTZ R149, R157, R10.reuse, -R94.reuse ;  /* 0x0000000a9d957223 */ /* 0x180fe2000001085e */
[-CC-:B------:R-:W-:Y:S01]  /*6af0*/  FFMA.FTZ R96, R107, R10.reuse, -R94.reuse ;  /* 0x0000000a6b607223 */ /* 0x180fe2000001085e */
[--C-:B------:R-:W-:Y:S01]  /*6b00*/  FFMA.FTZ R151, R159, R10, -R94.reuse ;  /* 0x0000000a9f977223 */ /* 0x100fe2000001085e */
[----:B------:R-:W1:Y:S01]  /*6b10*/  MUFU.EX2 R2, R99 ;  /* 0x0000006300027308 */ /* 0x000e620000000800 */
[----:B0-----:R-:W-:Y:S01]  /*6b20*/  FFMA.FTZ R91, R0, R8, R189 ;  /* 0x00000008005b7223 */ /* 0x001fe200000100bd */
[-CC-:B------:R-:W-:Y:S01]  /*6b30*/  FFMA.FTZ R98, R111, R10.reuse, -R94.reuse ;  /* 0x0000000a6f627223 */ /* 0x180fe2000001085e */
[-CC-:B------:R-:W-:Y:S01]  /*6b40*/  FFMA.FTZ R115, R115, R10.reuse, -R94.reuse ;  /* 0x0000000a73737223 */ /* 0x180fe2000001085e */
[-CC-:B------:R-:W-:Y:S01]  /*6b50*/  FFMA.FTZ R175, R175, R10.reuse, -R94.reuse ;  /* 0x0000000aafaf7223 */ /* 0x180fe2000001085e */
[----:B------:R-:W-:Y:S01]  /*6b60*/  FADD.FTZ R91, R156, R91 ;  /* 0x0000005b9c5b7221 */ /* 0x000fe20000010000 */
[-CC-:B------:R-:W-:Y:S01]  /*6b70*/  FFMA.FTZ R119, R119, R10.reuse, -R94.reuse ;  /* 0x0000000a77777223 */ /* 0x180fe2000001085e */
[-CC-:B------:R-:W-:Y:S01]  /*6b80*/  FFMA.FTZ R179, R179, R10.reuse, -R94.reuse ;  /* 0x0000000ab3b37223 */ /* 0x180fe2000001085e */
[----:B------:R-:W0:Y:S01]  /*6b90*/  MUFU.EX2 R20, R20 ;  /* 0x0000001400147308 */ /* 0x000e220000000800 */
[----:B------:R-:W-:Y:S01]  /*6ba0*/  FADD.FTZ R8, R158, R91 ;  /* 0x0000005b9e087221 */ /* 0x000fe20000010000 */
[-CC-:B------:R-:W-:Y:S01]  /*6bb0*/  FFMA.FTZ R123, R123, R10.reuse, -R94.reuse ;  /* 0x0000000a7b7b7223 */ /* 0x180fe2000001085e */
[-CC-:B------:R-:W-:Y:S01]  /*6bc0*/  FFMA.FTZ R181, R181, R10.reuse, -R94.reuse ;  /* 0x0000000ab5b57223 */ /* 0x180fe2000001085e */
[-CC-:B------:R-:W-:Y:S01]  /*6bd0*/  FFMA.FTZ R127, R127, R10.reuse, -R94.reuse ;  /* 0x0000000a7f7f7223 */ /* 0x180fe2000001085e */
[-CC-:B------:R-:W-:Y:S01]  /*6be0*/  FFMA.FTZ R185, R185, R10.reuse, -R94.reuse ;  /* 0x0000000ab9b97223 */ /* 0x180fe2000001085e */
[-CC-:B------:R-:W-:Y:S01]  /*6bf0*/  FFMA.FTZ R139, R139, R10.reuse, -R94.reuse ;  /* 0x0000000a8b8b7223 */ /* 0x180fe2000001085e */
[-CC-:B------:R-:W-:Y:S01]  /*6c00*/  FFMA.FTZ R141, R141, R10.reuse, -R94.reuse ;  /* 0x0000000a8d8d7223 */ /* 0x180fe2000001085e */
[----:B------:R-:W2:Y:S01]  /*6c10*/  MUFU.EX2 R88, R88 ;  /* 0x0000005800587308 */ /* 0x000ea20000000800 */
[----:B-1----:R-:W-:Y:S01]  /*6c20*/  FFMA.FTZ R3, R2, R3, R97 ;  /* 0x0000000302037223 */ /* 0x002fe20000010061 */
[----:B------:R-:W-:-:S06]  /*6c30*/  FFMA.FTZ R94, R135, R10, -R94 ;  /* 0x0000000a875e7223 */ /* 0x000fcc000001085e */
[----:B------:R-:W1:Y:S01]  /*6c40*/  MUFU.EX2 R95, R95 ;  /* 0x0000005f005f7308 */ /* 0x000e620000000800 */
[----:B0-----:R-:W-:-:S07]  /*6c50*/  FADD.FTZ R3, R20, R3 ;  /* 0x0000000314037221 */ /* 0x001fce0000010000 */
[----:B------:R-:W0:Y:S01]  /*6c60*/  MUFU.EX2 R153, R153 ;  /* 0x0000009900997308 */ /* 0x000e220000000800 */
[----:B--2---:R-:W-:Y:S01]  /*6c70*/  FADD.FTZ R100, R88, R3 ;  /* 0x0000000358647221 */ /* 0x004fe20000010000 */
[----:B------:R-:W-:-:S04]  /*6c80*/  FADD.FTZ R3, R177, R8 ;  /* 0x00000008b1037221 */ /* 0x000fc80000010000 */
[----:B------:R-:W-:Y:S02]  /*6c90*/  FADD.FTZ R8, R152, R3 ;  /* 0x0000000398087221 */ /* 0x000fe40000010000 */
[----:B------:R-:W2:Y:S01]  /*6ca0*/  MUFU.EX2 R90, R90 ;  /* 0x0000005a005a7308 */ /* 0x000ea20000000800 */
[----:B-1----:R-:W-:Y:S01]  /*6cb0*/  FADD.FTZ R100, R95, R100 ;  /* 0x000000645f647221 */ /* 0x002fe20000010000 */
[----:B------:R-:W-:-:S06]  /*6cc0*/  FADD.FTZ R91, R145, R8 ;  /* 0x00000008915b7221 */ /* 0x000fcc0000010000 */
[----:B------:R-:W1:Y:S01]  /*6cd0*/  MUFU.EX2 R155, R155 ;  /* 0x0000009b009b7308 */ /* 0x000e620000000800 */
[----:B0-----:R-:W-:Y:S01]  /*6ce0*/  FADD.FTZ R3, R153, R100 ;  /* 0x0000006499037221 */ /* 0x001fe20000010000 */
[----:B------:R-:W-:-:S04]  /*6cf0*/  FADD.FTZ R100, R154, R91 ;  /* 0x0000005b9a647221 */ /* 0x000fc80000010000 */
[----:B------:R-:W-:Y:S02]  /*6d00*/  FADD.FTZ R91, R137, R100 ;  /* 0x00000064895b7221 */ /* 0x000fe40000010000 */
[----:B------:R-:W0:Y:S01]  /*6d10*/  MUFU.EX2 R92, R92 ;  /* 0x0000005c005c7308 */ /* 0x000e220000000800 */
[----:B--2---:R-:W-:Y:S01]  /*6d20*/  FADD.FTZ R8, R90, R3 ;  /* 0x000000035a087221 */ /* 0x004fe20000010000 */
[----:B------:R-:W-:-:S04]  /*6d30*/  FADD.FTZ R100, R148, R91 ;  /* 0x0000005b94647221 */ /* 0x000fc80000010000 */
[----:B------:R-:W-:Y:S02]  /*6d40*/  FADD.FTZ R91, R131, R100 ;  /* 0x00000064835b7221 */ /* 0x000fe40000010000 */
[----:B------:R-:W2:Y:S01]  /*6d50*/  MUFU.EX2 R149, R149 ;  /* 0x0000009500957308 */ /* 0x000ea20000000800 */
[----:B-1----:R-:W-:Y:S01]  /*6d60*/  FADD.FTZ R3, R155, R8 ;  /* 0x000000089b037221 */ /* 0x002fe20000010000 */
[----:B------:R-:W-:-:S04]  /*6d70*/  FADD.FTZ R100, R150, R91 ;  /* 0x0000005b96647221 */ /* 0x000fc80000010000 */
[----:B------:R-:W-:Y:S02]  /*6d80*/  FADD.FTZ R91, R105, R100 ;  /* 0x00000064695b7221 */ /* 0x000fe40000010000 */
        /* <DEDUP_REMOVED lines=54> */
[----:B0-----:R-:W-:-:S03]  /*70f0*/  FADD.FTZ R8, R13, R8 ;  /* 0x000000080d087221 */ /* 0x001fc60000010000 */
[----:B--2---:R-:W-:Y:S01]  /*7100*/  FADD.FTZ R3, R94, R3 ;  /* 0x000000035e037221 */ /* 0x004fe20000010000 */
[----:B------:R-:W-:Y:S06]  /*7110*/  @!P0 BRA `(.L_x_1283) ;  /* 0x0000000000048947 */ /* 0x000fec0003800000 */
[----:B------:R-:W-:Y:S01]  /*7120*/  BPT.TRAP 0x1 ;  /* 0x000000040000795c */ /* 0x000fe20000300000 */
.L_x_1283:
[----:B------:R-:W-:Y:S01]  /*7130*/  UIADD3 UR5, UR5, 0x2a860, URZ ;  /* 0x0002a86005057890 */ /* 0x000fe2000fffe03f */
[----:B------:R-:W-:Y:S01]  /*7140*/  ISETP.GT.AND P1, PT, R15, R12, PT ;  /* 0x0000000c0f00720c */ /* 0x000fe20003f24270 */
[----:B------:R-:W-:Y:S01]  /*7150*/  UMOV UR7, UR38 ;  /* 0x0000002600077c82 */ /* 0x000fe20008000000 */
[----:B------:R-:W-:Y:S01]  /*7160*/  UMOV UR4, UR39 ;  /* 0x0000002700047c82 */ /* 0x000fe20008000000 */
[----:B------:R-:W-:Y:S01]  /*7170*/  UPRMT UR5, UR60, 0x654, UR5 ;  /* 0x000006543c057896 */ /* 0x000fe20008000005 */
[----:B------:R-:W-:Y:S01]  /*7180*/  F2FP.BF16.F32.PACK_AB R152, R145, R152 ;  /* 0x000000989198723e */ /* 0x000fe200000010ff */
[----:B------:R-:W-:Y:S01]  /*7190*/  VIADD R15, R15, 0xffffffff ;  /* 0xffffffff0f0f7836 */ /* 0x000fe20000000000 */
[----:B------:R-:W-:Y:S02]  /*71a0*/  F2FP.BF16.F32.PACK_AB R154, R137, R154 ;  /* 0x0000009a899a723e */ /* 0x000fe400000010ff */
[----:B------:R-:W-:Y:S01]  /*71b0*/  F2FP.BF16.F32.PACK_AB R145, R115, R14 ;  /* 0x0000000e7391723e */ /* 0x000fe200000010ff */
[----:B------:R-:W-:Y:S01]  /*71c0*/  IMAD.MOV.U32 R14, RZ, RZ, R11 ;  /* 0x000000ffff0e7224 */ /* 0x000fe200078e000b */
[----:B------:R-:W-:-:S02]  /*71d0*/  F2FP.BF16.F32.PACK_AB R137, R139, R100 ;  /* 0x000000648b89723e */ /* 0x000fc400000010ff */
[----:B------:R-:W-:Y:S01]  /*71e0*/  SYNCS.ARRIVE.TRANS64.RED.A1T0 RZ, [UR5], RZ ;  /* 0x000000ffffff79a7 */ /* 0x000fe20008100405 */
[----:B------:R-:W-:Y:S01]  /*71f0*/  F2FP.BF16.F32.PACK_AB R138, R13, R138 ;  /* 0x0000008a0d8a723e */ /* 0x000fe200000010ff */
[----:B------:R-:W-:Y:S01]  /*7200*/  IMAD.MOV.U32 R13, RZ, RZ, R9 ;  /* 0x000000ffff0d7224 */ /* 0x000fe200078e0009 */
        /* <DEDUP_REMOVED lines=20> */
.L_x_1265:
[----:B------:R-:W2:Y:S01]  /*7350*/  LDL R12, [R1] ;  /* 0x00000000010c7983 */ /* 0x000ea20000100800 */
[----:B------:R-:W-:Y:S02]  /*7360*/  ISETP.NE.AND P2, PT, R168, 0x1, PT ;  /* 0x00000001a800780c */ /* 0x000fe40003f45270 */
[----:B------:R-:W-:-:S11]  /*7370*/  IADD3 R21, R16, 0x1, -R17 ;  /* 0x0000000110157810 */ /* 0x000fd60007ffe811 */
[----:B------:R-:W0:Y:S08]  /*7380*/  @P2 LDC R13, c[0x0][0x44c] ;  /* 0x00011300ff0d2b82 */ /* 0x000e300000000800 */
[----:B------:R-:W1:Y:S01]  /*7390*/  @P2 LDC R14, c[0x0][0x450] ;  /* 0x00011400ff0e2b82 */ /* 0x000e620000000800 */
[----:B--2---:R-:W-:Y:S01]  /*73a0*/  LOP3.LUT P1, RZ, R12, 0x80000, RZ, 0xc0, !PT ;  /* 0x000800000cff7812 */ /* 0x004fe2000782c0ff */
[----:B------:R-:W-:-:S04]  /*73b0*/  VIADD R12, R18, 0x7f ;  /* 0x0000007f120c7836 */ /* 0x000fc80000000000 */
        /* <DEDUP_REMOVED lines=15> */
.L_x_1286:
[----:B------:R-:W0:Y:S02]  /*74b0*/  LDC R89, c[0x0][0x9e4] ;  /* 0x00027900ff597b82 */ /* 0x000e240000000800 */
[----:B0-----:R-:W-:-:S13]  /*74c0*/  ISETP.NE.AND P1, PT, R89, 0x1, PT ;  /* 0x000000015900780c */ /* 0x001fda0003f25270 */
[----:B------:R-:W0:Y:S02]  /*74d0*/  @P1 LDC.64 R20, c[0x0][0x9e8] ;  /* 0x00027a00ff141b82 */ /* 0x000e240000000a00 */
[----:B0-----:R-:W-:-:S05]  /*74e0*/  @P1 IMAD.HI.U32 R14, R12, R20, RZ ;  /* 0x000000140c0e1227 */ /* 0x001fca00078e00ff */
[----:B------:R-:W-:-:S07]  /*74f0*/  @P1 SHF.R.U32.HI R12, RZ, R21, R14 ;  /* 0x00000015ff0c1219 */ /* 0x000fce000001160e */
.L_x_1287:
[----:B------:R-:W-:-:S05]  /*7500*/  IMAD R12, R12, R89, RZ ;  /* 0x000000590c0c7224 */ /* 0x000fca00078e02ff */
[----:B------:R-:W-:-:S07]  /*7510*/  VIMNMX R13, R13, R12, !PT ;  /* 0x0000000c0d0d7248 */ /* 0x000fce0007fe0100 */
.L_x_1285:
        /* <DEDUP_REMOVED lines=11> */
.L_x_1299:
[----:B------:R-:W-:-:S04]  /*75d0*/  UISETP.NE.AND UP0, UPT, UR4, 0x1, UPT ;  /* 0x000000010400788c */ /* 0x000fc8000bf05270 */
[----:B------:R-:W-:-:S04]  /*75e0*/  USEL UR38, URZ, 0x1, UP0 ;  /* 0x000000013f267887 */ /* 0x000fc80008000000 */
[----:B------:R-:W-:Y:S01]  /*75f0*/  ULOP3.LUT UR38, UR7, UR38, URZ, 0x3c, !UPT ;  /* 0x0000002607267292 */ /* 0x000fe2000f8e3c3f */
[----:B------:R-:W-:Y:S11]  /*7600*/  @!P0 BRA `(.L_x_1289) ;  /* 0x0000000000048947 */ /* 0x000ff60003800000 */
[----:B------:R-:W-:Y:S01]  /*7610*/  BPT.TRAP 0x1 ;  /* 0x000000040000795c */ /* 0x000fe20000300000 */
.L_x_1289:
        /* <DEDUP_REMOVED lines=9> */
.L_x_1290:
[----:B-1----:R-:W-:Y:S05]  /*76b0*/  @P1 BRA `(.L_x_1291) ;  /* 0x0000000000081947 */ /* 0x002fea0003800000 */
[----:B------:R-:W1:Y:S02]  /*76c0*/  SYNCS.PHASECHK.TRANS64.TRYWAIT P1, [UR6+0x2a830], R9 ;  /* 0x02a83009ff0075a7 */ /* 0x000e640008020146 */
[----:B-1----:R-:W-:Y:S05]  /*76d0*/  @!P1 BRA `(.L_x_1292) ;  /* 0x000000d400049947 */ /* 0x002fea0003800000 */
.L_x_1291:
        /* <DEDUP_REMOVED lines=135> */
.L_x_1293:
[----:B------:R-:W-:Y:S01]  /*7f50*/  ULEA UR5, UR4, UR40, 0x3 ;  /* 0x0000002804057291 */ /* 0x000fe2000f8e183f */
[----:B------:R-:W-:-:S05]  /*7f60*/  IMAD.U32 R0, RZ, RZ, UR7 ;  /* 0x00000007ff007e24 */ /* 0x000fca000f8e00ff */
[----:B------:R-:W-:-:S04]  /*7f70*/  SHF.L.U32 R0, R0, 0x1f, RZ ;  /* 0x0000001f00007819 */ /* 0x000fc800000006ff */
[----:B------:R2:W3:Y:S01]  /*7f80*/  SYNCS.PHASECHK.TRANS64.TRYWAIT P1, [UR5+0x2a850], R0 ;  /* 0x02a85000ff0075a7 */ /* 0x0004e20008020145 */
[----:B------:R-:W-:Y:S05]  /*7f90*/  @!P0 BRA `(.L_x_1294) ;  /* 0x0000000000048947 */ /* 0x000fea0003800000 */
[----:B------:R-:W-:Y:S01]  /*7fa0*/  BPT.TRAP 0x1 ;  /* 0x000000040000795c */ /* 0x000fe20000300000 */
.L_x_1294:
[----:B---3--:R-:W-:Y:S05]  /*7fb0*/  @P1 BRA `(.L_x_1295) ;  /* 0x0000000000081947 */ /* 0x008fea0003800000 */
[----:B------:R-:W3:Y:S02]  /*7fc0*/  SYNCS.PHASECHK.TRANS64.TRYWAIT P1, [UR5+0x2a850], R0 ;  /* 0x02a85000ff0075a7 */ /* 0x000ee40008020145 */
[----:B---3--:R-:W-:Y:S05]  /*7fd0*/  @!P1 BRA `(.L_x_1296) ;  /* 0x000000c800dc9947 */ /* 0x008fea0003800000 */
.L_x_1295:
        /* <DEDUP_REMOVED lines=38> */
.L_x_1297:
        /* <DEDUP_REMOVED lines=65> */
[-C--:B------:R-:W-:Y:S01]  /*8650*/  FMUL.FTZ R136, R13, R10.reuse ;  /* 0x0000000a0d887220 */ /* 0x080fe20000410000 */
[-CC-:B------:R-:W-:Y:S01]  /*8660*/  FFMA.FTZ R105, R113, R10.reuse, -R137.reuse ;  /* 0x0000000a71697223 */ /* 0x180fe20000010889 */
[----:B------:R-:W-:Y:S01]  /*8670*/  FADD.FTZ R13, -R11, R14 ;  /* 0x0000000e0b0d7221 */ /* 0x000fe20000010100 */
[-CC-:B------:R-:W-:Y:S01]  /*8680*/  FFMA.FTZ R113, R121, R10.reuse, -R137.reuse ;  /* 0x0000000a79717223 */ /* 0x180fe20000010889 */
[-CC-:B------:R-:W-:Y:S01]  /*8690*/  FFMA.FTZ R121, R129, R10.reuse, -R137.reuse ;  /* 0x0000000a81797223 */ /* 0x180fe20000010889 */
[-C--:B------:R-:W-:Y:S01]  /*86a0*/  FMUL.FTZ R129, R11, R10.reuse ;  /* 0x0000000a0b817220 */ /* 0x080fe20000410000 */
[-C--:B------:R-:W-:Y:S01]  /*86b0*/  FMUL.FTZ R2, R13, R10.reuse ;  /* 0x0000000a0d027220 */ /* 0x080fe20000410000 */
[-C--:B------:R-:W-:Y:S01]  /*86c0*/  FFMA.FTZ R13, R88, R10.reuse, -R137 ;  /* 0x0000000a580d7223 */ /* 0x080fe20000010889 */
[----:B------:R-:W-:Y:S01]  /*86d0*/  MUFU.EX2 R0, R136 ;  /* 0x0000008800007308 */ /* 0x000fe20000000800 */
[-CC-:B------:R-:W-:Y:S01]  /*86e0*/  FFMA.FTZ R157, R90, R10.reuse, -R129.reuse ;  /* 0x0000000a5a9d7223 */ /* 0x180fe20000010881 */
[-C--:B------:R-:W-:Y:S01]  /*86f0*/  FFMA.FTZ R14, R91, R10.reuse, -R129 ;  /* 0x0000000a5b0e7223 */ /* 0x080fe20000010881 */
[-C--:B------:R-:W-:Y:S01]  /*8700*/  FFMA.FTZ R158, R92, R10.reuse, -R137 ;  /* 0x0000000a5c9e7223 */ /* 0x080fe20000010889 */
[-C--:B------:R-:W-:Y:S01]  /*8710*/  FFMA.FTZ R159, R94, R10.reuse, -R129 ;  /* 0x0000000a5e9f7223 */ /* 0x080fe20000010881 */
[-C--:B------:R-:W-:Y:S01]  /*8720*/  FFMA.FTZ R21, R93, R10.reuse, -R137 ;  /* 0x0000000a5d157223 */ /* 0x080fe20000010889 */
[-C--:B------:R-:W-:Y:S01]  /*8730*/  FFMA.FTZ R20, R95, R10.reuse, -R129 ;  /* 0x0000000a5f147223 */ /* 0x080fe20000010881 */
[-C--:B------:R-:W-:Y:S01]  /*8740*/  FFMA.FTZ R152, R96, R10.reuse, -R137 ;  /* 0x0000000a60987223 */ /* 0x080fe20000010889 */
[----:B------:R-:W0:Y:S01]  /*8750*/  MUFU.EX2 R13, R13 ;  /* 0x0000000d000d7308 */ /* 0x000e220000000800 */
[-CC-:B------:R-:W-:Y:S01]  /*8760*/  FFMA.FTZ R153, R98, R10.reuse, -R129.reuse ;  /* 0x0000000a62997223 */ /* 0x180fe20000010881 */
[-C--:B------:R-:W-:Y:S01]  /*8770*/  FFMA.FTZ R88, R99, R10.reuse, -R129 ;  /* 0x0000000a63587223 */ /* 0x080fe20000010881 */
[-C--:B------:R-:W-:Y:S01]  /*8780*/  FFMA.FTZ R154, R100, R10.reuse, -R137 ;  /* 0x0000000a649a7223 */ /* 0x080fe20000010889 */
[-C--:B------:R-:W-:Y:S01]  /*8790*/  FFMA.FTZ R155, R102, R10.reuse, -R129 ;  /* 0x0000000a669b7223 */ /* 0x080fe20000010881 */
[-C--:B------:R-:W-:Y:S01]  /*87a0*/  FFMA.FTZ R93, R101, R10.reuse, -R137 ;  /* 0x0000000a655d7223 */ /* 0x080fe20000010889 */
[-C--:B------:R-:W-:Y:S01]  /*87b0*/  FFMA.FTZ R90, R103, R10.reuse, -R129 ;  /* 0x0000000a675a7223 */ /* 0x080fe20000010881 */
        /* <DEDUP_REMOVED lines=8> */
[----:B------:R-:W-:Y:S01]  /*8840*/  FFMA.FTZ R144, R112, R10, -R137 ;  /* 0x0000000a70907223 */ /* 0x000fe20000010889 */
[----:B------:R-:W1:Y:S01]  /*8850*/  MUFU.EX2 R157, R157 ;  /* 0x0000009d009d7308 */ /* 0x000e620000000800 */
[----:B0-----:R-:W-:Y:S01]  /*8860*/  FFMA.FTZ R91, R0, R8, R13 ;  /* 0x00000008005b7223 */ /* 0x001fe2000001000d */
[-CC-:B------:R-:W-:Y:S01]  /*8870*/  FFMA.FTZ R145, R114, R10.reuse, -R129.reuse ;  /* 0x0000000a72917223 */ /* 0x180fe20000010881 */
[-C--:B------:R-:W-:Y:S01]  /*8880*/  FFMA.FTZ R115, R115, R10.reuse, -R129 ;  /* 0x0000000a73737223 */ /* 0x080fe20000010881 */
[-C--:B------:R-:W-:Y:S01]  /*8890*/  FFMA.FTZ R146, R116, R10.reuse, -R137 ;  /* 0x0000000a74927223 */ /* 0x080fe20000010889 */
[-C--:B------:R-:W-:Y:S01]  /*88a0*/  FFMA.FTZ R118, R118, R10.reuse, -R129 ;  /* 0x0000000a76767223 */ /* 0x080fe20000010881 */
[-C--:B------:R-:W-:Y:S01]  /*88b0*/  FFMA.FTZ R109, R117, R10.reuse, -R137 ;  /* 0x0000000a756d7223 */ /* 0x080fe20000010889 */
[-C--:B------:R-:W-:Y:S01]  /*88c0*/  FFMA.FTZ R119, R119, R10.reuse, -R129 ;  /* 0x0000000a77777223 */ /* 0x080fe20000010881 */
[----:B------:R-:W0:Y:S01]  /*88d0*/  MUFU.EX2 R156, R156 ;  /* 0x0000009c009c7308 */ /* 0x000e220000000800 */
[-C--:B------:R-:W-:Y:S01]  /*88e0*/  FFMA.FTZ R140, R120, R10.reuse, -R137 ;  /* 0x0000000a788c7223 */ /* 0x080fe20000010889 */
[-CC-:B------:R-:W-:Y:S01]  /*88f0*/  FFMA.FTZ R122, R122, R10.reuse, -R129.reuse ;  /* 0x0000000a7a7a7223 */ /* 0x180fe20000010881 */
[-C--:B------:R-:W-:Y:S01]  /*8900*/  FFMA.FTZ R123, R123, R10.reuse, -R129 ;  /* 0x0000000a7b7b7223 */ /* 0x080fe20000010881 */
[-C--:B------:R-:W-:Y:S01]  /*8910*/  FFMA.FTZ R142, R124, R10.reuse, -R137 ;  /* 0x0000000a7c8e7223 */ /* 0x080fe20000010889 */
[-C--:B------:R-:W-:Y:S01]  /*8920*/  FFMA.FTZ R126, R126, R10.reuse, -R129 ;  /* 0x0000000a7e7e7223 */ /* 0x080fe20000010881 */
[-C--:B------:R-:W-:Y:S01]  /*8930*/  FFMA.FTZ R117, R125, R10.reuse, -R137 ;  /* 0x0000000a7d757223 */ /* 0x080fe20000010889 */
[-C--:B------:R-:W-:Y:S01]  /*8940*/  FFMA.FTZ R127, R127, R10.reuse, -R129 ;  /* 0x0000000a7f7f7223 */ /* 0x080fe20000010881 */
[----:B------:R-:W2:Y:S01]  /*8950*/  MUFU.EX2 R14, R14 ;  /* 0x0000000e000e7308 */ /* 0x000ea20000000800 */
[----:B-1----:R-:W-:Y:S01]  /*8960*/  FFMA.FTZ R3, R2, R3, R157 ;  /* 0x0000000302037223 */ /* 0x002fe2000001009d */
[-C--:B------:R-:W-:Y:S01]  /*8970*/  FFMA.FTZ R136, R128, R10.reuse, -R137 ;  /* 0x0000000a80887223 */ /* 0x080fe20000010889 */
[-CC-:B------:R-:W-:Y:S01]  /*8980*/  FFMA.FTZ R130, R130, R10.reuse, -R129.reuse ;  /* 0x0000000a82827223 */ /* 0x180fe20000010881 */
[-C--:B------:R-:W-:Y:S01]  /*8990*/  FFMA.FTZ R131, R131, R10.reuse, -R129 ;  /* 0x0000000a83837223 */ /* 0x080fe20000010881 */
[-CC-:B------:R-:W-:Y:S01]  /*89a0*/  FFMA.FTZ R138, R132, R10.reuse, -R137.reuse ;  /* 0x0000000a848a7223 */ /* 0x180fe20000010889 */
[-C--:B------:R-:W-:Y:S01]  /*89b0*/  FFMA.FTZ R125, R133, R10.reuse, -R137 ;  /* 0x0000000a857d7223 */ /* 0x080fe20000010889 */
[-C--:B------:R-:W-:Y:S01]  /*89c0*/  FFMA.FTZ R134, R134, R10.reuse, -R129 ;  /* 0x0000000a86867223 */ /* 0x080fe20000010881 */
        /* <DEDUP_REMOVED lines=93> */
.L_x_1298:
        /* <DEDUP_REMOVED lines=34> */
.L_x_1288:
        /* <DEDUP_REMOVED lines=8> */
[----:B------:R-:W-:-:S05]  /*9240*/  ULDC UR54, c[0x0][0x9e0] ;  /* 0x0002780000367ab9 */ /* 0x000fca0000000800 */
.L_x_1319:
        /* <DEDUP_REMOVED lines=8> */
.L_x_1301:
[----:B------:R-:W-:Y:S01]  /*92d0*/  ULEA UR5, UR39, UR40, 0x3 ;  /* 0x0000002827057291 */ /* 0x000fe2000f8e183f */
[----:B------:R-:W-:-:S05]  /*92e0*/  IMAD.U32 R9, RZ, RZ, UR38 ;  /* 0x00000026ff097e24 */ /* 0x000fca000f8e00ff */
[----:B------:R-:W-:-:S04]  /*92f0*/  SHF.L.U32 R9, R9, 0x1f, RZ ;  /* 0x0000001f09097819 */ /* 0x000fc800000006ff */
[----:B------:R0:W1:Y:S01]  /*9300*/  SYNCS.PHASECHK.TRANS64.TRYWAIT P1, [UR5+0x2a830], R9 ;  /* 0x02a83009ff0075a7 */ /* 0x0000620008020145 */
[----:B------:R-:W-:Y:S05]  /*9310*/  @!P0 BRA `(.L_x_1302) ;  /* 0x0000000000048947 */ /* 0x000fea0003800000 */
[----:B------:R-:W-:Y:S01]  /*9320*/  BPT.TRAP 0x1 ;  /* 0x000000040000795c */ /* 0x000fe20000300000 */
.L_x_1302:
[----:B-1----:R-:W-:Y:S05]  /*9330*/  @P1 BRA `(.L_x_1303) ;  /* 0x0000000000081947 */ /* 0x002fea0003800000 */
[----:B------:R-:W1:Y:S02]  /*9340*/  SYNCS.PHASECHK.TRANS64.TRYWAIT P1, [UR5+0x2a830], R9 ;  /* 0x02a83009ff0075a7 */ /* 0x000e640008020145 */
[----:B-1----:R-:W-:Y:S05]  /*9350*/  @!P1 BRA `(.L_x_1304) ;  /* 0x000000b800149947 */ /* 0x002fea0003800000 */
.L_x_1303:
        /* <DEDUP_REMOVED lines=135> */
.L_x_1305:
[----:B------:R-:W-:Y:S01]  /*9bd0*/  ULEA UR5, UR4, UR40, 0x3 ;  /* 0x0000002804057291 */ /* 0x000fe2000f8e183f */
[----:B------:R-:W-:-:S05]  /*9be0*/  IMAD.U32 R0, RZ, RZ, UR6 ;  /* 0x00000006ff007e24 */ /* 0x000fca000f8e00ff */
[----:B------:R-:W-:-:S04]  /*9bf0*/  SHF.L.U32 R0, R0, 0x1f, RZ ;  /* 0x0000001f00007819 */ /* 0x000fc800000006ff */
[----:B------:R2:W3:Y:S01]  /*9c00*/  SYNCS.PHASECHK.TRANS64.TRYWAIT P1, [UR5+0x2a850], R0 ;  /* 0x02a85000ff0075a7 */ /* 0x0004e20008020145 */
[----:B------:R-:W-:Y:S05]  /*9c10*/  @!P0 BRA `(.L_x_1306) ;  /* 0x0000000000048947 */ /* 0x000fea0003800000 */
[----:B------:R-:W-:Y:S01]  /*9c20*/  BPT.TRAP 0x1 ;  /* 0x000000040000795c */ /* 0x000fe20000300000 */
.L_x_1306:
[----:B---3--:R-:W-:Y:S05]  /*9c30*/  @P1 BRA `(.L_x_1307) ;  /* 0x0000000000081947 */ /* 0x008fea0003800000 */
[----:B------:R-:W3:Y:S02]  /*9c40*/  SYNCS.PHASECHK.TRANS64.TRYWAIT P1, [UR5+0x2a850], R0 ;  /* 0x02a85000ff0075a7 */ /* 0x000ee40008020145 */
[----:B---3--:R-:W-:Y:S05]  /*9c50*/  @!P1 BRA `(.L_x_1308) ;  /* 0x000000ac00ec9947 */ /* 0x008fea0003800000 */
.L_x_1307:
        /* <DEDUP_REMOVED lines=38> */
.L_x_1309:
[----:B------:R-:W3:Y:S01]  /*9ec0*/  LDL R148, [R1] ;  /* 0x0000000001947983 */ /* 0x000ee20000100800 */
[----:B------:R-:W-:Y:S01]  /*9ed0*/  ISETP.NE.AND P2, PT, R168, 0x1, PT ;  /* 0x00000001a800780c */ /* 0x000fe20003f45270 */
[----:B01----:R-:W-:Y:S01]  /*9ee0*/  IMAD.IADD R9, R22, 0x1, R18 ;  /* 0x0000000116097824 */ /* 0x003fe200078e0212 */
[----:B------:R-:W-:Y:S01]  /*9ef0*/  ULEA UR4, UR7, UR40, 0x3 ;  /* 0x0000002807047291 */ /* 0x000fe2000f8e183f */
[----:B------:R-:W-:-:S03]  /*9f00*/  IMAD R14, R15, -0x60, RZ ;  /* 0xffffffa00f0e7824 */ /* 0x000fc600078e02ff */
        /* <DEDUP_REMOVED lines=31> */
.L_x_1312:
[----:B------:R-:W-:-:S05]  /*a100*/  IMAD.U32 R21, RZ, RZ, UR42 ;  /* 0x0000002aff157e24 */ /* 0x000fca000f8e00ff */
[----:B------:R-:W-:-:S13]  /*a110*/  ISETP.NE.AND P1, PT, R21, 0x1, PT ;  /* 0x000000011500780c */ /* 0x000fda0003f25270 */
[----:B------:R-:W0:Y:S02]  /*a120*/  @P1 LDC.64 R140, c[0x0][0x9e8] ;  /* 0x00027a00ff8c1b82 */ /* 0x000e240000000a00 */
[----:B0-----:R-:W-:-:S05]  /*a130*/  @P1 IMAD.HI.U32 R10, R11, R140, RZ ;  /* 0x0000008c0b0a1227 */ /* 0x001fca00078e00ff */
[----:B------:R-:W-:-:S07]  /*a140*/  @P1 SHF.R.U32.HI R11, RZ, R141, R10 ;  /* 0x0000008dff0b1219 */ /* 0x000fce000001160a */
.L_x_1313:
[----:B------:R-:W-:Y:S05]  /*a150*/  BSYNC B0 ;  /* 0x0000000000007941 */ /* 0x000fea0003800000 */
.L_x_1311:
[----:B------:R-:W-:-:S05]  /*a160*/  IMAD R11, R11, R21, R138 ;  /* 0x000000150b0b7224 */ /* 0x000fca00078e028a */
[----:B------:R-:W-:Y:S02]  /*a170*/  VIADDMNMX R0, R11, R21, R0, PT ;  /* 0x000000150b007246 */ /* 0x000fe40003800100 */
[----:B------:R-:W-:-:S07]  /*a180*/  VIMNMX R2, R2, R11, !PT ;  /* 0x0000000b02027248 */ /* 0x000fce0007fe0100 */
.L_x_1310:
        /* <DEDUP_REMOVED lines=132> */
.L_x_1316:
[----:B------:R-:W-:-:S05]  /*a9d0*/  IMAD.U32 R10, RZ, RZ, UR42 ;  /* 0x0000002aff0a7e24 */ /* 0x000fca000f8e00ff */
[----:B------:R-:W-:-:S13]  /*a9e0*/  ISETP.NE.AND P6, PT, R10, 0x1, PT ;  /* 0x000000010a00780c */ /* 0x000fda0003fc5270 */
[----:B------:R-:W0:Y:S02]  /*a9f0*/  @P6 LDC.64 R148, c[0x0][0x9e8] ;  /* 0x00027a00ff946b82 */ /* 0x000e240000000a00 */
[----:B0-----:R-:W-:-:S05]  /*aa00*/  @P6 IMAD.HI.U32 R148, R9, R148, RZ ;  /* 0x0000009409946227 */ /* 0x001fca00078e00ff */
[----:B------:R-:W-:-:S07]  /*aa10*/  @P6 SHF.R.U32.HI R9, RZ, R149, R148 ;  /* 0x00000095ff096219 */ /* 0x000fce0000011694 */
.L_x_1317:
[----:B------:R-:W-:Y:S05]  /*aa20*/  BSYNC B0 ;  /* 0x0000000000007941 */ /* 0x000fea0003800000 */
.L_x_1315:
[----:B------:R-:W-:-:S05]  /*aa30*/  IMAD R9, R9, R10, R138 ;  /* 0x0000000a09097224 */ /* 0x000fca00078e028a */
[----:B------:R-:W-:Y:S02]  /*aa40*/  VIADDMNMX R0, R9, R10, R0, PT ;  /* 0x0000000a09007246 */ /* 0x000fe40003800100 */
[----:B------:R-:W-:-:S07]  /*aa50*/  VIMNMX R2, R2, R9, !PT ;  /* 0x0000000902027248 */ /* 0x000fce0007fe0100 */
.L_x_1314:
        /* <DEDUP_REMOVED lines=256> */
[----:B------:R-:W-:-:S06]  /*ba60*/  FADD.FTZ R96, R144, R91 ;  /* 0x0000005b90607221 */ /* 0x000fcc0000010000 */
        /* <DEDUP_REMOVED lines=51> */
.L_x_1318:
        /* <DEDUP_REMOVED lines=34> */
.L_x_1300:
        /* <DEDUP_REMOVED lines=67> */
.L_x_1320:
[----:B------:R-:W-:Y:S01]  /*c3f0*/  ULEA UR5, UR39, UR40, 0x3 ;  /* 0x0000002827057291 */ /* 0x000fe2000f8e183f */
[----:B------:R-:W-:-:S05]  /*c400*/  IMAD.U32 R0, RZ, RZ, UR38 ;  /* 0x00000026ff007e24 */ /* 0x000fca000f8e00ff */
[----:B------:R-:W-:-:S04]  /*c410*/  SHF.L.U32 R0, R0, 0x1f, RZ ;  /* 0x0000001f00007819 */ /* 0x000fc800000006ff */
[----:B------:R0:W1:Y:S01]  /*c420*/  SYNCS.PHASECHK.TRANS64.TRYWAIT P1, [UR5+0x2a850], R0 ;  /* 0x02a85000ff0075a7 */ /* 0x0000620008020145 */
[----:B------:R-:W-:Y:S05]  /*c430*/  @!P0 BRA `(.L_x_1321) ;  /* 0x0000000000048947 */ /* 0x000fea0003800000 */
[----:B------:R-:W-:Y:S01]  /*c440*/  BPT.TRAP 0x1 ;  /* 0x000000040000795c */ /* 0x000fe20000300000 */
.L_x_1321:
[----:B-1----:R-:W-:Y:S05]  /*c450*/  @P1 BRA `(.L_x_1322) ;  /* 0x0000000000081947 */ /* 0x002fea0003800000 */
[----:B------:R-:W1:Y:S02]  /*c460*/  SYNCS.PHASECHK.TRANS64.TRYWAIT P1, [UR5+0x2a850], R0 ;  /* 0x02a85000ff0075a7 */ /* 0x000e640008020145 */
[----:B-1----:R-:W-:Y:S05]  /*c470*/  @!P1 BRA `(.L_x_1323) ;  /* 0x0000008400fc9947 */ /* 0x002fea0003800000 */
.L_x_1322:
[----:B------:R-:W-:Y:S01]  /*c480*/  UIADD3 UR40, UR40, 0x400, URZ ;  /* 0x0000040028287890 */ /* 0x000fe2000fffe03f */
[----:B------:R-:W-:Y:S01]  /*c490*/  WARPGROUP.ARRIVE ;  /* 0x00000000000079c5 */ /* 0x000fe20000000000 */
[----:B------:R-:W-:Y:S01]  /*c4a0*/  UMOV UR7, 0x40000040 ;  /* 0x4000004000077882 */ /* 0x000fe20000000000 */
[----:B-1----:R-:W1:Y:S01]  /*c4b0*/  SHFL.BFLY PT, R5, R8, 0x2, 0x1f ;  /* 0x0c401f0008057f89 */ /* 0x002e6200000e0000 */
[----:B------:R-:W-:Y:S01]  /*c4c0*/  USHF.R.U32.HI UR40, URZ, 0x4, UR40 ;  /* 0x000000043f287899 */ /* 0x000fe20008011628 */
[----:B------:R-:W-:Y:S02]  /*c4d0*/  IMAD.MOV.U32 R13, RZ, RZ, RZ ;  /* 0x000000ffff0d7224 */ /* 0x000fe400078e00ff */
[----:B0-----:R-:W0:Y:S01]  /*c4e0*/  SHFL.BFLY PT, R0, R3, 0x2, 0x1f ;  /* 0x0c401f0003007f89 */ /* 0x001e2200000e0000 */
[----:B------:R-:W-:-:S04]  /*c4f0*/  ULOP3.LUT UR40, UR40, 0x3fff, URZ, 0xc0, !UPT ;  /* 0x00003fff28287892 */ /* 0x000fc8000f8ec03f */
[----:B------:R-:W-:-:S04]  /*c500*/  ULOP3.LUT UR4, UR40, 0x3000000, URZ, 0xfc, !UPT ;  /* 0x0300000028047892 */ /* 0x000fc8000f8efc3f */
[----:B------:R-:W-:-:S07]  /*c510*/  UIMAD UR4, UR39, 0x600, UR4 ;  /* 0x00000600270478a4 */ /* 0x000fce000f8e0204 */
[----:B------:R-:W-:Y:S02]  /*c520*/  UMOV UR6, UR4 ;  /* 0x0000000400067c82 */ /* 0x000fe40008000000 */
[----:B------:R-:W-:Y:S01]  /*c530*/  HGMMA.64x128x16.F32.BF16 R24, R156, gdesc[UR4].tnspB, R24, gsb0 ;  /* 0x41e000049c187df0 */ /* 0x000fe20008001818 */
[----:B------:R-:W-:Y:S01]  /*c540*/  UIADD3 UR6, UR4, 0x80, URZ ;  /* 0x0000008004067890 */ /* 0x000fe2000fffe03f */
[----:B-1----:R-:W-:Y:S01]  /*c550*/  FADD.FTZ R5, R5, R8 ;  /* 0x0000000805057221 */ /* 0x002fe20000010000 */
[----:B------:R-:W-:Y:S01]  /*c560*/  UMOV UR7, 0x40000040 ;  /* 0x4000004000077882 */ /* 0x000fe20000000000 */
[----:B0-----:R-:W-:Y:S01]  /*c570*/  FADD.FTZ R2, R0, R3 ;  /* 0x0000000300027221 */ /* 0x001fe20000010000 */
[----:B------:R-:W-:Y:S02]  /*c580*/  IMAD.MOV.U32 R3, RZ, RZ, RZ ;  /* 0x000000ffff037224 */ /* 0x000fe400078e00ff */
[----:B------:R-:W0:Y:S04]  /*c590*/  SHFL.BFLY PT, R0, R5, 0x1, 0x1f ;  /* 0x0c201f0005007f89 */ /* 0x000e2800000e0000 */
[----:B------:R-:W1:Y:S01]  /*c5a0*/  SHFL.BFLY PT, R7, R2, 0x1, 0x1f ;  /* 0x0c201f0002077f89 */ /* 0x000e6200000e0000 */
[----:B0-----:R-:W-:Y:S01]  /*c5b0*/  FADD.FTZ R12, R5, R0 ;  /* 0x00000000050c7221 */ /* 0x001fe20000010000 */
[----:B------:R-:W-:-:S02]  /*c5c0*/  IMAD.MOV.U32 R0, RZ, RZ, -0x800000 ;  /* 0xff800000ff007424 */ /* 0x000fc400078e00ff */
[----:B-1----:R-:W-:Y:S02]  /*c5d0*/  FADD.FTZ R14, R2, R7 ;  /* 0x00000007020e7221 */ /* 0x002fe40000010000 */
[----:B------:R-:W-:Y:S01]  /*c5e0*/  FSETP.NE.FTZ.AND P1, PT, R12, RZ, PT ;  /* 0x000000ff0c00720b */ /* 0x000fe20003f35000 */
[----:B------:R-:W-:Y:S02]  /*c5f0*/  IMAD.MOV.U32 R2, RZ, RZ, -0x800000 ;  /* 0xff800000ff027424 */ /* 0x000fe400078e00ff */
        /* <DEDUP_REMOVED lines=38> */
.L_x_1324:
        /* <DEDUP_REMOVED lines=9> */
[----:B------:R-:W-:Y:S01]  /*c8f0*/  FMUL.FTZ R7, R31, R13 ;  /* 0x0000000d1f077220 */ /* 0x000fe20000410000 */
[-C--:B------:R-:W-:Y:S01]  /*c900*/  FMUL.FTZ R95, R24, R3.reuse ;  /* 0x00000003185f7220 */ /* 0x080fe20000410000 */
[-C--:B------:R-:W-:Y:S01]  /*c910*/  FMUL.FTZ R12, R25, R3.reuse ;  /* 0x00000003190c7220 */ /* 0x080fe20000410000 */
        /* <DEDUP_REMOVED lines=62> */
.L_x_1246:
        /* <DEDUP_REMOVED lines=9> */
[----:B------:R-:W-:Y:S02]  /*cd90*/  F2FP.BF16.F32.PACK_AB R7, R7, R8 ;  /* 0x000000080707723e */ /* 0x000fe400000010ff */
[----:B------:R-:W-:Y:S01]  /*cda0*/  F2FP.BF16.F32.PACK_AB R6, R6, R91 ;  /* 0x0000005b0606723e */ /* 0x000fe200000010ff */
[----:B------:R-:W-:Y:S01]  /*cdb0*/  BAR.SYNC.DEFER_BLOCKING 0x1, 0x100 ;  /* 0x0044000000007b1d */ /* 0x000fe20000010000 */
        /* <DEDUP_REMOVED lines=15> */
[----:B------:R-:W-:Y:S02]  /*ceb0*/  IADD3 R97, P4, R4, 0x60, RZ ;  /* 0x0000006004617810 */ /* 0x000fe40007f9e0ff */
[----:B------:R-:W-:Y:S01]  /*cec0*/  SHF.R.U64 R9, R9, 0x3, RZ ;  /* 0x0000000309097819 */ /* 0x000fe200000012ff */
[--C-:B------:R-:W-:Y:S01]  /*ced0*/  IMAD.X R27, RZ, RZ, R5.reuse, P6 ;  /* 0x000000ffff1b7224 */ /* 0x100fe200030e0605 */
[----:B------:R-:W-:Y:S01]  /*cee0*/  LOP3.LUT R14, R23, 0x380, RZ, 0xc0, !PT ;  /* 0x00000380170e7812 */ /* 0x000fe200078ec0ff */
[----:B------:R-:W-:Y:S01]  /*cef0*/  IMAD.X R15, RZ, RZ, R5, P4 ;  /* 0x000000ffff0f7224 */ /* 0x000fe200020e0605 */
[----:B-1----:R-:W-:-:S02]  /*cf00*/  LOP3.LUT R44, R97, 0x380, RZ, 0xc0, !PT ;  /* 0x00000380612c7812 */ /* 0x002fc400078ec0ff */
[C---:B------:R-:W-:Y:S02]  /*cf10*/  IADD3 R73, P5, R4.reuse, 0x40, RZ ;  /* 0x0000004004497810 */ /* 0x040fe40007fbe0ff */
[C---:B------:R-:W-:Y:S02]  /*cf20*/  IADD3 R99, P3, R4.reuse, 0x4000, RZ ;  /* 0x0000400004637810 */ /* 0x040fe40007f7e0ff */
[C---:B------:R-:W-:Y:S01]  /*cf30*/  IADD3 R101, P2, R4.reuse, 0x4020, RZ ;  /* 0x0000402004657810 */ /* 0x040fe20007f5e0ff */
[--C-:B------:R-:W-:Y:S01]  /*cf40*/  IMAD.X R25, RZ, RZ, R5.reuse, P5 ;  /* 0x000000ffff197224 */ /* 0x100fe200028e0605 */
[C---:B------:R-:W-:Y:S01]  /*cf50*/  IADD3 R90, P1, R4.reuse, 0x4040, RZ ;  /* 0x00004040045a7810 */ /* 0x040fe20007f3e0ff */
[--C-:B------:R-:W-:Y:S01]  /*cf60*/  IMAD.X R21, RZ, RZ, R5.reuse, P3 ;  /* 0x000000ffff157224 */ /* 0x100fe200018e0605 */
[----:B------:R-:W-:Y:S01]  /*cf70*/  IADD3 R103, P0, R4, 0x4060, RZ ;  /* 0x0000406004677810 */ /* 0x000fe20007f1e0ff */
[--C-:B------:R-:W-:Y:S01]  /*cf80*/  IMAD.X R13, RZ, RZ, R5.reuse, P2 ;  /* 0x000000ffff0d7224 */ /* 0x100fe200010e0605 */
[----:B------:R-:W-:Y:S01]  /*cf90*/  LOP3.LUT R4, R9, R4, RZ, 0x3c, !PT ;  /* 0x0000000409047212 */ /* 0x000fe200078e3cff */
[--C-:B------:R-:W-:Y:S01]  /*cfa0*/  IMAD.X R11, RZ, RZ, R5.reuse, P1 ;  /* 0x000000ffff0b7224 */ /* 0x100fe200008e0605 */
[----:B------:R-:W-:Y:S01]  /*cfb0*/  SHF.R.U64 R14, R14, 0x3, RZ ;  /* 0x000000030e0e7819 */ /* 0x000fe200000012ff */
[----:B------:R-:W-:Y:S01]  /*cfc0*/  IMAD.X R9, RZ, RZ, R5, P0 ;  /* 0x000000ffff097224 */ /* 0x000fe200000e0605 */
[----:B------:R-:W-:-:S02]  /*cfd0*/  SHF.R.U64 R44, R44, 0x3, RZ ;  /* 0x000000032c2c7819 */ /* 0x000fc400000012ff */
[----:B------:R-:W-:Y:S02]  /*cfe0*/  MOV R94, R4 ;  /* 0x00000004005e7202 */ /* 0x000fe40000000f00 */
[----:B------:R-:W-:Y:S02]  /*cff0*/  LOP3.LUT R26, R14, R23, RZ, 0x3c, !PT ;  /* 0x000000170e1a7212 */ /* 0x000fe400078e3cff */
[----:B------:R-:W-:Y:S02]  /*d000*/  F2FP.BF16.F32.PACK_AB R5, R10, R93 ;  /* 0x0000005d0a05723e */ /* 0x000fe400000010ff */
[----:B------:R-:W-:Y:S02]  /*d010*/  LOP3.LUT R14, R44, R97, RZ, 0x3c, !PT ;  /* 0x000000612c0e7212 */ /* 0x000fe400078e3cff */
[----:B------:R-:W-:Y:S01]  /*d020*/  LOP3.LUT R10, R101, 0x380, RZ, 0xc0, !PT ;  /* 0x00000380650a7812 */ /* 0x000fe200078ec0ff */
[----:B------:R-:W1:Y:S01]  /*d030*/  LDC.64 R96, c[0x0][0xc00] ;  /* 0x00030000ff607b82 */ /* 0x000e620000000a00 */
[----:B------:R-:W-:-:S02]  /*d040*/  LOP3.LUT R23, R90, 0x380, RZ, 0xc0, !PT ;  /* 0x000003805a177812 */ /* 0x000fc400078ec0ff */
[----:B------:R-:W-:Y:S02]  /*d050*/  LOP3.LUT R44, R103, 0x380, RZ, 0xc0, !PT ;  /* 0x00000380672c7812 */ /* 0x000fe400078ec0ff */
[----:B------:R-:W-:Y:S02]  /*d060*/  LOP3.LUT R20, R73, 0x380, RZ, 0xc0, !PT ;  /* 0x0000038049147812 */ /* 0x000fe400078ec0ff */
[----:B------:R-:W-:Y:S02]  /*d070*/  LOP3.LUT R72, R99, 0x380, RZ, 0xc0, !PT ;  /* 0x0000038063487812 */ /* 0x000fe400078ec0ff */
[----:B------:R-:W-:Y:S02]  /*d080*/  SHF.R.U64 R10, R10, 0x3, RZ ;  /* 0x000000030a0a7819 */ /* 0x000fe400000012ff */
[----:B------:R-:W-:Y:S02]  /*d090*/  SHF.R.U64 R23, R23, 0x3, RZ ;  /* 0x0000000317177819 */ /* 0x000fe400000012ff */
[----:B------:R-:W-:-:S02]  /*d0a0*/  SHF.R.U64 R44, R44, 0x3, RZ ;  /* 0x000000032c2c7819 */ /* 0x000fc400000012ff */
[----:B------:R-:W-:Y:S02]  /*d0b0*/  SHF.R.U64 R20, R20, 0x3, RZ ;  /* 0x0000000314147819 */ /* 0x000fe400000012ff */
[----:B------:R-:W-:Y:S02]  /*d0c0*/  F2FP.BF16.F32.PACK_AB R4, R12, R95 ;  /* 0x0000005f0c04723e */ /* 0x000fe400000010ff */
[----:B------:R-:W-:Y:S02]  /*d0d0*/  SHF.R.U64 R72, R72, 0x3, RZ ;  /* 0x0000000348487819 */ /* 0x000fe400000012ff */
[----:B------:R-:W-:Y:S01]  /*d0e0*/  LOP3.LUT R12, R10, R101, RZ, 0x3c, !PT ;  /* 0x000000650a0c7212 */ /* 0x000fe200078e3cff */
[----:B------:R2:W-:Y:S01]  /*d0f0*/  STSM.16.M88.4 [R94], R4 ;  /* 0x000000045e007844 */ /* 0x0005e20000000200 */
[----:B------:R-:W-:Y:S02]  /*d100*/  LOP3.LUT R10, R23, R90, RZ, 0x3c, !PT ;  /* 0x0000005a170a7212 */ /* 0x000fe400078e3cff */
[----:B------:R-:W-:-:S02]  /*d110*/  LOP3.LUT R8, R44, R103, RZ, 0x3c, !PT ;  /* 0x000000672c087212 */ /* 0x000fc400078e3cff */
[----:B------:R-:W-:Y:S02]  /*d120*/  LOP3.LUT R24, R20, R73, RZ, 0x3c, !PT ;  /* 0x0000004914187212 */ /* 0x000fe400078e3cff */
[----:B------:R-:W-:Y:S02]  /*d130*/  LOP3.LUT R20, R72, R99, RZ, 0x3c, !PT ;  /* 0x0000006348147212 */ /* 0x000fe400078e3cff */
[----:B------:R-:W-:Y:S02]  /*d140*/  MOV R72, R10 ;  /* 0x0000000a00487202 */ /* 0x000fe40000000f00 */
[----:B------:R-:W-:Y:S02]  /*d150*/  MOV R44, R8 ;  /* 0x00000008002c7202 */ /* 0x000fe40000000f00 */
[----:B------:R-:W-:Y:S02]  /*d160*/  MOV R92, R26 ;  /* 0x0000001a005c7202 */ /* 0x000fe40000000f00 */
[----:B------:R-:W-:-:S02]  /*d170*/  F2FP.BF16.F32.PACK_AB R8, R88, R89 ;  /* 0x000000595808723e */ /* 0x000fc400000010ff */
[----:B------:R-:W-:Y:S02]  /*d180*/  F2FP.BF16.F32.PACK_AB R9, R35, R34 ;  /* 0x000000222309723e */ /* 0x000fe400000010ff */
[----:B------:R-:W-:Y:S02]  /*d190*/  F2FP.BF16.F32.PACK_AB R10, R37, R36 ;  /* 0x00000024250a723e */ /* 0x000fe400000010ff */
[----:B------:R-:W-:Y:S02]  /*d1a0*/  F2FP.BF16.F32.PACK_AB R11, R39, R38 ;  /* 0x00000026270b723e */ /* 0x000fe400000010ff */
[----:B------:R-:W-:Y:S02]  /*d1b0*/  MOV R91, R24 ;  /* 0x00000018005b7202 */ /* 0x000fe40000000f00 */
[----:B--2---:R-:W-:Y:S01]  /*d1c0*/  F2FP.BF16.F32.PACK_AB R4, R41, R40 ;  /* 0x000000282904723e */ /* 0x004fe200000010ff */
[----:B------:R-:W-:Y:S01]  /*d1d0*/  STSM.16.M88.4 [R92], R8 ;  /* 0x000000085c007844 */ /* 0x000fe20000000200 */
[----:B------:R-:W-:-:S02]  /*d1e0*/  F2FP.BF16.F32.PACK_AB R5, R43, R42 ;  /* 0x0000002a2b05723e */ /* 0x000fc400000010ff */
[----:B------:R-:W-:Y:S02]  /*d1f0*/  F2FP.BF16.F32.PACK_AB R6, R32, R33 ;  /* 0x000000212006723e */ /* 0x000fe400000010ff */
[----:B------:R-:W-:Y:S02]  /*d200*/  F2FP.BF16.F32.PACK_AB R7, R30, R31 ;  /* 0x0000001f1e07723e */ /* 0x000fe400000010ff */
[----:B------:R-:W-:Y:S02]  /*d210*/  MOV R90, R14 ;  /* 0x0000000e005a7202 */ /* 0x000fe40000000f00 */
[----:B------:R-:W-:Y:S01]  /*d220*/  MOV R73, R12 ;  /* 0x0000000c00497202 */ /* 0x000fe20000000f00 */
[----:B------:R2:W-:Y:S01]  /*d230*/  STSM.16.M88.4 [R91], R4 ;  /* 0x000000045b007844 */ /* 0x0005e20000000200 */
[----:B------:R-:W-:Y:S02]  /*d240*/  F2FP.BF16.F32.PACK_AB R12, R49, R48 ;  /* 0x00000030310c723e */ /* 0x000fe400000010ff */
[----:B------:R-:W-:-:S02]  /*d250*/  F2FP.BF16.F32.PACK_AB R13, R51, R50 ;  /* 0x00000032330d723e */ /* 0x000fc400000010ff */
[----:B------:R-:W-:Y:S02]  /*d260*/  F2FP.BF16.F32.PACK_AB R14, R53, R52 ;  /* 0x00000034350e723e */ /* 0x000fe400000010ff */
[----:B------:R-:W-:Y:S01]  /*d270*/  F2FP.BF16.F32.PACK_AB R15, R55, R54 ;  /* 0x00000036370f723e */ /* 0x000fe200000010ff */
[----:B------:R-:W-:Y:S01]  /*d280*/  ULDC UR4, c[0x0][0xa88] ;  /* 0x0002a20000047ab9 */ /* 0x000fe20000000800 */
[----:B------:R-:W-:Y:S01]  /*d290*/  MOV R23, R20 ;  /* 0x0000001400177202 */ /* 0x000fe20000000f00 */
[----:B------:R-:W3:Y:S01]  /*d2a0*/  LDC R52, c[0x0][0xbe8] ;  /* 0x0002fa00ff347b82 */ /* 0x000ee20000000800 */
[----:B------:R-:W-:Y:S01]  /*d2b0*/  F2FP.BF16.F32.PACK_AB R24, R57, R56 ;  /* 0x000000383918723e */ /* 0x000fe200000010ff */
[----:B------:R-:W-:Y:S01]  /*d2c0*/  STSM.16.M88.4 [R90], R12 ;  /* 0x0000000c5a007844 */ /* 0x000fe20000000200 */
[----:B------:R-:W-:Y:S02]  /*d2d0*/  F2FP.BF16.F32.PACK_AB R25, R59, R58 ;  /* 0x0000003a3b19723e */ /* 0x000fe400000010ff */
[----:B------:R-:W-:-:S02]  /*d2e0*/  F2FP.BF16.F32.PACK_AB R26, R61, R60 ;  /* 0x0000003c3d1a723e */ /* 0x000fc400000010ff */
[----:B------:R-:W-:Y:S01]  /*d2f0*/  F2FP.BF16.F32.PACK_AB R27, R63, R62 ;  /* 0x0000003e3f1b723e */ /* 0x000fe200000010ff */
[----:B--2---:R-:W2:Y:S01]  /*d300*/  LDC.64 R4, c[0x0][0xc08] ;  /* 0x00030200ff047b82 */ /* 0x004ea20000000a00 */
[----:B------:R-:W-:Y:S02]  /*d310*/  F2FP.BF16.F32.PACK_AB R30, R77, R76 ;  /* 0x0000004c4d1e723e */ /* 0x000fe400000010ff */
[----:B------:R-:W-:Y:S01]  /*d320*/  F2FP.BF16.F32.PACK_AB R31, R79, R78 ;  /* 0x0000004e4f1f723e */ /* 0x000fe200000010ff */
[----:B------:R4:W-:Y:S01]  /*d330*/  STSM.16.M88.4 [R23], R24 ;  /* 0x0000001817007844 */ /* 0x0009e20000000200 */
[----:B-1----:R-:W-:-:S03]  /*d340*/  ISETP.NE.U32.AND P0, PT, R96, RZ, PT ;  /* 0x000000ff6000720c */ /* 0x002fc60003f05070 */
[----:B------:R-:W1:Y:S01]  /*d350*/  LDC.64 R20, c[0x0][0xc00] ;  /* 0x00030000ff147b82 */ /* 0x000e620000000a00 */
[----:B------:R0:W-:Y:S01]  /*d360*/  STSM.16.M88.4 [R73], R64 ;  /* 0x0000004049007844 */ /* 0x0001e20000000200 */
[----:B------:R-:W-:-:S03]  /*d370*/  ISETP.NE.AND.EX P0, PT, R97, RZ, PT, P0 ;  /* 0x000000ff6100720c */ /* 0x000fc60003f05300 */
[----:B------:R0:W-:Y:S04]  /*d380*/  STSM.16.M88.4 [R72], R28 ;  /* 0x0000001c48007844 */ /* 0x0001e80000000200 */
[----:B------:R0:W-:Y:S01]  /*d390*/  STSM.16.M88.4 [R44], R80 ;  /* 0x000000502c007844 */ /* 0x0001e20000000200 */
[----:B------:R-:W-:Y:S02]  /*d3a0*/  IMAD.U32 R7, RZ, RZ, UR4 ;  /* 0x00000004ff077e24 */ /* 0x000fe4000f8e00ff */
[----:B----4-:R-:W-:Y:S01]  /*d3b0*/  IMAD.MOV.U32 R23, RZ, RZ, RZ ;  /* 0x000000ffff177224 */ /* 0x010fe200078e00ff */
[----:B------:R-:W-:Y:S01]  /*d3c0*/  BAR.SYNC.DEFER_BLOCKING 0x1, 0x100 ;  /* 0x0044000000007b1d */ /* 0x000fe20000010000 */
[----:B--2---:R-:W-:-:S04]  /*d3d0*/  ISETP.NE.U32.AND P2, PT, R4, RZ, PT ;  /* 0x000000ff0400720c */ /* 0x004fc80003f45070 */
[----:B------:R-:W-:Y:S01]  /*d3e0*/  ISETP.NE.AND.EX P2, PT, R5, RZ, PT, P2 ;  /* 0x000000ff0500720c */ /* 0x000fe20003f45320 */
[----:B-1----:R-:W-:-:S12]  /*d3f0*/  IMAD.WIDE R20, R164, 0x4, R20 ;  /* 0x00000004a4147825 */ /* 0x002fd800078e0214 */
[----:B------:R-:W1:Y:S01]  /*d400*/  @P2 LDC.64 R4, c[0x0][0xc08] ;  /* 0x00030200ff042b82 */ /* 0x000e620000000a00 */
[----:B------:R0:W5:Y:S01]  /*d410*/  @P0 LDG.E R23, desc[UR36][R20.64] ;  /* 0x0000002414170981 */ /* 0x000162000c1e1900 */
[----:B---3--:R-:W-:-:S13]  /*d420*/  ISETP.NE.AND P1, PT, R52, 0x1, PT ;  /* 0x000000013400780c */ /* 0x008fda0003f25270 */
[----:B------:R-:W2:Y:S01]  /*d430*/  @P1 LDC R6, c[0x0][0xbec] ;  /* 0x0002fb00ff061b82 */ /* 0x000ea20000000800 */
[----:B-1----:R-:W-:-:S07]  /*d440*/  @P2 IMAD.WIDE R4, R164, 0x4, R4 ;  /* 0x00000004a4042825 */ /* 0x002fce00078e0204 */
[----:B------:R-:W1:Y:S01]  /*d450*/  @P1 LDC R11, c[0x0][0xbf0] ;  /* 0x0002fc00ff0b1b82 */ /* 0x000e620000000800 */
[----:B------:R0:W5:Y:S01]  /*d460*/  @P2 LDG.E R7, desc[UR36][R4.64] ;  /* 0x0000002404072981 */ /* 0x000162000c1e1900 */
[----:B------:R-:W-:Y:S05]  /*d470*/  @P2 BRA `(.L_x_1327) ;  /* 0x0000000000102947 */ /* 0x000fea0003800000 */
[----:B------:R-:W-:Y:S05]  /*d480*/  @!P0 BRA `(.L_x_1327) ;  /* 0x00000000000c8947 */ /* 0x000fea0003800000 */
[----:B0-----:R-:W3:Y:S04]  /*d490*/  LDG.E R4, desc[UR36][R20.64] ;  /* 0x0000002414047981 */ /* 0x001ee8000c1e1900 */
[----:B-----5:R-:W3:Y:S02]  /*d4a0*/  LDG.E R7, desc[UR36][R20.64+0x4] ;  /* 0x0000042414077981 */ /* 0x020ee4000c1e1900 */
[----:B---3--:R-:W-:-:S07]  /*d4b0*/  IMAD.IADD R7, R7, 0x1, -R4 ;  /* 0x0000000107077824 */ /* 0x008fce00078e0a04 */
.L_x_1327:
[----:B0-----:R-:W-:Y:S01]  /*d4c0*/  SHF.R.S32.HI R44, RZ, 0x1f, R163 ;  /* 0x0000001fff2c7819 */ /* 0x001fe200000114a3 */
[----:B------:R-:W-:Y:S01]  /*d4d0*/  IMAD.IADD R15, R22, 0x1, R18 ;  /* 0x00000001160f7824 */ /* 0x000fe200078e0212 */
[----:B------:R-:W-:Y:S01]  /*d4e0*/  ULDC.64 UR4, c[0x0][0xb90] ;  /* 0x0002e40000047ab9 */ /* 0x000fe20000000a00 */
[--C-:B-----5:R-:W-:Y:S01]  /*d4f0*/  SHF.R.S32.HI R21, RZ, 0x1f, R23.reuse ;  /* 0x0000001fff157819 */ /* 0x120fe20000011417 */
[----:B------:R-:W-:Y:S01]  /*d500*/  IMAD.MOV.U32 R20, RZ, RZ, R23 ;  /* 0x000000ffff147224 */ /* 0x000fe200078e0017 */
[----:B------:R-:W-:Y:S01]  /*d510*/  SHF.R.S32.HI R8, RZ, 0x1f, R164 ;  /* 0x0000001fff087819 */ /* 0x000fe200000114a4 */
[----:B------:R-:W-:Y:S01]  /*d520*/  IMAD R4, R44, UR4, RZ ;  /* 0x000000042c047c24 */ /* 0x000fe2000f8e02ff */
[----:B------:R-:W-:Y:S01]  /*d530*/  SEL R53, R164, RZ, !P0 ;  /* 0x000000ffa4357207 */ /* 0x000fe20004000000 */
[----:B--2---:R-:W-:-:S04]  /*d540*/  @P1 IMAD.HI.U32 R6, R15, R6, RZ ;  /* 0x000000060f061227 */ /* 0x004fc800078e00ff */
[----:B------:R-:W-:Y:S01]  /*d550*/  IMAD.MOV.U32 R9, RZ, RZ, R15 ;  /* 0x000000ffff097224 */ /* 0x000fe200078e000f */
[----:B-1----:R-:W-:Y:S01]  /*d560*/  @P1 SHF.R.U32.HI R9, RZ, R11, R6 ;  /* 0x0000000bff091219 */ /* 0x002fe20000011606 */
[C---:B------:R-:W-:Y:S02]  /*d570*/  IMAD R13, R163.reuse, UR5, R4 ;  /* 0x00000005a30d7c24 */ /* 0x040fe4000f8e0204 */
[----:B------:R-:W-:Y:S01]  /*d580*/  IMAD.WIDE.U32 R4, R163, UR4, R20 ;  /* 0x00000004a3047c25 */ /* 0x000fe2000f8e0014 */
[----:B------:R-:W-:Y:S01]  /*d590*/  SEL R20, R8, RZ, !P0 ;  /* 0x000000ff08147207 */ /* 0x000fe20004000000 */
[----:B------:R-:W-:Y:S02]  /*d5a0*/  ULDC.64 UR4, c[0x0][0xb98] ;  /* 0x0002e60000047ab9 */ /* 0x000fe40000000a00 */
[----:B------:R-:W-:Y:S02]  /*d5b0*/  IMAD R11, R165, 0x40, R160 ;  /* 0x00000040a50b7824 */ /* 0x000fe400078e02a0 */
[----:B------:R-:W-:-:S02]  /*d5c0*/  IMAD.IADD R5, R5, 0x1, R13 ;  /* 0x0000000105057824 */ /* 0x000fc400078e020d */
        /* <DEDUP_REMOVED lines=13> */
[----:B------:R-:W-:Y:S01]  /*d6a0*/  IMAD.IADD R24, R170, 0x1, R18 ;  /* 0x00000001aa187824 */ /* 0x000fe200078e0212 */
[----:B------:R-:W-:Y:S01]  /*d6b0*/  IADD3.X R5, R13, R5, R8, P2, !PT ;  /* 0x000000050d057210 */ /* 0x000fe200017fe408 */
[----:B------:R-:W-:Y:S01]  /*d6c0*/  IMAD R55, R7, R52, RZ ;  /* 0x0000003407377224 */ /* 0x000fe200078e02ff */
[----:B------:R-:W-:Y:S01]  /*d6d0*/  IADD3 R9, P3, R16, 0x2000, RZ ;  /* 0x0000200010097810 */ /* 0x000fe20007f7e0ff */
[----:B------:R-:W-:Y:S01]  /*d6e0*/  IMAD R10, R6, UR4, RZ ;  /* 0x00000004060a7c24 */ /* 0x000fe2000f8e02ff */
[----:B------:R-:W-:Y:S01]  /*d6f0*/  IADD3 R15, P0, R16, 0x1000, RZ ;  /* 0x00001000100f7810 */ /* 0x000fe20007f1e0ff */
[----:B------:R-:W-:Y:S01]  /*d700*/  IMAD.WIDE.U32 R4, R11, UR4, R4 ;  /* 0x000000040b047c25 */ /* 0x000fe2000f8e0004 */
[----:B------:R-:W-:-:S02]  /*d710*/  LOP3.LUT R8, R9, 0x380, RZ, 0xc0, !PT ;  /* 0x0000038009087812 */ /* 0x000fc400078ec0ff */
[----:B------:R-:W-:Y:S01]  /*d720*/  LOP3.LUT R36, R37, 0x380, RZ, 0xc0, !PT ;  /* 0x0000038025247812 */ /* 0x000fe200078ec0ff */
[----:B------:R-:W-:Y:S01]  /*d730*/  IMAD R13, R11, UR5, R10 ;  /* 0x000000050b0d7c24 */ /* 0x000fe2000f8e020a */
[----:B------:R-:W-:Y:S01]  /*d740*/  ULDC.64 UR4, c[0x0][0xb50] ;  /* 0x0002d40000047ab9 */ /* 0x000fe20000000a00 */
[----:B------:R-:W-:Y:S01]  /*d750*/  SHF.R.U64 R6, R8, 0x3, RZ ;  /* 0x0000000308067819 */ /* 0x000fe200000012ff */
[----:B------:R-:W-:Y:S01]  /*d760*/  IMAD.X R7, RZ, RZ, R17, P3 ;  /* 0x000000ffff077224 */ /* 0x000fe200018e0611 */
[----:B------:R-:W-:Y:S01]  /*d770*/  LEA R10, P4, R4, UR4, 0x2 ;  /* 0x00000004040a7c11 */ /* 0x000fe2000f8810ff */
[----:B------:R-:W-:Y:S01]  /*d780*/  IMAD.IADD R5, R5, 0x1, R13 ;  /* 0x0000000105057824 */ /* 0x000fe200078e020d */
[----:B------:R-:W-:Y:S01]  /*d790*/  LOP3.LUT R6, R6, R9, RZ, 0x3c, !PT ;  /* 0x0000000906067212 */ /* 0x000fe200078e3cff */
[----:B------:R-:W-:Y:S01]  /*d7a0*/  IMAD.X R13, RZ, RZ, R17, P0 ;  /* 0x000000ffff0d7224 */ /* 0x000fe200000e0611 */
[----:B------:R-:W-:Y:S01]  /*d7b0*/  IADD3 R9, P2, R16, 0x3000, RZ ;  /* 0x0000300010097810 */ /* 0x000fe20007f5e0ff */
[----:B------:R-:W-:Y:S01]  /*d7c0*/  SHFL.IDX PT, R48, R10, RZ, 0x1c1f ;  /* 0x001c1fff0a307589 */ /* 0x000fe200000e0000 */
[----:B------:R-:W-:Y:S01]  /*d7d0*/  LEA.HI.X R14, R4, UR5, R5, 0x2, P4 ;  /* 0x00000005040e7c11 */ /* 0x000fe2000a0f1405 */
[----:B------:R-:W-:Y:S01]  /*d7e0*/  VIADD R4, R24, 0x8 ;  /* 0x0000000818047836 */ /* 0x000fe20000000000 */
[----:B------:R-:W-:Y:S01]  /*d7f0*/  LOP3.LUT R8, R9, 0x380, RZ, 0xc0, !PT ;  /* 0x0000038009087812 */ /* 0x000fe200078ec0ff */
[----:B------:R-:W-:Y:S01]  /*d800*/  SHFL.IDX PT, R50, R10, 0x1, 0x1c1f ;  /* 0x003c1f000a327f89 */ /* 0x000fe200000e0000 */
[----:B------:R-:W-:Y:S01]  /*d810*/  LOP3.LUT P0, RZ, R167, 0x3, RZ, 0xc0, !PT ;  /* 0x00000003a7ff7812 */ /* 0x000fe2000780c0ff */
[----:B------:R-:W-:Y:S01]  /*d820*/  ULDC.64 UR4, c[0x0][0xaa0] ;  /* 0x0002a80000047ab9 */ /* 0x000fe20000000a00 */
[----:B------:R-:W-:Y:S01]  /*d830*/  SHF.R.U64 R8, R8, 0x3, RZ ;  /* 0x0000000308087819 */ /* 0x000fe200000012ff */
[----:B------:R-:W0:Y:S01]  /*d840*/  SHFL.IDX PT, R49, R14, RZ, 0x1c1f ;  /* 0x001c1fff0e317589 */ /* 0x000e2200000e0000 */
[----:B------:R-:W-:-:S02]  /*d850*/  IADD3 R33, P4, R16, 0x6000, RZ ;  /* 0x0000600010217810 */ /* 0x000fc40007f9e0ff */
[----:B------:R-:W-:Y:S01]  /*d860*/  LOP3.LUT R8, R8, R9, RZ, 0x3c, !PT ;  /* 0x0000000908087212 */ /* 0x000fe200078e3cff */
[----:B------:R-:W1:Y:S01]  /*d870*/  SHFL.IDX PT, R51, R14, 0x1, 0x1c1f ;  /* 0x003c1f000e337f89 */ /* 0x000e6200000e0000 */
[----:B------:R-:W-:Y:S01]  /*d880*/  IMAD.X R9, RZ, RZ, R17, P2 ;  /* 0x000000ffff097224 */ /* 0x000fe200010e0611 */
[-C--:B------:R-:W-:Y:S02]  /*d890*/  ISETP.GE.OR P2, PT, R24, R55.reuse, P0 ;  /* 0x000000371800720c */ /* 0x080fe40000746670 */
[----:B------:R-:W-:Y:S02]  /*d8a0*/  ISETP.GE.OR P0, PT, R4, R55, P0 ;  /* 0x000000370400720c */ /* 0x000fe40000706670 */
[----:B------:R-:W-:Y:S02]  /*d8b0*/  LOP3.LUT R11, R16, 0x380, RZ, 0xc0, !PT ;  /* 0x00000380100b7812 */ /* 0x000fe400078ec0ff */
[----:B------:R-:W-:Y:S02]  /*d8c0*/  LOP3.LUT R32, R33, 0x380, RZ, 0xc0, !PT ;  /* 0x0000038021207812 */ /* 0x000fe400078ec0ff */
[----:B------:R-:W-:-:S02]  /*d8d0*/  SHF.R.U64 R11, R11, 0x3, RZ ;  /* 0x000000030b0b7819 */ /* 0x000fc400000012ff */
[----:B------:R-:W-:Y:S02]  /*d8e0*/  IADD3 R5, P3, R16, 0x7000, RZ ;  /* 0x0000700010057810 */ /* 0x000fe40007f7e0ff */
[----:B------:R-:W-:Y:S02]  /*d8f0*/  SHF.R.U64 R40, R40, 0x3, RZ ;  /* 0x0000000328287819 */ /* 0x000fe400000012ff */
[----:B------:R-:W-:Y:S01]  /*d900*/  SHF.R.U64 R36, R36, 0x3, RZ ;  /* 0x0000000324247819 */ /* 0x000fe200000012ff */
[--C-:B------:R-:W-:Y:S01]  /*d910*/  IMAD.X R29, RZ, RZ, R17.reuse, P3 ;  /* 0x000000ffff1d7224 */ /* 0x100fe200018e0611 */
[----:B------:R-:W-:Y:S02]  /*d920*/  SHF.R.U64 R32, R32, 0x3, RZ ;  /* 0x0000000320207819 */ /* 0x000fe400000012ff */
[----:B------:R-:W-:Y:S01]  /*d930*/  LOP3.LUT R16, R11, R16, RZ, 0x3c, !PT ;  /* 0x000000100b107212 */ /* 0x000fe200078e3cff */
[----:B0-----:R0:W-:Y:S01]  /*d940*/  @!P2 ST.E desc[UR36][R48.64], R2 ;  /* 0x000000023000a985 */ /* 0x0011e2000c101924 */
[----:B------:R-:W-:Y:S01]  /*d950*/  LOP3.LUT R40, R40, R41, RZ, 0x3c, !PT ;  /* 0x0000002928287212 */ /* 0x000fe200078e3cff */
[--C-:B------:R-:W-:Y:S01]  /*d960*/  IMAD.X R41, RZ, RZ, R17.reuse, P6 ;  /* 0x000000ffff297224 */ /* 0x100fe200030e0611 */
[----:B------:R-:W-:Y:S01]  /*d970*/  LOP3.LUT R36, R36, R37, RZ, 0x3c, !PT ;  /* 0x0000002524247212 */ /* 0x000fe200078e3cff */
[----:B-1----:R1:W-:Y:S01]  /*d980*/  @!P0 ST.E desc[UR36][R50.64], R0 ;  /* 0x0000000032008985 */ /* 0x0023e2000c101924 */
[----:B------:R-:W-:Y:S01]  /*d990*/  LOP3.LUT R32, R32, R33, RZ, 0x3c, !PT ;  /* 0x0000002120207212 */ /* 0x000fe200078e3cff */
[--C-:B------:R-:W-:Y:S01]  /*d9a0*/  IMAD.X R37, RZ, RZ, R17.reuse, P5 ;  /* 0x000000ffff257224 */ /* 0x100fe200028e0611 */
[----:B------:R-:W-:Y:S01]  /*d9b0*/  LOP3.LUT R12, R15, 0x380, RZ, 0xc0, !PT ;  /* 0x000003800f0c7812 */ /* 0x000fe200078ec0ff */
[----:B------:R-:W-:Y:S01]  /*d9c0*/  IMAD.X R33, RZ, RZ, R17, P4 ;  /* 0x000000ffff217224 */ /* 0x000fe200020e0611 */
[----:B------:R2:W5:Y:S01]  /*d9d0*/  LD.E.128 R24, desc[UR36][R16.64] ;  /* 0x0000002410187980 */ /* 0x000562000c101d00 */
[----:B------:R-:W-:Y:S01]  /*d9e0*/  LOP3.LUT R4, R5, 0x380, RZ, 0xc0, !PT ;  /* 0x0000038005047812 */ /* 0x000fe200078ec0ff */
[----:B0-----:R-:W0:Y:S01]  /*d9f0*/  @P1 LDC R49, c[0x0][0xbec] ;  /* 0x0002fb00ff311b82 */ /* 0x001e220000000800 */
[----:B------:R-:W-:Y:S01]  /*da00*/  SHF.R.U64 R12, R12, 0x3, RZ ;  /* 0x000000030c0c7819 */ /* 0x000fe200000012ff */
[----:B------:R-:W5:Y:S01]  /*da10*/  LD.E.128 R8, desc[UR36][R8.64] ;  /* 0x0000002408087980 */ /* 0x000f62000c101d00 */
[----:B------:R-:W-:Y:S01]  /*da20*/  SHF.R.U64 R4, R4, 0x3, RZ ;  /* 0x0000000304047819 */ /* 0x000fe200000012ff */
[----:B-1----:R-:W-:Y:S01]  /*da30*/  IMAD R0, R21, UR4, RZ ;  /* 0x0000000415007c24 */ /* 0x002fe2000f8e02ff */
[----:B------:R-:W-:Y:S01]  /*da40*/  LOP3.LUT R12, R12, R15, RZ, 0x3c, !PT ;  /* 0x0000000f0c0c7212 */ /* 0x000fe200078e3cff */
[----:B------:R-:W5:Y:S01]  /*da50*/  LD.E.128 R40, desc[UR36][R40.64] ;  /* 0x0000002428287980 */ /* 0x000f62000c101d00 */
[----:B--2---:R-:W-:Y:S01]  /*da60*/  IMAD.WIDE.U32 R16, R23, UR4, RZ ;  /* 0x0000000417107c25 */ /* 0x004fe2000f8e00ff */
[----:B------:R-:W-:-:S02]  /*da70*/  LOP3.LUT R28, R4, R5, RZ, 0x3c, !PT ;  /* 0x00000005041c7212 */ /* 0x000fc400078e3cff */
[----:B------:R-:W5:Y:S01]  /*da80*/  LD.E.128 R4, desc[UR36][R6.64] ;  /* 0x0000002406047980 */ /* 0x000f62000c101d00 */
[----:B------:R-:W-:Y:S01]  /*da90*/  IMAD R21, R23, UR5, R0 ;  /* 0x0000000517157c24 */ /* 0x000fe2000f8e0200 */
[----:B------:R-:W-:Y:S01]  /*daa0*/  ULDC.64 UR4, c[0x0][0xae8] ;  /* 0x0002ba0000047ab9 */ /* 0x000fe20000000a00 */
[----:B------:R-:W1:Y:S01]  /*dab0*/  @P1 LDC R23, c[0x0][0xbf0] ;  /* 0x0002fc00ff171b82 */ /* 0x000e620000000800 */
[----:B------:R-:W5:Y:S01]  /*dac0*/  LD.E.128 R12, desc[UR36][R12.64] ;  /* 0x000000240c0c7980 */ /* 0x000f62000c101d00 */
[----:B------:R-:W-:Y:S02]  /*dad0*/  IMAD.IADD R17, R17, 0x1, R21 ;  /* 0x0000000111117824 */ /* 0x000fe400078e0215 */
[----:B------:R-:W-:Y:S01]  /*dae0*/  IMAD R21, R162, 0x20, R165 ;  /* 0x00000020a2157824 */ /* 0x000fe200078e02a5 */
[----:B------:R-:W5:Y:S01]  /*daf0*/  LD.E.128 R36, desc[UR36][R36.64] ;  /* 0x0000002424247980 */ /* 0x000f62000c101d00 */
[----:B------:R-:W-:Y:S02]  /*db00*/  IMAD R0, R44, UR4, RZ ;  /* 0x000000042c007c24 */ /* 0x000fe4000f8e02ff */
[----:B------:R-:W-:Y:S01]  /*db10*/  IMAD.IADD R44, R18, 0x1, R21 ;  /* 0x00000001122c7824 */ /* 0x000fe200078e0215 */
[----:B------:R-:W5:Y:S01]  /*db20*/  LD.E.128 R32, desc[UR36][R32.64] ;  /* 0x0000002420207980 */ /* 0x000f62000c101d00 */
[----:B------:R-:W-:-:S02]  /*db30*/  IMAD R21, R163, UR5, R0 ;  /* 0x00000005a3157c24 */ /* 0x000fc4000f8e0200 */
[----:B------:R-:W-:Y:S01]  /*db40*/  IMAD.WIDE.U32 R16, R163, UR4, R16 ;  /* 0x00000004a3107c25 */ /* 0x000fe2000f8e0010 */
[----:B------:R-:W-:Y:S01]  /*db50*/  ULDC.64 UR4, c[0x0][0xaf0] ;  /* 0x0002bc0000047ab9 */ /* 0x000fe20000000a00 */
[----:B------:R-:W5:Y:S02]  /*db60*/  LD.E.128 R28, desc[UR36][R28.64] ;  /* 0x000000241c1c7980 */ /* 0x000f64000c101d00 */
[----:B0-----:R-:W-:Y:S01]  /*db70*/  @P1 IMAD.HI.U32 R0, R44, R49, RZ ;  /* 0x000000312c001227 */ /* 0x001fe200078e00ff */
[----:B------:R-:W-:Y:S01]  /*db80*/  @!PT LDS RZ, [RZ] ;  /* 0x00000000fffff984 */ /* 0x000fe20000000800 */
[----:B------:R-:W-:Y:S01]  /*db90*/  @!PT LDS RZ, [RZ] ;  /* 0x00000000fffff984 */ /* 0x000fe20000000800 */
[----:B------:R-:W-:Y:S01]  /*dba0*/  @!PT LDS RZ, [RZ] ;  /* 0x00000000fffff984 */ /* 0x000fe20000000800 */
[----:B------:R-:W-:Y:S01]  /*dbb0*/  @!PT LDS RZ, [RZ] ;  /* 0x00000000fffff984 */ /* 0x000fe20000000800 */
[----:B------:R0:W-:Y:S06]  /*dbc0*/  MEMBAR.ALL.CTA ;  /* 0x0000000000007992 */ /* 0x0001ec0000008000 */
[----:B0-----:R-:W0:Y:S01]  /*dbd0*/  FENCE.VIEW.ASYNC.S ;  /* 0x00000000000073c6 */ /* 0x001e220000000000 */
[----:B------:R-:W-:-:S02]  /*dbe0*/  IMAD.IADD R17, R17, 0x1, R21 ;  /* 0x0000000111117824 */ /* 0x000fc400078e0215 */
[----:B------:R-:W-:Y:S02]  /*dbf0*/  IMAD.MOV.U32 R21, RZ, RZ, R44 ;  /* 0x000000ffff157224 */ /* 0x000fe400078e002c */
[----:B------:R-:W-:Y:S01]  /*dc00*/  IMAD R2, R20, UR4, RZ ;  /* 0x0000000414027c24 */ /* 0x000fe2000f8e02ff */
[----:B-1----:R-:W-:Y:S01]  /*dc10*/  @P1 SHF.R.U32.HI R21, RZ, R23, R0 ;  /* 0x00000017ff151219 */ /* 0x002fe20000011600 */
[----:B------:R-:W-:-:S03]  /*dc20*/  IMAD.WIDE.U32 R16, R53, UR4, R16 ;  /* 0x0000000435107c25 */ /* 0x000fc6000f8e0010 */
[--C-:B------:R-:W-:Y:S01]  /*dc30*/  SHF.R.S32.HI R0, RZ, 0x1f, R21.reuse ;  /* 0x0000001fff007819 */ /* 0x100fe20000011415 */
[----:B------:R-:W-:Y:S01]  /*dc40*/  IMAD R23, R53, UR5, R2 ;  /* 0x0000000535177c24 */ /* 0x000fe2000f8e0202 */
[----:B------:R-:W-:Y:S01]  /*dc50*/  ULDC.64 UR4, c[0x0][0xae0] ;  /* 0x0002b80000047ab9 */ /* 0x000fe20000000a00 */
[----:B------:R-:W-:Y:S02]  /*dc60*/  IMAD.MOV R49, RZ, RZ, -R21 ;  /* 0x000000ffff317224 */ /* 0x000fe400078e0a15 */
[----:B------:R-:W-:Y:S02]  /*dc70*/  IMAD.IADD R17, R17, 0x1, R23 ;  /* 0x0000000111117824 */ /* 0x000fe400078e0217 */
[----:B------:R-:W-:Y:S02]  /*dc80*/  IMAD R0, R0, UR4, RZ ;  /* 0x0000000400007c24 */ /* 0x000fe4000f8e02ff */
[----:B------:R-:W-:Y:S02]  /*dc90*/  IMAD R23, R52, R49, R44 ;  /* 0x0000003134177224 */ /* 0x000fe400078e022c */
[----:B------:R-:W-:-:S02]  /*dca0*/  IMAD R49, R21, UR5, R0 ;  /* 0x0000000515317c24 */ /* 0x000fc4000f8e0200 */
[----:B------:R-:W-:Y:S01]  /*dcb0*/  IMAD.WIDE.U32 R16, R21, UR4, R16 ;  /* 0x0000000415107c25 */ /* 0x000fe2000f8e0010 */
[----:B------:R-:W-:Y:S01]  /*dcc0*/  SHF.R.S32.HI R0, RZ, 0x1f, R23 ;  /* 0x0000001fff007819 */ /* 0x000fe20000011417 */
[----:B------:R-:W-:Y:S02]  /*dcd0*/  ULDC.64 UR4, c[0x0][0xad8] ;  /* 0x0002b60000047ab9 */ /* 0x000fe40000000a00 */
[----:B------:R-:W-:Y:S02]  /*dce0*/  IMAD.IADD R17, R17, 0x1, R49 ;  /* 0x0000000111117824 */ /* 0x000fe400078e0231 */
[----:B------:R-:W-:Y:S02]  /*dcf0*/  IMAD R2, R0, UR4, RZ ;  /* 0x0000000400027c24 */ /* 0x000fe4000f8e02ff */
[----:B------:R-:W-:Y:S02]  /*dd00*/  IMAD.IADD R44, R165, 0x1, R18 ;  /* 0x00000001a52c7824 */ /* 0x000fe400078e0212 */
[----:B------:R-:W-:-:S02]  /*dd10*/  IMAD R21, R23, UR5, R2 ;  /* 0x0000000517157c24 */ /* 0x000fc4000f8e0202 */
[----:B------:R-:W-:Y:S01]  /*dd20*/  IMAD.WIDE.U32 R16, R23, UR4, R16 ;  /* 0x0000000417107c25 */ /* 0x000fe2000f8e0010 */
[CC--:B------:R-:W-:Y:S01]  /*dd30*/  ISETP.GE.AND P2, PT, R44.reuse, R55.reuse, PT ;  /* 0x000000372c00720c */ /* 0x0c0fe20003f46270 */
[----:B------:R-:W-:Y:S02]  /*dd40*/  ULDC.64 UR4, c[0x0][0xa80] ;  /* 0x0002a00000047ab9 */ /* 0x000fe40000000a00 */
[----:B------:R-:W-:Y:S01]  /*dd50*/  VIADD R0, R44, 0x20 ;  /* 0x000000202c007836 */ /* 0x000fe20000000000 */
[----:B------:R-:W-:Y:S01]  /*dd60*/  LEA R18, P3, R16, UR4, 0x1 ;  /* 0x0000000410127c11 */ /* 0x000fe2000f8608ff */
[----:B------:R-:W-:Y:S02]  /*dd70*/  IMAD.IADD R17, R17, 0x1, R21 ;  /* 0x0000000111117824 */ /* 0x000fe400078e0215 */
[----:B------:R-:W-:Y:S01]  /*dd80*/  VIADD R3, R3, 0x2a820 ;  /* 0x0002a82003037836 */ /* 0x000fe20000000000 */
[----:B------:R-:W-:Y:S01]  /*dd90*/  ISETP.GE.AND P0, PT, R0, R55, PT ;  /* 0x000000370000720c */ /* 0x000fe20003f06270 */
[----:B------:R-:W-:Y:S01]  /*dda0*/  VIADD R0, R44, 0x40 ;  /* 0x000000402c007836 */ /* 0x000fe20000000000 */
[----:B------:R-:W-:-:S02]  /*ddb0*/  LEA.HI.X R20, R16, UR5, R17, 0x1, P3 ;  /* 0x0000000510147c11 */ /* 0x000fc400098f0c11 */
[----:B------:R-:W-:Y:S01]  /*ddc0*/  PRMT R3, RZ, 0x654, R3 ;  /* 0x00000654ff037816 */ /* 0x000fe20000000003 */
[----:B0-----:R0:W1:Y:S01]  /*ddd0*/  SHFL.IDX PT, R16, R18, RZ, 0x181f ;  /* 0x00181fff12107589 */ /* 0x00106200000e0000 */
        /* <DEDUP_REMOVED lines=10> */
[-C--:B0-2---:R-:W-:Y:S02]  /*de80*/  @!P2 LEA.HI.X R3, R160, R0.reuse, R173, 0x1, P4 ;  /* 0x00000000a003a211 */ /* 0x085fe400020f0cad */
[----:B------:R-:W-:-:S03]  /*de90*/  @!P3 LEA.HI.X R17, R161, R0, R172, 0x1, P5 ;  /* 0x00000000a111b211 */ /* 0x000fc600028f0cac */
[----:B-----5:R3:W-:Y:S04]  /*dea0*/  @!P2 ST.E.128 desc[UR36][R2.64], R24 ;  /* 0x000000180200a985 */ /* 0x0207e8000c101d24 */
[----:B------:R3:W-:Y:S02]  /*deb0*/  @!P3 ST.E.128 desc[UR36][R16.64], R40 ;  /* 0x000000281000b985 */ /* 0x0007e4000c101d24 */
.L_x_1329:
[----:B------:R-:W-:Y:S05]  /*dec0*/  BSYNC B1 ;  /* 0x0000000000017941 */ /* 0x000fea0003800000 */
.L_x_1328:
        /* <DEDUP_REMOVED lines=9> */
[-C--:B0---4-:R-:W-:Y:S02]  /*df60*/  @!P3 LEA.HI.X R3, R160, R0.reuse, R173, 0x1, P0 ;  /* 0x00000000a003b211 */ /* 0x091fe400000f0cad */
[----:B------:R-:W-:-:S03]  /*df70*/  @!P4 LEA.HI.X R17, R161, R0, R172, 0x1, P2 ;  /* 0x00000000a111c211 */ /* 0x000fc600010f0cac */
[----:B-----5:R3:W-:Y:S04]  /*df80*/  @!P3 ST.E.128 desc[UR36][R2.64], R12 ;  /* 0x0000000c0200b985 */ /* 0x0207e8000c101d24 */
[----:B------:R3:W-:Y:S02]  /*df90*/  @!P4 ST.E.128 desc[UR36][R16.64], R36 ;  /* 0x000000241000c985 */ /* 0x0007e4000c101d24 */
.L_x_1331:
[----:B------:R-:W-:Y:S05]  /*dfa0*/  BSYNC B1 ;  /* 0x0000000000017941 */ /* 0x000fea0003800000 */
.L_x_1330:
        /* <DEDUP_REMOVED lines=13> */
.L_x_1333:
[----:B------:R-:W-:Y:S05]  /*e080*/  BSYNC B1 ;  /* 0x0000000000017941 */ /* 0x000fea0003800000 */
.L_x_1332:
        /* <DEDUP_REMOVED lines=12> */
[----:B----4-:R-:W-:-:S04]  /*e150*/  LEA R2, P0, R161, R18, 0x1 ;  /* 0x00000012a1027211 */ /* 0x010fc800078008ff */
[----:B------:R-:W-:-:S05]  /*e160*/  LEA.HI.X R3, R161, R20, R172, 0x1, P0 ;  /* 0x00000014a1037211 */ /* 0x000fca00000f0cac */
[----:B------:R0:W-:Y:S01]  /*e170*/  ST.E.128 desc[UR36][R2.64], R28 ;  /* 0x0000001c02007985 */ /* 0x0001e2000c101d24 */
[----:B------:R-:W-:Y:S05]  /*e180*/  BRA `(.L_x_1334) ;  /* 0x0000000800b07947 */ /* 0x000fea0003800000 */
.L_x_1326:
[----:B------:R-:W2:Y:S08]  /*e190*/  LDC.64 R4, c[0x0][0xc00] ;  /* 0x00030000ff047b82 */ /* 0x000eb00000000a00 */
[----:B0-----:R-:W0:Y:S01]  /*e1a0*/  LDC.64 R2, c[0x0][0xc00] ;  /* 0x00030000ff027b82 */ /* 0x001e220000000a00 */
[----:B------:R-:W-:Y:S01]  /*e1b0*/  ULDC UR4, c[0x0][0xa88] ;  /* 0x0002a20000047ab9 */ /* 0x000fe20000000800 */
[----:B------:R-:W-:-:S06]  /*e1c0*/  IMAD.MOV.U32 R6, RZ, RZ, RZ ;  /* 0x000000ffff067224 */ /* 0x000fcc00078e00ff */
[----:B------:R-:W3:Y:S01]  /*e1d0*/  LDC R17, c[0x0][0xbe8] ;  /* 0x0002fa00ff117b82 */ /* 0x000ee20000000800 */
[----:B--2---:R-:W-:-:S04]  /*e1e0*/  ISETP.NE.U32.AND P0, PT, R4, RZ, PT ;  /* 0x000000ff0400720c */ /* 0x004fc80003f05070 */
[----:B------:R-:W-:-:S03]  /*e1f0*/  ISETP.NE.AND.EX P0, PT, R5, RZ, PT, P0 ;  /* 0x000000ff0500720c */ /* 0x000fc60003f05300 */
[----:B------:R-:W2:Y:S01]  /*e200*/  LDC.64 R4, c[0x0][0xc08] ;  /* 0x00030200ff047b82 */ /* 0x000ea20000000a00 */
[----:B0-----:R-:W-:-:S04]  /*e210*/  IMAD.WIDE R2, R164, 0x4, R2 ;  /* 0x00000004a4027825 */ /* 0x001fc800078e0202 */
[----:B------:R-:W-:-:S05]  /*e220*/  IMAD.U32 R0, RZ, RZ, UR4 ;  /* 0x00000004ff007e24 */ /* 0x000fca000f8e00ff */
[----:B------:R0:W5:Y:S01]  /*e230*/  @P0 LDG.E R6, desc[UR36][R2.64] ;  /* 0x0000002402060981 */ /* 0x000162000c1e1900 */
[----:B--2---:R-:W-:-:S04]  /*e240*/  ISETP.NE.U32.AND P1, PT, R4, RZ, PT ;  /* 0x000000ff0400720c */ /* 0x004fc80003f25070 */
[----:B------:R-:W-:-:S13]  /*e250*/  ISETP.NE.AND.EX P1, PT, R5, RZ, PT, P1 ;  /* 0x000000ff0500720c */ /* 0x000fda0003f25310 */
[----:B------:R-:W2:Y:S02]  /*e260*/  @P1 LDC.64 R4, c[0x0][0xc08] ;  /* 0x00030200ff041b82 */ /* 0x000ea40000000a00 */
[----:B--2---:R-:W-:-:S05]  /*e270*/  @P1 IMAD.WIDE R4, R164, 0x4, R4 ;  /* 0x00000004a4041825 */ /* 0x004fca00078e0204 */
[----:B------:R0:W5:Y:S01]  /*e280*/  @P1 LDG.E R0, desc[UR36][R4.64] ;  /* 0x0000002404001981 */ /* 0x000162000c1e1900 */
[----:B---3--:R-:W-:Y:S02]  /*e290*/  ISETP.NE.AND P2, PT, R17, 0x1, PT ;  /* 0x000000011100780c */ /* 0x008fe40003f45270 */
[----:B------:R-:W-:Y:S02]  /*e2a0*/  ISETP.GE.AND P3, PT, R174, 0x80, PT ;  /* 0x00000080ae00780c */ /* 0x000fe40003f66270 */
[----:B------:R-:W-:-:S09]  /*e2b0*/  SHF.R.S32.HI R7, RZ, 0x1f, R164 ;  /* 0x0000001fff077819 */ /* 0x000fd200000114a4 */
[----:B------:R-:W2:Y:S08]  /*e2c0*/  @P2 LDC R16, c[0x0][0xbec] ;  /* 0x0002fb00ff102b82 */ /* 0x000eb00000000800 */
[----:B------:R-:W3:Y:S01]  /*e2d0*/  @P2 LDC R21, c[0x0][0xbf0] ;  /* 0x0002fc00ff152b82 */ /* 0x000ee20000000800 */
[----:B0-----:R-:W-:Y:S05]  /*e2e0*/  @P1 BRA `(.L_x_1335) ;  /* 0x0000000000101947 */ /* 0x001fea0003800000 */
[----:B------:R-:W-:Y:S05]  /*e2f0*/  @!P0 BRA `(.L_x_1335) ;  /* 0x00000000000c8947 */ /* 0x000fea0003800000 */
[----:B------:R-:W4:Y:S04]  /*e300*/  LDG.E R5, desc[UR36][R2.64] ;  /* 0x0000002402057981 */ /* 0x000f28000c1e1900 */
[----:B-----5:R-:W4:Y:S02]  /*e310*/  LDG.E R0, desc[UR36][R2.64+0x4] ;  /* 0x0000042402007981 */ /* 0x020f24000c1e1900 */
[----:B----4-:R-:W-:-:S07]  /*e320*/  IMAD.IADD R0, R0, 0x1, -R5 ;  /* 0x0000000100007824 */ /* 0x010fce00078e0a05 */
.L_x_1335:
        /* <DEDUP_REMOVED lines=9> */
[----:B0-----:R-:W-:-:S04]  /*e3c0*/  IADD3 R9, R18, -0x80, R3 ;  /* 0xffffff8012097810 */ /* 0x001fc80007ffe003 */
        /* <DEDUP_REMOVED lines=18> */
[----:B------:R-:W-:Y:S01]  /*e4f0*/  IADD3 R2, P0, R5, R2, RZ ;  /* 0x0000000205027210 */ /* 0x000fe20007f1e0ff */
[----:B------:R-:W-:Y:S02]  /*e500*/  IMAD.MOV R7, RZ, RZ, -R5 ;  /* 0x000000ffff077224 */ /* 0x000fe400078e0a05 */
[----:B------:R-:W-:Y:S01]  /*e510*/  IMAD R8, R13, UR5, R4 ;  /* 0x000000050d087c24 */ /* 0x000fe2000f8e0204 */
[----:B------:R-:W-:Y:S01]  /*e520*/  ULDC.64 UR4, c[0x0][0xb88] ;  /* 0x0002e20000047ab9 */ /* 0x000fe20000000a00 */
[----:B------:R-:W-:Y:S01]  /*e530*/  IMAD R7, R14, R7, R9 ;  /* 0x000000070e077224 */ /* 0x000fe200078e0209 */
[----:B------:R-:W-:-:S04]  /*e540*/  SHF.R.S32.HI R9, RZ, 0x1f, R5 ;  /* 0x0000001fff097819 */ /* 0x000fc80000011405 */
        /* <DEDUP_REMOVED lines=11> */
.L_x_1337:
[----:B------:R-:W-:Y:S05]  /*e600*/  BSYNC B1 ;  /* 0x0000000000017941 */ /* 0x000fea0003800000 */
.L_x_1336:
[----:B------:R-:W-:Y:S01]  /*e610*/  ULDC.64 UR4, c[0x0][0xaa0] ;  /* 0x0002a80000047ab9 */ /* 0x000fe20000000a00 */
[----:B------:R-:W-:Y:S01]  /*e620*/  IMAD R7, R162, 0x20, R165 ;  /* 0x00000020a2077824 */ /* 0x000fe200078e02a5 */
[----:B------:R-:W-:Y:S01]  /*e630*/  BSSY B1, `(.L_x_1338) ;  /* 0x0000037000017945 */ /* 0x000fe20003800000 */
[----:B0-----:R-:W-:Y:S02]  /*e640*/  IMAD R3, R11, UR4, RZ ;  /* 0x000000040b037c24 */ /* 0x001fe4000f8e02ff */
[----:B------:R-:W-:Y:S02]  /*e650*/  IMAD.IADD R9, R18, 0x1, R7 ;  /* 0x0000000112097824 */ /* 0x000fe400078e0207 */
[C---:B------:R-:W-:Y:S02]  /*e660*/  IMAD R5, R6.reuse, UR5, R3 ;  /* 0x0000000506057c24 */ /* 0x040fe4000f8e0203 */
[----:B------:R-:W-:Y:S01]  /*e670*/  IMAD.WIDE.U32 R2, R6, UR4, RZ ;  /* 0x0000000406027c25 */ /* 0x000fe2000f8e00ff */
[----:B------:R-:W-:-:S03]  /*e680*/  ULDC.64 UR4, c[0x0][0xae8] ;  /* 0x0002ba0000047ab9 */ /* 0x000fc60000000a00 */
[----:B------:R-:W-:Y:S02]  /*e690*/  IMAD.IADD R3, R3, 0x1, R5 ;  /* 0x0000000103037824 */ /* 0x000fe400078e0205 */
[----:B------:R-:W-:Y:S02]  /*e6a0*/  IMAD R6, R10, UR4, RZ ;  /* 0x000000040a067c24 */ /* 0x000fe4000f8e02ff */
[----:B--2---:R-:W-:-:S04]  /*e6b0*/  @P2 IMAD.HI.U32 R4, R9, R16, RZ ;  /* 0x0000001009042227 */ /* 0x004fc800078e00ff */
[C---:B------:R-:W-:Y:S02]  /*e6c0*/  IMAD R7, R163.reuse, UR5, R6 ;  /* 0x00000005a3077c24 */ /* 0x040fe4000f8e0206 */
[----:B------:R-:W-:Y:S01]  /*e6d0*/  IMAD.WIDE.U32 R2, R163, UR4, R2 ;  /* 0x00000004a3027c25 */ /* 0x000fe2000f8e0002 */
[----:B------:R-:W-:-:S03]  /*e6e0*/  ULDC.64 UR4, c[0x0][0xaf0] ;  /* 0x0002bc0000047ab9 */ /* 0x000fc60000000a00 */
[----:B------:R-:W-:Y:S01]  /*e6f0*/  IMAD.MOV.U32 R5, RZ, RZ, R9 ;  /* 0x000000ffff057224 */ /* 0x000fe200078e0009 */
[----:B---3--:R-:W-:Y:S01]  /*e700*/  @P2 SHF.R.U32.HI R5, RZ, R21, R4 ;  /* 0x00000015ff052219 */ /* 0x008fe20000011604 */
[----:B------:R-:W-:Y:S02]  /*e710*/  IMAD R6, R12, UR4, RZ ;  /* 0x000000040c067c24 */ /* 0x000fe4000f8e02ff */
[----:B------:R-:W-:Y:S01]  /*e720*/  IMAD.IADD R3, R3, 0x1, R7 ;  /* 0x0000000103037824 */ /* 0x000fe200078e0207 */
[----:B------:R-:W-:Y:S01]  /*e730*/  SHF.R.S32.HI R4, RZ, 0x1f, R5 ;  /* 0x0000001fff047819 */ /* 0x000fe20000011405 */
[C---:B------:R-:W-:Y:S02]  /*e740*/  IMAD R7, R13.reuse, UR5, R6 ;  /* 0x000000050d077c24 */ /* 0x040fe4000f8e0206 */
        /* <DEDUP_REMOVED lines=12> */
[----:B------:R-:W-:Y:S02]  /*e810*/  IMAD.IADD R18, R165, 0x1, R18 ;  /* 0x00000001a5127824 */ /* 0x000fe400078e0212 */
        /* <DEDUP_REMOVED lines=24> */
.L_x_1339:
[----:B------:R-:W-:Y:S05]  /*e9a0*/  BSYNC B1 ;  /* 0x0000000000017941 */ /* 0x000fea0003800000 */
.L_x_1338:
        /* <DEDUP_REMOVED lines=13> */
.L_x_1341:
[----:B------:R-:W-:Y:S05]  /*ea80*/  BSYNC B1 ;  /* 0x0000000000017941 */ /* 0x000fea0003800000 */
.L_x_1340:
        /* <DEDUP_REMOVED lines=13> */
.L_x_1343:
[----:B------:R-:W-:Y:S05]  /*eb60*/  BSYNC B1 ;  /* 0x0000000000017941 */ /* 0x000fea0003800000 */
.L_x_1342:
        /* <DEDUP_REMOVED lines=14> */
.L_x_1334:
[----:B------:R-:W-:Y:S05]  /*ec50*/  BSYNC B0 ;  /* 0x0000000000007941 */ /* 0x000fea0003800000 */
.L_x_1325:
[----:B------:R-:W-:Y:S02]  /*ec60*/  ULDC UR4, c[0x0][0xc3c] ;  /* 0x00030f0000047ab9 */ /* 0x000fe40000000800 */
[----:B-1----:R-:W-:-:S13]  /*ec70*/  ISETP.GE.AND P0, PT, R47, UR4, PT ;  /* 0x000000042f007c0c */ /* 0x002fda000bf06270 */
[----:B------:R-:W-:Y:S05]  /*ec80*/  @!P0 BRA `(.L_x_1344) ;  /* 0xffffff2000248947 */ /* 0x000fea000383ffff */
[----:B------:R-:W-:Y:S05]  /*ec90*/  EXIT ;  /* 0x000000000000794d */ /* 0x000fea0003800000 */
.L_x_1235:
[----:B------:R-:W-:-:S08]  /*eca0*/  NOP ;  /* 0x0000000000007918 */ /* 0x000fd00000000000 */
[----:B0-----:R-:W0:-:S00]  /*ecb0*/  USETMAXREG.DEALLOC.CTAPOOL 0x28 ;  /* 0x00000028000079c8 */ /* 0x001e0000080e0500 */
[----:B0-----:R-:W2:Y:S01]  /*ecc0*/  LDL.LU R2, [R1] ;  /* 0x0000000001027983 */ /* 0x001ea20000300800 */
[----:B------:R-:W-:-:S06]  /*ecd0*/  LOP3.LUT R0, R0, 0x3, RZ, 0xc0, !PT ;  /* 0x0000000300007812 */ /* 0x000fcc00078ec0ff */
[----:B------:R-:W0:Y:S02]  /*ece0*/  SHFL.IDX PT, R0, R0, RZ, 0x1f ;  /* 0x00001fff00007589 */ /* 0x000e2400000e0000 */
[----:B0-----:R-:W-:Y:S01]  /*ecf0*/  ISETP.NE.AND P0, PT, R0, RZ, PT ;  /* 0x000000ff0000720c */ /* 0x001fe20003f05270 */
[----:B------:R-:W-:Y:S01]  /*ed00*/  IMAD.MOV.U32 R0, RZ, RZ, RZ ;  /* 0x000000ffff007224 */ /* 0x000fe200078e00ff */
[----:B--2---:R-:W-:-:S11]  /*ed10*/  LOP3.LUT R2, R2, 0xfffffeff, RZ, 0xc0, !PT ;  /* 0xfffffeff02027812 */ /* 0x004fd600078ec0ff */
[----:B------:R-:W-:-:S05]  /*ed20*/  @P0 LOP3.LUT R2, R2, 0x100, RZ, 0xfc, !PT ;  /* 0x0000010002020812 */ /* 0x000fca00078efcff */
[----:B------:R0:W-:Y:S01]  /*ed30*/  STL [R1], R2 ;  /* 0x0000000201007387 */ /* 0x0001e20000100800 */
[----:B------:R-:W-:Y:S05]  /*ed40*/  @!P0 BRA `(.L_x_1345) ;  /* 0x00000000001c8947 */ /* 0x000fea0003800000 */
[----:B------:R-:W1:Y:S08]  /*ed50*/  S2UR UR5, SR_CgaCtaId ;  /* 0x00000000000579c3 */ /* 0x000e700000008800 */
[----:B------:R-:W-:Y:S06]  /*ed60*/  BAR.SYNC.DEFER_BLOCKING 0x5, 0x180 ;  /* 0x0146000000007b1d */ /* 0x000fec0000010000 */
[----:B------:R-:W-:-:S02]  /*ed70*/  UMOV UR4, 0x400 ;  /* 0x0000040000047882 */ /* 0x000fc40000000000 */
[----:B-1----:R-:W-:-:S09]  /*ed80*/  ULEA UR4, UR5, UR4, 0x18 ;  /* 0x0000000405047291 */ /* 0x002fd2000f8ec03f */
[----:B------:R-:W1:Y:S01]  /*ed90*/  LDS.128 R16, [UR4+0x2a8d0] ;  /* 0x02a8d004ff107984 */ /* 0x000e620008000c00 */
[----:B------:R-:W-:Y:S06]  /*eda0*/  BAR.ARV 0x4, 0x180 ;  /* 0x0106000000007b1d */ /* 0x000fec0000002000 */
[----:B------:R-:W-:Y:S05]  /*edb0*/  BRA `(.L_x_1346) ;  /* 0x00000008008c7947 */ /* 0x000fea0003800000 */
.L_x_1345:
[----:B0-----:R-:W0:Y:S01]  /*edc0*/  S2R R2, SR_TID.X ;  /* 0x0000000000027919 */ /* 0x001e220000002100 */
        /* <DEDUP_REMOVED lines=36> */
[----:B------:R-:W-:Y:S01]  /*f010*/  IMAD.MOV.U32 R4, RZ, RZ, R3 ;  /* 0x000000ffff047224 */ /* 0x000fe200078e0003 */
[----:B------:R-:W-:Y:S01]  /*f020*/  UMOV UR4, URZ ;  /* 0x0000003f00047c82 */ /* 0x000fe20008000000 */
[----:B------:R-:W-:-:S05]  /*f030*/  ULDC UR5, c[0x0][0xc38] ;  /* 0x00030e0000057ab9 */ /* 0x000fca0000000800 */
.L_x_1351:
        /* <DEDUP_REMOVED lines=12> */
.L_x_1350:
[----:B------:R-:W-:Y:S05]  /*f100*/  BSYNC B0 ;  /* 0x0000000000007941 */ /* 0x000fea0003800000 */
.L_x_1349:
        /* <DEDUP_REMOVED lines=20> */
.L_x_1347:
[----:B------:R-:W-:-:S04]  /*f250*/  IMAD.IADD R11, R4, 0x1, -R3 ;  /* 0x00000001040b7824 */ /* 0x000fc800078e0a03 */
[----:B------:R-:W-:-:S05]  /*f260*/  IMAD R2, R6, UR5, R11 ;  /* 0x0000000506027c24 */ /* 0x000fca000f8e020b */
[----:B------:R-:W-:Y:S02]  /*f270*/  ISETP.GT.AND P0, PT, R2, UR6, PT ;  /* 0x0000000602007c0c */ /* 0x000fe4000bf04270 */
[----:B------:R-:W0:Y:S11]  /*f280*/  LDC.64 R2, c[0x0][0xc90] ;  /* 0x00032400ff027b82 */ /* 0x000e360000000a00 */
[----:B------:R-:W-:-:S04]  /*f290*/  VOTE.ANY R8, PT, !P0 ;  /* 0x0000000000087806 */ /* 0x000fc800040e0100 */
[----:B------:R-:W1:Y:S02]  /*f2a0*/  POPC R13, R8 ;  /* 0x00000008000d7309 */ /* 0x000e640000000000 */
[----:B-1----:R-:W-:-:S04]  /*f2b0*/  VIADD R19, R13, UR4 ;  /* 0x000000040d137c36 */ /* 0x002fc80008000000 */
[----:B0-----:R-:W-:-:S05]  /*f2c0*/  IMAD.WIDE R2, R19, 0x4, R2 ;  /* 0x0000000413027825 */ /* 0x001fca00078e0202 */
[----:B------:R-:W2:Y:S01]  /*f2d0*/  LDG.E R7, desc[UR36][R2.64] ;  /* 0x0000002402077981 */ /* 0x000ea2000c1e1900 */
[----:B------:R-:W-:-:S03]  /*f2e0*/  ISETP.NE.AND P0, PT, R8, RZ, PT ;  /* 0x000000ff0800720c */ /* 0x000fc60003f05270 */
[----:B------:R-:W2:Y:S02]  /*f2f0*/  SHFL.IDX PT, R0, R0, R13, 0x1f ;  /* 0x00001f0d00007589 */ /* 0x000ea400000e0000 */
[----:B--2---:R-:W-:-:S05]  /*f300*/  IMAD R4, R0, R7, RZ ;  /* 0x0000000700047224 */ /* 0x004fca00078e02ff */
[----:B------:R-:W-:-:S04]  /*f310*/  IABS R12, R4 ;  /* 0x00000004000c7213 */ /* 0x000fc80000000000 */
[----:B------:R-:W0:Y:S08]  /*f320*/  I2F.RP R9, R12 ;  /* 0x0000000c00097306 */ /* 0x000e300000209400 */
[----:B0-----:R-:W0:Y:S02]  /*f330*/  MUFU.RCP R9, R9 ;  /* 0x0000000900097308 */ /* 0x001e240000001000 */
[----:B0-----:R-:W-:-:S06]  /*f340*/  VIADD R10, R9, 0xffffffe ;  /* 0x0ffffffe090a7836 */ /* 0x001fcc0000000000 */
[----:B------:R0:W1:Y:S01]  /*f350*/  F2I.FTZ.U32.TRUNC.NTZ R3, R10 ;  /* 0x0000000a00037305 */ /* 0x000062000021f000 */
[----:B------:R-:W-:Y:S05]  /*f360*/  @!P0 BRA `(.L_x_1352) ;  /* 0x0000000000088947 */ /* 0x000fea0003800000 */
[----:B------:R-:W-:-:S05]  /*f370*/  VIADD R9, R13, 0xffffffff ;  /* 0xffffffff0d097836 */ /* 0x000fca0000000000 */
[----:B------:R2:W3:Y:S02]  /*f380*/  SHFL.IDX PT, R16, R6, R9, 0x1f ;  /* 0x00001f0906107589 */ /* 0x0004e400000e0000 */
.L_x_1352:
[----:B-1----:R-:W-:Y:S02]  /*f390*/  IMAD.MOV R2, RZ, RZ, -R3 ;  /* 0x000000ffff027224 */ /* 0x002fe400078e0a03 */
[----:B---3--:R-:W-:Y:S02]  /*f3a0*/  IMAD R16, R16, UR5, R11 ;  /* 0x0000000510107c24 */ /* 0x008fe4000f8e020b */
[----:B------:R-:W-:Y:S01]  /*f3b0*/  IMAD.MOV.U32 R11, RZ, RZ, R2 ;  /* 0x000000ffff0b7224 */ /* 0x000fe200078e0002 */
[----:B------:R-:W-:Y:S02]  /*f3c0*/  IABS R2, R4 ;  /* 0x0000000400027213 */ /* 0x000fe40000000000 */
[----:B--2---:R-:W-:Y:S01]  /*f3d0*/  IADD3 R9, -R16, UR6, RZ ;  /* 0x0000000610097c10 */ /* 0x004fe2000fffe1ff */
[----:B------:R-:W-:Y:S02]  /*f3e0*/  IMAD R11, R11, R12, RZ ;  /* 0x0000000c0b0b7224 */ /* 0x000fe400078e02ff */
[----:B------:R-:W-:Y:S01]  /*f3f0*/  IMAD.MOV R8, RZ, RZ, -R2 ;  /* 0x000000ffff087224 */ /* 0x000fe200078e0a02 */
        /* <DEDUP_REMOVED lines=16> */
[----:B------:R-:W-:-:S05]  /*f500*/  @!P1 LOP3.LUT R2, RZ, R4, RZ, 0x33, !PT ;  /* 0x00000004ff029212 */ /* 0x000fca00078e33ff */
[----:B------:R-:W-:Y:S02]  /*f510*/  IMAD R11, R7, R2, RZ ;  /* 0x00000002070b7224 */ /* 0x000fe400078e02ff */
[----:B------:R-:W-:Y:S02]  /*f520*/  IMAD.MOV R2, RZ, RZ, -R2 ;  /* 0x000000ffff027224 */ /* 0x000fe400078e0a02 */
[----:B------:R-:W-:Y:S02]  /*f530*/  IMAD.MOV R6, RZ, RZ, -R11 ;  /* 0x000000ffff067224 */ /* 0x000fe400078e0a0b */
[----:B------:R-:W-:Y:S02]  /*f540*/  IMAD R4, R4, R2, R9 ;  /* 0x0000000204047224 */ /* 0x000fe400078e0209 */
[----:B------:R-:W-:Y:S01]  /*f550*/  IMAD.MOV.U32 R2, RZ, RZ, RZ ;  /* 0x000000ffff027224 */ /* 0x000fe200078e00ff */
[----:B------:R-:W-:Y:S02]  /*f560*/  VIADDMNMX R13, R6, UR5, R7, PT ;  /* 0x00000005060d7c46 */ /* 0x000fe4000b800107 */
[----:B------:R-:W-:-:S02]  /*f570*/  IABS R9, R4 ;  /* 0x0000000400097213 */ /* 0x000fc40000000000 */
[-C--:B------:R-:W-:Y:S01]  /*f580*/  IABS R8, R13.reuse ;  /* 0x0000000d00087213 */ /* 0x080fe20000000000 */
[----:B------:R-:W-:Y:S01]  /*f590*/  IMAD.MOV R18, RZ, RZ, -R13 ;  /* 0x000000ffff127224 */ /* 0x000fe200078e0a0d */
[----:B0-----:R-:W-:Y:S02]  /*f5a0*/  IABS R10, R13 ;  /* 0x0000000d000a7213 */ /* 0x001fe40000000000 */
[----:B------:R-:W0:Y:S08]  /*f5b0*/  I2F.RP R6, R8 ;  /* 0x0000000800067306 */ /* 0x000e300000209400 */
[----:B0-----:R-:W0:Y:S02]  /*f5c0*/  MUFU.RCP R6, R6 ;  /* 0x0000000600067308 */ /* 0x001e240000001000 */
[----:B0-----:R-:W-:-:S06]  /*f5d0*/  VIADD R3, R6, 0xffffffe ;  /* 0x0ffffffe06037836 */ /* 0x001fcc0000000000 */
[----:B------:R-:W0:Y:S02]  /*f5e0*/  F2I.FTZ.U32.TRUNC.NTZ R3, R3 ;  /* 0x0000000300037305 */ /* 0x000e24000021f000 */
[----:B0-----:R-:W-:-:S04]  /*f5f0*/  IMAD.MOV R7, RZ, RZ, -R3 ;  /* 0x000000ffff077224 */ /* 0x001fc800078e0a03 */
[----:B------:R-:W-:-:S04]  /*f600*/  IMAD R7, R7, R8, RZ ;  /* 0x0000000807077224 */ /* 0x000fc800078e02ff */
[----:B------:R-:W-:-:S04]  /*f610*/  IMAD.HI.U32 R2, R3, R7, R2 ;  /* 0x0000000703027227 */ /* 0x000fc800078e0002 */
[----:B------:R-:W-:Y:S02]  /*f620*/  IMAD.MOV R3, RZ, RZ, -R10 ;  /* 0x000000ffff037224 */ /* 0x000fe400078e0a0a */
        /* <DEDUP_REMOVED lines=8> */
[----:B------:R-:W-:Y:S01]  /*f6b0*/  ISETP.GE.AND P2, PT, R3, RZ, PT ;  /* 0x000000ff0300720c */ /* 0x000fe20003f46270 */
[----:B------:R-:W-:-:S06]  /*f6c0*/  IMAD.IADD R3, R4, 0x1, R11 ;  /* 0x0000000104037824 */ /* 0x000fcc00078e020b */
[----:B------:R-:W-:-:S06]  /*f6d0*/  @P0 VIADD R2, R2, 0x1 ;  /* 0x0000000102020836 */ /* 0x000fcc0000000000 */
[----:B------:R-:W-:Y:S01]  /*f6e0*/  @!P2 IMAD.MOV R2, RZ, RZ, -R2 ;  /* 0x000000ffff02a224 */ /* 0x000fe200078e0a02 */
[----:B------:R-:W-:-:S04]  /*f6f0*/  @!P1 LOP3.LUT R2, RZ, R13, RZ, 0x33, !PT ;  /* 0x0000000dff029212 */ /* 0x000fc800078e33ff */
[----:B------:R-:W-:Y:S01]  /*f700*/  LOP3.LUT R17, RZ, R2, RZ, 0x33, !PT ;  /* 0x00000002ff117212 */ /* 0x000fe200078e33ff */
[----:B------:R-:W-:-:S04]  /*f710*/  IMAD R18, R2, R18, R3 ;  /* 0x0000001202127224 */ /* 0x000fc800078e0203 */
[----:B------:R-:W-:Y:S01]  /*f720*/  IMAD.IADD R17, R0, 0x1, R17 ;  /* 0x0000000100117824 */ /* 0x000fe200078e0211 */
[----:B------:R-:W-:Y:S06]  /*f730*/  BRA `(.L_x_1353) ;  /* 0x0000000000147947 */ /* 0x000fec0003800000 */
.L_x_1348:
[----:B------:R-:W-:Y:S01]  /*f740*/  ULDC UR4, c[0x0][0xc3c] ;  /* 0x00030f0000047ab9 */ /* 0x000fe20000000800 */
[----:B------:R-:W-:Y:S02]  /*f750*/  IMAD.MOV.U32 R17, RZ, RZ, RZ ;  /* 0x000000ffff117224 */ /* 0x000fe400078e00ff */
[----:B------:R-:W-:Y:S02]  /*f760*/  IMAD.U32 R16, RZ, RZ, UR6 ;  /* 0x00000006ff107e24 */ /* 0x000fe4000f8e00ff */
[----:B------:R-:W-:Y:S02]  /*f770*/  IMAD.MOV.U32 R18, RZ, RZ, RZ ;  /* 0x000000ffff127224 */ /* 0x000fe400078e00ff */
[----:B------:R-:W-:-:S07]  /*f780*/  IMAD.U32 R19, RZ, RZ, UR4 ;  /* 0x00000004ff137e24 */ /* 0x000fce000f8e00ff */
.L_x_1353:
[----:B------:R-:W-:-:S13]  /*f790*/  ISETP.NE.AND P0, PT, R5, RZ, PT ;  /* 0x000000ff0500720c */ /* 0x000fda0003f05270 */
[----:B------:R-:W0:Y:S01]  /*f7a0*/  @!P0 S2R R3, SR_CgaCtaId ;  /* 0x0000000000038919 */ /* 0x000e220000008800 */
[----:B------:R-:W-:-:S04]  /*f7b0*/  @!P0 MOV R0, 0x400 ;  /* 0x0000040000008802 */ /* 0x000fc80000000f00 */
[----:B0-----:R-:W-:-:S05]  /*f7c0*/  @!P0 LEA R0, R3, R0, 0x18 ;  /* 0x0000000003008211 */ /* 0x001fca00078ec0ff */
[----:B------:R2:W-:Y:S01]  /*f7d0*/  @!P0 STS.128 [R0+0x2a8d0], R16 ;  /* 0x02a8d01000008388 */ /* 0x0005e20000000c00 */
[----:B------:R-:W-:Y:S06]  /*f7e0*/  BAR.ARV 0x5, 0x180 ;  /* 0x0146000000007b1d */ /* 0x000fec0000002000 */
.L_x_1346:
[----:B------:R3:W-:Y:S01]  /*f7f0*/  STL [R1+0x14], RZ ;  /* 0x000014ff01007387 */ /* 0x0007e20000100800 */
[----:B------:R-:W-:Y:S01]  /*f800*/  ULDC UR4, c[0x0][0xc3c] ;  /* 0x00030f0000047ab9 */ /* 0x000fe20000000800 */
[----:B------:R-:W-:Y:S01]  /*f810*/  IMAD.MOV.U32 R27, RZ, RZ, 0x1 ;  /* 0x00000001ff1b7424 */ /* 0x000fe200078e00ff */
[----:B-1----:R-:W-:Y:S01]  /*f820*/  ISETP.GE.AND P0, PT, R19, UR4, PT ;  /* 0x0000000413007c0c */ /* 0x002fe2000bf06270 */
[----:B------:R-:W-:-:S12]  /*f830*/  IMAD.MOV.U32 R25, RZ, RZ, RZ ;  /* 0x000000ffff197224 */ /* 0x000fd800078e00ff */
[----:B---3--:R-:W-:Y:S05]  /*f840*/  @P0 BRA `(.L_x_1354) ;  /* 0x0000004c005c0947 */ /* 0x008fea0003800000 */
[----:B--2---:R-:W2:Y:S01]  /*f850*/  LDL R0, [R1+0x18] ;  /* 0x0000180001007983 */ /* 0x004ea20000100800 */
[----:B------:R-:W1:Y:S01]  /*f860*/  S2UR UR5, SR_CgaCtaId ;  /* 0x00000000000579c3 */ /* 0x000e620000008800 */
[----:B------:R-:W-:Y:S01]  /*f870*/  BSSY B8, `(.L_x_1354) ;  /* 0x00004d4000087945 */ /* 0x000fe20003800000 */
[----:B------:R-:W-:Y:S01]  /*f880*/  IMAD.MOV.U32 R27, RZ, RZ, 0x1 ;  /* 0x00000001ff1b7424 */ /* 0x000fe200078e00ff */
[----:B------:R-:W3:Y:S01]  /*f890*/  S2R R5, SR_TID.X ;  /* 0x0000000000057919 */ /* 0x000ee20000002100 */
[----:B------:R-:W-:Y:S01]  /*f8a0*/  IMAD.MOV.U32 R25, RZ, RZ, RZ ;  /* 0x000000ffff197224 */ /* 0x000fe200078e00ff */
[----:B------:R-:W-:Y:S01]  /*f8b0*/  ULDC UR39, c[0x0][0xc] ;  /* 0x0000030000277ab9 */ /* 0x000fe20000000800 */
[----:B------:R4:W-:Y:S01]  /*f8c0*/  STL [R1+0x14], RZ ;  /* 0x000014ff01007387 */ /* 0x0009e20000100800 */
[C---:B---3--:R-:W-:Y:S02]  /*f8d0*/  LOP3.LUT R4, R5.reuse, 0x7f, RZ, 0xc0, !PT ;  /* 0x0000007f05047812 */ /* 0x048fe400078ec0ff */
[----:B--2---:R-:W-:Y:S01]  /*f8e0*/  R2UR UR4, R0 ;  /* 0x00000000000472ca */ /* 0x004fe200000e0000 */
[----:B------:R-:W-:-:S05]  /*f8f0*/  IMAD.SHL.U32 R0, R5, 0x8, RZ ;  /* 0x0000000805007824 */ /* 0x000fca00078e00ff */
[----:B0-----:R-:W-:-:S04]  /*f900*/  LOP3.LUT R2, R0, 0x1f8, RZ, 0xc0, !PT ;  /* 0x000001f800027812 */ /* 0x001fc800078ec0ff */
[----:B------:R-:W-:Y:S01]  /*f910*/  LOP3.LUT R3, R2, 0x38, R5, 0x78, !PT ;  /* 0x0000003802037812 */ /* 0x000fe200078e7805 */
[----:B------:R-:W-:Y:S01]  /*f920*/  IMAD.SHL.U32 R2, R5, 0x10, RZ ;  /* 0x0000001005027824 */ /* 0x000fe200078e00ff */
[----:B------:R-:W-:Y:S01]  /*f930*/  SHF.R.U32.HI R5, RZ, 0x3, R4 ;  /* 0x00000003ff057819 */ /* 0x000fe20000011604 */
[----:B------:R-:W-:Y:S01]  /*f940*/  ULOP3.LUT UR38, UR4, 0x2, URZ, 0xfc, !UPT ;  /* 0x0000000204267892 */ /* 0x000fe2000f8efc3f */
[----:B------:R-:W-:Y:S02]  /*f950*/  LOP3.LUT R32, R3, 0x200, R0, 0xf8, !PT ;  /* 0x0000020003207812 */ /* 0x000fe400078ef800 */
[----:B------:R-:W-:Y:S01]  /*f960*/  UMOV UR4, 0x400 ;  /* 0x0000040000047882 */ /* 0x000fe20000000000 */
[----:B------:R-:W-:Y:S01]  /*f970*/  LOP3.LUT R4, R0, 0x38, RZ, 0xc0, !PT ;  /* 0x0000003800047812 */ /* 0x000fe200078ec0ff */
[----:B-1----:R-:W-:Y:S01]  /*f980*/  ULEA UR4, UR5, UR4, 0x18 ;  /* 0x0000000405047291 */ /* 0x002fe2000f8ec03f */
[----:B------:R-:W-:Y:S02]  /*f990*/  LOP3.LUT R3, R5, 0x70, R2, 0xf8, !PT ;  /* 0x0000007005037812 */ /* 0x000fe400078ef802 */
[----:B------:R-:W-:-:S02]  /*f9a0*/  LOP3.LUT R2, R4, 0x40, RZ, 0xfc, !PT ;  /* 0x0000004004027812 */ /* 0x000fc400078efcff */
[----:B------:R-:W-:Y:S01]  /*f9b0*/  LOP3.LUT R0, R4, 0x80, RZ, 0xfc, !PT ;  /* 0x0000008004007812 */ /* 0x000fe200078efcff */
[----:B------:R-:W-:-:S04]  /*f9c0*/  IMAD.U32 R22, RZ, RZ, UR4 ;  /* 0x00000004ff167e24 */ /* 0x000fc8000f8e00ff */
[----:B----4-:R-:W-:-:S07]  /*f9d0*/  IMAD R33, R32, 0x2, R22 ;  /* 0x0000000220217824 */ /* 0x010fce00078e0216 */
.L_x_1425:
[----:B------:R-:W-:Y:S05]  /*f9e0*/  YIELD ;  /* 0x0000000000007946 */ /* 0x000fea0003800000 */
[----:B------:R-:W-:Y:S01]  /*f9f0*/  ULDC.64 UR4, c[0x0][0xa28] ;  /* 0x00028a0000047ab9 */ /* 0x000fe20000000a00 */
[----:B-1----:R-:W2:Y:S01]  /*fa00*/  LDL.LU R6, [R1] ;  /* 0x0000000001067983 */ /* 0x002ea20000300800 */
[----:B------:R-:W-:Y:S01]  /*fa10*/  ISETP.NE.U32.AND P0, PT, RZ, UR4, PT ;  /* 0x00000004ff007c0c */ /* 0x000fe2000bf05070 */
[----:B------:R-:W-:-:S03]  /*fa20*/  IMAD.MOV.U32 R36, RZ, RZ, RZ ;  /* 0x000000ffff247224 */ /* 0x000fc600078e00ff */
[----:B------:R-:W-:Y:S01]  /*fa30*/  ISETP.NE.AND.EX P0, PT, RZ, UR5, PT, P0 ;  /* 0x00000005ff007c0c */ /* 0x000fe2000bf05300 */
[----:B------:R-:W-:-:S12]  /*fa40*/  ULDC.64 UR4, c[0x0][0xa18] ;  /* 0x0002860000047ab9 */ /* 0x000fd80000000a00 */
[----:B0-----:R-:W0:Y:S02]  /*fa50*/  @P0 LDC.64 R2, c[0x0][0xa28] ;  /* 0x00028a00ff020b82 */ /* 0x001e240000000a00 */
[----:B0-----:R-:W-:-:S05]  /*fa60*/  @P0 IMAD.WIDE R2, R19, 0x4, R2 ;  /* 0x0000000413020825 */ /* 0x001fca00078e0202 */
[----:B------:R0:W5:Y:S01]  /*fa70*/  @P0 LDG.E R36, desc[UR36][R2.64] ;  /* 0x0000002402240981 */ /* 0x000162000c1e1900 */
[----:B------:R-:W-:Y:S01]  /*fa80*/  ISETP.NE.U32.AND P0, PT, RZ, UR4, PT ;  /* 0x00000004ff007c0c */ /* 0x000fe2000bf05070 */
[----:B------:R-:W-:-:S03]  /*fa90*/  IMAD.MOV.U32 R34, RZ, RZ, RZ ;  /* 0x000000ffff227224 */ /* 0x000fc600078e00ff */
[----:B------:R-:W-:Y:S01]  /*faa0*/  ISETP.NE.AND.EX P1, PT, RZ, UR5, PT, P0 ;  /* 0x00000005ff007c0c */ /* 0x000fe2000bf25300 */
[----:B------:R-:W-:Y:S02]  /*fab0*/  ULDC.64 UR4, c[0x0][0xa00] ;  /* 0x0002800000047ab9 */ /* 0x000fe40000000a00 */
[----:B------:R-:W-:Y:S01]  /*fac0*/  ISETP.NE.U32.AND P0, PT, RZ, UR4, PT ;  /* 0x00000004ff007c0c */ /* 0x000fe2000bf05070 */
[----:B0-----:R-:W0:Y:S03]  /*fad0*/  LDC.64 R2, c[0x0][0xa00] ;  /* 0x00028000ff027b82 */ /* 0x001e260000000a00 */
[----:B------:R-:W-:Y:S01]  /*fae0*/  ISETP.NE.AND.EX P2, PT, RZ, UR5, PT, P0 ;  /* 0x00000005ff007c0c */ /* 0x000fe2000bf45300 */
[----:B------:R-:W-:-:S05]  /*faf0*/  ULDC.64 UR4, c[0x0][0x418] ;  /* 0x0001060000047ab9 */ /* 0x000fca0000000a00 */
[----:B------:R-:W1:Y:S01]  /*fb00*/  @P1 LDC.64 R4, c[0x0][0xa18] ;  /* 0x00028600ff041b82 */ /* 0x000e620000000a00 */
[----:B0-----:R-:W-:-:S06]  /*fb10*/  IMAD.WIDE R2, R19, 0x4, R2 ;  /* 0x0000000413027825 */ /* 0x001fcc00078e0202 */
[----:B------:R0:W5:Y:S01]  /*fb20*/  @P2 LDG.E R34, desc[UR36][R2.64] ;  /* 0x0000002402222981 */ /* 0x000162000c1e1900 */
[----:B-1----:R-:W-:-:S05]  /*fb30*/  @P1 IMAD.WIDE R4, R19, 0x4, R4 ;  /* 0x0000000413041825 */ /* 0x002fca00078e0204 */
[----:B------:R0:W5:Y:S01]  /*fb40*/  @P1 LDG.E R29, desc[UR36][R4.64] ;  /* 0x00000024041d1981 */ /* 0x000162000c1e1900 */
[----:B------:R-:W-:-:S03]  /*fb50*/  UISETP.NE.U32.AND UP0, UPT, UR4, URZ, UPT ;  /* 0x0000003f0400728c */ /* 0x000fc6000bf05070 */
[----:B------:R-:W-:Y:S01]  /*fb60*/  ULDC UR4, c[0x0][0x424] ;  /* 0x0001090000047ab9 */ /* 0x000fe20000000800 */
[----:B------:R-:W-:-:S03]  /*fb70*/  UISETP.NE.AND.EX UP0, UPT, UR5, URZ, UPT, UP0 ;  /* 0x0000003f0500728c */ /* 0x000fc6000bf05300 */
[----:B------:R-:W-:Y:S01]  /*fb80*/  ULDC UR5, c[0x0][0x2f0] ;  /* 0x0000bc0000057ab9 */ /* 0x000fe20000000800 */
[----:B------:R-:W-:-:S04]  /*fb90*/  USEL UR4, UR4, 0x1, UP0 ;  /* 0x0000000104047887 */ /* 0x000fc80008000000 */
[----:B------:R-:W-:-:S06]  /*fba0*/  UIMAD UR4, UR4, UR5, URZ ;  /* 0x00000005040472a4 */ /* 0x000fcc000f8e023f */
[----:B------:R-:W-:Y:S01]  /*fbb0*/  IMAD.U32 R35, RZ, RZ, UR4 ;  /* 0x00000004ff237e24 */ /* 0x000fe2000f8e00ff */
[----:B--2---:R-:W-:-:S04]  /*fbc0*/  LOP3.LUT R6, R6, 0xffffff7f, RZ, 0xc0, !PT ;  /* 0xffffff7f06067812 */ /* 0x004fc800078ec0ff */
[----:B------:R-:W-:-:S05]  /*fbd0*/  @P2 LOP3.LUT R6, R6, 0x80, RZ, 0xfc, !PT ;  /* 0x0000008006062812 */ /* 0x000fca00078efcff */
[----:B------:R0:W-:Y:S01]  /*fbe0*/  STL [R1], R6 ;  /* 0x0000000601007387 */ /* 0x0001e20000100800 */
[----:B---3--:R-:W-:Y:S05]  /*fbf0*/  @P1 BRA `(.L_x_1355) ;  /* 0x0000000000181947 */ /* 0x008fea0003800000 */
[----:B------:R-:W-:Y:S02]  /*fc00*/  ULDC UR4, c[0x0][0x288] ;  /* 0x0000a20000047ab9 */ /* 0x000fe40000000800 */
[----:B-----5:R-:W-:Y:S01]  /*fc10*/  IMAD.U32 R29, RZ, RZ, UR4 ;  /* 0x00000004ff1d7e24 */ /* 0x020fe2000f8e00ff */
[----:B------:R-:W-:Y:S06]  /*fc20*/  @!P2 BRA `(.L_x_1355) ;  /* 0x00000000000ca947 */ /* 0x000fec0003800000 */
[----:B------:R-:W2:Y:S04]  /*fc30*/  LDG.E R0, desc[UR36][R2.64] ;  /* 0x0000002402007981 */ /* 0x000ea8000c1e1900 */
[----:B------:R-:W2:Y:S02]  /*fc40*/  LDG.E R29, desc[UR36][R2.64+0x4] ;  /* 0x00000424021d7981 */ /* 0x000ea4000c1e1900 */
[----:B--2---:R-:W-:-:S07]  /*fc50*/  IMAD.IADD R29, R29, 0x1, -R0 ;  /* 0x000000011d1d7824 */ /* 0x004fce00078e0a00 */
.L_x_1355:
[----:B------:R-:W-:Y:S02]  /*fc60*/  ULDC.64 UR4, c[0x0][0xa20] ;  /* 0x0002880000047ab9 */ /* 0x000fe40000000a00 */
[----:B------:R-:W-:-:S04]  /*fc70*/  ISETP.NE.U32.AND P0, PT, RZ, UR4, PT ;  /* 0x00000004ff007c0c */ /* 0x000fc8000bf05070 */
[----:B------:R-:W-:-:S13]  /*fc80*/  ISETP.NE.AND.EX P0, PT, RZ, UR5, PT, P0 ;  /* 0x00000005ff007c0c */ /* 0x000fda000bf05300 */
[----:B------:R-:W-:Y:S05]  /*fc90*/  @!P0 BRA `(.L_x_1356) ;  /* 0x0000000000108947 */ /* 0x000fea0003800000 */
[----:B0-----:R-:W0:Y:S02]  /*fca0*/  LDC.64 R2, c[0x0][0xa20] ;  /* 0x00028800ff027b82 */ /* 0x001e240000000a00 */
[----:B0-----:R-:W-:-:S05]  /*fcb0*/  IMAD.WIDE R2, R19, 0x4, R2 ;  /* 0x0000000413027825 */ /* 0x001fca00078e0202 */
[----:B------:R0:W5:Y:S01]  /*fcc0*/  LDG.E R35, desc[UR36][R2.64] ;  /* 0x0000002402237981 */ /* 0x000162000c1e1900 */
[----:B------:R-:W-:Y:S05]  /*fcd0*/  BRA `(.L_x_1357) ;  /* 0x0000000000247947 */ /* 0x000fea0003800000 */
.L_x_1356:
        /* <DEDUP_REMOVED lines=9> */
.L_x_1357:
[----:B------:R-:W1:Y:S01]  /*fd70*/  LDC R0, c[0x0][0x448] ;  /* 0x00011200ff007b82 */ /* 0x000e620000000800 */
[----:B------:R-:W-:Y:S02]  /*fd80*/  IMAD.MOV.U32 R24, RZ, RZ, R6 ;  /* 0x000000ffff187224 */ /* 0x000fe400078e0006 */
[----:B------:R-:W-:Y:S02]  /*fd90*/  IMAD.SHL.U32 R26, R17, 0x80, RZ ;  /* 0x00000080111a7824 */ /* 0x000fe400078e00ff */
[----:B-----5:R-:W-:Y:S01]  /*fda0*/  IMAD.IADD R35, R35, 0x1, -R36 ;  /* 0x0000000123237824 */ /* 0x020fe200078e0a24 */
[----:B------:R-:W-:Y:S02]  /*fdb0*/  LOP3.LUT R24, R24, 0xffffffbf, RZ, 0xc0, !PT ;  /* 0xffffffbf18187812 */ /* 0x000fe400078ec0ff */
[----:B0-----:R-:W0:Y:S01]  /*fdc0*/  LDC.64 R2, c[0x0][0x9e0] ;  /* 0x00027800ff027b82 */ /* 0x001e220000000a00 */
[----:B-1----:R-:W-:Y:S01]  /*fdd0*/  ISETP.NE.AND P2, PT, R0, 0x1, PT ;  /* 0x000000010000780c */ /* 0x002fe20003f45270 */
[----:B------:R-:W-:Y:S01]  /*fde0*/  VIADD R0, R26, 0x7f ;  /* 0x0000007f1a007836 */ /* 0x000fe20000000000 */
[----:B0-----:R-:W-:-:S11]  /*fdf0*/  ISETP.GE.AND P1, PT, R3, 0x1, PT ;  /* 0x000000010300780c */ /* 0x001fd60003f26270 */
[----:B------:R-:W0:Y:S01]  /*fe00*/  @P2 LDC R5, c[0x0][0x44c] ;  /* 0x00011300ff052b82 */ /* 0x000e220000000800 */
[----:B------:R-:W-:-:S05]  /*fe10*/  @P2 LOP3.LUT R24, R24, 0x40, RZ, 0xfc, !PT ;  /* 0x0000004018182812 */ /* 0x000fca00078efcff */
[----:B------:R1:W-:Y:S02]  /*fe20*/  STL [R1], R24 ;  /* 0x0000001801007387 */ /* 0x0003e40000100800 */
[----:B------:R-:W2:Y:S01]  /*fe30*/  @P2 LDC R7, c[0x0][0x450] ;  /* 0x00011400ff072b82 */ /* 0x000ea20000000800 */
[----:B0-----:R-:W-:Y:S01]  /*fe40*/  @P2 IMAD.HI.U32 R4, R0, R5, RZ ;  /* 0x0000000500042227 */ /* 0x001fe200078e00ff */
[----:B------:R-:W-:-:S04]  /*fe50*/  IADD3 R5, R35, 0x1, -R29 ;  /* 0x0000000123057810 */ /* 0x000fc80007ffe81d */
[----:B--2---:R-:W-:-:S05]  /*fe60*/  @P2 SHF.R.U32.HI R0, RZ, R7, R4 ;  /* 0x00000007ff002219 */ /* 0x004fca0000011604 */
[----:B------:R-:W-:-:S04]  /*fe70*/  IMAD.IADD R7, R5, 0x1, R0 ;  /* 0x0000000105077824 */ /* 0x000fc800078e0200 */
[----:B------:R-:W-:Y:S01]  /*fe80*/  IMAD.IADD R2, R7, 0x1, R2 ;  /* 0x0000000107027824 */ /* 0x000fe200078e0202 */
[----:B-1----:R-:W-:Y:S06]  /*fe90*/  @!P1 BRA `(.L_x_1358) ;  /* 0x0000000000489947 */ /* 0x002fec0003800000 */
[C---:B------:R-:W-:Y:S01]  /*fea0*/  ISETP.GT.AND P0, PT, R7.reuse, RZ, PT ;  /* 0x000000ff0700720c */ /* 0x040fe20003f04270 */
[----:B------:R-:W-:Y:S01]  /*feb0*/  BSSY B0, `(.L_x_1359) ;  /* 0x000000e000007945 */ /* 0x000fe20003800000 */
[----:B------:R-:W-:-:S11]  /*fec0*/  VIADD R0, R7, 0xffffffff ;  /* 0xffffffff07007836 */ /* 0x000fd60000000000 */
        /* <DEDUP_REMOVED lines=8> */
.L_x_1360:
[----:B------:R-:W-:-:S13]  /*ff50*/  ISETP.NE.AND P0, PT, R3, 0x1, PT ;  /* 0x000000010300780c */ /* 0x000fda0003f05270 */
[----:B------:R-:W0:Y:S02]  /*ff60*/  @P0 LDC.64 R4, c[0x0][0x9e8] ;  /* 0x00027a00ff040b82 */ /* 0x000e240000000a00 */
[----:B0-----:R-:W-:-:S05]  /*ff70*/  @P0 IMAD.HI.U32 R4, R0, R4, RZ ;  /* 0x0000000400040227 */ /* 0x001fca00078e00ff */
[----:B------:R-:W-:-:S07]  /*ff80*/  @P0 SHF.R.U32.HI R0, RZ, R5, R4 ;  /* 0x00000005ff000219 */ /* 0x000fce0000011604 */
.L_x_1361:
[----:B------:R-:W-:Y:S05]  /*ff90*/  BSYNC B0 ;  /* 0x0000000000007941 */ /* 0x000fea0003800000 */
.L_x_1359:
[----:B------:R-:W-:-:S05]  /*ffa0*/  IMAD R5, R0, R3, R3 ;  /* 0x0000000300057224 */ /* 0x000fca00078e0203 */
[----:B------:R-:W-:-:S07]  /*ffb0*/  VIMNMX R2, R2, R5, PT ;  /* 0x0000000502027248 */ /* 0x000fce0003fe0100 */
.L_x_1358:
[----:B------:R-:W0:Y:S01]  /*ffc0*/  @P2 LDC R5, c[0x0][0x44c] ;  /* 0x00011300ff052b82 */ /* 0x000e220000000800 */
[----:B------:R-:W-:Y:S01]  /*ffd0*/  VIADD R2, R2, 0x5f ;  /* 0x0000005f02027836 */ /* 0x000fe20000000000 */
[----:B------:R-:W-:Y:S01]  /*ffe0*/  ULDC UR4, c[0x0][0x9dc] ;  /* 0x0002770000047ab9 */ /* 0x000fe20000000800 */
[----:B------:R-:W-:-:S05]  /*fff0*/  IMAD.MOV.U32 R0, RZ, RZ, R26 ;  /* 0x000000ffff007224 */ /* 0x000fca00078e001a */
[----:B------:R-:W1:Y:S01]  /*10000*/  @P2 LDC R7, c[0x0][0x450] ;  /* 0x00011400ff072b82 */ /* 0x000e620000000800 */
[----:B0-----:R-:W-:-:S05]  /*10010*/  @P2 IMAD.HI.U32 R4, R26, R5, RZ ;  /* 0x000000051a042227 */ /* 0x001fca00078e00ff */
[----:B-1----:R-:W-:Y:S01]  /*10020*/  @P2 SHF.R.U32.HI R0, RZ, R7, R4 ;  /* 0x00000007ff002219 */ /* 0x002fe20000011604 */
[----:B------:R-:W-:-:S04]  /*10030*/  IMAD.HI R4, R2, 0x2aaaaaab, RZ ;  /* 0x2aaaaaab02047827 */ /* 0x000fc800078e02ff */
[----:B------:R-:W-:Y:S01]  /*10040*/  VIADD R2, R35, 0x5f ;  /* 0x0000005f23027836 */ /* 0x000fe20000000000 */
[----:B------:R-:W-:-:S03]  /*10050*/  SHF.R.U32.HI R5, RZ, 0x1f, R4 ;  /* 0x0000001fff057819 */ /* 0x000fc60000011604 */
[----:B------:R-:W-:Y:S01]  /*10060*/  IMAD.HI R2, R2, 0x2aaaaaab, RZ ;  /* 0x2aaaaaab02027827 */ /* 0x000fe200078e02ff */
[----:B------:R-:W-:-:S04]  /*10070*/  LEA.HI.SX32 R4, R4, R5, 0x1c ;  /* 0x0000000504047211 */ /* 0x000fc800078fe2ff */
[----:B------:R-:W-:-:S04]  /*10080*/  SHF.R.U32.HI R5, RZ, 0x1f, R2 ;  /* 0x0000001fff057819 */ /* 0x000fc80000011602 */
[----:B------:R-:W-:Y:S02]  /*10090*/  LEA.HI.SX32 R5, R2, R5, 0x1c ;  /* 0x0000000502057211 */ /* 0x000fe400078fe2ff */
[----:B------:R-:W-:Y:S02]  /*100a0*/  IADD3 R2, R0, R35, -R29 ;  /* 0x0000002300027210 */ /* 0x000fe40007ffe81d */
[----:B------:R-:W-:-:S03]  /*100b0*/  VIMNMX R23, R5, R4, PT ;  /* 0x0000000405177248 */ /* 0x000fc60003fe0100 */
[----:B------:R-:W-:Y:S02]  /*100c0*/  VIADD R0, R2, -UR4 ;  /* 0x8000000402007c36 */ /* 0x000fe40008000000 */
[----:B------:R0:W-:Y:S01]  /*100d0*/  STL [R1+0x10], R23 ;  /* 0x0000101701007387 */ /* 0x0001e20000100800 */
[----:B------:R-:W-:Y:S05]  /*100e0*/  @!P1 BRA `(.L_x_1362) ;  /* 0x0000000000449947 */ /* 0x000fea0003800000 */
[----:B------:R-:W-:Y:S01]  /*100f0*/  ISETP.GT.AND P0, PT, R2, -0x1, PT ;  /* 0xffffffff0200780c */ /* 0x000fe20003f04270 */
[----:B------:R-:W-:-:S12]  /*10100*/  BSSY B0, `(.L_x_1363) ;  /* 0x000000d000007945 */ /* 0x000fd80003800000 */
[----:B------:R-:W-:Y:S05]  /*10110*/  @P0 BRA `(.L_x_1364) ;  /* 0x00000000001c0947 */ /* 0x000fea0003800000 */
[----:B------:R-:W-:Y:S02]  /*10120*/  ISETP.NE.AND P0, PT, R3, 0x1, PT ;  /* 0x000000010300780c */ /* 0x000fe40003f05270 */
[----:B------:R-:W-:-:S11]  /*10130*/  LOP3.LUT R7, RZ, R2, RZ, 0x33, !PT ;  /* 0x00000002ff077212 */ /* 0x000fd600078e33ff */
[----:B------:R-:W1:Y:S02]  /*10140*/  @P0 LDC.64 R4, c[0x0][0x9e8] ;  /* 0x00027a00ff040b82 */ /* 0x000e640000000a00 */
[----:B-1----:R-:W-:-:S05]  /*10150*/  @P0 IMAD.HI.U32 R4, R7, R4, RZ ;  /* 0x0000000407040227 */ /* 0x002fca00078e00ff */
[----:B------:R-:W-:-:S04]  /*10160*/  @P0 SHF.R.U32.HI R7, RZ, R5, R4 ;  /* 0x00000005ff070219 */ /* 0x000fc80000011604 */
[----:B------:R-:W-:Y:S01]  /*10170*/  LOP3.LUT R2, RZ, R7, RZ, 0x33, !PT ;  /* 0x00000007ff027212 */ /* 0x000fe200078e33ff */
[----:B------:R-:W-:Y:S06]  /*10180*/  BRA `(.L_x_1365) ;  /* 0x0000000000107947 */ /* 0x000fec0003800000 */
.L_x_1364:
[----:B------:R-:W-:-:S13]  /*10190*/  ISETP.NE.AND P0, PT, R3, 0x1, PT ;  /* 0x000000010300780c */ /* 0x000fda0003f05270 */
[----:B------:R-:W1:Y:S02]  /*101a0*/  @P0 LDC.64 R4, c[0x0][0x9e8] ;  /* 0x00027a00ff040b82 */ /* 0x000e640000000a00 */
[----:B-1----:R-:W-:-:S05]  /*101b0*/  @P0 IMAD.HI.U32 R4, R2, R4, RZ ;  /* 0x0000000402040227 */ /* 0x002fca00078e00ff */
[----:B------:R-:W-:-:S07]  /*101c0*/  @P0 SHF.R.U32.HI R2, RZ, R5, R4 ;  /* 0x00000005ff020219 */ /* 0x000fce0000011604 */
.L_x_1365:
[----:B------:R-:W-:Y:S05]  /*101d0*/  BSYNC B0 ;  /* 0x0000000000007941 */ /* 0x000fea0003800000 */
.L_x_1363:
[----:B------:R-:W-:-:S05]  /*101e0*/  IMAD R3, R2, R3, RZ ;  /* 0x0000000302037224 */ /* 0x000fca00078e02ff */
[----:B------:R-:W-:-:S07]  /*101f0*/  VIMNMX R0, R0, R3, !PT ;  /* 0x0000000300007248 */ /* 0x000fce0007fe0100 */
.L_x_1362:
[----:B------:R-:W-:Y:S01]  /*10200*/  IMAD.HI R0, R0, 0x2aaaaaab, RZ ;  /* 0x2aaaaaab00007827 */ /* 0x000fe200078e02ff */
[----:B------:R-:W-:Y:S04]  /*10210*/  BSSY B7, `(.L_x_1366) ;  /* 0x0000377000077945 */ /* 0x000fe80003800000 */
[----:B------:R-:W-:-:S04]  /*10220*/  SHF.R.U32.HI R3, RZ, 0x1f, R0 ;  /* 0x0000001fff037819 */ /* 0x000fc80000011600 */
[----:B------:R-:W-:-:S04]  /*10230*/  LEA.HI.SX32 R3, R0, R3, 0x1c ;  /* 0x0000000300037211 */ /* 0x000fc800078fe2ff */
[----:B------:R-:W-:-:S04]  /*10240*/  VIMNMX R37, RZ, R3, !PT ;  /* 0x00000003ff257248 */ /* 0x000fc80007fe0100 */
[----:B------:R-:W-:-:S13]  /*10250*/  ISETP.GT.AND P0, PT, R23, R37, PT ;  /* 0x000000251700720c */ /* 0x000fda0003f04270 */
        /* <DEDUP_REMOVED lines=8> */
[----:B------:R-:W1:Y:S08]  /*102e0*/  FLO.U32 R0, UR4 ;  /* 0x0000000400007d00 */ /* 0x000e7000080e0000 */
[----:B------:R-:W2:Y:S01]  /*102f0*/  POPC R5, UR4 ;  /* 0x0000000400057d09 */ /* 0x000ea20008000000 */
[----:B-1----:R-:W-:-:S13]  /*10300*/  ISETP.EQ.U32.AND P0, PT, R0, R7, PT ;  /* 0x000000070000720c */ /* 0x002fda0003f02070 */
[----:B--2---:R-:W2:Y:S01]  /*10310*/  @P0 ATOMG.E.ADD.STRONG.GPU PT, R3, desc[UR36][R2.64], R5 ;  /* 0x00000005020309a8 */ /* 0x004ea200081ee1e4 */
[----:B------:R-:W1:Y:S02]  /*10320*/  S2R R4, SR_LTMASK ;  /* 0x0000000000047919 */ /* 0x000e640000003900 */
[----:B-1----:R-:W-:-:S04]  /*10330*/  LOP3.LUT R4, R4, UR4, RZ, 0xc0, !PT ;  /* 0x0000000404047c12 */ /* 0x002fc8000f8ec0ff */
[----:B------:R-:W1:Y:S01]  /*10340*/  POPC R7, R4 ;  /* 0x0000000400077309 */ /* 0x000e620000000000 */
[----:B--2---:R-:W1:Y:S02]  /*10350*/  SHFL.IDX PT, R0, R3, R0, 0x1f ;  /* 0x00001f0003007589 */ /* 0x004e6400000e0000 */
[----:B-1----:R-:W-:Y:S01]  /*10360*/  IADD3 R16, R0, UR39, R7 ;  /* 0x0000002700107c10 */ /* 0x002fe2000fffe007 */
[----:B------:R-:W-:Y:S06]  /*10370*/  BRA `(.L_x_1368) ;  /* 0x0000003400807947 */ /* 0x000fec0003800000 */
.L_x_1367:
        /* <DEDUP_REMOVED lines=8> */
[----:B------:R-:W-:Y:S02]  /*10400*/  IMAD.U32 R4, RZ, RZ, UR6 ;  /* 0x00000006ff047e24 */ /* 0x000fe4000f8e00ff */
[----:B------:R-:W1:Y:S01]  /*10410*/  LDC.64 R2, c[0x4][R2] ;  /* 0x0100000002027b82 */ /* 0x000e620000000a00 */
        /* <DEDUP_REMOVED lines=9> */
[----:B01----:R-:W-:Y:S05]  /*104b0*/  CALL.ABS.NOINC R2 ;  /* 0x0000000002007343 */ /* 0x003fea0003c00000 */
.L_x_1370:
[----:B------:R-:W-:Y:S05]  /*104c0*/  BSYNC B6 ;  /* 0x0000000000067941 */ /* 0x000fea0003800000 */
.L_x_1369:
        /* <DEDUP_REMOVED lines=9> */
[----:B------:R-:W-:Y:S02]  /*10560*/  IMAD.U32 R4, RZ, RZ, UR6 ;  /* 0x00000006ff047e24 */ /* 0x000fe4000f8e00ff */
[----:B------:R-:W-:Y:S02]  /*10570*/  IMAD.U32 R5, RZ, RZ, UR7 ;  /* 0x00000007ff057e24 */ /* 0x000fe4000f8e00ff */
[----:B------:R-:W-:Y:S02]  /*10580*/  IMAD.U32 R6, RZ, RZ, UR8 ;  /* 0x00000008ff067e24 */ /* 0x000fe4000f8e00ff */
[----:B------:R-:W-:-:S02]  /*10590*/  IMAD.U32 R7, RZ, RZ, UR9 ;  /* 0x00000009ff077e24 */ /* 0x000fc4000f8e00ff */
[----:B------:R-:W-:Y:S02]  /*105a0*/  IMAD.U32 R10, RZ, RZ, UR4 ;  /* 0x00000004ff0a7e24 */ /* 0x000fe4000f8e00ff */
[----:B------:R-:W-:Y:S02]  /*105b0*/  IMAD.U32 R11, RZ, RZ, UR5 ;  /* 0x00000005ff0b7e24 */ /* 0x000fe4000f8e00ff */
[----:B------:R-:W-:Y:S02]  /*105c0*/  IMAD.MOV.U32 R8, RZ, RZ, 0x70 ;  /* 0x00000070ff087424 */ /* 0x000fe400078e00ff */
[----:B------:R-:W-:Y:S02]  /*105d0*/  IMAD.MOV.U32 R12, RZ, RZ, 0x1 ;  /* 0x00000001ff0c7424 */ /* 0x000fe400078e00ff */
[----:B-1----:R-:W-:-:S07]  /*105e0*/  IMAD.MOV.U32 R13, RZ, RZ, RZ ;  /* 0x000000ffff0d7224 */ /* 0x002fce00078e00ff */
[----:B------:R-:W-:-:S07]  /*105f0*/  LEPC R20, `(.L_x_1373) ;  /* 0x000000001014794e */ /* 0x000fce0000000000 */
[----:B0-2---:R-:W-:Y:S05]  /*10600*/  CALL.ABS.NOINC R2 ;  /* 0x0000000002007343 */ /* 0x005fea0003c00000 */
.L_x_1373:
[----:B------:R0:W1:Y:S01]  /*10610*/  LDC.64 R2, c[0x4][R17] ;  /* 0x0100000011027b82 */ /* 0x0000620000000a00 */
[----:B------:R-:W-:Y:S01]  /*10620*/  ULDC.64 UR6, c[0x4][0x90] ;  /* 0x0100240000067ab9 */ /* 0x000fe20000000a00 */
[----:B------:R-:W-:Y:S01]  /*10630*/  ULDC.64 UR8, c[0x4][0x98] ;  /* 0x0100260000087ab9 */ /* 0x000fe20000000a00 */
[----:B------:R-:W-:Y:S01]  /*10640*/  ULDC.64 UR4, c[0x4][0x18] ;  /* 0x0100060000047ab9 */ /* 0x000fe20000000a00 */
        /* <DEDUP_REMOVED lines=8> */
[----:B0-----:R-:W-:-:S07]  /*106d0*/  IMAD.MOV.U32 R13, RZ, RZ, RZ ;  /* 0x000000ffff0d7224 */ /* 0x001fce00078e00ff */
[----:B------:R-:W-:-:S07]  /*106e0*/  LEPC R20, `(.L_x_1372) ;  /* 0x000000001014794e */ /* 0x000fce0000000000 */
[----:B-1----:R-:W-:Y:S05]  /*106f0*/  CALL.ABS.NOINC R2 ;  /* 0x0000000002007343 */ /* 0x002fea0003c00000 */
.L_x_1372:
[----:B------:R-:W-:Y:S05]  /*10700*/  BSYNC B6 ;  /* 0x0000000000067941 */ /* 0x000fea0003800000 */
.L_x_1371:
[----:B------:R-:W1:Y:S01]  /*10710*/  S2R R2, SR_TID.X ;  /* 0x0000000000027919 */ /* 0x000e620000002100 */
[----:B------:R-:W-:Y:S01]  /*10720*/  ULDC.64 UR4, c[0x0][0x9f8] ;  /* 0x00027e0000047ab9 */ /* 0x000fe20000000a00 */
[----:B------:R-:W-:Y:S01]  /*10730*/  IMAD.MOV.U32 R31, RZ, RZ, R19 ;  /* 0x000000ffff1f7224 */ /* 0x000fe200078e0013 */
[----:B------:R-:W-:Y:S01]  /*10740*/  ISETP.NE.U32.AND P0, PT, RZ, UR4, PT ;  /* 0x00000004ff007c0c */ /* 0x000fe2000bf05070 */
[----:B------:R-:W2:Y:S01]  /*10750*/  S2R R21, SR_TID.X ;  /* 0x0000000000157919 */ /* 0x000ea20000002100 */
[----:B------:R-:W3:Y:S01]  /*10760*/  LDC R8, c[0x0][0x430] ;  /* 0x00010c00ff087b82 */ /* 0x000ee20000000800 */
[----:B------:R-:W-:Y:S01]  /*10770*/  IMAD.MOV.U32 R20, RZ, RZ, R24 ;  /* 0x000000ffff147224 */ /* 0x000fe200078e0018 */
[----:B------:R-:W-:Y:S01]  /*10780*/  ISETP.NE.AND.EX P0, PT, RZ, UR5, PT, P0 ;  /* 0x00000005ff007c0c */ /* 0x000fe2000bf05300 */
[----:B------:R-:W-:Y:S01]  /*10790*/  ULDC UR4, c[0x0][0x320] ;  /* 0x0000c80000047ab9 */ /* 0x000fe20000000800 */
[----:B-1----:R-:W-:-:S11]  /*107a0*/  LOP3.LUT R17, R2, 0x7f, RZ, 0xc0, !PT ;  /* 0x0000007f02117812 */ /* 0x002fd600078ec0ff */
[----:B------:R-:W1:Y:S01]  /*107b0*/  @P0 LDC.64 R2, c[0x0][0x9f8] ;  /* 0x00027e00ff020b82 */ /* 0x000e620000000a00 */
[----:B---3--:R-:W-:Y:S02]  /*107c0*/  ISETP.NE.AND P1, PT, R8, 0x1, PT ;  /* 0x000000010800780c */ /* 0x008fe40003f25270 */
[----:B------:R-:W-:Y:S01]  /*107d0*/  SHF.R.U32.HI R24, RZ, 0x3, R17 ;  /* 0x00000003ff187819 */ /* 0x000fe20000011611 */
[----:B-1----:R-:W-:-:S10]  /*107e0*/  @P0 IMAD.WIDE R2, R19, 0x4, R2 ;  /* 0x0000000413020825 */ /* 0x002fd400078e0202 */
[----:B------:R-:W1:Y:S01]  /*107f0*/  @P1 LDC R7, c[0x0][0x434] ;  /* 0x00010d00ff071b82 */ /* 0x000e620000000800 */
[----:B------:R3:W4:Y:S01]  /*10800*/  @P0 LDG.E R31, desc[UR36][R2.64] ;  /* 0x00000024021f0981 */ /* 0x000722000c1e1900 */
[----:B--2---:R-:W-:Y:S01]  /*10810*/  IMAD.SHL.U32 R17, R21, 0x10, RZ ;  /* 0x0000001015117824 */ /* 0x004fe200078e00ff */
[----:B------:R-:W-:-:S05]  /*10820*/  LOP3.LUT R20, R20, 0xffffffdf, RZ, 0xc0, !PT ;  /* 0xffffffdf14147812 */ /* 0x000fca00078ec0ff */
[----:B------:R-:W2:Y:S01]  /*10830*/  @P1 LDC R5, c[0x0][0x438] ;  /* 0x00010e00ff051b82 */ /* 0x000ea20000000800 */
[----:B------:R-:W-:Y:S01]  /*10840*/  LOP3.LUT R17, R24, 0x70, R17, 0xf8, !PT ;  /* 0x0000007018117812 */ /* 0x000fe200078ef811 */
[----:B------:R-:W-:Y:S01]  /*10850*/  VIADD R24, R23, 0xffffffff ;  /* 0xffffffff17187836 */ /* 0x000fe20000000000 */
[----:B------:R-:W-:Y:S01]  /*10860*/  @P1 LOP3.LUT R20, R20, 0x20, RZ, 0xfc, !PT ;  /* 0x0000002014141812 */ /* 0x000fe200078efcff */
[----:B0-----:R-:W0:Y:S02]  /*10870*/  S2R R23, SR_TID.X ;  /* 0x0000000000177919 */ /* 0x001e240000002100 */
[----:B------:R-:W-:-:S05]  /*10880*/  IMAD R0, R24, 0x60, R17 ;  /* 0x0000006018007824 */ /* 0x000fca00078e0211 */
[C---:B------:R-:W-:Y:S01]  /*10890*/  ISETP.GE.AND P0, PT, R0.reuse, R35, PT ;  /* 0x000000230000720c */ /* 0x040fe20003f06270 */
[----:B------:R-:W-:-:S03]  /*108a0*/  IMAD.IADD R0, R0, 0x1, R36 ;  /* 0x0000000100007824 */ /* 0x000fc600078e0224 */
[----:B------:R-:W-:Y:S01]  /*108b0*/  ISETP.GT.U32.OR P0, PT, R17, 0x5f, P0 ;  /* 0x0000005f1100780c */ /* 0x000fe20000704470 */
[----:B-1----:R-:W-:-:S04]  /*108c0*/  @P1 IMAD.HI.U32 R6, R0, R7, RZ ;  /* 0x0000000700061227 */ /* 0x002fc800078e00ff */
[----:B------:R-:W-:Y:S01]  /*108d0*/  IMAD.MOV.U32 R4, RZ, RZ, R0 ;  /* 0x000000ffff047224 */ /* 0x000fe200078e0000 */
[----:B--2---:R-:W-:-:S07]  /*108e0*/  @P1 SHF.R.U32.HI R4, RZ, R5, R6 ;  /* 0x00000005ff041219 */ /* 0x004fce0000011606 */
[----:B---3--:R-:W1:Y:S01]  /*108f0*/  @!P0 LDC.64 R2, c[0x0][0x428] ;  /* 0x00010a00ff028b82 */ /* 0x008e620000000a00 */
[----:B------:R-:W-:-:S04]  /*10900*/  IMAD.MOV R5, RZ, RZ, -R4 ;  /* 0x000000ffff057224 */ /* 0x000fc800078e0a04 */
[----:B------:R-:W-:Y:S01]  /*10910*/  IMAD R0, R8, R5, R0 ;  /* 0x0000000508007224 */ /* 0x000fe200078e0200 */
[----:B------:R-:W-:Y:S01]  /*10920*/  @!P0 SHF.R.S32.HI R5, RZ, 0x1f, R4 ;  /* 0x0000001fff058819 */ /* 0x000fe20000011404 */
[----:B0-----:R-:W-:-:S05]  /*10930*/  IMAD.SHL.U32 R23, R23, 0x8, RZ ;  /* 0x0000000817177824 */ /* 0x001fca00078e00ff */
[----:B------:R-:W-:-:S04]  /*10940*/  LOP3.LUT R23, R23, 0x38, RZ, 0xc0, !PT ;  /* 0x0000003817177812 */ /* 0x000fc800078ec0ff */
[C---:B------:R-:W-:Y:S02]  /*10950*/  LOP3.LUT R9, R23.reuse, 0x40, RZ, 0xfc, !PT ;  /* 0x0000004017097812 */ /* 0x040fe400078efcff */
[----:B------:R-:W-:Y:S02]  /*10960*/  ISETP.GE.AND P1, PT, R23, UR4, PT ;  /* 0x0000000417007c0c */ /* 0x000fe4000bf26270 */
[----:B------:R-:W-:Y:S01]  /*10970*/  ISETP.GE.AND P2, PT, R9, UR4, PT ;  /* 0x0000000409007c0c */ /* 0x000fe2000bf46270 */
[----:B------:R-:W-:Y:S01]  /*10980*/  ULDC UR4, c[0x0][0x2f4] ;  /* 0x0000bd0000047ab9 */ /* 0x000fe20000000800 */
[----:B------:R-:W-:Y:S02]  /*10990*/  SEL R28, RZ, 0x1, P1 ;  /* 0x00000001ff1c7807 */ /* 0x000fe40000800000 */
[----:B------:R-:W-:Y:S02]  /*109a0*/  LOP3.LUT R20, R20, 0xfffffffb, RZ, 0xc0, !PT ;  /* 0xfffffffb14147812 */ /* 0x000fe400078ec0ff */
[----:B------:R-:W-:Y:S01]  /*109b0*/  LOP3.LUT R8, R23, 0x80, RZ, 0xfc, !PT ;  /* 0x0000008017087812 */ /* 0x000fe200078efcff */
[----:B------:R-:W-:Y:S01]  /*109c0*/  UMOV UR5, 0xffffffff ;  /* 0xffffffff00057882 */ /* 0x000fe20000000000 */
[----:B----4-:R-:W-:Y:S01]  /*109d0*/  SHF.R.S32.HI R6, RZ, 0x1f, R31 ;  /* 0x0000001fff067819 */ /* 0x010fe2000001141f */
[----:B-1----:R-:W-:-:S04]  /*109e0*/  @!P0 IMAD.WIDE.U32 R4, R31, R2, R4 ;  /* 0x000000021f048225 */ /* 0x002fc800078e0004 */
[----:B------:R0:W-:Y:S02]  /*109f0*/  STL [R1+0x4], R6 ;  /* 0x0000040601007387 */ /* 0x0001e40000100800 */
[----:B0-----:R-:W-:Y:S01]  /*10a00*/  @!P0 IMAD R6, R6, R2, RZ ;  /* 0x0000000206068224 */ /* 0x001fe200078e02ff */
[----:B------:R-:W-:-:S03]  /*10a10*/  SEL R2, RZ, 0xffffffff, P2 ;  /* 0xffffffffff027807 */ /* 0x000fc60001000000 */
[----:B------:R-:W-:Y:S02]  /*10a20*/  @!P0 IMAD R6, R31, R3, R6 ;  /* 0x000000031f068224 */ /* 0x000fe400078e0206 */
[----:B------:R-:W-:Y:S01]  /*10a30*/  IMAD.SHL.U32 R3, R2, 0x2, RZ ;  /* 0x0000000202037824 */ /* 0x000fe200078e00ff */
[----:B------:R-:W-:Y:S01]  /*10a40*/  ISETP.GE.AND P2, PT, R23, UR4, PT ;  /* 0x0000000417007c0c */ /* 0x000fe2000bf46270 */
[----:B------:R-:W-:-:S03]  /*10a50*/  @!P0 IMAD.IADD R6, R5, 0x1, R6 ;  /* 0x0000000105068824 */ /* 0x000fc600078e0206 */
[----:B------:R-:W-:Y:S02]  /*10a60*/  LOP3.LUT R28, R3, 0x2, R28, 0xe2, !PT ;  /* 0x00000002031c7812 */ /* 0x000fe400078ee21c */
[----:B------:R-:W0:Y:S07]  /*10a70*/  @!P0 LDC.64 R2, c[0x0][0x418] ;  /* 0x00010600ff028b82 */ /* 0x000e2e0000000a00 */
[----:B------:R-:W-:Y:S02]  /*10a80*/  @P2 LOP3.LUT R20, R20, 0x4, RZ, 0xfc, !PT ;  /* 0x0000000414142812 */ /* 0x000fe400078efcff */
[----:B0-----:R-:W-:-:S04]  /*10a90*/  @!P0 LEA R2, P1, R4, R2, 0x2 ;  /* 0x0000000204028211 */ /* 0x001fc800078210ff */
[----:B------:R-:W-:Y:S01]  /*10aa0*/  @!P0 LEA.HI.X R3, R4, R3, R6, 0x2, P1 ;  /* 0x0000000304038211 */ /* 0x000fe200008f1406 */
[----:B------:R-:W-:Y:S01]  /*10ab0*/  IMAD.MOV.U32 R4, RZ, RZ, RZ ;  /* 0x000000ffff047224 */ /* 0x000fe200078e00ff */
[----:B------:R-:W-:Y:S02]  /*10ac0*/  ISETP.GE.AND P1, PT, R9, UR4, PT ;  /* 0x0000000409007c0c */ /* 0x000fe4000bf26270 */
[----:B------:R-:W-:-:S03]  /*10ad0*/  LOP3.LUT R20, R20, 0xfffffffd, RZ, 0xc0, !PT ;  /* 0xfffffffd14147812 */ /* 0x000fc600078ec0ff */
[----:B------:R0:W5:Y:S01]  /*10ae0*/  @!P0 LDG.E R4, desc[UR36][R2.64] ;  /* 0x0000002402048981 */ /* 0x000162000c1e1900 */
[----:B------:R-:W-:-:S07]  /*10af0*/  ISETP.GE.AND P0, PT, R8, UR4, PT ;  /* 0x0000000408007c0c */ /* 0x000fce000bf06270 */
[----:B------:R-:W-:Y:S01]  /*10b00*/  @P1 LOP3.LUT R20, R20, 0x2, RZ, 0xfc, !PT ;  /* 0x0000000214141812 */ /* 0x000fe200078efcff */
[----:B0-----:R-:W-:-:S03]  /*10b10*/  IMAD.U32 R2, RZ, RZ, UR38 ;  /* 0x00000026ff027e24 */ /* 0x001fc6000f8e00ff */
[----:B------:R-:W-:-:S04]  /*10b20*/  LOP3.LUT R20, R20, 0xfffffffe, RZ, 0xc0, !PT ;  /* 0xfffffffe14147812 */ /* 0x000fc800078ec0ff */
[----:B------:R-:W-:-:S05]  /*10b30*/  @P0 LOP3.LUT R20, R20, 0x1, RZ, 0xfc, !PT ;  /* 0x0000000114140812 */ /* 0x000fca00078efcff */
[----:B------:R0:W-:Y:S01]  /*10b40*/  STL [R1], R20 ;  /* 0x0000001401007387 */ /* 0x0001e20000100800 */
[----:B------:R-:W-:Y:S05]  /*10b50*/  BRA.DIV UR5, `(.L_x_1374) ;  /* 0x00000042055c7947 */ /* 0x000fea000b800000 */
.L_x_1442:
[----:B------:R-:W-:Y:S01]  /*10b60*/  ISETP.NE.AND P0, PT, R2, 0x3, PT ;  /* 0x000000030200780c */ /* 0x000fe20003f05270 */
[----:B------:R-:W-:Y:S01]  /*10b70*/  IMAD.MOV.U32 R3, RZ, RZ, R20 ;  /* 0x000000ffff037224 */ /* 0x000fe200078e0014 */
[----:B------:R-:W-:Y:S02]  /*10b80*/  ISETP.GT.U32.AND P1, PT, R17, 0x5f, PT ;  /* 0x0000005f1100780c */ /* 0x000fe40003f24070 */
[----:B------:R-:W-:Y:S02]  /*10b90*/  SHF.R.S32.HI R30, RZ, 0x1f, R18 ;  /* 0x0000001fff1e7819 */ /* 0x000fe40000011412 */
[----:B------:R-:W-:-:S07]  /*10ba0*/  LOP3.LUT R3, R3, 0xffffffef, RZ, 0xc0, !PT ;  /* 0xffffffef03037812 */ /* 0x000fce00078ec0ff */
[----:B------:R-:W-:-:S04]  /*10bb0*/  @P0 LOP3.LUT R3, R3, 0x10, RZ, 0xfc, !PT ;  /* 0x0000001003030812 */ /* 0x000fc800078efcff */
[----:B------:R-:W-:-:S04]  /*10bc0*/  LOP3.LUT R3, R3, 0xfffffff7, RZ, 0xc0, !PT ;  /* 0xfffffff703037812 */ /* 0x000fc800078ec0ff */
[----:B------:R-:W-:-:S05]  /*10bd0*/  @P1 LOP3.LUT R3, R3, 0x8, RZ, 0xfc, !PT ;  /* 0x0000000803031812 */ /* 0x000fca00078efcff */
[----:B------:R1:W-:Y:S01]  /*10be0*/  STL [R1], R3 ;  /* 0x0000000301007387 */ /* 0x0003e20000100800 */
[----:B------:R-:W-:Y:S05]  /*10bf0*/  @!P0 BRA `(.L_x_1375) ;  /* 0x0000000000048947 */ /* 0x000fea0003800000 */
[----:B------:R-:W-:Y:S01]  /*10c00*/  BPT.TRAP 0x1 ;  /* 0x000000040000795c */ /* 0x000fe20000300000 */
.L_x_1375:
[----:B------:R-:W-:Y:S01]  /*10c10*/  SHF.R.S32.HI R5, RZ, 0x1f, R0 ;  /* 0x0000001fff057819 */ /* 0x000fe20000011400 */
[----:B------:R-:W-:Y:S01]  /*10c20*/  ULDC.64 UR4, c[0x0][0x328] ;  /* 0x0000ca0000047ab9 */ /* 0x000fe20000000a00 */
[----:B------:R-:W-:Y:S03]  /*10c30*/  BSSY B0, `(.L_x_1376) ;  /* 0x0000017000007945 */ /* 0x000fe60003800000 */
[----:B-1----:R-:W-:-:S04]  /*10c40*/  IMAD R3, R5, UR4, RZ ;  /* 0x0000000405037c24 */ /* 0x002fc8000f8e02ff */
[C---:B------:R-:W-:Y:S02]  /*10c50*/  IMAD R6, R0.reuse, UR5, R3 ;  /* 0x0000000500067c24 */ /* 0x040fe4000f8e0203 */
[----:B------:R-:W-:Y:S01]  /*10c60*/  IMAD.WIDE.U32 R2, R0, UR4, RZ ;  /* 0x0000000400027c25 */ /* 0x000fe2000f8e00ff */
        /* <DEDUP_REMOVED lines=17> */
[----:B------:R-:W1:Y:S02]  /*10d80*/  SYNCS.PHASECHK.TRANS64.TRYWAIT P0, [R7+URZ+0x2a840], R2 ;  /* 0x02a84002070075a7 */ /* 0x000e64000800017f */
[----:B-1----:R-:W-:Y:S05]  /*10d90*/  @!P0 BRA `(.L_x_1377) ;  /* 0x0000003c00fc8947 */ /* 0x002fea0003800000 */
.L_x_1443:
[----:B------:R-:W-:Y:S05]  /*10da0*/  BSYNC B0 ;  /* 0x0000000000007941 */ /* 0x000fea0003800000 */
.L_x_1376:
[----:B------:R-:W2:Y:S01]  /*10db0*/  LDL R3, [R1] ;  /* 0x0000000001037983 */ /* 0x000ea20000100800 */
[----:B------:R-:W-:Y:S02]  /*10dc0*/  ULDC.64 UR4, c[0x0][0x300] ;  /* 0x0000c00000047ab9 */ /* 0x000fe40000000a00 */
[----:B------:R-:W-:Y:S01]  /*10dd0*/  IMAD R5, R5, UR4, RZ ;  /* 0x0000000405057c24 */ /* 0x000fe2000f8e02ff */
[----:B------:R-:W3:Y:S03]  /*10de0*/  S2R R8, SR_TID.X ;  /* 0x0000000000087919 */ /* 0x000ee60000002100 */
[----:B------:R-:W-:Y:S01]  /*10df0*/  IMAD R5, R0, UR5, R5 ;  /* 0x0000000500057c24 */ /* 0x000fe2000f8e0205 */
[----:B---3--:R-:W-:-:S04]  /*10e00*/  LOP3.LUT R8, R8, 0x7f, RZ, 0xc0, !PT ;  /* 0x0000007f08087812 */ /* 0x008fc800078ec0ff */
[----:B------:R-:W-:Y:S02]  /*10e10*/  SHF.R.U32.HI R9, RZ, 0x3, R8 ;  /* 0x00000003ff097819 */ /* 0x000fe40000011608 */
[----:B------:R-:W3:Y:S01]  /*10e20*/  S2R R8, SR_TID.X ;  /* 0x0000000000087919 */ /* 0x000ee20000002100 */
[C---:B--2---:R-:W-:Y:S02]  /*10e30*/  LOP3.LUT P4, RZ, R3.reuse, 0x4, RZ, 0xc0, !PT ;  /* 0x0000000403ff7812 */ /* 0x044fe4000788c0ff */
[C---:B------:R-:W-:Y:S02]  /*10e40*/  LOP3.LUT P3, RZ, R3.reuse, 0x2, RZ, 0xc0, !PT ;  /* 0x0000000203ff7812 */ /* 0x040fe4000786c0ff */
[----:B------:R-:W-:Y:S01]  /*10e50*/  LOP3.LUT P2, RZ, R3, 0x1, RZ, 0xc0, !PT ;  /* 0x0000000103ff7812 */ /* 0x000fe2000784c0ff */
[----:B-1----:R-:W-:Y:S01]  /*10e60*/  IMAD.WIDE.U32 R2, R0, UR4, RZ ;  /* 0x0000000400027c25 */ /* 0x002fe2000f8e00ff */
[----:B------:R-:W-:-:S03]  /*10e70*/  ULDC.64 UR4, c[0x0][0x310] ;  /* 0x0000c40000047ab9 */ /* 0x000fc60000000a00 */
[----:B------:R-:W-:Y:S02]  /*10e80*/  IMAD.IADD R3, R3, 0x1, R5 ;  /* 0x0000000103037824 */ /* 0x000fe400078e0205 */
[----:B------:R-:W-:Y:S02]  /*10e90*/  IMAD R6, R6, UR4, RZ ;  /* 0x0000000406067c24 */ /* 0x000fe4000f8e02ff */
[----:B------:R-:W-:-:S04]  /*10ea0*/  IMAD.WIDE.U32 R2, R4, UR4, R2 ;  /* 0x0000000404027c25 */ /* 0x000fc8000f8e0002 */
[----:B------:R-:W-:Y:S01]  /*10eb0*/  IMAD R6, R4, UR5, R6 ;  /* 0x0000000504067c24 */ /* 0x000fe2000f8e0206 */
[----:B------:R-:W-:Y:S01]  /*10ec0*/  ULDC.64 UR4, c[0x0][0x308] ;  /* 0x0000c20000047ab9 */ /* 0x000fe20000000a00 */
[----:B------:R-:W-:Y:S02]  /*10ed0*/  IMAD R5, R25, 0x4800, R32 ;  /* 0x0000480019057824 */ /* 0x000fe400078e0220 */
[----:B------:R-:W-:Y:S02]  /*10ee0*/  IMAD.IADD R3, R3, 0x1, R6 ;  /* 0x0000000103037824 */ /* 0x000fe400078e0206 */
[----:B------:R-:W-:Y:S02]  /*10ef0*/  IMAD R0, R30, UR4, RZ ;  /* 0x000000041e007c24 */ /* 0x000fe4000f8e02ff */
[----:B------:R-:W-:-:S04]  /*10f00*/  IMAD.WIDE.U32 R2, R18, UR4, R2 ;  /* 0x0000000412027c25 */ /* 0x000fc8000f8e0002 */
[----:B------:R-:W-:Y:S01]  /*10f10*/  IMAD R0, R18, UR5, R0 ;  /* 0x0000000512007c24 */ /* 0x000fe2000f8e0200 */
[----:B------:R-:W-:Y:S01]  /*10f20*/  ULDC.64 UR4, c[0x0][0x2e8] ;  /* 0x0000ba0000047ab9 */ /* 0x000fe20000000a00 */
[----:B------:R-:W-:Y:S01]  /*10f30*/  IMAD R6, R24, -0x60, R35 ;  /* 0xffffffa018067824 */ /* 0x000fe200078e0223 */
[----:B------:R-:W-:Y:S01]  /*10f40*/  LEA R4, P0, R2, UR4, 0x1 ;  /* 0x0000000402047c11 */ /* 0x000fe2000f8008ff */
[----:B------:R-:W-:Y:S01]  /*10f50*/  IMAD.IADD R0, R3, 0x1, R0 ;  /* 0x0000000103007824 */ /* 0x000fe200078e0200 */
[----:B------:R-:W-:Y:S01]  /*10f60*/  UMOV UR4, 0xffffffff ;  /* 0xffffffff00047882 */ /* 0x000fe20000000000 */
[----:B------:R-:W-:Y:S02]  /*10f70*/  IMAD.IADD R6, R6, 0x1, -R9 ;  /* 0x0000000106067824 */ /* 0x000fe400078e0a09 */
[----:B---3--:R-:W-:Y:S01]  /*10f80*/  IMAD.SHL.U32 R9, R8, 0x8, RZ ;  /* 0x0000000808097824 */ /* 0x008fe200078e00ff */
[----:B------:R-:W-:Y:S02]  /*10f90*/  LEA.HI.X R0, R2, UR5, R0, 0x1, P0 ;  /* 0x0000000502007c11 */ /* 0x000fe400080f0c00 */
[----:B------:R-:W-:-:S02]  /*10fa0*/  ISETP.GE.AND P0, PT, R6, 0x1, PT ;  /* 0x000000010600780c */ /* 0x000fc40003f06270 */
[----:B------:R-:W-:Y:S01]  /*10fb0*/  LOP3.LUT R9, R9, 0x38, RZ, 0xc0, !PT ;  /* 0x0000003809097812 */ /* 0x000fe200078ec0ff */
[----:B------:R-:W-:Y:S10]  /*10fc0*/  BRA.DIV UR4, `(.L_x_1378) ;  /* 0x0000003e04847947 */ /* 0x000ff4000b800000 */
[----:B------:R-:W1:Y:S01]  /*10fd0*/  SHFL.IDX PT, R3, R4, RZ, 0x181f ;  /* 0x00181fff04037589 */ /* 0x000e6200000e0000 */
[----:B------:R-:W-:-:S03]  /*10fe0*/  @P0 IMAD R8, R5, 0x2, R22 ;  /* 0x0000000205080824 */ /* 0x000fc600078e0216 */
[----:B------:R-:W2:Y:S01]  /*10ff0*/  SHFL.IDX PT, R2, R0, RZ, 0x181f ;  /* 0x00181fff00027589 */ /* 0x000ea200000e0000 */
[----:B-1----:R-:W-:-:S05]  /*11000*/  @P0 LEA R3, P1, R9, R3, 0x1 ;  /* 0x0000000309030211 */ /* 0x002fca00078208ff */
[----:B--2---:R-:W-:Y:S01]  /*11010*/  @P0 IMAD.X R2, RZ, RZ, R2, P1 ;  /* 0x000000ffff020224 */ /* 0x004fe200008e0602 */
        /* <DEDUP_REMOVED lines=8> */
[----:B-1----:R-:W1:Y:S01]  /*110a0*/  SHFL.IDX PT, R3, R4, 0x1, 0x181f ;  /* 0x00381f0004037f89 */ /* 0x002e6200000e0000 */
[----:B------:R-:W-:-:S03]  /*110b0*/  @P1 IMAD R8, R5, 0x2, R22 ;  /* 0x0000000205081824 */ /* 0x000fc600078e0216 */
[----:B------:R-:W2:Y:S01]  /*110c0*/  SHFL.IDX PT, R2, R0, 0x1, 0x181f ;  /* 0x00381f0000027f89 */ /* 0x000ea200000e0000 */
[----:B-1----:R-:W-:-:S05]  /*110d0*/  @P1 LEA R3, P0, R9, R3, 0x1 ;  /* 0x0000000309031211 */ /* 0x002fca00078008ff */
[----:B--2---:R-:W-:-:S05]  /*110e0*/  @P1 IMAD.X R2, RZ, RZ, R2, P0 ;  /* 0x000000ffff021224 */ /* 0x004fca00000e0602 */
[----:B------:R-:W-:-:S04]  /*110f0*/  @P1 LOP3.LUT R3, R3, R2, RZ, 0x3c, !PT ;  /* 0x0000000203031212 */ /* 0x000fc800078e3cff */
[----:B------:R-:W-:-:S04]  /*11100*/  @P1 LOP3.LUT R2, R3, R2, RZ, 0x3c, !PT ;  /* 0x0000000203021212 */ /* 0x000fc800078e3cff */
[----:B------:R-:W-:-:S05]  /*11110*/  @P1 LOP3.LUT R3, R3, R2, RZ, 0x3c, !PT ;  /* 0x0000000203031212 */ /* 0x000fca00078e3cff */
[----:B------:R-:W-:Y:S04]  /*11120*/  @P1 LDGSTS.E.BYPASS.LTC128B.128 [R8+0x18c00], desc[UR36][R2.64], !P4 ;  /* 0x18c0000002081fae */ /* 0x000fe8000e101d64 */
[----:B------:R-:W-:Y:S04]  /*11130*/  @P1 LDGSTS.E.BYPASS.LTC128B.128 [R8+0x1bc00], desc[UR36][R2.64+0x80], !P3 ;  /* 0x1bc0008002081fae */ /* 0x000fe8000d901d64 */
[----:B------:R1:W-:Y:S01]  /*11140*/  @P1 LDGSTS.E.BYPASS.LTC128B.128 [R8+0x1ec00], desc[UR36][R2.64+0x100], !P2 ;  /* 0x1ec0010002081fae */ /* 0x0003e2000d101d64 */
[----:B------:R-:W-:-:S03]  /*11150*/  ISETP.GE.AND P1, PT, R6, 0x21, PT ;  /* 0x000000210600780c */ /* 0x000fc60003f26270 */
[----:B-1----:R-:W1:Y:S10]  /*11160*/  SHFL.IDX PT, R3, R4, 0x2, 0x181f ;  /* 0x00581f0004037f89 */ /* 0x002e7400000e0000 */
[----:B------:R-:W-:Y:S01]  /*11170*/  @P1 IMAD R8, R5, 0x2, R22 ;  /* 0x0000000205081824 */ /* 0x000fe200078e0216 */
        /* <DEDUP_REMOVED lines=24> */
[----:B------:R-:W2:Y:S04]  /*11300*/  SHFL.IDX PT, R2, R0, 0x4, 0x181f ;  /* 0x00981f0000027f89 */ /* 0x000ea800000e0000 */
[----:B------:R-:W3:Y:S01]  /*11310*/  SHFL.IDX PT, R0, R0, 0x5, 0x181f ;  /* 0x00b81f0000007f89 */ /* 0x000ee200000e0000 */
[----:B-1----:R-:W-:-:S05]  /*11320*/  @P1 LEA R3, P0, R9, R3, 0x1 ;  /* 0x0000000309031211 */ /* 0x002fca00078008ff */
[----:B--2---:R-:W-:-:S05]  /*11330*/  @P1 IMAD.X R2, RZ, RZ, R2, P0 ;  /* 0x000000ffff021224 */ /* 0x004fca00000e0602 */
[----:B------:R-:W-:-:S04]  /*11340*/  @P1 LOP3.LUT R3, R3, R2, RZ, 0x3c, !PT ;  /* 0x0000000203031212 */ /* 0x000fc800078e3cff */
[----:B------:R-:W-:-:S04]  /*11350*/  @P1 LOP3.LUT R2, R3, R2, RZ, 0x3c, !PT ;  /* 0x0000000203021212 */ /* 0x000fc800078e3cff */
[----:B------:R-:W-:-:S05]  /*11360*/  @P1 LOP3.LUT R3, R3, R2, RZ, 0x3c, !PT ;  /* 0x0000000203031212 */ /* 0x000fca00078e3cff */
[----:B------:R-:W-:Y:S04]  /*11370*/  @P1 LDGSTS.E.BYPASS.LTC128B.128 [R8+0x1a400], desc[UR36][R2.64], !P4 ;  /* 0x1a40000002081fae */ /* 0x000fe8000e101d64 */
[----:B------:R-:W-:Y:S04]  /*11380*/  @P1 LDGSTS.E.BYPASS.LTC128B.128 [R8+0x1d400], desc[UR36][R2.64+0x80], !P3 ;  /* 0x1d40008002081fae */ /* 0x000fe8000d901d64 */
[----:B------:R1:W-:Y:S04]  /*11390*/  @P1 LDGSTS.E.BYPASS.LTC128B.128 [R8+0x20400], desc[UR36][R2.64+0x100], !P2 ;  /* 0x2040010002081fae */ /* 0x0003e8000d101d64 */
[----:B-1-3--:R1:W2:Y:S02]  /*113a0*/  SHFL.IDX PT, R2, R4, 0x5, 0x181f ;  /* 0x00b81f0004027f89 */ /* 0x00a2a400000e0000 */
.L_x_1457:
[----:B------:R-:W-:-:S13]  /*113b0*/  ISETP.GE.AND P0, PT, R6, 0x51, PT ;  /* 0x000000510600780c */ /* 0x000fda0003f06270 */
[----:B--2---:R-:W-:Y:S01]  /*113c0*/  @P0 LEA R2, P1, R9, R2, 0x1 ;  /* 0x0000000209020211 */ /* 0x004fe200078208ff */
        /* <DEDUP_REMOVED lines=10> */
.L_x_1379:
[----:B------:R-:W-:Y:S02]  /*11470*/  PLOP3.LUT P1, PT, P1, P0, PT, 0xa2, 0x0 ;  /* 0x000000000000781c */ /* 0x000fe40000f21472 */
[----:B------:R-:W-:-:S08]  /*11480*/  @P0 R2UR P1, UR4, R7 ;  /* 0x00000000070402ca */ /* 0x000fd00000020000 */
[----:B------:R-:W-:-:S05]  /*11490*/  @P0 PLOP3.LUT P0, PT, P1, PT, PT, 0x80, 0x0 ;  /* 0x000000000000081c */ /* 0x000fca0000f0f070 */
[----:B------:R-:W-:Y:S01]  /*114a0*/  @!P1 SYNCS.ARRIVE.TRANS64.RED.A0T1 RZ, [UR4+0x2a830], RZ ;  /* 0x02a830ffffff99a7 */ /* 0x000fe20008200404 */
[----:B------:R-:W-:Y:S07]  /*114b0*/  @!P1 ARRIVES.LDGSTSBAR.64.TRANSCNT [UR4+0x2a830] ;  /* 0x02a83000ff0099b0 */ /* 0x000fee0008000a84 */
[----:B------:R-:W-:Y:S05]  /*114c0*/  @P0 BRA.U.ANY `(.L_x_1379) ;  /* 0xfffffffd00e80947 */ /* 0x000fea000393ffff */
[----:B------:R-:W-:Y:S01]  /*114d0*/  NOP ;  /* 0x0000000000007918 */ /* 0x000fe20000000000 */
[----:B------:R-:W3:Y:S02]  /*114e0*/  LDL R0, [R1] ;  /* 0x0000000001007983 */ /* 0x000ee40000100800 */
[----:B---3--:R-:W-:-:S13]  /*114f0*/  LOP3.LUT P2, RZ, R0, 0x10, RZ, 0xc0, !PT ;  /* 0x0000001000ff7812 */ /* 0x008fda000784c0ff */
[----:B------:R-:W-:Y:S05]  /*11500*/  @!P2 BRA `(.L_x_1380) ;  /* 0x000000000004a947 */ /* 0x000fea0003800000 */
[----:B------:R-:W-:Y:S01]  /*11510*/  BPT.TRAP 0x1 ;  /* 0x000000040000795c */ /* 0x000fe20000300000 */
.L_x_1380:
[----:B------:R3:W-:Y:S02]  /*11520*/  SYNCS.ARRIVE.TRANS64.A1T0 RZ, [R7+URZ+0x2a830], RZ ;  /* 0x02a830ff07ff79a7 */ /* 0x0007e4000810003f */
[----:B------:R-:W-:Y:S05]  /*11530*/  WARPSYNC.ALL ;  /* 0x0000000000007948 */ /* 0x000fea0003800000 */
[----:B------:R-:W-:Y:S01]  /*11540*/  ULDC.64 UR4, c[0x0][0x298] ;  /* 0x0000a60000047ab9 */ /* 0x000fe20000000a00 */
[----:B--2---:R-:W-:Y:S01]  /*11550*/  VIADD R2, R22, 0xc400 ;  /* 0x0000c40016027836 */ /* 0x004fe20000000000 */
[----:B------:R-:W-:Y:S01]  /*11560*/  SHF.R.S32.HI R0, RZ, 0x1f, R34 ;  /* 0x0000001fff007819 */ /* 0x000fe20000011422 */
[----:B-1----:R-:W-:Y:S01]  /*11570*/  IMAD.WIDE.U32 R4, R34, UR4, RZ ;  /* 0x0000000422047c25 */ /* 0x002fe2000f8e00ff */
[----:B------:R-:W-:Y:S01]  /*11580*/  BSSY B6, `(.L_x_1381) ;  /* 0x0000018000067945 */ /* 0x000fe20003800000 */
[----:B------:R-:W-:Y:S01]  /*11590*/  BAR.SYNC.DEFER_BLOCKING 0x8, 0x180 ;  /* 0x0206000000007b1d */ /* 0x000fe20000010000 */
[----:B------:R-:W-:Y:S01]  /*115a0*/  LOP3.LUT P0, RZ, R2, 0x3ff, RZ, 0xc0, !PT ;  /* 0x000003ff02ff7812 */ /* 0x000fe2000780c0ff */
[----:B------:R-:W-:-:S04]  /*115b0*/  IMAD R3, R0, UR4, RZ ;  /* 0x0000000400037c24 */ /* 0x000fc8000f8e02ff */
[----:B------:R-:W-:Y:S01]  /*115c0*/  IMAD R0, R34, UR5, R3 ;  /* 0x0000000522007c24 */ /* 0x000fe2000f8e0203 */
[----:B------:R1:W-:Y:S03]  /*115d0*/  STL.64 [R1+0x8], R4 ;  /* 0x0000080401007387 */ /* 0x0003e60000100a00 */
[----:B------:R-:W-:-:S04]  /*115e0*/  IMAD.IADD R34, R5, 0x1, R0 ;  /* 0x0000000105227824 */ /* 0x000fc800078e0200 */
[----:B------:R-:W-:Y:S05]  /*115f0*/  @!P0 BRA `(.L_x_1382) ;  /* 0x0000000000408947 */ /* 0x000fea0003800000 */
[----:B------:R-:W-:Y:S01]  /*11600*/  MOV R2, 0x0 ;  /* 0x0000000000027802 */ /* 0x000fe20000000f00 */
[----:B------:R-:W-:Y:S01]  /*11610*/  ULDC.64 UR6, c[0x4][0x90] ;  /* 0x0100240000067ab9 */ /* 0x000fe20000000a00 */
[----:B------:R-:W-:Y:S01]  /*11620*/  ULDC.64 UR8, c[0x4][0x98] ;  /* 0x0100260000087ab9 */ /* 0x000fe20000000a00 */
[----:B------:R-:W-:Y:S01]  /*11630*/  ULDC.64 UR4, c[0x4][0x20] ;  /* 0x0100080000047ab9 */ /* 0x000fe20000000a00 */
[----:B-1----:R-:W-:Y:S02]  /*11640*/  IMAD.U32 R4, RZ, RZ, UR6 ;  /* 0x00000006ff047e24 */ /* 0x002fe4000f8e00ff */
[----:B------:R-:W1:Y:S01]  /*11650*/  LDC.64 R2, c[0x4][R2] ;  /* 0x0100000002027b82 */ /* 0x000e620000000a00 */
[----:B------:R-:W-:Y:S02]  /*11660*/  IMAD.U32 R5, RZ, RZ, UR7 ;  /* 0x00000007ff057e24 */ /* 0x000fe4000f8e00ff */
[----:B------:R-:W-:Y:S02]  /*11670*/  IMAD.U32 R6, RZ, RZ, UR8 ;  /* 0x00000008ff067e24 */ /* 0x000fe4000f8e00ff */
[----:B---3--:R-:W-:-:S02]  /*11680*/  IMAD.U32 R7, RZ, RZ, UR9 ;  /* 0x00000009ff077e24 */ /* 0x008fc4000f8e00ff */
[----:B------:R-:W-:Y:S02]  /*11690*/  IMAD.U32 R10, RZ, RZ, UR4 ;  /* 0x00000004ff0a7e24 */ /* 0x000fe4000f8e00ff */
[----:B------:R-:W-:Y:S02]  /*116a0*/  IMAD.U32 R11, RZ, RZ, UR5 ;  /* 0x00000005ff0b7e24 */ /* 0x000fe4000f8e00ff */
[----:B------:R-:W-:Y:S02]  /*116b0*/  IMAD.MOV.U32 R8, RZ, RZ, 0x70 ;  /* 0x00000070ff087424 */ /* 0x000fe400078e00ff */
[----:B------:R-:W-:Y:S02]  /*116c0*/  IMAD.MOV.U32 R12, RZ, RZ, 0x1 ;  /* 0x00000001ff0c7424 */ /* 0x000fe400078e00ff */
[----:B------:R-:W-:-:S07]  /*116d0*/  IMAD.MOV.U32 R13, RZ, RZ, RZ ;  /* 0x000000ffff0d7224 */ /* 0x000fce00078e00ff */
[----:B0-----:R-:W-:-:S07]  /*116e0*/  LEPC R20, `(.L_x_1382) ;  /* 0x000000001014794e */ /* 0x001fce0000000000 */
[----:B-1----:R-:W-:Y:S05]  /*116f0*/  CALL.ABS.NOINC R2 ;  /* 0x0000000002007343 */ /* 0x002fea0003c00000 */
.L_x_1382:
[----:B------:R-:W-:Y:S05]  /*11700*/  BSYNC B6 ;  /* 0x0000000000067941 */ /* 0x000fea0003800000 */
.L_x_1381:
[----:B0-----:R-:W2:Y:S01]  /*11710*/  LDL.LU.64 R20, [R1+0x8] ;  /* 0x0000080001147983 */ /* 0x001ea20000300a00 */
[----:B------:R-:W-:-:S03]  /*11720*/  ULDC.64 UR4, c[0x0][0x2d8] ;  /* 0x0000b60000047ab9 */ /* 0x000fc60000000a00 */
[----:B------:R-:W4:Y:S01]  /*11730*/  LDL R2, [R1] ;  /* 0x0000000001027983 */ /* 0x000f220000100800 */
[----:B------:R-:W-:Y:S02]  /*11740*/  IMAD R0, R30, UR4, RZ ;  /* 0x000000041e007c24 */ /* 0x000fe4000f8e02ff */
[----:B------:R-:W-:Y:S01]  /*11750*/  IMAD.MOV.U32 R3, RZ, RZ, R34 ;  /* 0x000000ffff037224 */ /* 0x000fe200078e0022 */
[----:B------:R-:W3:Y:S01]  /*11760*/  S2R R9, SR_TID.X ;  /* 0x0000000000097919 */ /* 0x000ee20000002100 */
[----:B-1----:R-:W-:Y:S01]  /*11770*/  IMAD R5, R18, UR5, R0 ;  /* 0x0000000512057c24 */ /* 0x002fe2000f8e0200 */
[----:B------:R-:W-:Y:S01]  /*11780*/  SHF.R.S32.HI R0, RZ, 0x1f, R19 ;  /* 0x0000001fff007819 */ /* 0x000fe20000011413 */
[----:B---3--:R-:W-:-:S05]  /*11790*/  IMAD.SHL.U32 R7, R9, 0x8, RZ ;  /* 0x0000000809077824 */ /* 0x008fca00078e00ff */
[----:B------:R-:W-:Y:S01]  /*117a0*/  LOP3.LUT R7, R7, 0x38, RZ, 0xc0, !PT ;  /* 0x0000003807077812 */ /* 0x000fe200078ec0ff */
[----:B--2---:R-:W0:Y:S01]  /*117b0*/  S2R R21, SR_TID.X ;  /* 0x0000000000157919 */ /* 0x004e220000002100 */
[----:B----4-:R-:W-:Y:S01]  /*117c0*/  LOP3.LUT P6, RZ, R2, 0x80, RZ, 0xc0, !PT ;  /* 0x0000008002ff7812 */ /* 0x010fe200078cc0ff */
[----:B------:R-:W-:Y:S02]  /*117d0*/  IMAD.MOV.U32 R2, RZ, RZ, R20 ;  /* 0x000000ffff027224 */ /* 0x000fe400078e0014 */
[----:B------:R-:W1:Y:S01]  /*117e0*/  LDC R20, c[0x0][0x448] ;  /* 0x00011200ff147b82 */ /* 0x000e620000000800 */
[----:B------:R-:W-:Y:S01]  /*117f0*/  SEL R0, R0, RZ, !P6 ;  /* 0x000000ff00007207 */ /* 0x000fe20007000000 */
[----:B------:R-:W-:Y:S01]  /*11800*/  IMAD.WIDE.U32 R2, R18, UR4, R2 ;  /* 0x0000000412027c25 */ /* 0x000fe2000f8e0002 */
[----:B------:R-:W-:Y:S01]  /*11810*/  SEL R4, R19, RZ, !P6 ;  /* 0x000000ff13047207 */ /* 0x000fe20007000000 */
[----:B------:R-:W-:Y:S02]  /*11820*/  ULDC.64 UR4, c[0x0][0x2e0] ;  /* 0x0000b80000047ab9 */ /* 0x000fe40000000a00 */
[----:B------:R-:W-:-:S02]  /*11830*/  IMAD.IADD R3, R3, 0x1, R5 ;  /* 0x0000000103037824 */ /* 0x000fc400078e0205 */
[----:B------:R-:W-:Y:S02]  /*11840*/  IMAD R0, R0, UR4, RZ ;  /* 0x0000000400007c24 */ /* 0x000fe4000f8e02ff */
[----:B------:R-:W-:-:S04]  /*11850*/  IMAD.WIDE.U32 R2, R4, UR4, R2 ;  /* 0x0000000404027c25 */ /* 0x000fc8000f8e0002 */
[----:B------:R-:W-:Y:S01]  /*11860*/  IMAD R0, R4, UR5, R0 ;  /* 0x0000000504007c24 */ /* 0x000fe2000f8e0200 */
[----:B------:R-:W-:-:S03]  /*11870*/  ULDC.64 UR4, c[0x0][0x2d0] ;  /* 0x0000b40000047ab9 */ /* 0x000fc60000000a00 */
[----:B------:R-:W-:Y:S01]  /*11880*/  IMAD.IADD R3, R3, 0x1, R0 ;  /* 0x0000000103037824 */ /* 0x000fe200078e0200 */
[----:B-1----:R-:W-:Y:S02]  /*11890*/  ISETP.NE.AND P6, PT, R20, 0x1, PT ;  /* 0x000000011400780c */ /* 0x002fe40003fc5270 */
[----:B------:R-:W1:Y:S01]  /*118a0*/  S2R R20, SR_TID.X ;  /* 0x0000000000147919 */ /* 0x000e620000002100 */
[----:B0-----:R-:W-:-:S04]  /*118b0*/  LOP3.LUT R21, R21, 0x7f, RZ, 0xc0, !PT ;  /* 0x0000007f15157812 */ /* 0x001fc800078ec0ff */
[----:B------:R-:W-:-:S06]  /*118c0*/  SHF.R.U32.HI R21, RZ, 0x3, R21 ;  /* 0x00000003ff157819 */ /* 0x000fcc0000011615 */
[----:B------:R-:W0:Y:S08]  /*118d0*/  @P6 LDC R6, c[0x0][0x44c] ;  /* 0x00011300ff066b82 */ /* 0x000e300000000800 */
[----:B------:R-:W2:Y:S01]  /*118e0*/  @P6 LDC R5, c[0x0][0x450] ;  /* 0x00011400ff056b82 */ /* 0x000ea20000000800 */
[----:B-1----:R-:W-:-:S05]  /*118f0*/  IMAD.SHL.U32 R20, R20, 0x10, RZ ;  /* 0x0000001014147824 */ /* 0x002fca00078e00ff */
[----:B------:R-:W-:Y:S01]  /*11900*/  LOP3.LUT R20, R21, 0x70, R20, 0xf8, !PT ;  /* 0x0000007015147812 */ /* 0x000fe200078ef814 */
[----:B------:R-:W-:-:S04]  /*11910*/  IMAD.SHL.U32 R21, R9, 0x8, RZ ;  /* 0x0000000809157824 */ /* 0x000fc800078e00ff */
[----:B------:R-:W-:Y:S01]  /*11920*/  IMAD.IADD R0, R20, 0x1, R26 ;  /* 0x0000000114007824 */ /* 0x000fe200078e021a */
[----:B------:R-:W-:Y:S02]  /*11930*/  LOP3.LUT R21, R21, 0x38, RZ, 0xc0, !PT ;  /* 0x0000003815157812 */ /* 0x000fe400078ec0ff */
[----:B------:R-:W-:Y:S01]  /*11940*/  LOP3.LUT R20, R9, 0x7f, RZ, 0xc0, !PT ;  /* 0x0000007f09147812 */ /* 0x000fe200078ec0ff */
[----:B0-----:R-:W-:Y:S01]  /*11950*/  @P6 IMAD.HI.U32 R6, R0, R6, RZ ;  /* 0x0000000600066227 */ /* 0x001fe200078e00ff */
[C---:B------:R-:W-:Y:S02]  /*11960*/  LOP3.LUT R8, R21.reuse, 0x40, RZ, 0xfc, !PT ;  /* 0x0000004015087812 */ /* 0x040fe400078efcff */
[----:B------:R-:W-:Y:S01]  /*11970*/  LOP3.LUT R9, R21, 0x80, RZ, 0xfc, !PT ;  /* 0x0000008015097812 */ /* 0x000fe200078efcff */
[----:B------:R-:W-:Y:S01]  /*11980*/  IMAD.MOV.U32 R4, RZ, RZ, R0 ;  /* 0x000000ffff047224 */ /* 0x000fe200078e0000 */
[----:B--2---:R-:W-:Y:S02]  /*11990*/  @P6 SHF.R.U32.HI R4, RZ, R5, R6 ;  /* 0x00000005ff046219 */ /* 0x004fe40000011606 */
[----:B------:R-:W0:Y:S03]  /*119a0*/  LDC R6, c[0x0][0x448] ;  /* 0x00011200ff067b82 */ /* 0x000e260000000800 */
[----:B------:R-:W-:-:S02]  /*119b0*/  IMAD.MOV R5, RZ, RZ, -R4 ;  /* 0x000000ffff057224 */ /* 0x000fc400078e0a04 */
[----:B------:R-:W-:-:S04]  /*119c0*/  IMAD.WIDE.U32 R2, R4, UR4, R2 ;  /* 0x0000000404027c25 */ /* 0x000fc8000f8e0002 */
[----:B0-----:R-:W-:Y:S01]  /*119d0*/  IMAD R0, R6, R5, R0 ;  /* 0x0000000506007224 */ /* 0x001fe200078e0200 */
[----:B------:R-:W-:-:S05]  /*119e0*/  SHF.R.S32.HI R5, RZ, 0x1f, R4 ;  /* 0x0000001fff057819 */ /* 0x000fca0000011404 */
[----:B------:R-:W-:-:S04]  /*119f0*/  IMAD R5, R5, UR4, RZ ;  /* 0x0000000405057c24 */ /* 0x000fc8000f8e02ff */
        /* <DEDUP_REMOVED lines=8> */
[C---:B------:R-:W-:Y:S01]  /*11a80*/  LEA R0, P0, R2.reuse, UR4, 0x1 ;  /* 0x0000000402007c11 */ /* 0x040fe2000f8008ff */
[----:B------:R-:W-:Y:S01]  /*11a90*/  IMAD.IADD R4, R3, 0x1, R5 ;  /* 0x0000000103047824 */ /* 0x000fe200078e0205 */
[----:B------:R-:W-:Y:S02]  /*11aa0*/  ULDC UR4, c[0x0][0x2b8] ;  /* 0x0000ae0000047ab9 */ /* 0x000fe40000000800 */
[----:B------:R-:W-:Y:S02]  /*11ab0*/  ISETP.GE.AND P3, PT, R7, UR4, PT ;  /* 0x0000000407007c0c */ /* 0x000fe4000bf66270 */
[----:B------:R-:W-:Y:S01]  /*11ac0*/  LEA.HI.X R4, R2, UR5, R4, 0x1, P0 ;  /* 0x0000000502047c11 */ /* 0x000fe200080f0c04 */
[----:B------:R-:W-:Y:S01]  /*11ad0*/  UMOV UR5, 0xffffffff ;  /* 0xffffffff00057882 */ /* 0x000fe20000000000 */
[----:B------:R-:W-:-:S02]  /*11ae0*/  ISETP.GE.AND P2, PT, R8, UR4, PT ;  /* 0x0000000408007c0c */ /* 0x000fc4000bf46270 */
[----:B------:R-:W-:Y:S02]  /*11af0*/  ISETP.GE.AND P0, PT, R9, UR4, PT ;  /* 0x0000000409007c0c */ /* 0x000fe4000bf06270 */
[----:B------:R-:W-:Y:S01]  /*11b00*/  SHF.R.U32.HI R8, RZ, 0x3, R20 ;  /* 0x00000003ff087819 */ /* 0x000fe20000011614 */
[----:B------:R-:W-:Y:S10]  /*11b10*/  BRA.DIV UR5, `(.L_x_1383) ;  /* 0x0000003a05d87947 */ /* 0x000ff4000b800000 */
[----:B------:R-:W0:Y:S01]  /*11b20*/  SHFL.IDX PT, R3, R0, RZ, 0x181f ;  /* 0x00181fff00037589 */ /* 0x000e2200000e0000 */
[----:B------:R-:W-:Y:S02]  /*11b30*/  IMAD R29, R29, R6, RZ ;  /* 0x000000061d1d7224 */ /* 0x000fe400078e02ff */
[----:B------:R-:W-:Y:S01]  /*11b40*/  IMAD.IADD R26, R8, 0x1, R26 ;  /* 0x00000001081a7824 */ /* 0x000fe200078e021a */
[----:B------:R-:W1:Y:S04]  /*11b50*/  SHFL.IDX PT, R2, R4, RZ, 0x181f ;  /* 0x00181fff04027589 */ /* 0x000e6800000e0000 */
[----:B------:R-:W-:Y:S01]  /*11b60*/  ISETP.GE.AND P1, PT, R26, R29, PT ;  /* 0x0000001d1a00720c */ /* 0x000fe20003f26270 */
[----:B------:R-:W-:-:S12]  /*11b70*/  SHFL.IDX PT, R14, R0, 0x7, 0x181f ;  /* 0x00f81f00000e7f89 */ /* 0x000fd800000e0000 */
[----:B0-----:R-:W-:-:S05]  /*11b80*/  @!P1 LEA R5, P4, R7, R3, 0x1 ;  /* 0x0000000307059211 */ /* 0x001fca00078808ff */
[----:B-1----:R-:W-:Y:S02]  /*11b90*/  @!P1 IMAD.X R3, RZ, RZ, R2, P4 ;  /* 0x000000ffff039224 */ /* 0x002fe400020e0602 */
        /* <DEDUP_REMOVED lines=71> */
.L_x_1474:
[----:B------:R-:W-:Y:S01]  /*12010*/  VIADD R26, R26, 0x70 ;  /* 0x000000701a1a7836 */ /* 0x000fe20000000000 */
[----:B------:R-:W-:Y:S04]  /*12020*/  BSSY B0, `(.L_x_1384) ;  /* 0x000000b000007945 */ /* 0x000fe80003800000 */
[----:B------:R-:W-:-:S13]  /*12030*/  ISETP.GE.AND P1, PT, R26, R29, PT ;  /* 0x0000001d1a00720c */ /* 0x000fda0003f26270 */
[----:B------:R-:W-:Y:S05]  /*12040*/  @P1 BRA `(.L_x_1385) ;  /* 0x0000000000201947 */ /* 0x000fea0003800000 */
[----:B0-----:R-:W-:-:S05]  /*12050*/  LEA R2, P1, R7, R14, 0x1 ;  /* 0x0000000e07027211 */ /* 0x001fca00078208ff */
[----:B------:R-:W-:-:S05]  /*12060*/  IMAD.X R3, RZ, RZ, R4, P1 ;  /* 0x000000ffff037224 */ /* 0x000fca00008e0604 */
[----:B------:R-:W-:Y:S01]  /*12070*/  @!PT LDS RZ, [RZ] ;  /* 0x00000000fffff984 */ /* 0x000fe20000000800 */
[----:B------:R-:W-:Y:S01]  /*12080*/  @!PT LDS RZ, [RZ] ;  /* 0x00000000fffff984 */ /* 0x000fe20000000800 */
[----:B------:R-:W-:Y:S01]  /*12090*/  @!PT LDS RZ, [RZ] ;  /* 0x00000000fffff984 */ /* 0x000fe20000000800 */
[----:B------:R1:W-:Y:S04]  /*120a0*/  LDGSTS.E.BYPASS.LTC128B.128 [R33+0xfc00], desc[UR36][R2.64], !P3 ;  /* 0x0fc0000002217fae */ /* 0x0003e8000d901d64 */
[----:B------:R1:W-:Y:S04]  /*120b0*/  LDGSTS.E.BYPASS.LTC128B.128 [R33+0x13c00], desc[UR36][R2.64+0x80], !P2 ;  /* 0x13c0008002217fae */ /* 0x0003e8000d101d64 */
[----:B------:R1:W-:Y:S02]  /*120c0*/  LDGSTS.E.BYPASS.LTC128B.128 [R33+0x17c00], desc[UR36][R2.64+0x100], !P0 ;  /* 0x17c0010002217fae */ /* 0x0003e4000c101d64 */
.L_x_1385:
[----:B------:R-:W-:Y:S05]  /*120d0*/  BSYNC B0 ;  /* 0x0000000000007941 */ /* 0x000fea0003800000 */
.L_x_1384:
[----:B------:R-:W-:Y:S01]  /*120e0*/  NOP ;  /* 0x0000000000007918 */ /* 0x000fe20000000000 */
[----:B------:R-:W-:-:S13]  /*120f0*/  PLOP3.LUT P0, PT, PT, PT, PT, 0x80, 0x0 ;  /* 0x000000000000781c */ /* 0x000fda0003f0f070 */
.L_x_1386:
[----:B------:R-:W-:Y:S02]  /*12100*/  PLOP3.LUT P1, PT, P1, P0, PT, 0xa2, 0x0 ;  /* 0x000000000000781c */ /* 0x000fe40000f21472 */
[----:B------:R-:W-:-:S08]  /*12110*/  @P0 R2UR P1, UR4, R22 ;  /* 0x00000000160402ca */ /* 0x000fd00000020000 */
[----:B------:R-:W-:-:S05]  /*12120*/  @P0 PLOP3.LUT P0, PT, P1, PT, PT, 0x80, 0x0 ;  /* 0x000000000000081c */ /* 0x000fca0000f0f070 */
[----:B------:R-:W-:Y:S01]  /*12130*/  @!P1 SYNCS.ARRIVE.TRANS64.RED.A0T1 RZ, [UR4+0x2a800], RZ ;  /* 0x02a800ffffff99a7 */ /* 0x000fe20008200404 */
[----:B------:R-:W-:Y:S07]  /*12140*/  @!P1 ARRIVES.LDGSTSBAR.64.TRANSCNT [UR4+0x2a800] ;  /* 0x02a80000ff0099b0 */ /* 0x000fee0008000a84 */
[----:B------:R-:W-:Y:S05]  /*12150*/  @P0 BRA.U.ANY `(.L_x_1386) ;  /* 0xfffffffd00e80947 */ /* 0x000fea000393ffff */
[----:B01----:R-:W2:Y:S04]  /*12160*/  LDL.LU R3, [R1+0x14] ;  /* 0x0000140001037983 */ /* 0x003ea80000300800 */
[----:B------:R-:W3:Y:S01]  /*12170*/  LDL.LU R2, [R1+0x10] ;  /* 0x0000100001027983 */ /* 0x000ee20000300800 */
[----:B--2---:R-:W-:-:S05]  /*12180*/  VIADD R3, R3, 0x1 ;  /* 0x0000000103037836 */ /* 0x004fca0000000000 */
[----:B------:R-:W-:Y:S01]  /*12190*/  LEA.HI R0, R3, R3, RZ, 0x1 ;  /* 0x0000000303007211 */ /* 0x000fe200078f08ff */
[----:B------:R0:W-:Y:S03]  /*121a0*/  STL [R1+0x14], R3 ;  /* 0x0000140301007387 */ /* 0x0001e60000100800 */
[----:B------:R-:W-:-:S05]  /*121b0*/  LOP3.LUT R0, R0, 0xfffffffe, RZ, 0xc0, !PT ;  /* 0xfffffffe00007812 */ /* 0x000fca00078ec0ff */
[----:B0-----:R-:W-:Y:S02]  /*121c0*/  IMAD.IADD R3, R3, 0x1, -R0 ;  /* 0x0000000103037824 */ /* 0x001fe400078e0a00 */
[----:B---3--:R-:W-:-:S03]  /*121d0*/  VIADD R0, R2, 0xfffffffe ;  /* 0xfffffffe02007836 */ /* 0x008fc60000000000 */
[----:B------:R-:W-:Y:S01]  /*121e0*/  SHF.L.U32 R3, R3, 0x1f, RZ ;  /* 0x0000001f03037819 */ /* 0x000fe200000006ff */
[----:B------:R-:W-:Y:S01]  /*121f0*/  NOP ;  /* 0x0000000000007918 */ /* 0x000fe20000000000 */
[----:B------:R0:W-:Y:S01]  /*12200*/  SYNCS.ARRIVE.TRANS64.A1T0 RZ, [R22+URZ+0x2a800], RZ ;  /* 0x02a800ff16ff79a7 */ /* 0x0001e2000810003f */
[----:B------:R-:W-:Y:S01]  /*12210*/  BSSY B0, `(.L_x_1387) ;  /* 0x0000003000007945 */ /* 0x000fe20003800000 */
[----:B------:R-:W1:Y:S03]  /*12220*/  SYNCS.PHASECHK.TRANS64.TRYWAIT P0, [R22+URZ+0x2a820], R3 ;  /* 0x02a82003160075a7 */ /* 0x000e66000800017f */
[----:B01----:R-:W-:Y:S05]  /*12230*/  @!P0 BRA `(.L_x_1388) ;  /* 0x0000003c00c88947 */ /* 0x003fea0003800000 */
.L_x_1475:
[----:B------:R-:W-:Y:S05]  /*12240*/  BSYNC B0 ;  /* 0x0000000000007941 */ /* 0x000fea0003800000 */
.L_x_1387:
[----:B------:R-:W-:Y:S01]  /*12250*/  ISETP.GE.AND P0, PT, R0, R37, PT ;  /* 0x000000250000720c */ /* 0x000fe20003f06270 */
[----:B------:R-:W-:-:S12]  /*12260*/  BSSY B0, `(.L_x_1389) ;  /* 0x00000ff000007945 */ /* 0x000fd80003800000 */
[----:B------:R-:W-:Y:S05]  /*12270*/  @!P0 BRA `(.L_x_1390) ;  /* 0x0000000c00f48947 */ /* 0x000fea0003800000 */
[----:B------:R-:W-:Y:S02]  /*12280*/  IMAD.MOV.U32 R10, RZ, RZ, R25 ;  /* 0x000000ffff0a7224 */ /* 0x000fe400078e0019 */
[----:B------:R-:W-:Y:S02]  /*12290*/  IMAD.MOV.U32 R20, RZ, RZ, R27 ;  /* 0x000000ffff147224 */ /* 0x000fe400078e001b */
[----:B------:R-:W-:-:S07]  /*122a0*/  IMAD.MOV.U32 R29, RZ, RZ, R24 ;  /* 0x000000ffff1d7224 */ /* 0x000fce00078e0018 */
.L_x_1403:
[----:B------:R-:W1:Y:S01]  /*122b0*/  S2R R2, SR_TID.X ;  /* 0x0000000000027919 */ /* 0x000e620000002100 */
[----:B0-----:R-:W0:Y:S01]  /*122c0*/  LDC R3, c[0x0][0x430] ;  /* 0x00010c00ff037b82 */ /* 0x001e220000000800 */
[----:B------:R-:W2:Y:S01]  /*122d0*/  LDL R7, [R1+0x4] ;  /* 0x0000040001077983 */ /* 0x000ea20000100800 */
[----:B------:R-:W3:Y:S01]  /*122e0*/  S2R R5, SR_TID.X ;  /* 0x0000000000057919 */ /* 0x000ee20000002100 */
[----:B-1----:R-:W-:-:S04]  /*122f0*/  LOP3.LUT R2, R2, 0x7f, RZ, 0xc0, !PT ;  /* 0x0000007f02027812 */ /* 0x002fc800078ec0ff */
[----:B------:R-:W-:Y:S02]  /*12300*/  SHF.R.U32.HI R4, RZ, 0x3, R2 ;  /* 0x00000003ff047819 */ /* 0x000fe40000011602 */
[----:B------:R-:W4:Y:S01]  /*12310*/  LDL R2, [R1] ;  /* 0x0000000001027983 */ /* 0x000f220000100800 */
[----:B0-----:R-:W-:Y:S01]  /*12320*/  ISETP.NE.AND P0, PT, R3, 0x1, PT ;  /* 0x000000010300780c */ /* 0x001fe20003f05270 */
[----:B---3--:R-:W-:-:S05]  /*12330*/  IMAD.SHL.U32 R6, R5, 0x10, RZ ;  /* 0x0000001005067824 */ /* 0x008fca00078e00ff */
[----:B------:R-:W-:-:S04]  /*12340*/  LOP3.LUT R6, R4, 0x70, R6, 0xf8, !PT ;  /* 0x0000007004067812 */ /* 0x000fc800078ef806 */
[----:B------:R-:W-:-:S03]  /*12350*/  ISETP.GT.U32.AND P2, PT, R6, 0x5f, PT ;  /* 0x0000005f0600780c */ /* 0x000fc60003f44070 */
[----:B------:R-:W0:Y:S01]  /*12360*/  @P0 LDC R3, c[0x0][0x434] ;  /* 0x00010d00ff030b82 */ /* 0x000e220000000800 */
[----:B------:R-:W-:-:S09]  /*12370*/  IMAD R8, R0, 0x60, R36 ;  /* 0x0000006000087824 */ /* 0x000fd200078e0224 */
[----:B------:R-:W1:Y:S01]  /*12380*/  @!P2 LDC.64 R4, c[0x0][0x428] ;  /* 0x00010a00ff04ab82 */ /* 0x000e620000000a00 */
[----:B------:R-:W-:-:S04]  /*12390*/  IMAD.IADD R8, R6, 0x1, R8 ;  /* 0x0000000106087824 */ /* 0x000fc800078e0208 */
[----:B------:R-:W-:Y:S02]  /*123a0*/  IMAD.MOV.U32 R6, RZ, RZ, R8 ;  /* 0x000000ffff067224 */ /* 0x000fe400078e0008 */
[----:B0-----:R-:W-:Y:S01]  /*123b0*/  @P0 IMAD.HI.U32 R3, R8, R3, RZ ;  /* 0x0000000308030227 */ /* 0x001fe200078e00ff */
[----:B----4-:R-:W-:Y:S02]  /*123c0*/  LOP3.LUT P1, RZ, R2, 0x10, RZ, 0xc0, !PT ;  /* 0x0000001002ff7812 */ /* 0x010fe4000782c0ff */
[----:B------:R-:W0:Y:S02]  /*123d0*/  @P0 LDC R2, c[0x0][0x438] ;  /* 0x00010e00ff020b82 */ /* 0x000e240000000800 */
[----:B0-----:R-:W-:-:S04]  /*123e0*/  @P0 SHF.R.U32.HI R6, RZ, R2, R3 ;  /* 0x00000002ff060219 */ /* 0x001fc80000011603 */
[--C-:B------:R-:W-:Y:S01]  /*123f0*/  @!P2 SHF.R.S32.HI R3, RZ, 0x1f, R6.reuse ;  /* 0x0000001fff03a819 */ /* 0x100fe20000011406 */
[----:B------:R-:W-:-:S04]  /*12400*/  @!P2 IMAD.MOV.U32 R2, RZ, RZ, R6 ;  /* 0x000000ffff02a224 */ /* 0x000fc800078e0006 */
[----:B-1----:R-:W-:-:S04]  /*12410*/  @!P2 IMAD.WIDE.U32 R2, R31, R4, R2 ;  /* 0x000000041f02a225 */ /* 0x002fc800078e0002 */
[----:B--2---:R-:W-:-:S04]  /*12420*/  @!P2 IMAD R4, R7, R4, RZ ;  /* 0x000000040704a224 */ /* 0x004fc800078e02ff */
[----:B------:R-:W-:Y:S02]  /*12430*/  @!P2 IMAD R7, R31, R5, R4 ;  /* 0x000000051f07a224 */ /* 0x000fe400078e0204 */
[----:B------:R-:W0:Y:S02]  /*12440*/  @!P2 LDC.64 R4, c[0x0][0x418] ;  /* 0x00010600ff04ab82 */ /* 0x000e240000000a00 */
[----:B------:R-:W-:Y:S02]  /*12450*/  @!P2 IMAD.IADD R3, R7, 0x1, R3 ;  /* 0x000000010703a824 */ /* 0x000fe400078e0203 */
[----:B------:R-:W-:Y:S01]  /*12460*/  IMAD.MOV.U32 R7, RZ, RZ, RZ ;  /* 0x000000ffff077224 */ /* 0x000fe200078e00ff */
[----:B0-----:R-:W-:-:S04]  /*12470*/  @!P2 LEA R4, P0, R2, R4, 0x2 ;  /* 0x000000040204a211 */ /* 0x001fc800078010ff */
[----:B------:R-:W-:-:S05]  /*12480*/  @!P2 LEA.HI.X R5, R2, R5, R3, 0x2, P0 ;  /* 0x000000050205a211 */ /* 0x000fca00000f1403 */
[----:B------:R0:W5:Y:S01]  /*12490*/  @!P2 LDG.E R7, desc[UR36][R4.64] ;  /* 0x000000240407a981 */ /* 0x000162000c1e1900 */
[----:B------:R-:W-:Y:S01]  /*124a0*/  VIADD R25, R10, 0x1 ;  /* 0x000000010a197836 */ /* 0x000fe20000000000 */
[----:B------:R-:W-:Y:S05]  /*124b0*/  YIELD ;  /* 0x0000000000007946 */ /* 0x000fea0003800000 */
[----:B------:R-:W-:Y:S01]  /*124c0*/  ISETP.NE.AND P0, PT, R25, 0x2, PT ;  /* 0x000000021900780c */ /* 0x000fe20003f05270 */
[----:B------:R-:W-:Y:S01]  /*124d0*/  IMAD.MOV R3, RZ, RZ, -R6 ;  /* 0x000000ffff037224 */ /* 0x000fe200078e0a06 */
[----:B------:R-:W-:Y:S02]  /*124e0*/  ULDC UR4, c[0x0][0x430] ;  /* 0x00010c0000047ab9 */ /* 0x000fe40000000800 */
[----:B------:R-:W-:Y:S01]  /*124f0*/  SEL R27, RZ, 0x1, P0 ;  /* 0x00000001ff1b7807 */ /* 0x000fe20000000000 */
[----:B------:R-:W-:Y:S01]  /*12500*/  IMAD R8, R3, UR4, R8 ;  /* 0x0000000403087c24 */ /* 0x000fe2000f8e0208 */
[----:B------:R-:W-:Y:S01]  /*12510*/  SEL R25, R25, RZ, P0 ;  /* 0x000000ff19197207 */ /* 0x000fe20000000000 */
[----:B------:R-:W-:Y:S01]  /*12520*/  IMAD.MOV.U32 R24, RZ, RZ, R0 ;  /* 0x000000ffff187224 */ /* 0x000fe200078e0000 */
[----:B------:R-:W-:Y:S01]  /*12530*/  LOP3.LUT R27, R20, R27, RZ, 0x3c, !PT ;  /* 0x0000001b141b7212 */ /* 0x000fe200078e3cff */
[----:B0-----:R-:W-:Y:S06]  /*12540*/  @!P1 BRA `(.L_x_1391) ;  /* 0x0000000000049947 */ /* 0x001fec0003800000 */
[----:B------:R-:W-:Y:S01]  /*12550*/  BPT.TRAP 0x1 ;  /* 0x000000040000795c */ /* 0x000fe20000300000 */
.L_x_1391:
[----:B------:R-:W-:Y:S01]  /*12560*/  IMAD R6, R25, 0x8, R22 ;  /* 0x0000000819067824 */ /* 0x000fe200078e0216 */
[----:B------:R-:W-:Y:S01]  /*12570*/  SHF.L.U32 R3, R27, 0x1f, RZ ;  /* 0x0000001f1b037819 */ /* 0x000fe200000006ff */
[----:B------:R-:W-:Y:S03]  /*12580*/  BSSY B1, `(.L_x_1392) ;  /* 0x0000003000017945 */ /* 0x000fe60003800000 */
[----:B------:R-:W0:Y:S02]  /*12590*/  SYNCS.PHASECHK.TRANS64.TRYWAIT P0, [R6+URZ+0x2a840], R3 ;  /* 0x02a84003060075a7 */ /* 0x000e24000800017f */
[----:B0-----:R-:W-:Y:S05]  /*125a0*/  @!P0 BRA `(.L_x_1393) ;  /* 0x0000003c00008947 */ /* 0x001fea0003800000 */
.L_x_1476:
[----:B------:R-:W-:Y:S05]  /*125b0*/  BSYNC B1 ;  /* 0x0000000000017941 */ /* 0x000fea0003800000 */
.L_x_1392:
[----:B------:R-:W2:Y:S01]  /*125c0*/  LDL R0, [R1] ;  /* 0x0000000001007983 */ /* 0x000ea20000100800 */
[----:B------:R-:W-:Y:S01]  /*125d0*/  SHF.R.S32.HI R21, RZ, 0x1f, R8 ;  /* 0x0000001fff157819 */ /* 0x000fe20000011408 */
[----:B------:R-:W-:Y:S01]  /*125e0*/  ULDC.64 UR4, c[0x0][0x300] ;  /* 0x0000c00000047ab9 */ /* 0x000fe20000000a00 */
[----:B-----5:R-:W-:Y:S01]  /*125f0*/  SHF.R.S32.HI R26, RZ, 0x1f, R7 ;  /* 0x0000001fff1a7819 */ /* 0x020fe20000011407 */
[----:B0-----:R-:W-:-:S04]  /*12600*/  IMAD.WIDE.U32 R2, R8, UR4, RZ ;  /* 0x0000000408027c25 */ /* 0x001fc8000f8e00ff */
[----:B------:R-:W-:Y:S01]  /*12610*/  IMAD R4, R25, 0x4800, R32 ;  /* 0x0000480019047824 */ /* 0x000fe200078e0220 */
[C---:B--2---:R-:W-:Y:S02]  /*12620*/  LOP3.LUT P3, RZ, R0.reuse, 0x4, RZ, 0xc0, !PT ;  /* 0x0000000400ff7812 */ /* 0x044fe4000786c0ff */
[C---:B------:R-:W-:Y:S02]  /*12630*/  LOP3.LUT P2, RZ, R0.reuse, 0x2, RZ, 0xc0, !PT ;  /* 0x0000000200ff7812 */ /* 0x040fe4000784c0ff */
[----:B------:R-:W-:Y:S01]  /*12640*/  LOP3.LUT P1, RZ, R0, 0x1, RZ, 0xc0, !PT ;  /* 0x0000000100ff7812 */ /* 0x000fe2000782c0ff */
[----:B------:R-:W-:-:S04]  /*12650*/  IMAD R0, R21, UR4, RZ ;  /* 0x0000000415007c24 */ /* 0x000fc8000f8e02ff */
        /* <DEDUP_REMOVED lines=59> */
.L_x_1490:
        /* <DEDUP_REMOVED lines=10> */
.L_x_1395:
[----:B------:R-:W-:Y:S02]  /*12ab0*/  PLOP3.LUT P1, PT, P1, P0, PT, 0xa2, 0x0 ;  /* 0x000000000000781c */ /* 0x000fe40000f21472 */
[----:B------:R-:W-:-:S08]  /*12ac0*/  @P0 R2UR P1, UR4, R6 ;  /* 0x00000000060402ca */ /* 0x000fd00000020000 */
[----:B------:R-:W-:-:S05]  /*12ad0*/  @P0 PLOP3.LUT P0, PT, P1, PT, PT, 0x80, 0x0 ;  /* 0x000000000000081c */ /* 0x000fca0000f0f070 */
[----:B------:R-:W-:Y:S01]  /*12ae0*/  @!P1 SYNCS.ARRIVE.TRANS64.RED.A0T1 RZ, [UR4+0x2a830], RZ ;  /* 0x02a830ffffff99a7 */ /* 0x000fe20008200404 */
[----:B------:R-:W-:Y:S07]  /*12af0*/  @!P1 ARRIVES.LDGSTSBAR.64.TRANSCNT [UR4+0x2a830] ;  /* 0x02a83000ff0099b0 */ /* 0x000fee0008000a84 */
[----:B------:R-:W-:Y:S05]  /*12b00*/  @P0 BRA.U.ANY `(.L_x_1395) ;  /* 0xfffffffd00e80947 */ /* 0x000fea000393ffff */
[----:B------:R-:W-:Y:S01]  /*12b10*/  NOP ;  /* 0x0000000000007918 */ /* 0x000fe20000000000 */
[----:B-1----:R-:W2:Y:S02]  /*12b20*/  LDL R2, [R1] ;  /* 0x0000000001027983 */ /* 0x002ea40000100800 */
[----:B--2---:R-:W-:-:S13]  /*12b30*/  LOP3.LUT P2, RZ, R2, 0x10, RZ, 0xc0, !PT ;  /* 0x0000001002ff7812 */ /* 0x004fda000784c0ff */
[----:B------:R-:W-:Y:S05]  /*12b40*/  @!P2 BRA `(.L_x_1396) ;  /* 0x000000000004a947 */ /* 0x000fea0003800000 */
[----:B------:R-:W-:Y:S01]  /*12b50*/  BPT.TRAP 0x1 ;  /* 0x000000040000795c */ /* 0x000fe20000300000 */
.L_x_1396:
[----:B------:R1:W-:Y:S01]  /*12b60*/  SYNCS.ARRIVE.TRANS64.A1T0 RZ, [R6+URZ+0x2a830], RZ ;  /* 0x02a830ff06ff79a7 */ /* 0x0003e2000810003f */
[----:B------:R-:W-:Y:S05]  /*12b70*/  @!P2 BRA `(.L_x_1397) ;  /* 0x000000000004a947 */ /* 0x000fea0003800000 */
[----:B------:R-:W-:Y:S01]  /*12b80*/  BPT.TRAP 0x1 ;  /* 0x000000040000795c */ /* 0x000fe20000300000 */
.L_x_1397:
[----:B------:R-:W-:Y:S01]  /*12b90*/  SHF.L.U32 R2, R20, 0x1f, RZ ;  /* 0x0000001f14027819 */ /* 0x000fe200000006ff */
[----:B0-----:R-:W-:Y:S01]  /*12ba0*/  IMAD R5, R10, 0x8, R22 ;  /* 0x000000080a057824 */ /* 0x001fe200078e0216 */
[----:B------:R-:W-:Y:S03]  /*12bb0*/  BSSY B1, `(.L_x_1398) ;  /* 0x0000003000017945 */ /* 0x000fe60003800000 */
[----:B------:R-:W0:Y:S02]  /*12bc0*/  SYNCS.PHASECHK.TRANS64.TRYWAIT P0, [R5+URZ+0x2a860], R2 ;  /* 0x02a86002050075a7 */ /* 0x000e24000800017f */
[----:B0-----:R-:W-:Y:S05]  /*12bd0*/  @!P0 BRA `(.L_x_1399) ;  /* 0x0000003c00648947 */ /* 0x001fea0003800000 */
.L_x_1491:
[----:B------:R-:W-:Y:S05]  /*12be0*/  BSYNC B1 ;  /* 0x0000000000017941 */ /* 0x000fea0003800000 */
.L_x_1398:
[----:B------:R-:W2:Y:S01]  /*12bf0*/  S2R R3, SR_TID.X ;  /* 0x0000000000037919 */ /* 0x000ea20000002100 */
[----:B------:R-:W-:Y:S01]  /*12c00*/  UMOV UR4, 0xffffffff ;  /* 0xffffffff00047882 */ /* 0x000fe20000000000 */
[----:B-1----:R-:W-:Y:S01]  /*12c10*/  IMAD R6, R29, -0x60, R35 ;  /* 0xffffffa01d067824 */ /* 0x002fe200078e0223 */
[----:B------:R-:W-:Y:S01]  /*12c20*/  LOP3.LUT P0, RZ, R28, 0x2, RZ, 0xc0, !PT ;  /* 0x000000021cff7812 */ /* 0x000fe2000780c0ff */
[----:B------:R-:W-:Y:S01]  /*12c30*/  IMAD R4, R10, 0x3000, R32 ;  /* 0x000030000a047824 */ /* 0x000fe200078e0220 */
[----:B--2---:R-:W-:-:S04]  /*12c40*/  LOP3.LUT R3, R3, 0x7f, RZ, 0xc0, !PT ;  /* 0x0000007f03037812 */ /* 0x004fc800078ec0ff */
[----:B------:R-:W-:-:S05]  /*12c50*/  SHF.R.U32.HI R3, RZ, 0x3, R3 ;  /* 0x00000003ff037819 */ /* 0x000fca0000011603 */
[----:B------:R-:W-:Y:S01]  /*12c60*/  IMAD.IADD R6, R6, 0x1, -R3 ;  /* 0x0000000106067824 */ /* 0x000fe200078e0a03 */
[----:B------:R-:W-:Y:S06]  /*12c70*/  BRA.DIV UR4, `(.L_x_1400) ;  /* 0x0000003e04507947 */ /* 0x000fec000b800000 */
[----:B0-----:R-:W0:Y:S01]  /*12c80*/  SHFL.IDX PT, R2, R17, RZ, 0x181f ;  /* 0x00181fff11027589 */ /* 0x001e2200000e0000 */
        /* <DEDUP_REMOVED lines=44> */
.L_x_1505:
        /* <DEDUP_REMOVED lines=21> */
.L_x_1401:
[----:B------:R-:W-:Y:S02]  /*130a0*/  PLOP3.LUT P1, PT, P1, P0, PT, 0xa2, 0x0 ;  /* 0x000000000000781c */ /* 0x000fe40000f21472 */
[----:B------:R-:W-:-:S08]  /*130b0*/  @P0 R2UR P1, UR4, R5 ;  /* 0x00000000050402ca */ /* 0x000fd00000020000 */
[----:B------:R-:W-:-:S05]  /*130c0*/  @P0 PLOP3.LUT P0, PT, P1, PT, PT, 0x80, 0x0 ;  /* 0x000000000000081c */ /* 0x000fca0000f0f070 */
[----:B------:R-:W-:Y:S01]  /*130d0*/  @!P1 SYNCS.ARRIVE.TRANS64.RED.A0T1 RZ, [UR4+0x2a850], RZ ;  /* 0x02a850ffffff99a7 */ /* 0x000fe20008200404 */
[----:B------:R-:W-:Y:S07]  /*130e0*/  @!P1 ARRIVES.LDGSTSBAR.64.TRANSCNT [UR4+0x2a850] ;  /* 0x02a85000ff0099b0 */ /* 0x000fee0008000a84 */
[----:B------:R-:W-:Y:S05]  /*130f0*/  @P0 BRA.U.ANY `(.L_x_1401) ;  /* 0xfffffffd00e80947 */ /* 0x000fea000393ffff */
[----:B------:R-:W-:Y:S01]  /*13100*/  NOP ;  /* 0x0000000000007918 */ /* 0x000fe20000000000 */
[----:B------:R-:W2:Y:S02]  /*13110*/  LDL R0, [R1] ;  /* 0x0000000001007983 */ /* 0x000ea40000100800 */
[----:B--2---:R-:W-:-:S13]  /*13120*/  LOP3.LUT P2, RZ, R0, 0x10, RZ, 0xc0, !PT ;  /* 0x0000001000ff7812 */ /* 0x004fda000784c0ff */
[----:B------:R-:W-:Y:S05]  /*13130*/  @!P2 BRA `(.L_x_1402) ;  /* 0x000000000004a947 */ /* 0x000fea0003800000 */
[----:B------:R-:W-:Y:S01]  /*13140*/  BPT.TRAP 0x1 ;  /* 0x000000040000795c */ /* 0x000fe20000300000 */
.L_x_1402:
        /* <DEDUP_REMOVED lines=9> */
[----:B------:R-:W-:Y:S02]  /*131e0*/  IMAD.IADD R23, R7, 0x1, R3 ;  /* 0x0000000107177824 */ /* 0x000fe400078e0203 */
[----:B------:R-:W-:Y:S02]  /*131f0*/  IMAD.MOV.U32 R10, RZ, RZ, R25 ;  /* 0x000000ffff0a7224 */ /* 0x000fe400078e0019 */
[----:B------:R-:W-:Y:S01]  /*13200*/  IMAD.MOV.U32 R20, RZ, RZ, R27 ;  /* 0x000000ffff147224 */ /* 0x000fe200078e001b */
[----:B------:R-:W-:Y:S01]  /*13210*/  LEA.HI.X R23, R2, UR5, R23, 0x1, P0 ;  /* 0x0000000502177c11 */ /* 0x000fe200080f0c17 */
[----:B------:R-:W-:Y:S01]  /*13220*/  IMAD.MOV.U32 R29, RZ, RZ, R24 ;  /* 0x000000ffff1d7224 */ /* 0x000fe200078e0018 */
[----:B------:R-:W-:-:S13]  /*13230*/  ISETP.GT.AND P0, PT, R24, R37, PT ;  /* 0x000000251800720c */ /* 0x000fda0003f04270 */
[----:B-1----:R-:W-:Y:S05]  /*13240*/  @P0 BRA `(.L_x_1403) ;  /* 0xfffffff000180947 */ /* 0x002fea000383ffff */
.L_x_1390:
[----:B------:R-:W-:Y:S05]  /*13250*/  BSYNC B0 ;  /* 0x0000000000007941 */ /* 0x000fea0003800000 */
.L_x_1389:
        /* <DEDUP_REMOVED lines=17> */
.L_x_1405:
[----:B------:R-:W-:Y:S05]  /*13370*/  BSYNC B0 ;  /* 0x0000000000007941 */ /* 0x000fea0003800000 */
.L_x_1404:
[----:B------:R-:W2:Y:S02]  /*13380*/  LDL R0, [R1] ;  /* 0x0000000001007983 */ /* 0x000ea40000100800 */
[----:B--2---:R-:W-:-:S13]  /*13390*/  LOP3.LUT P0, RZ, R0, 0x10, RZ, 0xc0, !PT ;  /* 0x0000001000ff7812 */ /* 0x004fda000780c0ff */
[----:B------:R-:W-:Y:S05]  /*133a0*/  @!P0 BRA `(.L_x_1406) ;  /* 0x0000000000048947 */ /* 0x000fea0003800000 */
[----:B------:R-:W-:Y:S01]  /*133b0*/  BPT.TRAP 0x1 ;  /* 0x000000040000795c */ /* 0x000fe20000300000 */
.L_x_1406:
[----:B------:R-:W-:Y:S01]  /*133c0*/  IMAD R0, R25, 0x8, R22 ;  /* 0x0000000819007824 */ /* 0x000fe200078e0216 */
[----:B0-----:R-:W-:Y:S01]  /*133d0*/  SHF.L.U32 R3, R27, 0x1f, RZ ;  /* 0x0000001f1b037819 */ /* 0x001fe200000006ff */
[----:B------:R-:W-:Y:S01]  /*133e0*/  BSSY B0, `(.L_x_1407) ;  /* 0x0000004000007945 */ /* 0x000fe20003800000 */
[----:B------:R-:W-:Y:S02]  /*133f0*/  IMAD R6, R24, -0x60, R35 ;  /* 0xffffffa018067824 */ /* 0x000fe400078e0223 */
[----:B------:R-:W0:Y:S02]  /*13400*/  SYNCS.PHASECHK.TRANS64.TRYWAIT P0, [R0+URZ+0x2a860], R3 ;  /* 0x02a86003000075a7 */ /* 0x000e24000800017f */
[----:B0-----:R-:W-:Y:S05]  /*13410*/  @!P0 BRA `(.L_x_1408) ;  /* 0x0000003c00588947 */ /* 0x001fea0003800000 */
.L_x_1506:
[----:B------:R-:W-:Y:S05]  /*13420*/  BSYNC B0 ;  /* 0x0000000000007941 */ /* 0x000fea0003800000 */
.L_x_1407:
        /* <DEDUP_REMOVED lines=57> */
.L_x_1520:
        /* <DEDUP_REMOVED lines=11> */
.L_x_1410:
[----:B------:R-:W-:Y:S02]  /*13870*/  PLOP3.LUT P1, PT, P1, P0, PT, 0xa2, 0x0 ;  /* 0x000000000000781c */ /* 0x000fe40000f21472 */
[----:B------:R-:W-:-:S08]  /*13880*/  @P0 R2UR P1, UR4, R0 ;  /* 0x00000000000402ca */ /* 0x000fd00000020000 */
[----:B------:R-:W-:-:S05]  /*13890*/  @P0 PLOP3.LUT P0, PT, P1, PT, PT, 0x80, 0x0 ;  /* 0x000000000000081c */ /* 0x000fca0000f0f070 */
[----:B------:R-:W-:Y:S01]  /*138a0*/  @!P1 SYNCS.ARRIVE.TRANS64.RED.A0T1 RZ, [UR4+0x2a850], RZ ;  /* 0x02a850ffffff99a7 */ /* 0x000fe20008200404 */
[----:B------:R-:W-:Y:S07]  /*138b0*/  @!P1 ARRIVES.LDGSTSBAR.64.TRANSCNT [UR4+0x2a850] ;  /* 0x02a85000ff0099b0 */ /* 0x000fee0008000a84 */
[----:B------:R-:W-:Y:S05]  /*138c0*/  @P0 BRA.U.ANY `(.L_x_1410) ;  /* 0xfffffffd00e80947 */ /* 0x000fea000393ffff */
[----:B------:R-:W-:Y:S01]  /*138d0*/  NOP ;  /* 0x0000000000007918 */ /* 0x000fe20000000000 */
[----:B0-----:R-:W2:Y:S02]  /*138e0*/  LDL R2, [R1] ;  /* 0x0000000001027983 */ /* 0x001ea40000100800 */
[----:B--2---:R-:W-:-:S13]  /*138f0*/  LOP3.LUT P2, RZ, R2, 0x10, RZ, 0xc0, !PT ;  /* 0x0000001002ff7812 */ /* 0x004fda000784c0ff */
[----:B------:R-:W-:Y:S05]  /*13900*/  @!P2 BRA `(.L_x_1411) ;  /* 0x000000000004a947 */ /* 0x000fea0003800000 */
[----:B------:R-:W-:Y:S01]  /*13910*/  BPT.TRAP 0x1 ;  /* 0x000000040000795c */ /* 0x000fe20000300000 */
.L_x_1411:
[----:B------:R-:W-:Y:S01]  /*13920*/  VIADD R25, R25, 0x1 ;  /* 0x0000000119197836 */ /* 0x000fe20000000000 */
[----:B------:R0:W-:Y:S04]  /*13930*/  SYNCS.ARRIVE.TRANS64.A1T0 RZ, [R0+URZ+0x2a850], RZ ;  /* 0x02a850ff00ff79a7 */ /* 0x0001e8000810003f */
[----:B------:R-:W-:-:S04]  /*13940*/  ISETP.NE.AND P0, PT, R25, 0x2, PT ;  /* 0x000000021900780c */ /* 0x000fc80003f05270 */
[----:B0-----:R-:W-:Y:S02]  /*13950*/  SEL R0, RZ, 0x1, P0 ;  /* 0x00000001ff007807 */ /* 0x001fe40000000000 */
[----:B------:R-:W-:Y:S02]  /*13960*/  SEL R25, R25, RZ, P0 ;  /* 0x000000ff19197207 */ /* 0x000fe40000000000 */
[----:B------:R-:W-:-:S07]  /*13970*/  LOP3.LUT R27, R27, R0, RZ, 0x3c, !PT ;  /* 0x000000001b1b7212 */ /* 0x000fce00078e3cff */
.L_x_1368:
[----:B------:R-:W-:Y:S05]  /*13980*/  BSYNC B7 ;  /* 0x0000000000077941 */ /* 0x000fea0003800000 */
.L_x_1366:
[----:B------:R-:W2:Y:S02]  /*13990*/  LDL R0, [R1] ;  /* 0x0000000001007983 */ /* 0x000ea40000100800 */
[----:B--2---:R-:W-:-:S13]  /*139a0*/  LOP3.LUT P0, RZ, R0, 0x100, RZ, 0xc0, !PT ;  /* 0x0000010000ff7812 */ /* 0x004fda000780c0ff */
        /* <DEDUP_REMOVED lines=10> */
.L_x_1412:
        /* <DEDUP_REMOVED lines=8> */
[----:B------:R-:W1:Y:S02]  /*13ad0*/  @!P1 LDC.64 R2, c[0x0][0xc80] ;  /* 0x00032000ff029b82 */ /* 0x000e640000000a00 */
[----:B-1----:R-:W-:-:S06]  /*13ae0*/  @!P1 IMAD.WIDE R2, R5, 0x4, R2 ;  /* 0x0000000405029825 */ /* 0x002fcc00078e0202 */
[----:B------:R-:W2:Y:S01]  /*13af0*/  @!P1 LDG.E R2, desc[UR36][R2.64] ;  /* 0x0000002402029981 */ /* 0x000ea2000c1e1900 */
[----:B------:R-:W-:Y:S01]  /*13b00*/  IMAD.MOV.U32 R5, RZ, RZ, RZ ;  /* 0x000000ffff057224 */ /* 0x000fe200078e00ff */
[C---:B------:R-:W-:Y:S02]  /*13b10*/  ISETP.GE.U32.AND P2, PT, R8.reuse, 0x2, PT ;  /* 0x000000020800780c */ /* 0x040fe40003f46070 */
[C---:B------:R-:W-:Y:S01]  /*13b20*/  ISETP.GE.U32.AND P3, PT, R8.reuse, 0x4, PT ;  /* 0x000000040800780c */ /* 0x040fe20003f66070 */
[----:B------:R-:W-:Y:S01]  /*13b30*/  SHFL.IDX PT, R0, R16, RZ, 0x1f ;  /* 0x00001fff10007589 */ /* 0x000fe200000e0000 */
[C---:B------:R-:W-:Y:S02]  /*13b40*/  ISETP.GE.U32.AND P4, PT, R8.reuse, 0x8, PT ;  /* 0x000000080800780c */ /* 0x040fe40003f86070 */
[C---:B------:R-:W-:Y:S01]  /*13b50*/  ISETP.GE.U32.AND P5, PT, R8.reuse, 0x10, PT ;  /* 0x000000100800780c */ /* 0x040fe20003fa6070 */
[----:B------:R-:W-:Y:S01]  /*13b60*/  SHFL.IDX PT, R4, R16, 0x1, 0x1f ;  /* 0x00201f0010047f89 */ /* 0x000fe200000e0000 */
[----:B--2---:R-:W-:Y:S01]  /*13b70*/  @!P1 IMAD.MOV.U32 R5, RZ, RZ, R2 ;  /* 0x000000ffff059224 */ /* 0x004fe200078e0002 */
[----:B------:R-:W-:-:S04]  /*13b80*/  ISETP.NE.AND P1, PT, R8, RZ, PT ;  /* 0x000000ff0800720c */ /* 0x000fc80003f25270 */
[----:B------:R-:W1:Y:S02]  /*13b90*/  SHFL.UP PT, R14, R5, 0x1, RZ ;  /* 0x04200000050e7989 */ /* 0x000e6400000e00ff */
[----:B-1----:R-:W-:-:S05]  /*13ba0*/  SEL R6, R14, RZ, P1 ;  /* 0x000000ff0e067207 */ /* 0x002fca0000800000 */
[----:B------:R-:W-:-:S05]  /*13bb0*/  IMAD.IADD R6, R5, 0x1, R6 ;  /* 0x0000000105067824 */ /* 0x000fca00078e0206 */
        /* <DEDUP_REMOVED lines=12> */
[----:B------:R1:W2:Y:S02]  /*13c80*/  SHFL.IDX PT, R14, R6, 0x1f, 0x1f ;  /* 0x03e01f00060e7f89 */ /* 0x0002a400000e0000 */
.L_x_1530:
[----:B------:R-:W-:Y:S02]  /*13c90*/  ULDC UR4, c[0x0][0xc38] ;  /* 0x00030e0000047ab9 */ /* 0x000fe40000000800 */
[----:B------:R-:W-:-:S04]  /*13ca0*/  IMAD.U32 R7, RZ, RZ, UR4 ;  /* 0x00000004ff077e24 */ /* 0x000fc8000f8e00ff */
[----:B--2---:R-:W-:-:S04]  /*13cb0*/  IMAD R14, R14, R7, RZ ;  /* 0x000000070e0e7224 */ /* 0x004fc800078e02ff */
[----:B------:R-:W-:-:S05]  /*13cc0*/  IMAD.IADD R9, R4, 0x1, R14 ;  /* 0x0000000104097824 */ /* 0x000fca00078e020e */
[----:B------:R-:W-:-:S13]  /*13cd0*/  ISETP.GT.AND P6, PT, R9, R0, PT ;  /* 0x000000000900720c */ /* 0x000fda0003fc4270 */
[----:B------:R-:W-:Y:S05]  /*13ce0*/  @P6 BRA `(.L_x_1415) ;  /* 0x00000000009c6947 */ /* 0x000fea0003800000 */
.L_x_1420:
[----:B------:R-:W2:Y:S01]  /*13cf0*/  LDC R2, c[0x0][0xc3c] ;  /* 0x00030f00ff027b82 */ /* 0x000ea20000000800 */
[----:B------:R-:W-:-:S05]  /*13d00*/  VIADD R19, R19, 0x1f ;  /* 0x0000001f13137836 */ /* 0x000fca0000000000 */
[----:B--2---:R-:W-:-:S13]  /*13d10*/  ISETP.GE.AND P6, PT, R19, R2, PT ;  /* 0x000000021300720c */ /* 0x004fda0003fc6270 */
[----:B------:R-:W-:Y:S05]  /*13d20*/  @P6 BRA `(.L_x_1416) ;  /* 0x0000000400d06947 */ /* 0x000fea0003800000 */
[----:B------:R-:W2:Y:S01]  /*13d30*/  S2R R3, SR_TID.X ;  /* 0x0000000000037919 */ /* 0x000ea20000002100 */
[----:B------:R-:W-:Y:S01]  /*13d40*/  BSSY B0, `(.L_x_1417) ;  /* 0x0000009000007945 */ /* 0x000fe20003800000 */
[----:B------:R-:W-:Y:S01]  /*13d50*/  IMAD.MOV.U32 R5, RZ, RZ, RZ ;  /* 0x000000ffff057224 */ /* 0x000fe200078e00ff */
[----:B--2---:R-:W-:-:S05]  /*13d60*/  LOP3.LUT R3, R3, 0x1f, RZ, 0xc0, !PT ;  /* 0x0000001f03037812 */ /* 0x004fca00078ec0ff */
[----:B------:R-:W-:-:S05]  /*13d70*/  IMAD.IADD R7, R19, 0x1, R3 ;  /* 0x0000000113077824 */ /* 0x000fca00078e0203 */
[----:B------:R-:W-:-:S13]  /*13d80*/  ISETP.GE.OR P6, PT, R7, R2, !P0 ;  /* 0x000000020700720c */ /* 0x000fda00047c6670 */
[----:B------:R-:W-:Y:S05]  /*13d90*/  @P6 BRA `(.L_x_1418) ;  /* 0x00000000000c6947 */ /* 0x000fea0003800000 */
[----:B------:R-:W2:Y:S02]  /*13da0*/  LDC.64 R2, c[0x0][0xc80] ;  /* 0x00032000ff027b82 */ /* 0x000ea40000000a00 */
[----:B--2---:R-:W-:-:S05]  /*13db0*/  IMAD.WIDE R2, R7, 0x4, R2 ;  /* 0x0000000407027825 */ /* 0x004fca00078e0202 */
[----:B------:R2:W5:Y:S02]  /*13dc0*/  LDG.E R5, desc[UR36][R2.64] ;  /* 0x0000002402057981 */ /* 0x000564000c1e1900 */
.L_x_1418:
[----:B------:R-:W-:Y:S05]  /*13dd0*/  BSYNC B0 ;  /* 0x0000000000007941 */ /* 0x000fea0003800000 */
.L_x_1417:
[----:B------:R-:W-:-:S03]  /*13de0*/  UMOV UR4, 0xffffffff ;  /* 0xffffffff00047882 */ /* 0x000fc60000000000 */
[----:B------:R-:W-:Y:S05]  /*13df0*/  BRA.DIV UR4, `(.L_x_1419) ;  /* 0x0000004204047947 */ /* 0x000fea000b800000 */
[----:B-----5:R-:W3:Y:S02]  /*13e00*/  SHFL.UP PT, R14, R5, 0x1, RZ ;  /* 0x04200000050e7989 */ /* 0x020ee400000e00ff */
        /* <DEDUP_REMOVED lines=13> */
[----:B-1----:R-:W-:-:S05]  /*13ee0*/  IMAD.IADD R6, R4, 0x1, R7 ;  /* 0x0000000104067824 */ /* 0x002fca00078e0207 */
[----:B------:R1:W2:Y:S02]  /*13ef0*/  SHFL.IDX PT, R14, R6, 0x1f, 0x1f ;  /* 0x03e01f00060e7f89 */ /* 0x0002a400000e0000 */
.L_x_1538:
[----:B------:R-:W-:Y:S02]  /*13f00*/  ULDC UR4, c[0x0][0xc38] ;  /* 0x00030e0000047ab9 */ /* 0x000fe40000000800 */
[----:B------:R-:W-:-:S04]  /*13f10*/  IMAD.U32 R7, RZ, RZ, UR4 ;  /* 0x00000004ff077e24 */ /* 0x000fc8000f8e00ff */
[----:B--2---:R-:W-:-:S04]  /*13f20*/  IMAD R14, R14, R7, RZ ;  /* 0x000000070e0e7224 */ /* 0x004fc800078e02ff */
[----:B------:R-:W-:-:S05]  /*13f30*/  IMAD.IADD R9, R14, 0x1, R9 ;  /* 0x000000010e097824 */ /* 0x000fca00078e0209 */
[----:B------:R-:W-:-:S13]  /*13f40*/  ISETP.GT.AND P6, PT, R9, R0, PT ;  /* 0x000000000900720c */ /* 0x000fda0003fc4270 */
[----:B------:R-:W-:Y:S05]  /*13f50*/  @!P6 BRA `(.L_x_1420) ;  /* 0xfffffffc0064e947 */ /* 0x000fea000383ffff */
.L_x_1415:
        /* <DEDUP_REMOVED lines=8> */
.L_x_1542:
[----:B------:R-:W-:Y:S01]  /*13fe0*/  ISETP.NE.AND P0, PT, R2, RZ, PT ;  /* 0x000000ff0200720c */ /* 0x000fe20003f05270 */
[----:B------:R-:W-:-:S12]  /*13ff0*/  IMAD.MOV.U32 R14, RZ, RZ, RZ ;  /* 0x000000ffff0e7224 */ /* 0x000fd800078e00ff */
[----:B------:R-:W-:Y:S05]  /*14000*/  @!P0 BRA `(.L_x_1422) ;  /* 0x0000000000108947 */ /* 0x000fea0003800000 */
[----:B------:R-:W-:Y:S01]  /*14010*/  UMOV UR4, 0xffffffff ;  /* 0xffffffff00047882 */ /* 0x000fe20000000000 */
[----:B------:R-:W-:Y:S02]  /*14020*/  VIADD R12, R4, 0xffffffff ;  /* 0xffffffff040c7836 */ /* 0x000fe40000000000 */
[----:B------:R-:W-:Y:S05]  /*14030*/  BRA.DIV UR4, `(.L_x_1423) ;  /* 0x0000004204787947 */ /* 0x000fea000b800000 */
[----:B------:R4:W0:Y:S02]  /*14040*/  SHFL.IDX PT, R14, R6, R12, 0x1f ;  /* 0x00001f0c060e7589 */ /* 0x00082400000e0000 */
.L_x_1422:
[----:B------:R-:W5:Y:S01]  /*14050*/  LDC.64 R2, c[0x0][0xc90] ;  /* 0x00032400ff027b82 */ /* 0x000f620000000a00 */
[----:B------:R-:W-:-:S04]  /*14060*/  IMAD.IADD R19, R4, 0x1, R19 ;  /* 0x0000000104137824 */ /* 0x000fc800078e0213 */
[----:B-----5:R-:W-:-:S05]  /*14070*/  IMAD.WIDE R2, R19, 0x4, R2 ;  /* 0x0000000413027825 */ /* 0x020fca00078e0202 */
[----:B-1--4-:R1:W2:Y:S01]  /*14080*/  LDG.E R6, desc[UR36][R2.64] ;  /* 0x0000002402067981 */ /* 0x0122a2000c1e1900 */
[----:B0-----:R-:W-:Y:S02]  /*14090*/  IMAD R16, R14, R7, R16 ;  /* 0x000000070e107224 */ /* 0x001fe400078e0210 */
[----:B-1----:R-:W-:Y:S02]  /*140a0*/  IMAD.MOV.U32 R2, RZ, RZ, RZ ;  /* 0x000000ffff027224 */ /* 0x002fe400078e00ff */
[----:B--23--:R-:W-:-:S05]  /*140b0*/  IMAD R4, R5, R6, RZ ;  /* 0x0000000605047224 */ /* 0x00cfca00078e02ff */
[----:B------:R-:W-:-:S04]  /*140c0*/  IABS R8, R4 ;  /* 0x0000000400087213 */ /* 0x000fc80000000000 */
[----:B------:R-:W0:Y:S08]  /*140d0*/  I2F.RP R10, R8 ;  /* 0x00000008000a7306 */ /* 0x000e300000209400 */
[----:B0-----:R-:W0:Y:S02]  /*140e0*/  MUFU.RCP R10, R10 ;  /* 0x0000000a000a7308 */ /* 0x001e240000001000 */
[----:B0-----:R-:W-:-:S06]  /*140f0*/  VIADD R11, R10, 0xffffffe ;  /* 0x0ffffffe0a0b7836 */ /* 0x001fcc0000000000 */
[----:B------:R-:W0:Y:S02]  /*14100*/  F2I.FTZ.U32.TRUNC.NTZ R3, R11 ;  /* 0x0000000b00037305 */ /* 0x000e24000021f000 */
[----:B0-----:R-:W-:-:S04]  /*14110*/  IMAD.MOV R9, RZ, RZ, -R3 ;  /* 0x000000ffff097224 */ /* 0x001fc800078e0a03 */
        /* <DEDUP_REMOVED lines=18> */
[----:B------:R-:W-:Y:S02]  /*14240*/  IMAD R0, R6, R2, RZ ;  /* 0x0000000206007224 */ /* 0x000fe400078e02ff */
[----:B------:R-:W-:Y:S02]  /*14250*/  IMAD.MOV R2, RZ, RZ, -R2 ;  /* 0x000000ffff027224 */ /* 0x000fe400078e0a02 */
[----:B------:R-:W-:Y:S02]  /*14260*/  IMAD.MOV R3, RZ, RZ, -R0 ;  /* 0x000000ffff037224 */ /* 0x000fe400078e0a00 */
[----:B------:R-:W-:-:S03]  /*14270*/  IMAD R9, R4, R2, R9 ;  /* 0x0000000204097224 */ /* 0x000fc600078e0209 */
[----:B------:R-:W-:-:S04]  /*14280*/  VIADDMNMX R6, R3, R7, R6, PT ;  /* 0x0000000703067246 */ /* 0x000fc80003800106 */
[-C--:B------:R-:W-:Y:S02]  /*14290*/  IABS R7, R6.reuse ;  /* 0x0000000600077213 */ /* 0x080fe40000000000 */
[----:B------:R-:W-:Y:S02]  /*142a0*/  IABS R4, R6 ;  /* 0x0000000600047213 */ /* 0x000fe40000000000 */
[----:B------:R-:W0:Y:S03]  /*142b0*/  I2F.RP R8, R7 ;  /* 0x0000000700087306 */ /* 0x000e260000209400 */
[----:B------:R-:W-:-:S05]  /*142c0*/  IMAD.MOV R4, RZ, RZ, -R4 ;  /* 0x000000ffff047224 */ /* 0x000fca00078e0a04 */
[----:B0-----:R-:W0:Y:S02]  /*142d0*/  MUFU.RCP R8, R8 ;  /* 0x0000000800087308 */ /* 0x001e240000001000 */
[----:B0-----:R-:W-:-:S06]  /*142e0*/  VIADD R3, R8, 0xffffffe ;  /* 0x0ffffffe08037836 */ /* 0x001fcc0000000000 */
[----:B------:R-:W0:Y:S02]  /*142f0*/  F2I.FTZ.U32.TRUNC.NTZ R3, R3 ;  /* 0x0000000300037305 */ /* 0x000e24000021f000 */
[----:B0-----:R-:W-:-:S04]  /*14300*/  IMAD.MOV R2, RZ, RZ, -R3 ;  /* 0x000000ffff027224 */ /* 0x001fc800078e0a03 */
[----:B------:R-:W-:Y:S02]  /*14310*/  IMAD R11, R2, R7, RZ ;  /* 0x00000007020b7224 */ /* 0x000fe400078e02ff */
[----:B------:R-:W-:-:S04]  /*14320*/  IMAD.MOV.U32 R2, RZ, RZ, RZ ;  /* 0x000000ffff027224 */ /* 0x000fc800078e00ff */
[----:B------:R-:W-:Y:S01]  /*14330*/  IMAD.HI.U32 R2, R3, R11, R2 ;  /* 0x0000000b03027227 */ /* 0x000fe200078e0002 */
[----:B------:R-:W-:Y:S02]  /*14340*/  IABS R11, R9 ;  /* 0x00000009000b7213 */ /* 0x000fe40000000000 */
[C---:B------:R-:W-:Y:S01]  /*14350*/  LOP3.LUT R3, R9.reuse, R6, RZ, 0x3c, !PT ;  /* 0x0000000609037212 */ /* 0x040fe200078e3cff */
[----:B------:R-:W-:Y:S02]  /*14360*/  IMAD.IADD R9, R9, 0x1, R0 ;  /* 0x0000000109097824 */ /* 0x000fe400078e0200 */
[----:B------:R-:W-:Y:S01]  /*14370*/  IMAD.HI.U32 R2, R2, R11, RZ ;  /* 0x0000000b02027227 */ /* 0x000fe200078e00ff */
[----:B------:R-:W-:-:S03]  /*14380*/  ISETP.GE.AND P2, PT, R3, RZ, PT ;  /* 0x000000ff0300720c */ /* 0x000fc60003f46270 */
[----:B------:R-:W-:-:S05]  /*14390*/  IMAD R4, R2, R4, R11 ;  /* 0x0000000402047224 */ /* 0x000fca00078e020b */
[----:B------:R-:W-:-:S13]  /*143a0*/  ISETP.GT.U32.AND P1, PT, R7, R4, PT ;  /* 0x000000040700720c */ /* 0x000fda0003f24070 */
[----:B------:R-:W-:Y:S02]  /*143b0*/  @!P1 IMAD.IADD R4, R4, 0x1, -R7 ;  /* 0x0000000104049824 */ /* 0x000fe400078e0a07 */
[----:B------:R-:W-:Y:S01]  /*143c0*/  @!P1 VIADD R2, R2, 0x1 ;  /* 0x0000000102029836 */ /* 0x000fe20000000000 */
[----:B------:R-:W-:Y:S02]  /*143d0*/  ISETP.NE.AND P1, PT, R6, RZ, PT ;  /* 0x000000ff0600720c */ /* 0x000fe40003f25270 */
[----:B------:R-:W-:-:S13]  /*143e0*/  ISETP.GE.U32.AND P0, PT, R4, R7, PT ;  /* 0x000000070400720c */ /* 0x000fda0003f06070 */
[----:B------:R-:W-:-:S04]  /*143f0*/  @P0 VIADD R2, R2, 0x1 ;  /* 0x0000000102020836 */ /* 0x000fc80000000000 */
[----:B------:R-:W-:Y:S01]  /*14400*/  @!P2 IMAD.MOV R2, RZ, RZ, -R2 ;  /* 0x000000ffff02a224 */ /* 0x000fe200078e0a02 */
[----:B------:R-:W-:Y:S01]  /*14410*/  @!P1 LOP3.LUT R2, RZ, R6, RZ, 0x33, !PT ;  /* 0x00000006ff029212 */ /* 0x000fe200078e33ff */
[----:B------:R-:W-:-:S04]  /*14420*/  IMAD.MOV R6, RZ, RZ, -R6 ;  /* 0x000000ffff067224 */ /* 0x000fc800078e0a06 */
[----:B------:R-:W-:Y:S01]  /*14430*/  IMAD R18, R2, R6, R9 ;  /* 0x0000000602127224 */ /* 0x000fe200078e0209 */
[----:B------:R-:W-:-:S05]  /*14440*/  LOP3.LUT R2, RZ, R2, RZ, 0x33, !PT ;  /* 0x00000002ff027212 */ /* 0x000fca00078e33ff */
[----:B------:R-:W-:Y:S01]  /*14450*/  IMAD.IADD R17, R5, 0x1, R2 ;  /* 0x0000000105117824 */ /* 0x000fe200078e0202 */
[----:B------:R-:W-:Y:S06]  /*14460*/  BRA `(.L_x_1424) ;  /* 0x00000000001c7947 */ /* 0x000fec0003800000 */
.L_x_1416:
[----:B------:R-:W-:Y:S01]  /*14470*/  UMOV UR4, URZ ;  /* 0x0000003f00047c82 */ /* 0x000fe20008000000 */
[----:B------:R-:W-:Y:S01]  /*14480*/  UMOV UR5, URZ ;  /* 0x0000003f00057c82 */ /* 0x000fe20008000000 */
[----:B------:R-:W-:Y:S01]  /*14490*/  ULDC UR6, c[0x0][0xc3c] ;  /* 0x00030f0000067ab9 */ /* 0x000fe20000000800 */
[----:B------:R-:W-:Y:S02]  /*144a0*/  IMAD.MOV.U32 R16, RZ, RZ, R0 ;  /* 0x000000ffff107224 */ /* 0x000fe400078e0000 */
[----:B------:R-:W-:Y:S02]  /*144b0*/  IMAD.U32 R17, RZ, RZ, UR4 ;  /* 0x00000004ff117e24 */ /* 0x000fe4000f8e00ff */
[----:B------:R-:W-:Y:S02]  /*144c0*/  IMAD.U32 R18, RZ, RZ, UR5 ;  /* 0x00000005ff127e24 */ /* 0x000fe4000f8e00ff */
[----:B------:R-:W-:-:S07]  /*144d0*/  IMAD.U32 R19, RZ, RZ, UR6 ;  /* 0x00000006ff137e24 */ /* 0x000fce000f8e00ff */
.L_x_1424:
[----:B------:R-:W2:Y:S01]  /*144e0*/  S2R R0, SR_TID.X ;  /* 0x0000000000007919 */ /* 0x000ea20000002100 */
        /* <DEDUP_REMOVED lines=9> */
.L_x_1413:
[----:B------:R-:W-:Y:S02]  /*14580*/  ULDC UR4, c[0x0][0xc3c] ;  /* 0x00030f0000047ab9 */ /* 0x000fe40000000800 */
[----:B--2---:R-:W-:-:S13]  /*14590*/  ISETP.GE.AND P0, PT, R19, UR4, PT ;  /* 0x0000000413007c0c */ /* 0x004fda000bf06270 */
[----:B------:R-:W-:Y:S05]  /*145a0*/  @!P0 BRA `(.L_x_1425) ;  /* 0xffffffb4000c8947 */ /* 0x000fea000383ffff */
[----:B------:R-:W-:Y:S05]  /*145b0*/  BSYNC B8 ;  /* 0x0000000000087941 */ /* 0x000fea0003800000 */
.L_x_1354:
[----:B--2---:R-:W2:Y:S01]  /*145c0*/  LDL.LU R0, [R1+0x14] ;  /* 0x0000140001007983 */ /* 0x004ea20000300800 */
[----:B------:R-:W-:Y:S01]  /*145d0*/  BSSY B0, `(.L_x_1426) ;  /* 0x000000b000007945 */ /* 0x000fe20003800000 */
[----:B------:R-:W4:Y:S01]  /*145e0*/  S2R R5, SR_CgaCtaId ;  /* 0x0000000000057919 */ /* 0x000f220000008800 */
[----:B--2---:R-:W-:-:S05]  /*145f0*/  VIADD R0, R0, 0x1 ;  /* 0x0000000100007836 */ /* 0x004fca0000000000 */
[----:B0-----:R-:W-:-:S04]  /*14600*/  LEA.HI R2, R0, R0, RZ, 0x1 ;  /* 0x0000000000027211 */ /* 0x001fc800078f08ff */
[----:B------:R-:W-:Y:S02]  /*14610*/  LOP3.LUT R3, R2, 0xfffffffe, RZ, 0xc0, !PT ;  /* 0xfffffffe02037812 */ /* 0x000fe400078ec0ff */
[----:B------:R-:W-:-:S03]  /*14620*/  MOV R2, 0x400 ;  /* 0x0000040000027802 */ /* 0x000fc60000000f00 */
[----:B------:R-:W-:Y:S01]  /*14630*/  IMAD.IADD R0, R0, 0x1, -R3 ;  /* 0x0000000100007824 */ /* 0x000fe200078e0a03 */
[----:B----4-:R-:W-:-:S04]  /*14640*/  LEA R5, R5, R2, 0x18 ;  /* 0x0000000205057211 */ /* 0x010fc800078ec0ff */
[----:B------:R-:W-:-:S04]  /*14650*/  SHF.L.U32 R0, R0, 0x1f, RZ ;  /* 0x0000001f00007819 */ /* 0x000fc800000006ff */
[----:B------:R-:W0:Y:S02]  /*14660*/  SYNCS.PHASECHK.TRANS64.TRYWAIT P0, [R5+URZ+0x2a820], R0 ;  /* 0x02a82000050075a7 */ /* 0x000e24000800017f */
[----:B0-----:R-:W-:Y:S05]  /*14670*/  @!P0 BRA `(.L_x_1427) ;  /* 0x0000003c000c8947 */ /* 0x001fea0003800000 */
.L_x_1545:
[----:B------:R-:W-:Y:S05]  /*14680*/  BSYNC B0 ;  /* 0x0000000000007941 */ /* 0x000fea0003800000 */
.L_x_1426:
[----:B------:R-:W-:-:S03]  /*14690*/  UMOV UR4, 0xffffffff ;  /* 0xffffffff00047882 */ /* 0x000fc60000000000 */
[----:B------:R-:W-:Y:S05]  /*146a0*/  BRA.DIV UR4, `(.L_x_1428) ;  /* 0x0000003e04147947 */ /* 0x000fea000b800000 */
[----:B0-----:R-:W0:Y:S02]  /*146b0*/  S2R R0, SR_TID.X ;  /* 0x0000000000007919 */ /* 0x001e240000002100 */
[----:B0-----:R-:W-:-:S04]  /*146c0*/  SHF.R.U32.HI R0, RZ, 0x5, R0 ;  /* 0x00000005ff007819 */ /* 0x001fc80000011600 */
[----:B------:R-:W-:-:S05]  /*146d0*/  LOP3.LUT R0, R0, 0x3, RZ, 0xc0, !PT ;  /* 0x0000000300007812 */ /* 0x000fca00078ec0ff */
[----:B------:R0:W2:Y:S02]  /*146e0*/  SHFL.IDX PT, R14, R0, RZ, 0x1f ;  /* 0x00001fff000e7589 */ /* 0x0000a400000e0000 */
.L_x_1548:
[----:B--2---:R-:W-:Y:S01]  /*146f0*/  ISETP.NE.AND P0, PT, R14, RZ, PT ;  /* 0x000000ff0e00720c */ /* 0x004fe20003f05270 */
[----:B------:R-:W-:-:S12]  /*14700*/  BSSY B0, `(.L_x_1429) ;  /* 0x0000026000007945 */ /* 0x000fd80003800000 */
[----:B------:R-:W-:Y:S05]  /*14710*/  @P0 BRA `(.L_x_1430) ;  /* 0x0000000000900947 */ /* 0x000fea0003800000 */
[----:B------:R-:W-:-:S03]  /*14720*/  UMOV UR4, 0xffffffff ;  /* 0xffffffff00047882 */ /* 0x000fc60000000000 */
[----:B------:R-:W-:Y:S05]  /*14730*/  BRA.DIV UR4, `(.L_x_1431) ;  /* 0x0000003e04247947 */ /* 0x000fea000b800000 */
[----:B------:R-:W-:-:S13]  /*14740*/  ELECT P6, URZ, PT ;  /* 0x00000000003f782f */ /* 0x000fda00038c0000 */
.L_x_1551:
        /* <DEDUP_REMOVED lines=8> */
.L_x_1432:
[----:B------:R-:W-:Y:S01]  /*147d0*/  IMAD R3, R25, 0x8, R5 ;  /* 0x0000000819037824 */ /* 0x000fe200078e0205 */
[----:B------:R-:W-:Y:S01]  /*147e0*/  SHF.L.U32 R2, R27, 0x1f, RZ ;  /* 0x0000001f1b027819 */ /* 0x000fe200000006ff */
[----:B------:R-:W-:-:S03]  /*147f0*/  VIADD R25, R25, 0x1 ;  /* 0x0000000119197836 */ /* 0x000fc60000000000 */
[----:B------:R-:W0:Y:S02]  /*14800*/  SYNCS.PHASECHK.TRANS64.TRYWAIT P1, [R3+URZ+0x2a840], R2 ;  /* 0x02a84002030075a7 */ /* 0x000e24000802017f */
[----:B------:R-:W-:-:S04]  /*14810*/  ISETP.NE.AND P2, PT, R25, 0x2, PT ;  /* 0x000000021900780c */ /* 0x000fc80003f45270 */
[----:B------:R-:W-:Y:S01]  /*14820*/  SEL R0, RZ, 0x1, P2 ;  /* 0x00000001ff007807 */ /* 0x000fe20001000000 */
[----:B0-----:R-:W-:Y:S08]  /*14830*/  @!P1 BRA `(.L_x_1433) ;  /* 0x0000003c00049947 */ /* 0x001ff00003800000 */
.L_x_1552:
[----:B------:R-:W-:Y:S02]  /*14840*/  SEL R25, R25, RZ, P2 ;  /* 0x000000ff19197207 */ /* 0x000fe40001000000 */
[----:B------:R-:W-:Y:S01]  /*14850*/  LOP3.LUT R0, R27, R0, RZ, 0x3c, !PT ;  /* 0x000000001b007212 */ /* 0x000fe200078e3cff */
[----:B------:R-:W-:Y:S06]  /*14860*/  @!P0 BRA `(.L_x_1434) ;  /* 0x0000000000048947 */ /* 0x000fec0003800000 */
[----:B------:R-:W-:Y:S01]  /*14870*/  BPT.TRAP 0x1 ;  /* 0x000000040000795c */ /* 0x000fe20000300000 */
.L_x_1434:
[----:B------:R-:W-:Y:S01]  /*14880*/  IMAD R25, R25, 0x8, R5 ;  /* 0x0000000819197824 */ /* 0x000fe200078e0205 */
[----:B------:R-:W-:-:S04]  /*14890*/  SHF.L.U32 R0, R0, 0x1f, RZ ;  /* 0x0000001f00007819 */ /* 0x000fc800000006ff */
[----:B------:R-:W2:Y:S02]  /*148a0*/  SYNCS.PHASECHK.TRANS64.TRYWAIT P1, [R25+URZ+0x2a840], R0 ;  /* 0x02a84000190075a7 */ /* 0x000ea4000802017f */
[----:B--2---:R-:W-:Y:S05]  /*148b0*/  @!P1 BRA `(.L_x_1435) ;  /* 0x0000003800f89947 */ /* 0x004fea0003800000 */
.L_x_1553:
[----:B------:R-:W-:Y:S05]  /*148c0*/  @!P0 BRA `(.L_x_1436) ;  /* 0x0000000000048947 */ /* 0x000fea0003800000 */
[----:B------:R-:W-:Y:S01]  /*148d0*/  BPT.TRAP 0x1 ;  /* 0x000000040000795c */ /* 0x000fe20000300000 */
.L_x_1436:
[----:B------:R-:W4:Y:S02]  /*148e0*/  SYNCS.PHASECHK.TRANS64.TRYWAIT P1, [R3+URZ+0x2a860], R2 ;  /* 0x02a86002030075a7 */ /* 0x000f24000802017f */
[----:B----4-:R-:W-:Y:S05]  /*148f0*/  @!P1 BRA `(.L_x_1437) ;  /* 0x0000003800fc9947 */ /* 0x010fea0003800000 */
.L_x_1554:
[----:B------:R-:W-:Y:S05]  /*14900*/  @!P0 BRA `(.L_x_1438) ;  /* 0x0000000000048947 */ /* 0x000fea0003800000 */
[----:B------:R-:W-:Y:S01]  /*14910*/  BPT.TRAP 0x1 ;  /* 0x000000040000795c */ /* 0x000fe20000300000 */
.L_x_1438:
[----:B------:R0:W0:Y:S02]  /*14920*/  SYNCS.PHASECHK.TRANS64.TRYWAIT P0, [R25+URZ+0x2a860], R0 ;  /* 0x02a86000190075a7 */ /* 0x000024000800017f */
[----:B0-----:R-:W-:Y:S05]  /*14930*/  @!P0 NANOSLEEP.SYNCS 0x989680 ;  /* 0x009896800000895d */ /* 0x001fea0003900000 */
[----:B------:R-:W0:Y:S02]  /*14940*/  @!P0 SYNCS.PHASECHK.TRANS64 P0, [R25+URZ+0x2a860], R0 ;  /* 0x02a86000190085a7 */ /* 0x000e24000800007f */
[----:B0-----:R-:W-:Y:S05]  /*14950*/  @!P0 BRA `(.L_x_1438) ;  /* 0xfffffffc00f08947 */ /* 0x001fea000383ffff */
.L_x_1430:
[----:B------:R-:W-:Y:S05]  /*14960*/  BSYNC B0 ;  /* 0x0000000000007941 */ /* 0x000fea0003800000 */
.L_x_1429:
[----:B------:R-:W-:Y:S05]  /*14970*/  EXIT ;  /* 0x000000000000794d */ /* 0x000fea0003800000 */
.L_x_1248:
[----:B0-----:R-:W-:-:S04]  /*14980*/  IMAD.U32 R3, RZ, RZ, UR40 ;  /* 0x00000028ff037e24 */ /* 0x001fc8000f8e00ff */
[----:B------:R0:W1:Y:S03]  /*14990*/  SYNCS.PHASECHK.TRANS64.TRYWAIT P1, [R3+URZ+0x2a800], R0 ;  /* 0x02a80000030075a7 */ /* 0x000066000802017f */
[----:B-1----:R-:W-:Y:S05]  /*149a0*/  @!P1 NANOSLEEP.SYNCS 0x989680 ;  /* 0x009896800000995d */ /* 0x002fea0003900000 */
[----:B------:R-:W1:Y:S02]  /*149b0*/  @!P1 SYNCS.PHASECHK.TRANS64 P1, [R3+URZ+0x2a800], R0 ;  /* 0x02a80000030095a7 */ /* 0x000e64000802007f */
[----:B-1----:R-:W-:Y:S05]  /*149c0*/  @!P1 BRA `(.L_x_1248) ;  /* 0xfffffffc00ec9947 */ /* 0x002fea000383ffff */
[----:B------:R-:W-:Y:S05]  /*149d0*/  BRA `(.L_x_1439) ;  /* 0xfffffed000047947 */ /* 0x000fea000383ffff */
.L_x_1252:
[----:B-1----:R1:W2:Y:S02]  /*149e0*/  SYNCS.PHASECHK.TRANS64.TRYWAIT P1, [R3+URZ+0x2a830], R0 ;  /* 0x02a83000030075a7 */ /* 0x0022a4000802017f */
[----:B--2---:R-:W-:Y:S05]  /*149f0*/  @!P1 NANOSLEEP.SYNCS 0x989680 ;  /* 0x009896800000995d */ /* 0x004fea0003900000 */
[----:B------:R-:W2:Y:S02]  /*14a00*/  @!P1 SYNCS.PHASECHK.TRANS64 P1, [R3+URZ+0x2a830], R0 ;  /* 0x02a83000030095a7 */ /* 0x000ea4000802007f */
[----:B--2---:R-:W-:Y:S05]  /*14a10*/  @!P1 BRA `(.L_x_1252) ;  /* 0xfffffffc00f09947 */ /* 0x004fea000383ffff */
[----:B------:R-:W-:Y:S05]  /*14a20*/  BRA `(.L_x_1251) ;  /* 0xfffffed000207947 */ /* 0x000fea000383ffff */
.L_x_1269:
[----:B-1----:R-:W-:-:S04]  /*14a30*/  IMAD.U32 R10, RZ, RZ, UR6 ;  /* 0x00000006ff0a7e24 */ /* 0x002fc8000f8e00ff */
[----:B------:R1:W2:Y:S03]  /*14a40*/  SYNCS.PHASECHK.TRANS64.TRYWAIT P1, [R10+URZ+0x2a830], R9 ;  /* 0x02a830090a0075a7 */ /* 0x0002a6000802017f */
[----:B--2---:R-:W-:Y:S05]  /*14a50*/  @!P1 NANOSLEEP.SYNCS 0x989680 ;  /* 0x009896800000995d */ /* 0x004fea0003900000 */
[----:B------:R-:W2:Y:S02]  /*14a60*/  @!P1 SYNCS.PHASECHK.TRANS64 P1, [R10+URZ+0x2a830], R9 ;  /* 0x02a830090a0095a7 */ /* 0x000ea4000802007f */
[----:B--2---:R-:W-:Y:S05]  /*14a70*/  @!P1 BRA `(.L_x_1269) ;  /* 0xfffffffc00ec9947 */ /* 0x004fea000383ffff */
[----:B------:R-:W-:Y:S05]  /*14a80*/  BRA `(.L_x_1268) ;  /* 0xfffffefc001c7947 */ /* 0x000fea000383ffff */
.L_x_1273:
[----:B01----:R-:W-:-:S04]  /*14a90*/  IMAD.U32 R9, RZ, RZ, UR5 ;  /* 0x00000005ff097e24 */ /* 0x003fc8000f8e00ff */
[----:B------:R0:W1:Y:S03]  /*14aa0*/  SYNCS.PHASECHK.TRANS64.TRYWAIT P1, [R9+URZ+0x2a850], R0 ;  /* 0x02a85000090075a7 */ /* 0x000066000802017f */
[----:B-1----:R-:W-:Y:S05]  /*14ab0*/  @!P1 NANOSLEEP.SYNCS 0x989680 ;  /* 0x009896800000995d */ /* 0x002fea0003900000 */
[----:B------:R-:W1:Y:S02]  /*14ac0*/  @!P1 SYNCS.PHASECHK.TRANS64 P1, [R9+URZ+0x2a850], R0 ;  /* 0x02a85000090095a7 */ /* 0x000e64000802007f */
[----:B-1----:R-:W-:Y:S05]  /*14ad0*/  @!P1 BRA `(.L_x_1273) ;  /* 0xfffffffc00ec9947 */ /* 0x002fea000383ffff */
[----:B------:R-:W-:Y:S05]  /*14ae0*/  BRA `(.L_x_1272) ;  /* 0xffffff0400447947 */ /* 0x000fea000383ffff */
.L_x_1292:
[----:B-1----:R-:W-:-:S04]  /*14af0*/  IMAD.U32 R10, RZ, RZ, UR6 ;  /* 0x00000006ff0a7e24 */ /* 0x002fc8000f8e00ff */
[----:B------:R1:W2:Y:S03]  /*14b00*/  SYNCS.PHASECHK.TRANS64.TRYWAIT P1, [R10+URZ+0x2a830], R9 ;  /* 0x02a830090a0075a7 */ /* 0x0002a6000802017f */
[----:B--2---:R-:W-:Y:S05]  /*14b10*/  @!P1 NANOSLEEP.SYNCS 0x989680 ;  /* 0x009896800000995d */ /* 0x004fea0003900000 */
[----:B------:R-:W2:Y:S02]  /*14b20*/  @!P1 SYNCS.PHASECHK.TRANS64 P1, [R10+URZ+0x2a830], R9 ;  /* 0x02a830090a0095a7 */ /* 0x000ea4000802007f */
[----:B--2---:R-:W-:Y:S05]  /*14b30*/  @!P1 BRA `(.L_x_1292) ;  /* 0xfffffffc00ec9947 */ /* 0x004fea000383ffff */
[----:B------:R-:W-:Y:S05]  /*14b40*/  BRA `(.L_x_1291) ;  /* 0xffffff2800e47947 */ /* 0x000fea000383ffff */
.L_x_1296:
[----:B01----:R-:W-:-:S04]  /*14b50*/  IMAD.U32 R9, RZ, RZ, UR5 ;  /* 0x00000005ff097e24 */ /* 0x003fc8000f8e00ff */
[----:B------:R0:W1:Y:S03]  /*14b60*/  SYNCS.PHASECHK.TRANS64.TRYWAIT P1, [R9+URZ+0x2a850], R0 ;  /* 0x02a85000090075a7 */ /* 0x000066000802017f */
[----:B-1----:R-:W-:Y:S05]  /*14b70*/  @!P1 NANOSLEEP.SYNCS 0x989680 ;  /* 0x009896800000995d */ /* 0x002fea0003900000 */
[----:B------:R-:W1:Y:S02]  /*14b80*/  @!P1 SYNCS.PHASECHK.TRANS64 P1, [R9+URZ+0x2a850], R0 ;  /* 0x02a85000090095a7 */ /* 0x000e64000802007f */
[----:B-1----:R-:W-:Y:S05]  /*14b90*/  @!P1 BRA `(.L_x_1296) ;  /* 0xfffffffc00ec9947 */ /* 0x002fea000383ffff */
[----:B------:R-:W-:Y:S05]  /*14ba0*/  BRA `(.L_x_1295) ;  /* 0xffffff34000c7947 */ /* 0x000fea000383ffff */
.L_x_1304:
[----:B-1----:R-:W-:-:S04]  /*14bb0*/  IMAD.U32 R10, RZ, RZ, UR5 ;  /* 0x00000005ff0a7e24 */ /* 0x002fc8000f8e00ff */
[----:B------:R1:W2:Y:S03]  /*14bc0*/  SYNCS.PHASECHK.TRANS64.TRYWAIT P1, [R10+URZ+0x2a830], R9 ;  /* 0x02a830090a0075a7 */ /* 0x0002a6000802017f */
[----:B--2---:R-:W-:Y:S05]  /*14bd0*/  @!P1 NANOSLEEP.SYNCS 0x989680 ;  /* 0x009896800000995d */ /* 0x004fea0003900000 */
[----:B------:R-:W2:Y:S02]  /*14be0*/  @!P1 SYNCS.PHASECHK.TRANS64 P1, [R10+URZ+0x2a830], R9 ;  /* 0x02a830090a0095a7 */ /* 0x000ea4000802007f */
[----:B--2---:R-:W-:Y:S05]  /*14bf0*/  @!P1 BRA `(.L_x_1304) ;  /* 0xfffffffc00ec9947 */ /* 0x004fea000383ffff */
[----:B------:R-:W-:Y:S05]  /*14c00*/  BRA `(.L_x_1303) ;  /* 0xffffff4400d47947 */ /* 0x000fea000383ffff */
.L_x_1308:
[----:B01----:R-:W-:-:S04]  /*14c10*/  IMAD.U32 R9, RZ, RZ, UR5 ;  /* 0x00000005ff097e24 */ /* 0x003fc8000f8e00ff */
[----:B------:R0:W1:Y:S03]  /*14c20*/  SYNCS.PHASECHK.TRANS64.TRYWAIT P1, [R9+URZ+0x2a850], R0 ;  /* 0x02a85000090075a7 */ /* 0x000066000802017f */
[----:B-1----:R-:W-:Y:S05]  /*14c30*/  @!P1 NANOSLEEP.SYNCS 0x989680 ;  /* 0x009896800000995d */ /* 0x002fea0003900000 */
[----:B------:R-:W1:Y:S02]  /*14c40*/  @!P1 SYNCS.PHASECHK.TRANS64 P1, [R9+URZ+0x2a850], R0 ;  /* 0x02a85000090095a7 */ /* 0x000e64000802007f */
[----:B-1----:R-:W-:Y:S05]  /*14c50*/  @!P1 BRA `(.L_x_1308) ;  /* 0xfffffffc00ec9947 */ /* 0x002fea000383ffff */
[----:B------:R-:W-:Y:S05]  /*14c60*/  BRA `(.L_x_1307) ;  /* 0xffffff4c00fc7947 */ /* 0x000fea000383ffff */
.L_x_1323:
[----:B-1----:R-:W-:-:S04]  /*14c70*/  IMAD.U32 R5, RZ, RZ, UR5 ;  /* 0x00000005ff057e24 */ /* 0x002fc8000f8e00ff */
[----:B------:R1:W2:Y:S03]  /*14c80*/  SYNCS.PHASECHK.TRANS64.TRYWAIT P1, [R5+URZ+0x2a850], R0 ;  /* 0x02a85000050075a7 */ /* 0x0002a6000802017f */
[----:B--2---:R-:W-:Y:S05]  /*14c90*/  @!P1 NANOSLEEP.SYNCS 0x989680 ;  /* 0x009896800000995d */ /* 0x004fea0003900000 */
[----:B------:R-:W2:Y:S02]  /*14ca0*/  @!P1 SYNCS.PHASECHK.TRANS64 P1, [R5+URZ+0x2a850], R0 ;  /* 0x02a85000050095a7 */ /* 0x000ea4000802007f */
[----:B--2---:R-:W-:Y:S05]  /*14cb0*/  @!P1 BRA `(.L_x_1323) ;  /* 0xfffffffc00ec9947 */ /* 0x004fea000383ffff */
[----:B------:R-:W-:Y:S05]  /*14cc0*/  BRA `(.L_x_1322) ;  /* 0xffffff7400ec7947 */ /* 0x000fea000383ffff */
.L_x_1374:
[----:B------:R-:W-:Y:S01]  /*14cd0*/  SHF.R.U32.HI R7, RZ, 0x5, R21 ;  /* 0x00000005ff077819 */ /* 0x000fe20000011615 */
[----:B------:R-:W-:Y:S01]  /*14ce0*/  BSSY B0, `(.L_x_1440) ;  /* 0x0000009000007945 */ /* 0x000fe20003800000 */
[----:B------:R-:W-:Y:S02]  /*14cf0*/  IMAD.MOV.U32 R12, RZ, RZ, RZ ;  /* 0x000000ffff0c7224 */ /* 0x000fe400078e00ff */
[----:B------:R-:W-:Y:S01]  /*14d00*/  LOP3.LUT R7, R7, 0x3, RZ, 0xc0, !PT ;  /* 0x0000000307077812 */ /* 0x000fe200078ec0ff */
[----:B------:R-:W-:Y:S02]  /*14d10*/  IMAD.MOV.U32 R11, RZ, RZ, 0x1f ;  /* 0x0000001fff0b7424 */ /* 0x000fe400078e00ff */
[----:B------:R-:W-:Y:S02]  /*14d20*/  IMAD.MOV.U32 R15, RZ, RZ, -0x1 ;  /* 0xffffffffff0f7424 */ /* 0x000fe400078e00ff */
[----:B------:R-:W-:-:S07]  /*14d30*/  IMAD.MOV.U32 R13, RZ, RZ, R7 ;  /* 0x000000ffff0d7224 */ /* 0x000fce00078e0007 */
[----:B0----5:R-:W-:Y:S05]  /*14d40*/  WARPSYNC.COLLECTIVE R15, `(.L_x_1441) ;  /* 0x000000000f087348 */ /* 0x021fea0003c00000 */
[----:B------:R1:W2:Y:S02]  /*14d50*/  SHFL.IDX P6, R14, R13, R12, R11 ;  /* 0x0000000c0d0e7389 */ /* 0x0002a400000c000b */
[----:B012--5:R-:W-:Y:S01]  /*14d60*/  ENDCOLLECTIVE ;  /* 0x000000000000791b */ /* 0x027fe20003800000 */
.L_x_1441:
[----:B------:R-:W-:Y:S05]  /*14d70*/  BSYNC B0 ;  /* 0x0000000000007941 */ /* 0x000fea0003800000 */
.L_x_1440:
[----:B------:R-:W-:Y:S05]  /*14d80*/  BRA `(.L_x_1442) ;  /* 0xffffffbc00747947 */ /* 0x000fea000383ffff */
.L_x_1377:
[----:B-1----:R1:W2:Y:S02]  /*14d90*/  SYNCS.PHASECHK.TRANS64.TRYWAIT P0, [R7+URZ+0x2a840], R2 ;  /* 0x02a84002070075a7 */ /* 0x0022a4000800017f */
[----:B--2---:R-:W-:Y:S05]  /*14da0*/  @!P0 NANOSLEEP.SYNCS 0x989680 ;  /* 0x009896800000895d */ /* 0x004fea0003900000 */
[----:B------:R-:W2:Y:S02]  /*14db0*/  @!P0 SYNCS.PHASECHK.TRANS64 P0, [R7+URZ+0x2a840], R2 ;  /* 0x02a84002070085a7 */ /* 0x000ea4000800007f */
[----:B--2---:R-:W-:Y:S05]  /*14dc0*/  @!P0 BRA `(.L_x_1377) ;  /* 0xfffffffc00f08947 */ /* 0x004fea000383ffff */
[----:B------:R-:W-:Y:S05]  /*14dd0*/  BRA `(.L_x_1443) ;  /* 0xffffffbc00f07947 */ /* 0x000fea000383ffff */
.L_x_1378:
        /* <DEDUP_REMOVED lines=8> */
.L_x_1445:
[----:B------:R-:W-:Y:S05]  /*14e60*/  BSYNC B0 ;  /* 0x0000000000007941 */ /* 0x000fea0003800000 */
.L_x_1444:
        /* <DEDUP_REMOVED lines=9> */
.L_x_1446:
[----:B------:R-:W-:Y:S02]  /*14f00*/  IMAD.MOV.U32 R13, RZ, RZ, R0 ;  /* 0x000000ffff0d7224 */ /* 0x000fe400078e0000 */
[----:B------:R-:W-:Y:S02]  /*14f10*/  IMAD.MOV.U32 R12, RZ, RZ, 0x1 ;  /* 0x00000001ff0c7424 */ /* 0x000fe400078e00ff */
[----:B------:R-:W-:-:S07]  /*14f20*/  IMAD.MOV.U32 R3, RZ, RZ, R14 ;  /* 0x000000ffff037224 */ /* 0x000fce00078e000e */
[----:B------:R-:W-:Y:S05]  /*14f30*/  WARPSYNC.COLLECTIVE R15, `(.L_x_1447) ;  /* 0x000000000f087348 */ /* 0x000fea0003c00000 */
[----:B------:R0:W1:Y:S02]  /*14f40*/  SHFL.IDX P6, R14, R13, R12, R11 ;  /* 0x0000000c0d0e7389 */ /* 0x00006400000c000b */
[----:B01----:R-:W-:Y:S01]  /*14f50*/  ENDCOLLECTIVE ;  /* 0x000000000000791b */ /* 0x003fe20003800000 */
.L_x_1447:
        /* <DEDUP_REMOVED lines=13> */
[----:B0-----:R-:W-:-:S07]  /*15030*/  IMAD.MOV.U32 R2, RZ, RZ, R14 ;  /* 0x000000ffff027224 */ /* 0x001fce00078e000e */
[----:B------:R-:W-:Y:S05]  /*15040*/  WARPSYNC.COLLECTIVE R15, `(.L_x_1448) ;  /* 0x000000000f087348 */ /* 0x000fea0003c00000 */
[----:B------:R0:W1:Y:S02]  /*15050*/  SHFL.IDX P6, R14, R13, R12, R11 ;  /* 0x0000000c0d0e7389 */ /* 0x00006400000c000b */
[----:B01----:R-:W-:Y:S01]  /*15060*/  ENDCOLLECTIVE ;  /* 0x000000000000791b */ /* 0x003fe20003800000 */
.L_x_1448:
[----:B------:R-:W-:Y:S02]  /*15070*/  @P1 IMAD R8, R5, 0x2, R22 ;  /* 0x0000000205081824 */ /* 0x000fe400078e0216 */
[----:B------:R-:W-:Y:S02]  /*15080*/  IMAD.MOV.U32 R13, RZ, RZ, R0 ;  /* 0x000000ffff0d7224 */ /* 0x000fe400078e0000 */
[----:B------:R-:W-:Y:S02]  /*15090*/  IMAD.MOV.U32 R12, RZ, RZ, 0x2 ;  /* 0x00000002ff0c7424 */ /* 0x000fe400078e00ff */
[----:B------:R-:W-:-:S07]  /*150a0*/  IMAD.MOV.U32 R3, RZ, RZ, R14 ;  /* 0x000000ffff037224 */ /* 0x000fce00078e000e */
[----:B------:R-:W-:Y:S05]  /*150b0*/  WARPSYNC.COLLECTIVE R15, `(.L_x_1449) ;  /* 0x000000000f087348 */ /* 0x000fea0003c00000 */
[----:B------:R0:W1:Y:S02]  /*150c0*/  SHFL.IDX P6, R14, R13, R12, R11 ;  /* 0x0000000c0d0e7389 */ /* 0x00006400000c000b */
[----:B01----:R-:W-:Y:S01]  /*150d0*/  ENDCOLLECTIVE ;  /* 0x000000000000791b */ /* 0x003fe20003800000 */
.L_x_1449:
        /* <DEDUP_REMOVED lines=17> */
.L_x_1450:
[----:B------:R-:W-:Y:S02]  /*151f0*/  @P1 IMAD R8, R5, 0x2, R22 ;  /* 0x0000000205081824 */ /* 0x000fe400078e0216 */
[----:B------:R-:W-:Y:S02]  /*15200*/  IMAD.MOV.U32 R13, RZ, RZ, R0 ;  /* 0x000000ffff0d7224 */ /* 0x000fe400078e0000 */
[----:B------:R-:W-:Y:S02]  /*15210*/  IMAD.MOV.U32 R12, RZ, RZ, 0x3 ;  /* 0x00000003ff0c7424 */ /* 0x000fe400078e00ff */
[----:B------:R-:W-:-:S07]  /*15220*/  IMAD.MOV.U32 R3, RZ, RZ, R14 ;  /* 0x000000ffff037224 */ /* 0x000fce00078e000e */
[----:B------:R-:W-:Y:S05]  /*15230*/  WARPSYNC.COLLECTIVE R15, `(.L_x_1451) ;  /* 0x000000000f087348 */ /* 0x000fea0003c00000 */
[----:B------:R0:W1:Y:S02]  /*15240*/  SHFL.IDX P6, R14, R13, R12, R11 ;  /* 0x0000000c0d0e7389 */ /* 0x00006400000c000b */
[----:B01----:R-:W-:Y:S01]  /*15250*/  ENDCOLLECTIVE ;  /* 0x000000000000791b */ /* 0x003fe20003800000 */
.L_x_1451:
        /* <DEDUP_REMOVED lines=17> */
.L_x_1452:
[----:B------:R-:W-:Y:S02]  /*15370*/  @P1 IMAD R8, R5, 0x2, R22 ;  /* 0x0000000205081824 */ /* 0x000fe400078e0216 */
[----:B------:R-:W-:Y:S02]  /*15380*/  IMAD.MOV.U32 R13, RZ, RZ, R0 ;  /* 0x000000ffff0d7224 */ /* 0x000fe400078e0000 */
[----:B------:R-:W-:Y:S02]  /*15390*/  IMAD.MOV.U32 R12, RZ, RZ, 0x4 ;  /* 0x00000004ff0c7424 */ /* 0x000fe400078e00ff */
[----:B------:R-:W-:-:S07]  /*153a0*/  IMAD.MOV.U32 R3, RZ, RZ, R14 ;  /* 0x000000ffff037224 */ /* 0x000fce00078e000e */
[----:B------:R-:W-:Y:S05]  /*153b0*/  WARPSYNC.COLLECTIVE R15, `(.L_x_1453) ;  /* 0x000000000f087348 */ /* 0x000fea0003c00000 */
[----:B------:R0:W1:Y:S02]  /*153c0*/  SHFL.IDX P6, R14, R13, R12, R11 ;  /* 0x0000000c0d0e7389 */ /* 0x00006400000c000b */
[----:B01----:R-:W-:Y:S01]  /*153d0*/  ENDCOLLECTIVE ;  /* 0x000000000000791b */ /* 0x003fe20003800000 */
.L_x_1453:
        /* <DEDUP_REMOVED lines=17> */
.L_x_1454:
[----:B------:R-:W-:Y:S02]  /*154f0*/  @P1 IMAD R8, R5, 0x2, R22 ;  /* 0x0000000205081824 */ /* 0x000fe400078e0216 */
[----:B------:R-:W-:Y:S02]  /*15500*/  IMAD.MOV.U32 R13, RZ, RZ, R0 ;  /* 0x000000ffff0d7224 */ /* 0x000fe400078e0000 */
[----:B------:R-:W-:Y:S02]  /*15510*/  IMAD.MOV.U32 R12, RZ, RZ, 0x5 ;  /* 0x00000005ff0c7424 */ /* 0x000fe400078e00ff */
[----:B------:R-:W-:-:S07]  /*15520*/  IMAD.MOV.U32 R3, RZ, RZ, R14 ;  /* 0x000000ffff037224 */ /* 0x000fce00078e000e */
[----:B------:R-:W-:Y:S05]  /*15530*/  WARPSYNC.COLLECTIVE R15, `(.L_x_1455) ;  /* 0x000000000f087348 */ /* 0x000fea0003c00000 */
[----:B------:R0:W1:Y:S02]  /*15540*/  SHFL.IDX P6, R14, R13, R12, R11 ;  /* 0x0000000c0d0e7389 */ /* 0x00006400000c000b */
[----:B01----:R-:W-:Y:S01]  /*15550*/  ENDCOLLECTIVE ;  /* 0x000000000000791b */ /* 0x003fe20003800000 */
.L_x_1455:
        /* <DEDUP_REMOVED lines=10> */
.L_x_1456:
[----:B------:R-:W-:Y:S01]  /*15600*/  @!PT LDS RZ, [RZ] ;  /* 0x00000000fffff984 */ /* 0x000fe20000000800 */
[----:B------:R-:W-:Y:S01]  /*15610*/  @!PT LDS RZ, [RZ] ;  /* 0x00000000fffff984 */ /* 0x000fe20000000800 */
[----:B------:R-:W-:Y:S01]  /*15620*/  @!PT LDS RZ, [RZ] ;  /* 0x00000000fffff984 */ /* 0x000fe20000000800 */
[----:B------:R-:W-:Y:S04]  /*15630*/  @P1 LDGSTS.E.BYPASS.LTC128B.128 [R8+0x1a400], desc[UR36][R2.64], !P4 ;  /* 0x1a40000002081fae */ /* 0x000fe8000e101d64 */
[----:B------:R-:W-:Y:S04]  /*15640*/  @P1 LDGSTS.E.BYPASS.LTC128B.128 [R8+0x1d400], desc[UR36][R2.64+0x80], !P3 ;  /* 0x1d40008002081fae */ /* 0x000fe8000d901d64 */
[----:B------:R0:W-:Y:S02]  /*15650*/  @P1 LDGSTS.E.BYPASS.LTC128B.128 [R8+0x20400], desc[UR36][R2.64+0x100], !P2 ;  /* 0x2040010002081fae */ /* 0x0001e4000d101d64 */
[----:B0-----:R-:W-:Y:S01]  /*15660*/  IMAD.MOV.U32 R2, RZ, RZ, R14 ;  /* 0x000000ffff027224 */ /* 0x001fe200078e000e */
[----:B------:R-:W-:Y:S06]  /*15670*/  BRA `(.L_x_1457) ;  /* 0xffffffbc004c7947 */ /* 0x000fec000383ffff */
.L_x_1383:
[----:B------:R-:W-:Y:S02]  /*15680*/  IMAD.MOV.U32 R13, RZ, RZ, R4 ;  /* 0x000000ffff0d7224 */ /* 0x000fe400078e0004 */
[----:B------:R-:W-:Y:S02]  /*15690*/  IMAD.MOV.U32 R12, RZ, RZ, RZ ;  /* 0x000000ffff0c7224 */ /* 0x000fe400078e00ff */
[----:B------:R-:W-:Y:S02]  /*156a0*/  IMAD.MOV.U32 R11, RZ, RZ, 0x181f ;  /* 0x0000181fff0b7424 */ /* 0x000fe400078e00ff */
[----:B------:R-:W-:Y:S02]  /*156b0*/  IMAD.MOV.U32 R15, RZ, RZ, -0x1 ;  /* 0xffffffffff0f7424 */ /* 0x000fe400078e00ff */
[----:B------:R-:W-:Y:S02]  /*156c0*/  IMAD R29, R29, R6, RZ ;  /* 0x000000061d1d7224 */ /* 0x000fe400078e02ff */
[----:B------:R-:W-:-:S07]  /*156d0*/  IMAD.IADD R26, R8, 0x1, R26 ;  /* 0x00000001081a7824 */ /* 0x000fce00078e021a */
[----:B------:R-:W-:Y:S05]  /*156e0*/  WARPSYNC.COLLECTIVE R15, `(.L_x_1458) ;  /* 0x000000000f087348 */ /* 0x000fea0003c00000 */
[----:B------:R0:W1:Y:S02]  /*156f0*/  SHFL.IDX P6, R14, R13, R12, R11 ;  /* 0x0000000c0d0e7389 */ /* 0x00006400000c000b */
[----:B01----:R-:W-:Y:S01]  /*15700*/  ENDCOLLECTIVE ;  /* 0x000000000000791b */ /* 0x003fe20003800000 */
.L_x_1458:
[C---:B------:R-:W-:Y:S01]  /*15710*/  VIADD R6, R26.reuse, 0x10 ;  /* 0x000000101a067836 */ /* 0x040fe20000000000 */
[----:B------:R-:W-:Y:S01]  /*15720*/  ISETP.GE.AND P1, PT, R26, R29, PT ;  /* 0x0000001d1a00720c */ /* 0x000fe20003f26270 */
[----:B------:R-:W-:Y:S02]  /*15730*/  IMAD.MOV.U32 R13, RZ, RZ, R0 ;  /* 0x000000ffff0d7224 */ /* 0x000fe400078e0000 */
[----:B------:R-:W-:-:S10]  /*15740*/  IMAD.MOV.U32 R2, RZ, RZ, R14 ;  /* 0x000000ffff027224 */ /* 0x000fd400078e000e */
[----:B------:R-:W-:Y:S05]  /*15750*/  WARPSYNC.COLLECTIVE R15, `(.L_x_1459) ;  /* 0x000000000f087348 */ /* 0x000fea0003c00000 */
[----:B------:R0:W1:Y:S02]  /*15760*/  SHFL.IDX P6, R14, R13, R12, R11 ;  /* 0x0000000c0d0e7389 */ /* 0x00006400000c000b */
[----:B01----:R-:W-:Y:S01]  /*15770*/  ENDCOLLECTIVE ;  /* 0x000000000000791b */ /* 0x003fe20003800000 */
.L_x_1459:
[----:B------:R-:W-:Y:S02]  /*15780*/  IMAD.MOV.U32 R13, RZ, RZ, R4 ;  /* 0x000000ffff0d7224 */ /* 0x000fe400078e0004 */
[----:B------:R-:W-:Y:S02]  /*15790*/  IMAD.MOV.U32 R12, RZ, RZ, 0x1 ;  /* 0x00000001ff0c7424 */ /* 0x000fe400078e00ff */
[----:B------:R-:W-:-:S07]  /*157a0*/  IMAD.MOV.U32 R3, RZ, RZ, R14 ;  /* 0x000000ffff037224 */ /* 0x000fce00078e000e */
[----:B------:R-:W-:Y:S05]  /*157b0*/  WARPSYNC.COLLECTIVE R15, `(.L_x_1460) ;  /* 0x000000000f087348 */ /* 0x000fea0003c00000 */
[----:B------:R0:W1:Y:S02]  /*157c0*/  SHFL.IDX P6, R14, R13, R12, R11 ;  /* 0x0000000c0d0e7389 */ /* 0x00006400000c000b */
[----:B01----:R-:W-:Y:S01]  /*157d0*/  ENDCOLLECTIVE ;  /* 0x000000000000791b */ /* 0x003fe20003800000 */
.L_x_1460:
[----:B------:R-:W-:-:S05]  /*157e0*/  @!P1 LEA R5, P4, R7, R3, 0x1 ;  /* 0x0000000307059211 */ /* 0x000fca00078808ff */
[----:B------:R-:W-:Y:S02]  /*157f0*/  @!P1 IMAD.X R3, RZ, RZ, R2, P4 ;  /* 0x000000ffff039224 */ /* 0x000fe400020e0602 */
        /* <DEDUP_REMOVED lines=13> */
.L_x_1461:
[----:B------:R-:W-:Y:S02]  /*158d0*/  IMAD.MOV.U32 R13, RZ, RZ, R4 ;  /* 0x000000ffff0d7224 */ /* 0x000fe400078e0004 */
[----:B------:R-:W-:Y:S02]  /*158e0*/  IMAD.MOV.U32 R12, RZ, RZ, 0x2 ;  /* 0x00000002ff0c7424 */ /* 0x000fe400078e00ff */
[----:B------:R-:W-:-:S07]  /*158f0*/  IMAD.MOV.U32 R3, RZ, RZ, R14 ;  /* 0x000000ffff037224 */ /* 0x000fce00078e000e */
[----:B------:R-:W-:Y:S05]  /*15900*/  WARPSYNC.COLLECTIVE R15, `(.L_x_1462) ;  /* 0x000000000f087348 */ /* 0x000fea0003c00000 */
[----:B------:R0:W1:Y:S02]  /*15910*/  SHFL.IDX P6, R14, R13, R12, R11 ;  /* 0x0000000c0d0e7389 */ /* 0x00006400000c000b */
[----:B01----:R-:W-:Y:S01]  /*15920*/  ENDCOLLECTIVE ;  /* 0x000000000000791b */ /* 0x003fe20003800000 */
.L_x_1462:
        /* <DEDUP_REMOVED lines=17> */
.L_x_1463:
[----:B------:R-:W-:Y:S02]  /*15a40*/  IMAD.MOV.U32 R13, RZ, RZ, R4 ;  /* 0x000000ffff0d7224 */ /* 0x000fe400078e0004 */
[----:B------:R-:W-:Y:S02]  /*15a50*/  IMAD.MOV.U32 R12, RZ, RZ, 0x3 ;  /* 0x00000003ff0c7424 */ /* 0x000fe400078e00ff */
[----:B------:R-:W-:-:S07]  /*15a60*/  IMAD.MOV.U32 R3, RZ, RZ, R14 ;  /* 0x000000ffff037224 */ /* 0x000fce00078e000e */
[----:B------:R-:W-:Y:S05]  /*15a70*/  WARPSYNC.COLLECTIVE R15, `(.L_x_1464) ;  /* 0x000000000f087348 */ /* 0x000fea0003c00000 */
[----:B------:R0:W1:Y:S02]  /*15a80*/  SHFL.IDX P6, R14, R13, R12, R11 ;  /* 0x0000000c0d0e7389 */ /* 0x00006400000c000b */
[----:B01----:R-:W-:Y:S01]  /*15a90*/  ENDCOLLECTIVE ;  /* 0x000000000000791b */ /* 0x003fe20003800000 */
.L_x_1464:
        /* <DEDUP_REMOVED lines=17> */
.L_x_1465:
[----:B------:R-:W-:Y:S02]  /*15bb0*/  IMAD.MOV.U32 R13, RZ, RZ, R4 ;  /* 0x000000ffff0d7224 */ /* 0x000fe400078e0004 */
[----:B------:R-:W-:Y:S02]  /*15bc0*/  IMAD.MOV.U32 R12, RZ, RZ, 0x4 ;  /* 0x00000004ff0c7424 */ /* 0x000fe400078e00ff */
[----:B------:R-:W-:-:S07]  /*15bd0*/  IMAD.MOV.U32 R3, RZ, RZ, R14 ;  /* 0x000000ffff037224 */ /* 0x000fce00078e000e */
[----:B------:R-:W-:Y:S05]  /*15be0*/  WARPSYNC.COLLECTIVE R15, `(.L_x_1466) ;  /* 0x000000000f087348 */ /* 0x000fea0003c00000 */
[----:B------:R0:W1:Y:S02]  /*15bf0*/  SHFL.IDX P6, R14, R13, R12, R11 ;  /* 0x0000000c0d0e7389 */ /* 0x00006400000c000b */
[----:B01----:R-:W-:Y:S01]  /*15c00*/  ENDCOLLECTIVE ;  /* 0x000000000000791b */ /* 0x003fe20003800000 */
.L_x_1466:
        /* <DEDUP_REMOVED lines=17> */
.L_x_1467:
[----:B------:R-:W-:Y:S02]  /*15d20*/  IMAD.MOV.U32 R13, RZ, RZ, R4 ;  /* 0x000000ffff0d7224 */ /* 0x000fe400078e0004 */
[----:B------:R-:W-:Y:S02]  /*15d30*/  IMAD.MOV.U32 R12, RZ, RZ, 0x5 ;  /* 0x00000005ff0c7424 */ /* 0x000fe400078e00ff */
[----:B------:R-:W-:-:S07]  /*15d40*/  IMAD.MOV.U32 R3, RZ, RZ, R14 ;  /* 0x000000ffff037224 */ /* 0x000fce00078e000e */
[----:B------:R-:W-:Y:S05]  /*15d50*/  WARPSYNC.COLLECTIVE R15, `(.L_x_1468) ;  /* 0x000000000f087348 */ /* 0x000fea0003c00000 */
[----:B------:R0:W1:Y:S02]  /*15d60*/  SHFL.IDX P6, R14, R13, R12, R11 ;  /* 0x0000000c0d0e7389 */ /* 0x00006400000c000b */
[----:B01----:R-:W-:Y:S01]  /*15d70*/  ENDCOLLECTIVE ;  /* 0x000000000000791b */ /* 0x003fe20003800000 */
.L_x_1468:
        /* <DEDUP_REMOVED lines=17> */
.L_x_1469:
[----:B------:R-:W-:Y:S02]  /*15e90*/  IMAD.MOV.U32 R13, RZ, RZ, R4 ;  /* 0x000000ffff0d7224 */ /* 0x000fe400078e0004 */
[----:B------:R-:W-:Y:S02]  /*15ea0*/  IMAD.MOV.U32 R12, RZ, RZ, 0x6 ;  /* 0x00000006ff0c7424 */ /* 0x000fe400078e00ff */
[----:B------:R-:W-:-:S07]  /*15eb0*/  IMAD.MOV.U32 R3, RZ, RZ, R14 ;  /* 0x000000ffff037224 */ /* 0x000fce00078e000e */
[----:B------:R-:W-:Y:S05]  /*15ec0*/  WARPSYNC.COLLECTIVE R15, `(.L_x_1470) ;  /* 0x000000000f087348 */ /* 0x000fea0003c00000 */
[----:B------:R0:W1:Y:S02]  /*15ed0*/  SHFL.IDX P6, R14, R13, R12, R11 ;  /* 0x0000000c0d0e7389 */ /* 0x00006400000c000b */
[----:B01----:R-:W-:Y:S01]  /*15ee0*/  ENDCOLLECTIVE ;  /* 0x000000000000791b */ /* 0x003fe20003800000 */
.L_x_1470:
        /* <DEDUP_REMOVED lines=17> */
.L_x_1471:
[----:B------:R-:W-:Y:S02]  /*16000*/  IMAD.MOV.U32 R13, RZ, RZ, R4 ;  /* 0x000000ffff0d7224 */ /* 0x000fe400078e0004 */
[----:B------:R-:W-:Y:S02]  /*16010*/  IMAD.MOV.U32 R12, RZ, RZ, 0x7 ;  /* 0x00000007ff0c7424 */ /* 0x000fe400078e00ff */
[----:B------:R-:W-:-:S07]  /*16020*/  IMAD.MOV.U32 R3, RZ, RZ, R14 ;  /* 0x000000ffff037224 */ /* 0x000fce00078e000e */
[----:B------:R-:W-:Y:S05]  /*16030*/  WARPSYNC.COLLECTIVE R15, `(.L_x_1472) ;  /* 0x000000000f087348 */ /* 0x000fea0003c00000 */
[----:B------:R0:W1:Y:S02]  /*16040*/  SHFL.IDX P6, R14, R13, R12, R11 ;  /* 0x0000000c0d0e7389 */ /* 0x00006400000c000b */
[----:B01----:R-:W-:Y:S01]  /*16050*/  ENDCOLLECTIVE ;  /* 0x000000000000791b */ /* 0x003fe20003800000 */
.L_x_1472:
        /* <DEDUP_REMOVED lines=15> */
.L_x_1473:
[----:B------:R-:W-:Y:S05]  /*16150*/  BRA `(.L_x_1474) ;  /* 0xffffffbc00ac7947 */ /* 0x000fea000383ffff */
.L_x_1388:
[----:B0-----:R0:W1:Y:S02]  /*16160*/  SYNCS.PHASECHK.TRANS64.TRYWAIT P0, [R22+URZ+0x2a820], R3 ;  /* 0x02a82003160075a7 */ /* 0x001064000800017f */
[----:B-1----:R-:W-:Y:S05]  /*16170*/  @!P0 NANOSLEEP.SYNCS 0x989680 ;  /* 0x009896800000895d */ /* 0x002fea0003900000 */
[----:B------:R-:W1:Y:S02]  /*16180*/  @!P0 SYNCS.PHASECHK.TRANS64 P0, [R22+URZ+0x2a820], R3 ;  /* 0x02a82003160085a7 */ /* 0x000e64000800007f */
[----:B-1----:R-:W-:Y:S05]  /*16190*/  @!P0 BRA `(.L_x_1388) ;  /* 0xfffffffc00f08947 */ /* 0x002fea000383ffff */
[----:B------:R-:W-:Y:S05]  /*161a0*/  BRA `(.L_x_1475) ;  /* 0xffffffc000247947 */ /* 0x000fea000383ffff */
.L_x_1393:
[----:B0-----:R0:W1:Y:S02]  /*161b0*/  SYNCS.PHASECHK.TRANS64.TRYWAIT P0, [R6+URZ+0x2a840], R3 ;  /* 0x02a84003060075a7 */ /* 0x001064000800017f */
[----:B-1----:R-:W-:Y:S05]  /*161c0*/  @!P0 NANOSLEEP.SYNCS 0x989680 ;  /* 0x009896800000895d */ /* 0x002fea0003900000 */
[----:B------:R-:W1:Y:S02]  /*161d0*/  @!P0 SYNCS.PHASECHK.TRANS64 P0, [R6+URZ+0x2a840], R3 ;  /* 0x02a84003060085a7 */ /* 0x000e64000800007f */
[----:B-1----:R-:W-:Y:S05]  /*161e0*/  @!P0 BRA `(.L_x_1393) ;  /* 0xfffffffc00f08947 */ /* 0x002fea000383ffff */
[----:B------:R-:W-:Y:S05]  /*161f0*/  BRA `(.L_x_1476) ;  /* 0xffffffc000ec7947 */ /* 0x000fea000383ffff */
.L_x_1394:
        /* <DEDUP_REMOVED lines=8> */
.L_x_1478:
[----:B------:R-:W-:Y:S05]  /*16280*/  BSYNC B1 ;  /* 0x0000000000017941 */ /* 0x000fea0003800000 */
.L_x_1477:
        /* <DEDUP_REMOVED lines=10> */
.L_x_1479:
        /* <DEDUP_REMOVED lines=8> */
.L_x_1480:
[----:B------:R-:W-:-:S05]  /*163b0*/  IMAD.SHL.U32 R0, R34, 0x2, RZ ;  /* 0x0000000222007824 */ /* 0x000fca00078e00ff */
        /* <DEDUP_REMOVED lines=13> */
.L_x_1481:
[----:B------:R-:W-:Y:S02]  /*16490*/  IMAD.MOV.U32 R13, RZ, RZ, R5 ;  /* 0x000000ffff0d7224 */ /* 0x000fe400078e0005 */
[----:B------:R-:W-:Y:S02]  /*164a0*/  IMAD.MOV.U32 R12, RZ, RZ, 0x2 ;  /* 0x00000002ff0c7424 */ /* 0x000fe400078e00ff */
[----:B------:R-:W-:-:S07]  /*164b0*/  IMAD.MOV.U32 R2, RZ, RZ, R14 ;  /* 0x000000ffff027224 */ /* 0x000fce00078e000e */
[----:B------:R-:W-:Y:S05]  /*164c0*/  WARPSYNC.COLLECTIVE R15, `(.L_x_1482) ;  /* 0x000000000f087348 */ /* 0x000fea0003c00000 */
[----:B------:R0:W1:Y:S02]  /*164d0*/  SHFL.IDX P6, R14, R13, R12, R11 ;  /* 0x0000000c0d0e7389 */ /* 0x00006400000c000b */
[----:B01----:R-:W-:Y:S01]  /*164e0*/  ENDCOLLECTIVE ;  /* 0x000000000000791b */ /* 0x003fe20003800000 */
.L_x_1482:
        /* <DEDUP_REMOVED lines=13> */
.L_x_1483:
[----:B------:R-:W-:Y:S02]  /*165c0*/  IMAD.MOV.U32 R13, RZ, RZ, R5 ;  /* 0x000000ffff0d7224 */ /* 0x000fe400078e0005 */
[----:B------:R-:W-:Y:S02]  /*165d0*/  IMAD.MOV.U32 R12, RZ, RZ, 0x3 ;  /* 0x00000003ff0c7424 */ /* 0x000fe400078e00ff */
[----:B------:R-:W-:-:S07]  /*165e0*/  IMAD.MOV.U32 R2, RZ, RZ, R14 ;  /* 0x000000ffff027224 */ /* 0x000fce00078e000e */
[----:B------:R-:W-:Y:S05]  /*165f0*/  WARPSYNC.COLLECTIVE R15, `(.L_x_1484) ;  /* 0x000000000f087348 */ /* 0x000fea0003c00000 */
[----:B------:R0:W1:Y:S02]  /*16600*/  SHFL.IDX P6, R14, R13, R12, R11 ;  /* 0x0000000c0d0e7389 */ /* 0x00006400000c000b */
[----:B01----:R-:W-:Y:S01]  /*16610*/  ENDCOLLECTIVE ;  /* 0x000000000000791b */ /* 0x003fe20003800000 */
.L_x_1484:
        /* <DEDUP_REMOVED lines=13> */
.L_x_1485:
[----:B------:R-:W-:Y:S02]  /*166f0*/  IMAD.MOV.U32 R13, RZ, RZ, R5 ;  /* 0x000000ffff0d7224 */ /* 0x000fe400078e0005 */
[----:B------:R-:W-:Y:S02]  /*16700*/  IMAD.MOV.U32 R12, RZ, RZ, 0x4 ;  /* 0x00000004ff0c7424 */ /* 0x000fe400078e00ff */
[----:B------:R-:W-:-:S07]  /*16710*/  IMAD.MOV.U32 R2, RZ, RZ, R14 ;  /* 0x000000ffff027224 */ /* 0x000fce00078e000e */
[----:B------:R-:W-:Y:S05]  /*16720*/  WARPSYNC.COLLECTIVE R15, `(.L_x_1486) ;  /* 0x000000000f087348 */ /* 0x000fea0003c00000 */
[----:B------:R0:W1:Y:S02]  /*16730*/  SHFL.IDX P6, R14, R13, R12, R11 ;  /* 0x0000000c0d0e7389 */ /* 0x00006400000c000b */
[----:B01----:R-:W-:Y:S01]  /*16740*/  ENDCOLLECTIVE ;  /* 0x000000000000791b */ /* 0x003fe20003800000 */
.L_x_1486:
        /* <DEDUP_REMOVED lines=13> */
.L_x_1487:
[----:B------:R-:W-:Y:S02]  /*16820*/  IMAD.MOV.U32 R13, RZ, RZ, R5 ;  /* 0x000000ffff0d7224 */ /* 0x000fe400078e0005 */
[----:B------:R-:W-:Y:S02]  /*16830*/  IMAD.MOV.U32 R12, RZ, RZ, 0x5 ;  /* 0x00000005ff0c7424 */ /* 0x000fe400078e00ff */
[----:B------:R-:W-:-:S07]  /*16840*/  IMAD.MOV.U32 R2, RZ, RZ, R14 ;  /* 0x000000ffff027224 */ /* 0x000fce00078e000e */
[----:B------:R-:W-:Y:S05]  /*16850*/  WARPSYNC.COLLECTIVE R15, `(.L_x_1488) ;  /* 0x000000000f087348 */ /* 0x000fea0003c00000 */
[----:B------:R0:W1:Y:S02]  /*16860*/  SHFL.IDX P6, R14, R13, R12, R11 ;  /* 0x0000000c0d0e7389 */ /* 0x00006400000c000b */
[----:B01----:R-:W-:Y:S01]  /*16870*/  ENDCOLLECTIVE ;  /* 0x000000000000791b */ /* 0x003fe20003800000 */
.L_x_1488:
        /* <DEDUP_REMOVED lines=13> */
.L_x_1489:
[----:B------:R-:W-:Y:S01]  /*16950*/  IMAD.MOV.U32 R2, RZ, RZ, R14 ;  /* 0x000000ffff027224 */ /* 0x000fe200078e000e */
[----:B------:R-:W-:Y:S06]  /*16960*/  BRA `(.L_x_1490) ;  /* 0xffffffc000287947 */ /* 0x000fec000383ffff */
.L_x_1399:
[----:B0-----:R0:W2:Y:S02]  /*16970*/  SYNCS.PHASECHK.TRANS64.TRYWAIT P0, [R5+URZ+0x2a860], R2 ;  /* 0x02a86002050075a7 */ /* 0x0010a4000800017f */
[----:B--2---:R-:W-:Y:S05]  /*16980*/  @!P0 NANOSLEEP.SYNCS 0x989680 ;  /* 0x009896800000895d */ /* 0x004fea0003900000 */
[----:B------:R-:W2:Y:S02]  /*16990*/  @!P0 SYNCS.PHASECHK.TRANS64 P0, [R5+URZ+0x2a860], R2 ;  /* 0x02a86002050085a7 */ /* 0x000ea4000800007f */
[----:B--2---:R-:W-:Y:S05]  /*169a0*/  @!P0 BRA `(.L_x_1399) ;  /* 0xfffffffc00f08947 */ /* 0x004fea000383ffff */
[----:B------:R-:W-:Y:S05]  /*169b0*/  BRA `(.L_x_1491) ;  /* 0xffffffc000887947 */ /* 0x000fea000383ffff */
.L_x_1400:
        /* <DEDUP_REMOVED lines=8> */
.L_x_1493:
[----:B------:R-:W-:Y:S05]  /*16a40*/  BSYNC B1 ;  /* 0x0000000000017941 */ /* 0x000fea0003800000 */
.L_x_1492:
        /* <DEDUP_REMOVED lines=9> */
.L_x_1494:
[----:B------:R-:W-:Y:S02]  /*16ae0*/  IMAD.MOV.U32 R13, RZ, RZ, R23 ;  /* 0x000000ffff0d7224 */ /* 0x000fe400078e0017 */
[----:B------:R-:W-:Y:S02]  /*16af0*/  IMAD.MOV.U32 R12, RZ, RZ, 0x1 ;  /* 0x00000001ff0c7424 */ /* 0x000fe400078e00ff */
[----:B------:R-:W-:-:S07]  /*16b00*/  IMAD.MOV.U32 R2, RZ, RZ, R14 ;  /* 0x000000ffff027224 */ /* 0x000fce00078e000e */
[----:B------:R-:W-:Y:S05]  /*16b10*/  WARPSYNC.COLLECTIVE R15, `(.L_x_1495) ;  /* 0x000000000f087348 */ /* 0x000fea0003c00000 */
[----:B------:R0:W1:Y:S02]  /*16b20*/  SHFL.IDX P6, R14, R13, R12, R11 ;  /* 0x0000000c0d0e7389 */ /* 0x00006400000c000b */
[----:B01----:R-:W-:Y:S01]  /*16b30*/  ENDCOLLECTIVE ;  /* 0x000000000000791b */ /* 0x003fe20003800000 */
.L_x_1495:
        /* <DEDUP_REMOVED lines=15> */
.L_x_1496:
[----:B------:R-:W-:Y:S02]  /*16c30*/  IMAD.MOV.U32 R13, RZ, RZ, R23 ;  /* 0x000000ffff0d7224 */ /* 0x000fe400078e0017 */
[----:B------:R-:W-:Y:S02]  /*16c40*/  IMAD.MOV.U32 R12, RZ, RZ, 0x2 ;  /* 0x00000002ff0c7424 */ /* 0x000fe400078e00ff */
[----:B------:R-:W-:-:S07]  /*16c50*/  IMAD.MOV.U32 R2, RZ, RZ, R14 ;  /* 0x000000ffff027224 */ /* 0x000fce00078e000e */
[----:B------:R-:W-:Y:S05]  /*16c60*/  WARPSYNC.COLLECTIVE R15, `(.L_x_1497) ;  /* 0x000000000f087348 */ /* 0x000fea0003c00000 */
[----:B------:R0:W1:Y:S02]  /*16c70*/  SHFL.IDX P6, R14, R13, R12, R11 ;  /* 0x0000000c0d0e7389 */ /* 0x00006400000c000b */
[----:B01----:R-:W-:Y:S01]  /*16c80*/  ENDCOLLECTIVE ;  /* 0x000000000000791b */ /* 0x003fe20003800000 */
.L_x_1497:
        /* <DEDUP_REMOVED lines=14> */
.L_x_1498:
[----:B------:R-:W-:Y:S02]  /*16d70*/  IMAD.MOV.U32 R13, RZ, RZ, R23 ;  /* 0x000000ffff0d7224 */ /* 0x000fe400078e0017 */
[----:B------:R-:W-:Y:S02]  /*16d80*/  IMAD.MOV.U32 R12, RZ, RZ, 0x3 ;  /* 0x00000003ff0c7424 */ /* 0x000fe400078e00ff */
[----:B------:R-:W-:-:S07]  /*16d90*/  IMAD.MOV.U32 R2, RZ, RZ, R14 ;  /* 0x000000ffff027224 */ /* 0x000fce00078e000e */
[----:B------:R-:W-:Y:S05]  /*16da0*/  WARPSYNC.COLLECTIVE R15, `(.L_x_1499) ;  /* 0x000000000f087348 */ /* 0x000fea0003c00000 */
[----:B------:R0:W1:Y:S02]  /*16db0*/  SHFL.IDX P6, R14, R13, R12, R11 ;  /* 0x0000000c0d0e7389 */ /* 0x00006400000c000b */
[----:B01----:R-:W-:Y:S01]  /*16dc0*/  ENDCOLLECTIVE ;  /* 0x000000000000791b */ /* 0x003fe20003800000 */
.L_x_1499:
        /* <DEDUP_REMOVED lines=14> */
.L_x_1500:
[----:B------:R-:W-:Y:S02]  /*16eb0*/  IMAD.MOV.U32 R13, RZ, RZ, R23 ;  /* 0x000000ffff0d7224 */ /* 0x000fe400078e0017 */
[----:B------:R-:W-:Y:S02]  /*16ec0*/  IMAD.MOV.U32 R12, RZ, RZ, 0x4 ;  /* 0x00000004ff0c7424 */ /* 0x000fe400078e00ff */
[----:B------:R-:W-:-:S07]  /*16ed0*/  IMAD.MOV.U32 R2, RZ, RZ, R14 ;  /* 0x000000ffff027224 */ /* 0x000fce00078e000e */
[----:B------:R-:W-:Y:S05]  /*16ee0*/  WARPSYNC.COLLECTIVE R15, `(.L_x_1501) ;  /* 0x000000000f087348 */ /* 0x000fea0003c00000 */
[----:B------:R0:W1:Y:S02]  /*16ef0*/  SHFL.IDX P6, R14, R13, R12, R11 ;  /* 0x0000000c0d0e7389 */ /* 0x00006400000c000b */
[----:B01----:R-:W-:Y:S01]  /*16f00*/  ENDCOLLECTIVE ;  /* 0x000000000000791b */ /* 0x003fe20003800000 */
.L_x_1501:
        /* <DEDUP_REMOVED lines=14> */
.L_x_1502:
[----:B------:R-:W-:Y:S02]  /*16ff0*/  IMAD.MOV.U32 R13, RZ, RZ, R23 ;  /* 0x000000ffff0d7224 */ /* 0x000fe400078e0017 */
[----:B------:R-:W-:Y:S02]  /*17000*/  IMAD.MOV.U32 R12, RZ, RZ, 0x5 ;  /* 0x00000005ff0c7424 */ /* 0x000fe400078e00ff */
[----:B------:R-:W-:-:S07]  /*17010*/  IMAD.MOV.U32 R2, RZ, RZ, R14 ;  /* 0x000000ffff027224 */ /* 0x000fce00078e000e */
[----:B------:R-:W-:Y:S05]  /*17020*/  WARPSYNC.COLLECTIVE R15, `(.L_x_1503) ;  /* 0x000000000f087348 */ /* 0x000fea0003c00000 */
[----:B------:R0:W1:Y:S02]  /*17030*/  SHFL.IDX P6, R14, R13, R12, R11 ;  /* 0x0000000c0d0e7389 */ /* 0x00006400000c000b */
[----:B01----:R-:W-:Y:S01]  /*17040*/  ENDCOLLECTIVE ;  /* 0x000000000000791b */ /* 0x003fe20003800000 */
.L_x_1503:
        /* <DEDUP_REMOVED lines=8> */
[----:B------:R-:W-:Y:S01]  /*170d0*/  ISETP.LT.OR P2, PT, R6, 0x41, !P0 ;  /* 0x000000410600780c */ /* 0x000fe20004741670 */
[----:B------:R-:W-:-:S12]  /*170e0*/  IMAD.MOV.U32 R23, RZ, RZ, R14 ;  /* 0x000000ffff177224 */ /* 0x000fd800078e000e */
[----:B0-----:R-:W-:Y:S05]  /*170f0*/  WARPSYNC.COLLECTIVE R15, `(.L_x_1504) ;  /* 0x000000000f087348 */ /* 0x001fea0003c00000 */
[----:B------:R1:W2:Y:S02]  /*17100*/  SHFL.IDX P6, R14, R13, R12, R11 ;  /* 0x0000000c0d0e7389 */ /* 0x0002a400000c000b */
[----:B012---:R-:W-:Y:S01]  /*17110*/  ENDCOLLECTIVE ;  /* 0x000000000000791b */ /* 0x007fe20003800000 */
.L_x_1504:
[----:B------:R-:W-:Y:S01]  /*17120*/  @!PT LDS RZ, [RZ] ;  /* 0x00000000fffff984 */ /* 0x000fe20000000800 */
[----:B------:R-:W-:Y:S01]  /*17130*/  @!PT LDS RZ, [RZ] ;  /* 0x00000000fffff984 */ /* 0x000fe20000000800 */
[----:B------:R-:W-:Y:S01]  /*17140*/  @!PT LDS RZ, [RZ] ;  /* 0x00000000fffff984 */ /* 0x000fe20000000800 */
[----:B------:R0:W-:Y:S02]  /*17150*/  LDGSTS.E.BYPASS.LTC128B.128 [R4+0x5400], desc[UR36][R2.64+0x80], !P2 ;  /* 0x0540008002047fae */ /* 0x0001e4000d101d64 */
[----:B0-----:R-:W-:Y:S01]  /*17160*/  IMAD.MOV.U32 R2, RZ, RZ, R14 ;  /* 0x000000ffff027224 */ /* 0x001fe200078e000e */
[----:B------:R-:W-:Y:S06]  /*17170*/  BRA `(.L_x_1505) ;  /* 0xffffffbc00747947 */ /* 0x000fec000383ffff */
.L_x_1408:
[----:B0-----:R0:W1:Y:S02]  /*17180*/  SYNCS.PHASECHK.TRANS64.TRYWAIT P0, [R0+URZ+0x2a860], R3 ;  /* 0x02a86003000075a7 */ /* 0x001064000800017f */
[----:B-1----:R-:W-:Y:S05]  /*17190*/  @!P0 NANOSLEEP.SYNCS 0x989680 ;  /* 0x009896800000895d */ /* 0x002fea0003900000 */
[----:B------:R-:W1:Y:S02]  /*171a0*/  @!P0 SYNCS.PHASECHK.TRANS64 P0, [R0+URZ+0x2a860], R3 ;  /* 0x02a86003000085a7 */ /* 0x000e64000800007f */
[----:B-1----:R-:W-:Y:S05]  /*171b0*/  @!P0 BRA `(.L_x_1408) ;  /* 0xfffffffc00f08947 */ /* 0x002fea000383ffff */
[----:B------:R-:W-:Y:S05]  /*171c0*/  BRA `(.L_x_1506) ;  /* 0xffffffc000947947 */ /* 0x000fea000383ffff */
.L_x_1409:
        /* <DEDUP_REMOVED lines=8> */
.L_x_1508:
[----:B------:R-:W-:Y:S05]  /*17250*/  BSYNC B0 ;  /* 0x0000000000007941 */ /* 0x000fea0003800000 */
.L_x_1507:
[----:B------:R-:W0:Y:S01]  /*17260*/  S2R R4, SR_TID.X ;  /* 0x0000000000047919 */ /* 0x000e220000002100 */
[----:B------:R-:W-:Y:S01]  /*17270*/  IMAD.MOV.U32 R13, RZ, RZ, R17 ;  /* 0x000000ffff0d7224 */ /* 0x000fe200078e0011 */
[C---:B------:R-:W-:Y:S01]  /*17280*/  LOP3.LUT R2, R28.reuse, 0x1, RZ, 0xc0, !PT ;  /* 0x000000011c027812 */ /* 0x040fe200078ec0ff */
[----:B------:R-:W-:Y:S01]  /*17290*/  IMAD.MOV.U32 R12, RZ, RZ, RZ ;  /* 0x000000ffff0c7224 */ /* 0x000fe200078e00ff */
[----:B------:R-:W-:Y:S01]  /*172a0*/  LOP3.LUT P0, RZ, R28, 0x2, RZ, 0xc0, !PT ;  /* 0x000000021cff7812 */ /* 0x000fe2000780c0ff */
[----:B------:R-:W-:Y:S01]  /*172b0*/  IMAD.MOV.U32 R11, RZ, RZ, 0x181f ;  /* 0x0000181fff0b7424 */ /* 0x000fe200078e00ff */
[----:B------:R-:W-:Y:S01]  /*172c0*/  ISETP.NE.U32.AND P1, PT, R2, 0x1, PT ;  /* 0x000000010200780c */ /* 0x000fe20003f25070 */
[----:B------:R-:W-:Y:S01]  /*172d0*/  IMAD.MOV.U32 R15, RZ, RZ, -0x1 ;  /* 0xffffffffff0f7424 */ /* 0x000fe200078e00ff */
[C---:B------:R-:W-:Y:S01]  /*172e0*/  ISETP.LT.OR P4, PT, R6.reuse, 0x1, !P0 ;  /* 0x000000010600780c */ /* 0x040fe20004781670 */
[----:B------:R-:W-:Y:S01]  /*172f0*/  IMAD.MOV.U32 R3, RZ, RZ, R14 ;  /* 0x000000ffff037224 */ /* 0x000fe200078e000e */
[----:B------:R-:W-:-:S13]  /*17300*/  ISETP.LT.OR P3, PT, R6, 0x1, P1 ;  /* 0x000000010600780c */ /* 0x000fda0000f61670 */
[----:B0-----:R-:W-:Y:S05]  /*17310*/  WARPSYNC.COLLECTIVE R15, `(.L_x_1509) ;  /* 0x000000000f087348 */ /* 0x001fea0003c00000 */
[----:B------:R1:W2:Y:S02]  /*17320*/  SHFL.IDX P6, R14, R13, R12, R11 ;  /* 0x0000000c0d0e7389 */ /* 0x0002a400000c000b */
[----:B012---:R-:W-:Y:S01]  /*17330*/  ENDCOLLECTIVE ;  /* 0x000000000000791b */ /* 0x007fe20003800000 */
.L_x_1509:
[----:B------:R-:W-:Y:S02]  /*17340*/  IMAD.MOV.U32 R13, RZ, RZ, R23 ;  /* 0x000000ffff0d7224 */ /* 0x000fe400078e0017 */
[----:B------:R-:W-:Y:S02]  /*17350*/  IMAD.MOV.U32 R12, RZ, RZ, 0x1 ;  /* 0x00000001ff0c7424 */ /* 0x000fe400078e00ff */
[----:B------:R-:W-:-:S05]  /*17360*/  IMAD.SHL.U32 R4, R4, 0x8, RZ ;  /* 0x0000000804047824 */ /* 0x000fca00078e00ff */
[----:B------:R-:W-:-:S05]  /*17370*/  LOP3.LUT R4, R4, 0x38, RZ, 0xc0, !PT ;  /* 0x0000003804047812 */ /* 0x000fca00078ec0ff */
[----:B------:R-:W-:Y:S02]  /*17380*/  IMAD.SHL.U32 R5, R4, 0x2, RZ ;  /* 0x0000000204057824 */ /* 0x000fe400078e00ff */
[----:B------:R-:W-:-:S03]  /*17390*/  IMAD R4, R7, 0x2, R22 ;  /* 0x0000000207047824 */ /* 0x000fc600078e0216 */
[----:B------:R-:W-:-:S13]  /*173a0*/  IADD3 R2, P2, R14, R5, RZ ;  /* 0x000000050e027210 */ /* 0x000fda0007f5e0ff */
[----:B------:R-:W-:Y:S05]  /*173b0*/  WARPSYNC.COLLECTIVE R15, `(.L_x_1510) ;  /* 0x000000000f087348 */ /* 0x000fea0003c00000 */
[----:B------:R0:W1:Y:S02]  /*173c0*/  SHFL.IDX P6, R14, R13, R12, R11 ;  /* 0x0000000c0d0e7389 */ /* 0x00006400000c000b */
[----:B01----:R-:W-:Y:S01]  /*173d0*/  ENDCOLLECTIVE ;  /* 0x000000000000791b */ /* 0x003fe20003800000 */
.L_x_1510:
        /* <DEDUP_REMOVED lines=13> */
.L_x_1511:
[----:B------:R-:W-:Y:S02]  /*174b0*/  IMAD.MOV.U32 R13, RZ, RZ, R23 ;  /* 0x000000ffff0d7224 */ /* 0x000fe400078e0017 */
[----:B------:R-:W-:Y:S01]  /*174c0*/  IMAD.MOV.U32 R12, RZ, RZ, 0x2 ;  /* 0x00000002ff0c7424 */ /* 0x000fe200078e00ff */
[----:B------:R-:W-:-:S13]  /*174d0*/  IADD3 R2, P2, R14, R5, RZ ;  /* 0x000000050e027210 */ /* 0x000fda0007f5e0ff */
[----:B------:R-:W-:Y:S05]  /*174e0*/  WARPSYNC.COLLECTIVE R15, `(.L_x_1512) ;  /* 0x000000000f087348 */ /* 0x000fea0003c00000 */
[----:B------:R0:W1:Y:S02]  /*174f0*/  SHFL.IDX P6, R14, R13, R12, R11 ;  /* 0x0000000c0d0e7389 */ /* 0x00006400000c000b */
[----:B01----:R-:W-:Y:S01]  /*17500*/  ENDCOLLECTIVE ;  /* 0x000000000000791b */ /* 0x003fe20003800000 */
.L_x_1512:
        /* <DEDUP_REMOVED lines=13> */
.L_x_1513:
[----:B------:R-:W-:Y:S02]  /*175e0*/  IMAD.MOV.U32 R13, RZ, RZ, R23 ;  /* 0x000000ffff0d7224 */ /* 0x000fe400078e0017 */
[----:B------:R-:W-:Y:S02]  /*175f0*/  IMAD.MOV.U32 R12, RZ, RZ, 0x3 ;  /* 0x00000003ff0c7424 */ /* 0x000fe400078e00ff */
[----:B------:R-:W-:-:S07]  /*17600*/  IMAD.MOV.U32 R10, RZ, RZ, R14 ;  /* 0x000000ffff0a7224 */ /* 0x000fce00078e000e */
[----:B------:R-:W-:Y:S05]  /*17610*/  WARPSYNC.COLLECTIVE R15, `(.L_x_1514) ;  /* 0x000000000f087348 */ /* 0x000fea0003c00000 */
[----:B------:R0:W1:Y:S02]  /*17620*/  SHFL.IDX P6, R14, R13, R12, R11 ;  /* 0x0000000c0d0e7389 */ /* 0x00006400000c000b */
[----:B01----:R-:W-:Y:S01]  /*17630*/  ENDCOLLECTIVE ;  /* 0x000000000000791b */ /* 0x003fe20003800000 */
.L_x_1514:
[----:B------:R-:W-:-:S05]  /*17640*/  IADD3 R2, P2, R10, R5, RZ ;  /* 0x000000050a027210 */ /* 0x000fca0007f5e0ff */
[----:B------:R-:W-:-:S05]  /*17650*/  IMAD.X R3, RZ, RZ, R7, P2 ;  /* 0x000000ffff037224 */ /* 0x000fca00010e0607 */
[----:B------:R-:W-:Y:S01]  /*17660*/  @!PT LDS RZ, [RZ] ;  /* 0x00000000fffff984 */ /* 0x000fe20000000800 */
[----:B------:R-:W-:Y:S01]  /*17670*/  @!PT LDS RZ, [RZ] ;  /* 0x00000000fffff984 */ /* 0x000fe20000000800 */
[----:B------:R-:W-:Y:S01]  /*17680*/  @!PT LDS RZ, [RZ] ;  /* 0x00000000fffff984 */ /* 0x000fe20000000800 */
[----:B------:R0:W-:Y:S01]  /*17690*/  LDGSTS.E.BYPASS.LTC128B.128 [R4+0x1400], desc[UR36][R2.64], !P3 ;  /* 0x0140000002047fae */ /* 0x0001e2000d901d64 */
[----:B------:R-:W-:Y:S01]  /*176a0*/  IMAD.MOV.U32 R13, RZ, RZ, R17 ;  /* 0x000000ffff0d7224 */ /* 0x000fe200078e0011 */
[C---:B------:R-:W-:Y:S02]  /*176b0*/  ISETP.LT.OR P3, PT, R6.reuse, 0x31, P1 ;  /* 0x000000310600780c */ /* 0x040fe40000f61670 */
[----:B------:R0:W-:Y:S01]  /*176c0*/  LDGSTS.E.BYPASS.LTC128B.128 [R4+0x4400], desc[UR36][R2.64+0x80], !P4 ;  /* 0x0440008002047fae */ /* 0x0001e2000e101d64 */
[----:B------:R-:W-:Y:S01]  /*176d0*/  ISETP.LT.OR P4, PT, R6, 0x31, !P0 ;  /* 0x000000310600780c */ /* 0x000fe20004781670 */
[----:B------:R-:W-:-:S12]  /*176e0*/  IMAD.MOV.U32 R8, RZ, RZ, R14 ;  /* 0x000000ffff087224 */ /* 0x000fd800078e000e */
[----:B0-----:R-:W-:Y:S05]  /*176f0*/  WARPSYNC.COLLECTIVE R15, `(.L_x_1515) ;  /* 0x000000000f087348 */ /* 0x001fea0003c00000 */
[----:B------:R1:W2:Y:S02]  /*17700*/  SHFL.IDX P6, R14, R13, R12, R11 ;  /* 0x0000000c0d0e7389 */ /* 0x0002a400000c000b */
[----:B012---:R-:W-:Y:S01]  /*17710*/  ENDCOLLECTIVE ;  /* 0x000000000000791b */ /* 0x007fe20003800000 */
.L_x_1515:
[----:B------:R-:W-:Y:S02]  /*17720*/  IMAD.MOV.U32 R13, RZ, RZ, R23 ;  /* 0x000000ffff0d7224 */ /* 0x000fe400078e0017 */
[----:B------:R-:W-:Y:S01]  /*17730*/  IMAD.MOV.U32 R12, RZ, RZ, 0x4 ;  /* 0x00000004ff0c7424 */ /* 0x000fe200078e00ff */
[----:B------:R-:W-:-:S13]  /*17740*/  IADD3 R2, P2, R14, R5, RZ ;  /* 0x000000050e027210 */ /* 0x000fda0007f5e0ff */
[----:B------:R-:W-:Y:S05]  /*17750*/  WARPSYNC.COLLECTIVE R15, `(.L_x_1516) ;  /* 0x000000000f087348 */ /* 0x000fea0003c00000 */
[----:B------:R0:W1:Y:S02]  /*17760*/  SHFL.IDX P6, R14, R13, R12, R11 ;  /* 0x0000000c0d0e7389 */ /* 0x00006400000c000b */
[----:B01----:R-:W-:Y:S01]  /*17770*/  ENDCOLLECTIVE ;  /* 0x000000000000791b */ /* 0x003fe20003800000 */
.L_x_1516:
        /* <DEDUP_REMOVED lines=13> */
.L_x_1517:
[----:B------:R-:W-:Y:S02]  /*17850*/  IMAD.MOV.U32 R13, RZ, RZ, R23 ;  /* 0x000000ffff0d7224 */ /* 0x000fe400078e0017 */
[----:B------:R-:W-:Y:S02]  /*17860*/  IMAD.MOV.U32 R12, RZ, RZ, 0x5 ;  /* 0x00000005ff0c7424 */ /* 0x000fe400078e00ff */
[----:B------:R-:W-:-:S07]  /*17870*/  IMAD.MOV.U32 R10, RZ, RZ, R14 ;  /* 0x000000ffff0a7224 */ /* 0x000fce00078e000e */
[----:B------:R-:W-:Y:S05]  /*17880*/  WARPSYNC.COLLECTIVE R15, `(.L_x_1518) ;  /* 0x000000000f087348 */ /* 0x000fea0003c00000 */
[----:B------:R0:W1:Y:S02]  /*17890*/  SHFL.IDX P6, R14, R13, R12, R11 ;  /* 0x0000000c0d0e7389 */ /* 0x00006400000c000b */
[----:B01----:R-:W-:Y:S01]  /*178a0*/  ENDCOLLECTIVE ;  /* 0x000000000000791b */ /* 0x003fe20003800000 */
.L_x_1518:
        /* <DEDUP_REMOVED lines=8> */
[----:B------:R-:W-:-:S07]  /*17930*/  IMAD.MOV.U32 R23, RZ, RZ, R14 ;  /* 0x000000ffff177224 */ /* 0x000fce00078e000e */
[----:B0-----:R-:W-:Y:S05]  /*17940*/  WARPSYNC.COLLECTIVE R15, `(.L_x_1519) ;  /* 0x000000000f087348 */ /* 0x001fea0003c00000 */
[----:B------:R1:W2:Y:S02]  /*17950*/  SHFL.IDX P6, R14, R13, R12, R11 ;  /* 0x0000000c0d0e7389 */ /* 0x0002a400000c000b */
[----:B012---:R-:W-:Y:S01]  /*17960*/  ENDCOLLECTIVE ;  /* 0x000000000000791b */ /* 0x007fe20003800000 */
.L_x_1519:
[----:B------:R-:W-:Y:S05]  /*17970*/  BRA `(.L_x_1520) ;  /* 0xffffffbc00907947 */ /* 0x000fea000383ffff */
.L_x_1414:
        /* <DEDUP_REMOVED lines=8> */
.L_x_1522:
[----:B------:R-:W-:Y:S05]  /*17a00*/  BSYNC B0 ;  /* 0x0000000000007941 */ /* 0x000fea0003800000 */
.L_x_1521:
[----:B------:R-:W-:Y:S02]  /*17a10*/  IMAD.MOV.U32 R13, RZ, RZ, R16 ;  /* 0x000000ffff0d7224 */ /* 0x000fe400078e0010 */
[----:B------:R-:W-:Y:S02]  /*17a20*/  IMAD.MOV.U32 R12, RZ, RZ, 0x1 ;  /* 0x00000001ff0c7424 */ /* 0x000fe400078e00ff */
[----:B------:R-:W-:Y:S02]  /*17a30*/  IMAD.MOV.U32 R11, RZ, RZ, 0x1f ;  /* 0x0000001fff0b7424 */ /* 0x000fe400078e00ff */
[----:B------:R-:W-:Y:S02]  /*17a40*/  IMAD.MOV.U32 R15, RZ, RZ, -0x1 ;  /* 0xffffffffff0f7424 */ /* 0x000fe400078e00ff */
[----:B------:R-:W-:Y:S02]  /*17a50*/  IMAD.IADD R5, R19, 0x1, R8 ;  /* 0x0000000113057824 */ /* 0x000fe400078e0208 */
[----:B------:R-:W-:-:S07]  /*17a60*/  IMAD.MOV.U32 R0, RZ, RZ, R14 ;  /* 0x000000ffff007224 */ /* 0x000fce00078e000e */
[----:B------:R-:W-:Y:S05]  /*17a70*/  WARPSYNC.COLLECTIVE R15, `(.L_x_1523) ;  /* 0x000000000f087348 */ /* 0x000fea0003c00000 */
[----:B------:R0:W1:Y:S02]  /*17a80*/  SHFL.IDX P6, R14, R13, R12, R11 ;  /* 0x0000000c0d0e7389 */ /* 0x00006400000c000b */
[----:B01----:R-:W-:Y:S01]  /*17a90*/  ENDCOLLECTIVE ;  /* 0x000000000000791b */ /* 0x003fe20003800000 */
.L_x_1523:
[----:B------:R-:W-:Y:S02]  /*17aa0*/  ULDC UR4, c[0x0][0xc3c] ;  /* 0x00030f0000047ab9 */ /* 0x000fe40000000800 */
[----:B------:R-:W-:-:S13]  /*17ab0*/  ISETP.GE.OR P1, PT, R5, UR4, !P0 ;  /* 0x0000000405007c0c */ /* 0x000fda000c726670 */
[----:B------:R-:W0:Y:S01]  /*17ac0*/  @!P1 LDC.64 R2, c[0x0][0xc80] ;  /* 0x00032000ff029b82 */ /* 0x000e220000000a00 */
[----:B------:R-:W-:Y:S02]  /*17ad0*/  IMAD.MOV.U32 R11, RZ, RZ, RZ ;  /* 0x000000ffff0b7224 */ /* 0x000fe400078e00ff */
[----:B------:R-:W-:Y:S02]  /*17ae0*/  IMAD.MOV.U32 R4, RZ, RZ, R14 ;  /* 0x000000ffff047224 */ /* 0x000fe400078e000e */
[----:B0-----:R-:W-:-:S06]  /*17af0*/  @!P1 IMAD.WIDE R2, R5, 0x4, R2 ;  /* 0x0000000405029825 */ /* 0x001fcc00078e0202 */
[----:B------:R-:W2:Y:S01]  /*17b00*/  @!P1 LDG.E R2, desc[UR36][R2.64] ;  /* 0x0000002402029981 */ /* 0x000ea2000c1e1900 */
[----:B------:R-:W-:Y:S01]  /*17b10*/  IMAD.MOV.U32 R5, RZ, RZ, RZ ;  /* 0x000000ffff057224 */ /* 0x000fe200078e00ff */
        /* <DEDUP_REMOVED lines=10> */
.L_x_1524:
[----:B------:R-:W-:Y:S01]  /*17bc0*/  IMAD.MOV.U32 R12, RZ, RZ, 0x2 ;  /* 0x00000002ff0c7424 */ /* 0x000fe200078e00ff */
[----:B------:R-:W-:-:S05]  /*17bd0*/  SEL R6, R14, RZ, P1 ;  /* 0x000000ff0e067207 */ /* 0x000fca0000800000 */
[----:B------:R-:W-:-:S04]  /*17be0*/  IMAD.IADD R6, R5, 0x1, R6 ;  /* 0x0000000105067824 */ /* 0x000fc800078e0206 */
[----:B------:R-:W-:-:S07]  /*17bf0*/  IMAD.MOV.U32 R13, RZ, RZ, R6 ;  /* 0x000000ffff0d7224 */ /* 0x000fce00078e0006 */
[----:B------:R-:W-:Y:S05]  /*17c00*/  WARPSYNC.COLLECTIVE R15, `(.L_x_1525) ;  /* 0x000000000f087348 */ /* 0x000fea0003c00000 */
[----:B------:R0:W1:Y:S02]  /*17c10*/  SHFL.UP P6, R14, R13, R12, R11 ;  /* 0x0400000c0d0e7389 */ /* 0x00006400000c000b */
[----:B01----:R-:W-:Y:S01]  /*17c20*/  ENDCOLLECTIVE ;  /* 0x000000000000791b */ /* 0x003fe20003800000 */
.L_x_1525:
[----:B------:R-:W-:Y:S01]  /*17c30*/  IMAD.MOV.U32 R12, RZ, RZ, 0x4 ;  /* 0x00000004ff0c7424 */ /* 0x000fe200078e00ff */
[----:B------:R-:W-:-:S05]  /*17c40*/  SEL R7, R14, RZ, P2 ;  /* 0x000000ff0e077207 */ /* 0x000fca0001000000 */
[----:B------:R-:W-:-:S04]  /*17c50*/  IMAD.IADD R7, R6, 0x1, R7 ;  /* 0x0000000106077824 */ /* 0x000fc800078e0207 */
[----:B------:R-:W-:-:S07]  /*17c60*/  IMAD.MOV.U32 R13, RZ, RZ, R7 ;  /* 0x000000ffff0d7224 */ /* 0x000fce00078e0007 */
[----:B------:R-:W-:Y:S05]  /*17c70*/  WARPSYNC.COLLECTIVE R15, `(.L_x_1526) ;  /* 0x000000000f087348 */ /* 0x000fea0003c00000 */
[----:B------:R0:W1:Y:S02]  /*17c80*/  SHFL.UP P6, R14, R13, R12, R11 ;  /* 0x0400000c0d0e7389 */ /* 0x00006400000c000b */
[----:B01----:R-:W-:Y:S01]  /*17c90*/  ENDCOLLECTIVE ;  /* 0x000000000000791b */ /* 0x003fe20003800000 */
.L_x_1526:
[----:B------:R-:W-:Y:S01]  /*17ca0*/  IMAD.MOV.U32 R12, RZ, RZ, 0x8 ;  /* 0x00000008ff0c7424 */ /* 0x000fe200078e00ff */
[----:B------:R-:W-:-:S05]  /*17cb0*/  SEL R2, R14, RZ, P3 ;  /* 0x000000ff0e027207 */ /* 0x000fca0001800000 */
[----:B------:R-:W-:-:S04]  /*17cc0*/  IMAD.IADD R2, R7, 0x1, R2 ;  /* 0x0000000107027824 */ /* 0x000fc800078e0202 */
[----:B------:R-:W-:-:S07]  /*17cd0*/  IMAD.MOV.U32 R13, RZ, RZ, R2 ;  /* 0x000000ffff0d7224 */ /* 0x000fce00078e0002 */
[----:B------:R-:W-:Y:S05]  /*17ce0*/  WARPSYNC.COLLECTIVE R15, `(.L_x_1527) ;  /* 0x000000000f087348 */ /* 0x000fea0003c00000 */
[----:B------:R0:W1:Y:S02]  /*17cf0*/  SHFL.UP P6, R14, R13, R12, R11 ;  /* 0x0400000c0d0e7389 */ /* 0x00006400000c000b */
[----:B01----:R-:W-:Y:S01]  /*17d00*/  ENDCOLLECTIVE ;  /* 0x000000000000791b */ /* 0x003fe20003800000 */
.L_x_1527:
[----:B------:R-:W-:Y:S01]  /*17d10*/  IMAD.MOV.U32 R12, RZ, RZ, 0x10 ;  /* 0x00000010ff0c7424 */ /* 0x000fe200078e00ff */
[----:B------:R-:W-:-:S05]  /*17d20*/  SEL R3, R14, RZ, P4 ;  /* 0x000000ff0e037207 */ /* 0x000fca0002000000 */
[----:B------:R-:W-:-:S04]  /*17d30*/  IMAD.IADD R3, R2, 0x1, R3 ;  /* 0x0000000102037824 */ /* 0x000fc800078e0203 */
[----:B------:R-:W-:-:S07]  /*17d40*/  IMAD.MOV.U32 R13, RZ, RZ, R3 ;  /* 0x000000ffff0d7224 */ /* 0x000fce00078e0003 */
[----:B------:R-:W-:Y:S05]  /*17d50*/  WARPSYNC.COLLECTIVE R15, `(.L_x_1528) ;  /* 0x000000000f087348 */ /* 0x000fea0003c00000 */
[----:B------:R0:W1:Y:S02]  /*17d60*/  SHFL.UP P6, R14, R13, R12, R11 ;  /* 0x0400000c0d0e7389 */ /* 0x00006400000c000b */
[----:B01----:R-:W-:Y:S01]  /*17d70*/  ENDCOLLECTIVE ;  /* 0x000000000000791b */ /* 0x003fe20003800000 */
.L_x_1528:
[----:B------:R-:W-:Y:S02]  /*17d80*/  IMAD.MOV.U32 R12, RZ, RZ, 0x1f ;  /* 0x0000001fff0c7424 */ /* 0x000fe400078e00ff */
[----:B------:R-:W-:Y:S01]  /*17d90*/  IMAD.MOV.U32 R11, RZ, RZ, 0x1f ;  /* 0x0000001fff0b7424 */ /* 0x000fe200078e00ff */
[----:B------:R-:W-:-:S05]  /*17da0*/  SEL R6, R14, RZ, P5 ;  /* 0x000000ff0e067207 */ /* 0x000fca0002800000 */
[----:B------:R-:W-:-:S04]  /*17db0*/  IMAD.IADD R6, R3, 0x1, R6 ;  /* 0x0000000103067824 */ /* 0x000fc800078e0206 */
[----:B------:R-:W-:-:S07]  /*17dc0*/  IMAD.MOV.U32 R13, RZ, RZ, R6 ;  /* 0x000000ffff0d7224 */ /* 0x000fce00078e0006 */
[----:B------:R-:W-:Y:S05]  /*17dd0*/  WARPSYNC.COLLECTIVE R15, `(.L_x_1529) ;  /* 0x000000000f087348 */ /* 0x000fea0003c00000 */
[----:B------:R0:W1:Y:S02]  /*17de0*/  SHFL.IDX P6, R14, R13, R12, R11 ;  /* 0x0000000c0d0e7389 */ /* 0x00006400000c000b */
[----:B01----:R-:W-:Y:S01]  /*17df0*/  ENDCOLLECTIVE ;  /* 0x000000000000791b */ /* 0x003fe20003800000 */
.L_x_1529:
[----:B------:R-:W-:Y:S05]  /*17e00*/  BRA `(.L_x_1530) ;  /* 0xffffffbc00a07947 */ /* 0x000fea000383ffff */
.L_x_1419:
[----:B------:R-:W-:Y:S01]  /*17e10*/  BSSY B0, `(.L_x_1531) ;  /* 0x0000008000007945 */ /* 0x000fe20003800000 */
[----:B-----5:R-:W-:Y:S02]  /*17e20*/  IMAD.MOV.U32 R13, RZ, RZ, R5 ;  /* 0x000000ffff0d7224 */ /* 0x020fe400078e0005 */
[----:B------:R-:W-:Y:S02]  /*17e30*/  IMAD.MOV.U32 R12, RZ, RZ, 0x1 ;  /* 0x00000001ff0c7424 */ /* 0x000fe400078e00ff */
[----:B------:R-:W-:Y:S02]  /*17e40*/  IMAD.MOV.U32 R11, RZ, RZ, RZ ;  /* 0x000000ffff0b7224 */ /* 0x000fe400078e00ff */
[----:B------:R-:W-:-:S07]  /*17e50*/  IMAD.MOV.U32 R15, RZ, RZ, -0x1 ;  /* 0xffffffffff0f7424 */ /* 0x000fce00078e00ff */
[----:B012---:R-:W-:Y:S05]  /*17e60*/  WARPSYNC.COLLECTIVE R15, `(.L_x_1532) ;  /* 0x000000000f087348 */ /* 0x007fea0003c00000 */
[----:B------:R3:W4:Y:S02]  /*17e70*/  SHFL.UP P6, R14, R13, R12, R11 ;  /* 0x0400000c0d0e7389 */ /* 0x00072400000c000b */
[----:B01234-:R-:W-:Y:S01]  /*17e80*/  ENDCOLLECTIVE ;  /* 0x000000000000791b */ /* 0x01ffe20003800000 */
.L_x_1532:
[----:B------:R-:W-:Y:S05]  /*17e90*/  BSYNC B0 ;  /* 0x0000000000007941 */ /* 0x000fea0003800000 */
.L_x_1531:
[----:B------:R-:W-:Y:S01]  /*17ea0*/  SEL R14, R14, RZ, P1 ;  /* 0x000000ff0e0e7207 */ /* 0x000fe20000800000 */
[----:B------:R-:W-:Y:S02]  /*17eb0*/  IMAD.MOV.U32 R12, RZ, RZ, 0x2 ;  /* 0x00000002ff0c7424 */ /* 0x000fe400078e00ff */
[----:B------:R-:W-:Y:S02]  /*17ec0*/  IMAD.MOV.U32 R11, RZ, RZ, RZ ;  /* 0x000000ffff0b7224 */ /* 0x000fe400078e00ff */
[----:B------:R-:W-:Y:S02]  /*17ed0*/  IMAD.IADD R13, R5, 0x1, R14 ;  /* 0x00000001050d7824 */ /* 0x000fe400078e020e */
[----:B------:R-:W-:-:S07]  /*17ee0*/  IMAD.MOV.U32 R15, RZ, RZ, -0x1 ;  /* 0xffffffffff0f7424 */ /* 0x000fce00078e00ff */
[----:B------:R-:W-:Y:S05]  /*17ef0*/  WARPSYNC.COLLECTIVE R15, `(.L_x_1533) ;  /* 0x000000000f087348 */ /* 0x000fea0003c00000 */
[----:B------:R0:W1:Y:S02]  /*17f00*/  SHFL.UP P6, R14, R13, R12, R11 ;  /* 0x0400000c0d0e7389 */ /* 0x00006400000c000b */
[----:B01----:R-:W-:Y:S01]  /*17f10*/  ENDCOLLECTIVE ;  /* 0x000000000000791b */ /* 0x003fe20003800000 */
.L_x_1533:
[----:B------:R-:W-:Y:S01]  /*17f20*/  IMAD.MOV.U32 R12, RZ, RZ, 0x4 ;  /* 0x00000004ff0c7424 */ /* 0x000fe200078e00ff */
[----:B------:R-:W-:-:S05]  /*17f30*/  SEL R2, R14, RZ, P2 ;  /* 0x000000ff0e027207 */ /* 0x000fca0001000000 */
[----:B------:R-:W-:-:S04]  /*17f40*/  IMAD.IADD R2, R13, 0x1, R2 ;  /* 0x000000010d027824 */ /* 0x000fc800078e0202 */
[----:B------:R-:W-:-:S07]  /*17f50*/  IMAD.MOV.U32 R13, RZ, RZ, R2 ;  /* 0x000000ffff0d7224 */ /* 0x000fce00078e0002 */
[----:B------:R-:W-:Y:S05]  /*17f60*/  WARPSYNC.COLLECTIVE R15, `(.L_x_1534) ;  /* 0x000000000f087348 */ /* 0x000fea0003c00000 */
[----:B------:R0:W1:Y:S02]  /*17f70*/  SHFL.UP P6, R14, R13, R12, R11 ;  /* 0x0400000c0d0e7389 */ /* 0x00006400000c000b */
[----:B01----:R-:W-:Y:S01]  /*17f80*/  ENDCOLLECTIVE ;  /* 0x000000000000791b */ /* 0x003fe20003800000 */
.L_x_1534:
[----:B------:R-:W-:Y:S01]  /*17f90*/  IMAD.MOV.U32 R12, RZ, RZ, 0x8 ;  /* 0x00000008ff0c7424 */ /* 0x000fe200078e00ff */
[----:B------:R-:W-:-:S05]  /*17fa0*/  SEL R3, R14, RZ, P3 ;  /* 0x000000ff0e037207 */ /* 0x000fca0001800000 */
[----:B------:R-:W-:-:S04]  /*17fb0*/  IMAD.IADD R3, R2, 0x1, R3 ;  /* 0x0000000102037824 */ /* 0x000fc800078e0203 */
[----:B------:R-:W-:-:S07]  /*17fc0*/  IMAD.MOV.U32 R13, RZ, RZ, R3 ;  /* 0x000000ffff0d7224 */ /* 0x000fce00078e0003 */
[----:B------:R-:W-:Y:S05]  /*17fd0*/  WARPSYNC.COLLECTIVE R15, `(.L_x_1535) ;  /* 0x000000000f087348 */ /* 0x000fea0003c00000 */
[----:B------:R0:W1:Y:S02]  /*17fe0*/  SHFL.UP P6, R14, R13, R12, R11 ;  /* 0x0400000c0d0e7389 */ /* 0x00006400000c000b */
[----:B01----:R-:W-:Y:S01]  /*17ff0*/  ENDCOLLECTIVE ;  /* 0x000000000000791b */ /* 0x003fe20003800000 */
.L_x_1535:
[----:B------:R-:W-:Y:S01]  /*18000*/  IMAD.MOV.U32 R12, RZ, RZ, 0x10 ;  /* 0x00000010ff0c7424 */ /* 0x000fe200078e00ff */
[----:B------:R-:W-:-:S05]  /*18010*/  SEL R4, R14, RZ, P4 ;  /* 0x000000ff0e047207 */ /* 0x000fca0002000000 */
[----:B------:R-:W-:-:S04]  /*18020*/  IMAD.IADD R4, R3, 0x1, R4 ;  /* 0x0000000103047824 */ /* 0x000fc800078e0204 */
[----:B------:R-:W-:-:S07]  /*18030*/  IMAD.MOV.U32 R13, RZ, RZ, R4 ;  /* 0x000000ffff0d7224 */ /* 0x000fce00078e0004 */
[----:B------:R-:W-:Y:S05]  /*18040*/  WARPSYNC.COLLECTIVE R15, `(.L_x_1536) ;  /* 0x000000000f087348 */ /* 0x000fea0003c00000 */
[----:B------:R0:W1:Y:S02]  /*18050*/  SHFL.UP P6, R14, R13, R12, R11 ;  /* 0x0400000c0d0e7389 */ /* 0x00006400000c000b */
[----:B01----:R-:W-:Y:S01]  /*18060*/  ENDCOLLECTIVE ;  /* 0x000000000000791b */ /* 0x003fe20003800000 */
.L_x_1536:
        /* <DEDUP_REMOVED lines=8> */
.L_x_1537:
[----:B------:R-:W-:Y:S05]  /*180f0*/  BRA `(.L_x_1538) ;  /* 0xffffffbc00807947 */ /* 0x000fea000383ffff */
.L_x_1421:
[----:B------:R-:W-:Y:S01]  /*18100*/  BSSY B0, `(.L_x_1539) ;  /* 0x0000006000007945 */ /* 0x000fe20003800000 */
[----:B------:R-:W-:Y:S01]  /*18110*/  PLOP3.LUT P6, PT, P6, PT, PT, 0x8, 0x0 ;  /* 0x000000000000781c */ /* 0x000fe200037ce170 */
[----:B------:R-:W-:-:S12]  /*18120*/  IMAD.MOV.U32 R15, RZ, RZ, -0x1 ;  /* 0xffffffffff0f7424 */ /* 0x000fd800078e00ff */
[----:B01----:R-:W-:Y:S05]  /*18130*/  WARPSYNC.COLLECTIVE R15, `(.L_x_1540) ;  /* 0x000000000f087348 */ /* 0x003fea0003c00000 */
[----:B------:R-:W-:Y:S01]  /*18140*/  VOTE.ANY R14, PT, P6 ;  /* 0x00000000000e7806 */ /* 0x000fe200030e0100 */
[----:B01----:R-:W-:Y:S06]  /*18150*/  ENDCOLLECTIVE ;  /* 0x000000000000791b */ /* 0x003fec0003800000 */
.L_x_1540:
[----:B------:R-:W-:Y:S05]  /*18160*/  BSYNC B0 ;  /* 0x0000000000007941 */ /* 0x000fea0003800000 */
.L_x_1539:
        /* <DEDUP_REMOVED lines=9> */
.L_x_1541:
[----:B------:R-:W-:Y:S01]  /*18200*/  IMAD.MOV.U32 R5, RZ, RZ, R14 ;  /* 0x000000ffff057224 */ /* 0x000fe200078e000e */
[----:B------:R-:W-:Y:S06]  /*18210*/  BRA `(.L_x_1542) ;  /* 0xffffffbc00707947 */ /* 0x000fec000383ffff */
.L_x_1423:
[----:B------:R-:W-:Y:S01]  /*18220*/  BSSY B0, `(.L_x_1543) ;  /* 0x0000007000007945 */ /* 0x000fe20003800000 */
[----:B------:R-:W-:Y:S02]  /*18230*/  IMAD.MOV.U32 R13, RZ, RZ, R6 ;  /* 0x000000ffff0d7224 */ /* 0x000fe400078e0006 */
[----:B------:R-:W-:Y:S02]  /*18240*/  IMAD.MOV.U32 R11, RZ, RZ, 0x1f ;  /* 0x0000001fff0b7424 */ /* 0x000fe400078e00ff */
[----:B------:R-:W-:-:S07]  /*18250*/  IMAD.MOV.U32 R15, RZ, RZ, -0x1 ;  /* 0xffffffffff0f7424 */ /* 0x000fce00078e00ff */
[----:B0123--:R-:W-:Y:S05]  /*18260*/  WARPSYNC.COLLECTIVE R15, `(.L_x_1544) ;  /* 0x000000000f087348 */ /* 0x00ffea0003c00000 */
[----:B------:R4:W0:Y:S02]  /*18270*/  SHFL.IDX P6, R14, R13, R12, R11 ;  /* 0x0000000c0d0e7389 */ /* 0x00082400000c000b */
[----:B01234-:R-:W-:Y:S01]  /*18280*/  ENDCOLLECTIVE ;  /* 0x000000000000791b */ /* 0x01ffe20003800000 */
.L_x_1544:
[----:B------:R-:W-:Y:S05]  /*18290*/  BSYNC B0 ;  /* 0x0000000000007941 */ /* 0x000fea0003800000 */
.L_x_1543:
[----:B------:R-:W-:Y:S05]  /*182a0*/  BRA `(.L_x_1422) ;  /* 0xffffffbc00687947 */ /* 0x000fea000383ffff */
.L_x_1427:
[----:B0-----:R0:W2:Y:S02]  /*182b0*/  SYNCS.PHASECHK.TRANS64.TRYWAIT P0, [R5+URZ+0x2a820], R0 ;  /* 0x02a82000050075a7 */ /* 0x0010a4000800017f */
[----:B--2---:R-:W-:Y:S05]  /*182c0*/  @!P0 NANOSLEEP.SYNCS 0x989680 ;  /* 0x009896800000895d */ /* 0x004fea0003900000 */
[----:B------:R-:W2:Y:S02]  /*182d0*/  @!P0 SYNCS.PHASECHK.TRANS64 P0, [R5+URZ+0x2a820], R0 ;  /* 0x02a82000050085a7 */ /* 0x000ea4000800007f */
[----:B--2---:R-:W-:Y:S05]  /*182e0*/  @!P0 BRA `(.L_x_1427) ;  /* 0xfffffffc00f08947 */ /* 0x004fea000383ffff */
[----:B------:R-:W-:Y:S05]  /*182f0*/  BRA `(.L_x_1545) ;  /* 0xffffffc000e07947 */ /* 0x000fea000383ffff */
.L_x_1428:
        /* <DEDUP_REMOVED lines=11> */
.L_x_1547:
[----:B------:R-:W-:Y:S05]  /*183b0*/  BSYNC B0 ;  /* 0x0000000000007941 */ /* 0x000fea0003800000 */
.L_x_1546:
[----:B------:R-:W-:Y:S05]  /*183c0*/  BRA `(.L_x_1548) ;  /* 0xffffffc000c87947 */ /* 0x000fea000383ffff */
.L_x_1431:
[----:B------:R-:W-:Y:S01]  /*183d0*/  BSSY B1, `(.L_x_1549) ;  /* 0x0000006000017945 */ /* 0x000fe20003800000 */
[----:B------:R-:W-:-:S07]  /*183e0*/  IMAD.MOV.U32 R15, RZ, RZ, -0x1 ;  /* 0xffffffffff0f7424 */ /* 0x000fce00078e00ff */
[----:B01-3--:R-:W-:Y:S05]  /*183f0*/  WARPSYNC.COLLECTIVE R15, `(.L_x_1550) ;  /* 0x000000000f0c7348 */ /* 0x00bfea0003c00000 */
[----:B------:R-:W-:Y:S02]  /*18400*/  ELECT P6, UR62, PT ;  /* 0x00000000003e782f */ /* 0x000fe400038c0000 */
[----:B------:R-:W-:Y:S01]  /*18410*/  MOV R14, UR62 ;  /* 0x0000003e000e7c02 */ /* 0x000fe20008000f00 */
[----:B01-3--:R-:W-:Y:S10]  /*18420*/  ENDCOLLECTIVE ;  /* 0x000000000000791b */ /* 0x00bff40003800000 */
.L_x_1550:
[----:B------:R-:W-:Y:S05]  /*18430*/  BSYNC B1 ;  /* 0x0000000000017941 */ /* 0x000fea0003800000 */
.L_x_1549:
[----:B------:R-:W-:Y:S05]  /*18440*/  BRA `(.L_x_1551) ;  /* 0xffffffc000c07947 */ /* 0x000fea000383ffff */
.L_x_1433:
[----:B0-----:R0:W2:Y:S02]  /*18450*/  SYNCS.PHASECHK.TRANS64.TRYWAIT P1, [R3+URZ+0x2a840], R2 ;  /* 0x02a84002030075a7 */ /* 0x0010a4000802017f */
[----:B--2---:R-:W-:Y:S05]  /*18460*/  @!P1 NANOSLEEP.SYNCS 0x989680 ;  /* 0x009896800000995d */ /* 0x004fea0003900000 */
[----:B------:R-:W2:Y:S02]  /*18470*/  @!P1 SYNCS.PHASECHK.TRANS64 P1, [R3+URZ+0x2a840], R2 ;  /* 0x02a84002030095a7 */ /* 0x000ea4000802007f */
[----:B--2---:R-:W-:Y:S05]  /*18480*/  @!P1 BRA `(.L_x_1433) ;  /* 0xfffffffc00f09947 */ /* 0x004fea000383ffff */
[----:B------:R-:W-:Y:S05]  /*18490*/  BRA `(.L_x_1552) ;  /* 0xffffffc000e87947 */ /* 0x000fea000383ffff */
.L_x_1435:
[----:B--2---:R2:W4:Y:S02]  /*184a0*/  SYNCS.PHASECHK.TRANS64.TRYWAIT P1, [R25+URZ+0x2a840], R0 ;  /* 0x02a84000190075a7 */ /* 0x004524000802017f */
[----:B----4-:R-:W-:Y:S05]  /*184b0*/  @!P1 NANOSLEEP.SYNCS 0x989680 ;  /* 0x009896800000995d */ /* 0x010fea0003900000 */
[----:B------:R-:W4:Y:S02]  /*184c0*/  @!P1 SYNCS.PHASECHK.TRANS64 P1, [R25+URZ+0x2a840], R0 ;  /* 0x02a84000190095a7 */ /* 0x000f24000802007f */
[----:B----4-:R-:W-:Y:S05]  /*184d0*/  @!P1 BRA `(.L_x_1435) ;  /* 0xfffffffc00f09947 */ /* 0x010fea000383ffff */
[----:B------:R-:W-:Y:S05]  /*184e0*/  BRA `(.L_x_1553) ;  /* 0xffffffc000f47947 */ /* 0x000fea000383ffff */
.L_x_1437:
[----:B----4-:R4:W0:Y:S02]  /*184f0*/  SYNCS.PHASECHK.TRANS64.TRYWAIT P1, [R3+URZ+0x2a860], R2 ;  /* 0x02a86002030075a7 */ /* 0x010824000802017f */
[----:B0-----:R-:W-:Y:S05]  /*18500*/  @!P1 NANOSLEEP.SYNCS 0x989680 ;  /* 0x009896800000995d */ /* 0x001fea0003900000 */
[----:B------:R-:W0:Y:S02]  /*18510*/  @!P1 SYNCS.PHASECHK.TRANS64 P1, [R3+URZ+0x2a860], R2 ;  /* 0x02a86002030095a7 */ /* 0x000e24000802007f */
[----:B0-----:R-:W-:Y:S05]  /*18520*/  @!P1 BRA `(.L_x_1437) ;  /* 0xfffffffc00f09947 */ /* 0x001fea000383ffff */
[----:B------:R-:W-:Y:S05]  /*18530*/  BRA `(.L_x_1554) ;  /* 0xffffffc000f07947 */ /* 0x000fea000383ffff */
.L_x_1555:
        /* <DEDUP_REMOVED lines=12> */
.L_x_3230:


//--------------------- .text._ZN7cutlass13device_kernelIN5flash11enable_sm90INS1_16FlashAttnFwdSm90INS1_25CollectiveMainloopFwdSm90ILi2EN4cute5tupleIJNS5_1CILi1EEES8_S8_EEENS6_IJNS7_ILi128EEENS7_ILi96EEENS7_ILi192EEEEEELi128ENS_10bfloat16_tEfNS_4arch4Sm90ELb0ELb1ELb0ELb1ELb1ELb1ELb0ELb1ELb1ELb1ELb0ELb0EEENS1_21CollectiveEpilogueFwdINS6_IJSA_SA_SB_EEES9_SE_SG_Li256ELb1ELb1ELb0ELb0EEENS1_36VarlenDynamicPersistentTileSchedulerILi128ELi96ELi256ELi128ELb0ELb1ELb1ELb1ELb0ELb1EEEEEEEEEvNT_6ParamsE --------------------------
	.section	.text._ZN7cutlass13device_kernelIN5flash11enable_sm90INS1_16FlashAttnFwdSm90INS1_25CollectiveMainloopFwdSm90ILi2EN4cute5tupleIJNS5_1CILi1EEES8_S8_EEENS6_IJNS7_ILi128EEENS7_ILi96EEENS7_ILi192EEEEEELi128ENS_10bfloat16_tEfNS_4arch4Sm90ELb0ELb1ELb0ELb1ELb1ELb1ELb0ELb1ELb1ELb1ELb0ELb0EEENS1_21CollectiveEpilogueFwdINS6_IJSA_SA_SB_EEES9_SE_SG_Li256ELb1ELb1ELb0ELb0EEENS1_36VarlenDynamicPersistentTileSchedulerILi128ELi96ELi256ELi128ELb0ELb1ELb1ELb1ELb0ELb1EEEEEEEEEvNT_6ParamsE,"ax",@progbits
	.align	128
.text._ZN7cutlass13device_kernelIN5flash11enable_sm90INS1_16FlashAttnFwdSm90INS1_25CollectiveMainloopFwdSm90ILi2EN4cute5tupleIJNS5_1CILi1EEES8_S8_EEENS6_IJNS7_ILi128EEENS7_ILi96EEENS7_ILi192EEEEEELi128ENS_10bfloat16_tEfNS_4arch4Sm90ELb0ELb1ELb0ELb1ELb1ELb1ELb0ELb1ELb1ELb1ELb0ELb0EEENS1_21CollectiveEpilogueFwdINS6_IJSA_SA_SB_EEES9_SE_SG_Li256ELb1ELb1ELb0ELb0EEENS1_36VarlenDynamicPersistentTileSchedulerILi128ELi96ELi256ELi128ELb0ELb1ELb1ELb1ELb0ELb1EEEEEEEEEvNT_6ParamsE:
        .type           _ZN7cutlass13device_kernelIN5flash11enable_sm90INS1_16FlashAttnFwdSm90INS1_25CollectiveMainloopFwdSm90ILi2EN4cute5tupleIJNS5_1CILi1EEES8_S8_EEENS6_IJNS7_ILi128EEENS7_ILi96EEENS7_ILi192EEEEEELi128ENS_10bfloat16_tEfNS_4arch4Sm90ELb0ELb1ELb0ELb1ELb1ELb1ELb0ELb1ELb1ELb1ELb0ELb0EEENS1_21CollectiveEpilogueFwdINS6_IJSA_SA_SB_EEES9_SE_SG_Li256ELb1ELb1ELb0ELb0EEENS1_36VarlenDynamicPersistentTileSchedulerILi128ELi96ELi256ELi128ELb0ELb1ELb1ELb1ELb0ELb1EEEEEEEEEvNT_6ParamsE,@function
        .size           _ZN7cutlass13device_kernelIN5flash11enable_sm90INS1_16FlashAttnFwdSm90INS1_25CollectiveMainloopFwdSm90ILi2EN4cute5tupleIJNS5_1CILi1EEES8_S8_EEENS6_IJNS7_ILi128EEENS7_ILi96EEENS7_ILi192EEEEEELi128ENS_10bfloat16_tEfNS_4arch4Sm90ELb0ELb1ELb0ELb1ELb1ELb1ELb0ELb1ELb1ELb1ELb0ELb0EEENS1_21CollectiveEpilogueFwdINS6_IJSA_SA_SB_EEES9_SE_SG_Li256ELb1ELb1ELb0ELb0EEENS1_36VarlenDynamicPersistentTileSchedulerILi128ELi96ELi256ELi128ELb0ELb1ELb1ELb1ELb0ELb1EEEEEEEEEvNT_6ParamsE,(.L_x_3231 - _ZN7cutlass13device_kernelIN5flash11enable_sm90INS1_16FlashAttnFwdSm90INS1_25CollectiveMainloopFwdSm90ILi2EN4cute5tupleIJNS5_1CILi1EEES8_S8_EEENS6_IJNS7_ILi128EEENS7_ILi96EEENS7_ILi192EEEEEELi128ENS_10bfloat16_tEfNS_4arch4Sm90ELb0ELb1ELb0ELb1ELb1ELb1ELb0ELb1ELb1ELb1ELb0ELb0EEENS1_21CollectiveEpilogueFwdINS6_IJSA_SA_SB_EEES9_SE_SG_Li256ELb1ELb1ELb0ELb0EEENS1_36VarlenDynamicPersistentTileSchedulerILi128ELi96ELi256ELi128ELb0ELb1ELb1ELb1ELb0ELb1EEEEEEEEEvNT_6ParamsE)
        .other          _ZN7cutlass13device_kernelIN5flash11enable_sm90INS1_16FlashAttnFwdSm90INS1_25CollectiveMainloopFwdSm90ILi2EN4cute5tupleIJNS5_1CILi1EEES8_S8_EEENS6_IJNS7_ILi128EEENS7_ILi96EEENS7_ILi192EEEEEELi128ENS_10bfloat16_tEfNS_4arch4Sm90ELb0ELb1ELb0ELb1ELb1ELb1ELb0ELb1ELb1ELb1ELb0ELb0EEENS1_21CollectiveEpilogueFwdINS6_IJSA_SA_SB_EEES9_SE_SG_Li256ELb1ELb1ELb0ELb0EEENS1_36VarlenDynamicPersistentTileSchedulerILi128ELi96ELi256ELi128ELb0ELb1ELb1ELb1ELb0ELb1EEEEEEEEEvNT_6ParamsE,@"STO_CUDA_ENTRY STV_DEFAULT"
_ZN7cutlass13device_kernelIN5flash11enable_sm90INS1_16FlashAttnFwdSm90INS1_25CollectiveMainloopFwdSm90ILi2EN4cute5tupleIJNS5_1CILi1EEES8_S8_EEENS6_IJNS7_ILi128EEENS7_ILi96EEENS7_ILi192EEEEEELi128ENS_10bfloat16_tEfNS_4arch4Sm90ELb0ELb1ELb0ELb1ELb1ELb1ELb0ELb1ELb1ELb1ELb0ELb0EEENS1_21CollectiveEpilogueFwdINS6_IJSA_SA_SB_EEES9_SE_SG_Li256ELb1ELb1ELb0ELb0EEENS1_36VarlenDynamicPersistentTileSchedulerILi128ELi96ELi256ELi128ELb0ELb1ELb1ELb1ELb0ELb1EEEEEEEEEvNT_6ParamsE:
        /* <DEDUP_REMOVED lines=18> */
.L_x_1557:
[----:B------:R-:W-:Y:S05]  /*0120*/  BSYNC B0 ;  /* 0x0000000000007941 */ /* 0x000fea0003800000 */
.L_x_1556:
        /* <DEDUP_REMOVED lines=41> */
.L_x_1558:
        /* <DEDUP_REMOVED lines=22> */
.L_x_1559:
        /* <DEDUP_REMOVED lines=18> */
.L_x_1560:
        /* <DEDUP_REMOVED lines=22> */
.L_x_1561:
        /* <DEDUP_REMOVED lines=22> */
.L_x_1562:
        /* <DEDUP_REMOVED lines=10> */
.L_x_1565:
[----:B------:R-:W-:-:S08]  /*09a0*/  NOP ;  /* 0x0000000000007918 */ /* 0x000fd00000000000 */
[----:B------:R-:W1:Y:S02]  /*09b0*/  USETMAXREG.TRY_ALLOC.CTAPOOL UP0, 0xe8 ;  /* 0x000000e8000079c8 */ /* 0x000e640008000600 */
[----:B-1----:R-:W-:-:S13]  /*09c0*/  PLOP3.LUT P0, PT, PT, PT, UP0, 0x80, 0x0 ;  /* 0x000000000000781c */ /* 0x002fda0003f0f008 */
[----:B------:R-:W-:Y:S05]  /*09d0*/  @!P0 BRA `(.L_x_1565) ;  /* 0xfffffffc00f08947 */ /* 0x000fea000383ffff */
[----:B------:R-:W1:Y:S08]  /*09e0*/  S2UR UR4, SR_CgaCtaId ;  /* 0x00000000000479c3 */ /* 0x000e700000008800 */
[----:B------:R-:W-:Y:S06]  /*09f0*/  BAR.ARV 0x8, 0x180 ;  /* 0x0206000000007b1d */ /* 0x000fec0000002000 */
[----:B0-----:R-:W-:-:S02]  /*0a00*/  MOV R3, 0x400 ;  /* 0x0000040000037802 */ /* 0x001fc40000000f00 */
[----:B------:R-:W-:Y:S01]  /*0a10*/  BAR.SYNC.DEFER_BLOCKING 0x5, 0x180 ;  /* 0x0146000000007b1d */ /* 0x000fe20000010000 */
[----:B-1----:R-:W-:-:S05]  /*0a20*/  IMAD.U32 R172, RZ, RZ, UR4 ;  /* 0x00000004ffac7e24 */ /* 0x002fca000f8e00ff */
[----:B------:R-:W-:Y:S01]  /*0a30*/  ULDC UR4, c[0x0][0xc3c] ;  /* 0x00030f0000047ab9 */ /* 0x000fe20000000800 */
[----:B------:R-:W-:-:S05]  /*0a40*/  LEA R18, R172, R3, 0x18 ;  /* 0x00000003ac127211 */ /* 0x000fca00078ec0ff */
[----:B------:R-:W0:Y:S01]  /*0a50*/  LDS.128 R28, [R18+0x2a8d0] ;  /* 0x02a8d000121c7984 */ /* 0x000e220000000c00 */
[----:B------:R-:W-:Y:S06]  /*0a60*/  BAR.ARV 0x4, 0x180 ;  /* 0x0106000000007b1d */ /* 0x000fec0000002000 */
[----:B0-----:R-:W-:-:S13]  /*0a70*/  ISETP.GE.AND P0, PT, R31, UR4, PT ;  /* 0x000000041f007c0c */ /* 0x001fda000bf06270 */
[----:B------:R-:W-:Y:S05]  /*0a80*/  @P0 BRA `(.L_x_1566) ;  /* 0x0000027c00840947 */ /* 0x000fea0003800000 */
[----:B------:R-:W2:Y:S01]  /*0a90*/  LDL R2, [R1+0x38] ;  /* 0x0000380001027983 */ /* 0x000ea20000100800 */
[----:B------:R-:W-:Y:S01]  /*0aa0*/  VIADD R0, R0, 0xffffff80 ;  /* 0xffffff8000007836 */ /* 0x000fe20000000000 */
[----:B------:R-:W-:Y:S01]  /*0ab0*/  R2UR UR4, R18 ;  /* 0x00000000120472ca */ /* 0x000fe200000e0000 */
[----:B------:R-:W-:Y:S02]  /*0ac0*/  IMAD.MOV.U32 R197, RZ, RZ, RZ ;  /* 0x000000ffffc57224 */ /* 0x000fe400078e00ff */
[----:B------:R-:W-:Y:S01]  /*0ad0*/  IMAD.MOV.U32 R19, RZ, RZ, RZ ;  /* 0x000000ffff137224 */ /* 0x000fe200078e00ff */
[----:B------:R-:W-:Y:S01]  /*0ae0*/  SHF.R.S32.HI R3, RZ, 0x1f, R0 ;  /* 0x0000001fff037819 */ /* 0x000fe20000011400 */
[----:B------:R-:W-:Y:S02]  /*0af0*/  IMAD.MOV.U32 R175, RZ, RZ, RZ ;  /* 0x000000ffffaf7224 */ /* 0x000fe400078e00ff */
[----:B------:R-:W-:Y:S01]  /*0b00*/  IMAD.MOV.U32 R163, RZ, RZ, RZ ;  /* 0x000000ffffa37224 */ /* 0x000fe200078e00ff */
[CC--:B------:R-:W-:Y:S01]  /*0b10*/  LEA.HI R5, R3.reuse, R0.reuse, RZ, 0x7 ;  /* 0x0000000003057211 */ /* 0x0c0fe200078f38ff */
[----:B------:R-:W-:Y:S01]  /*0b20*/  IMAD.MOV.U32 R160, RZ, RZ, RZ ;  /* 0x000000ffffa07224 */ /* 0x000fe200078e00ff */
[----:B------:R-:W-:-:S02]  /*0b30*/  LEA.HI R199, R3, R0, RZ, 0x3 ;  /* 0x0000000003c77211 */ /* 0x000fc400078f18ff */
[----:B------:R-:W-:Y:S01]  /*0b40*/  LOP3.LUT R7, R5, 0xffffff80, RZ, 0xc0, !PT ;  /* 0xffffff8005077812 */ /* 0x000fe200078ec0ff */
[----:B------:R-:W-:Y:S01]  /*0b50*/  UIADD3 UR4, UR4, 0xc400, URZ ;  /* 0x0000c40004047890 */ /* 0x000fe2000fffe03f */
[----:B------:R-:W-:-:S03]  /*0b60*/  SHF.R.S32.HI R220, RZ, 0x7, R5 ;  /* 0x00000007ffdc7819 */ /* 0x000fc60000011405 */
[----:B------:R-:W-:-:S05]  /*0b70*/  IMAD.IADD R208, R0, 0x1, -R7 ;  /* 0x0000000100d07824 */ /* 0x000fca00078e0a07 */
[----:B------:R-:W-:-:S04]  /*0b80*/  SHF.R.S32.HI R9, RZ, 0x1f, R208 ;  /* 0x0000001fff097819 */ /* 0x000fc800000114d0 */
[CC--:B------:R-:W-:Y:S02]  /*0b90*/  LEA.HI R8, R9.reuse, R208.reuse, RZ, 0x2 ;  /* 0x000000d009087211 */ /* 0x0c0fe400078f10ff */
[----:B------:R-:W-:Y:S02]  /*0ba0*/  LEA.HI R9, R9, R208, RZ, 0x5 ;  /* 0x000000d009097211 */ /* 0x000fe400078f28ff */
[--C-:B------:R-:W-:Y:S02]  /*0bb0*/  SHF.R.S32.HI R6, RZ, 0x2, R8.reuse ;  /* 0x00000002ff067819 */ /* 0x100fe40000011408 */
[----:B------:R-:W-:Y:S02]  /*0bc0*/  SHF.R.S32.HI R11, RZ, 0x1f, R8 ;  /* 0x0000001fff0b7819 */ /* 0x000fe40000011408 */
[----:B------:R-:W-:Y:S02]  /*0bd0*/  SHF.R.S32.HI R9, RZ, 0x5, R9 ;  /* 0x00000005ff097819 */ /* 0x000fe40000011409 */
[----:B------:R-:W-:-:S04]  /*0be0*/  LEA.HI R11, R11, R6, RZ, 0x3 ;  /* 0x000000060b0b7211 */ /* 0x000fc800078f18ff */
[----:B------:R-:W-:-:S05]  /*0bf0*/  LOP3.LUT R11, R11, 0xfffffff8, RZ, 0xc0, !PT ;  /* 0xfffffff80b0b7812 */ /* 0x000fca00078ec0ff */
[----:B------:R-:W-:Y:S01]  /*0c00*/  IMAD.IADD R6, R6, 0x1, -R11 ;  /* 0x0000000106067824 */ /* 0x000fe200078e0a0b */
[----:B------:R-:W-:Y:S02]  /*0c10*/  LOP3.LUT R11, R199, 0xfffffff8, RZ, 0xc0, !PT ;  /* 0xfffffff8c70b7812 */ /* 0x000fe400078ec0ff */
[----:B------:R-:W-:Y:S01]  /*0c20*/  SHF.R.S32.HI R199, RZ, 0x3, R199 ;  /* 0x00000003ffc77819 */ /* 0x000fe200000114c7 */
[----:B------:R-:W-:Y:S01]  /*0c30*/  IMAD R10, R9, 0x10, R6 ;  /* 0x00000010090a7824 */ /* 0x000fe200078e0206 */
[----:B------:R-:W-:Y:S01]  /*0c40*/  LEA.HI R6, R3, R0, RZ, 0x2 ;  /* 0x0000000003067211 */ /* 0x000fe200078f10ff */
[----:B------:R-:W-:-:S03]  /*0c50*/  IMAD.IADD R194, R0, 0x1, -R11 ;  /* 0x0000000100c27824 */ /* 0x000fc600078e0a0b */
[--C-:B------:R-:W-:Y:S01]  /*0c60*/  SHF.R.S32.HI R174, RZ, 0x2, R6.reuse ;  /* 0x00000002ffae7819 */ /* 0x100fe20000011406 */
[----:B------:R-:W-:Y:S01]  /*0c70*/  IMAD.SHL.U32 R192, R194, 0x8, RZ ;  /* 0x00000008c2c07824 */ /* 0x000fe200078e00ff */
[----:B------:R-:W-:-:S03]  /*0c80*/  SHF.R.S32.HI R9, RZ, 0x1f, R6 ;  /* 0x0000001fff097819 */ /* 0x000fc60000011406 */
[----:B------:R-:W-:Y:S01]  /*0c90*/  VIADD R219, R174, 0x40 ;  /* 0x00000040aedb7836 */ /* 0x000fe20000000000 */
[----:B------:R-:W-:Y:S01]  /*0ca0*/  LEA.HI R9, R9, R174, RZ, 0x3 ;  /* 0x000000ae09097211 */ /* 0x000fe200078f18ff */
[----:B------:R-:W-:Y:S01]  /*0cb0*/  VIADD R193, R192, 0x40 ;  /* 0x00000040c0c17836 */ /* 0x000fe20000000000 */
[----:B------:R-:W-:Y:S01]  /*0cc0*/  SHF.R.S32.HI R225, RZ, 0x1f, R192 ;  /* 0x0000001fffe17819 */ /* 0x000fe200000114c0 */
[----:B------:R-:W-:Y:S01]  /*0cd0*/  IMAD.SHL.U32 R181, R219, 0x40, RZ ;  /* 0x00000040dbb57824 */ /* 0x000fe200078e00ff */
[----:B------:R-:W-:Y:S02]  /*0ce0*/  LOP3.LUT R9, R9, 0xfffffff8, RZ, 0xc0, !PT ;  /* 0xfffffff809097812 */ /* 0x000fe400078ec0ff */
[----:B------:R-:W-:Y:S02]  /*0cf0*/  SHF.R.S32.HI R223, RZ, 0x1f, R193 ;  /* 0x0000001fffdf7819 */ /* 0x000fe400000114c1 */
[----:B------:R-:W-:Y:S01]  /*0d00*/  LOP3.LUT R181, R181, 0x1c0, RZ, 0xc0, !PT ;  /* 0x000001c0b5b57812 */ /* 0x000fe200078ec0ff */
[----:B------:R-:W-:-:S03]  /*0d10*/  IMAD.IADD R207, R174, 0x1, -R9 ;  /* 0x00000001aecf7824 */ /* 0x000fc600078e0a09 */
[----:B------:R-:W-:Y:S01]  /*0d20*/  SHF.R.U32.HI R218, RZ, 0x3, R181 ;  /* 0x00000003ffda7819 */ /* 0x000fe200000116b5 */
[----:B------:R-:W-:-:S05]  /*0d30*/  IMAD.SHL.U32 R184, R207, 0x40, RZ ;  /* 0x00000040cfb87824 */ /* 0x000fca00078e00ff */
[----:B------:R-:W-:-:S04]  /*0d40*/  LOP3.LUT R184, R184, 0x1c0, RZ, 0xc0, !PT ;  /* 0x000001c0b8b87812 */ /* 0x000fc800078ec0ff */
[----:B------:R-:W-:Y:S02]  /*0d50*/  SHF.R.U32.HI R185, RZ, 0x3, R184 ;  /* 0x00000003ffb97819 */ /* 0x000fe400000116b8 */
[----:B--2---:R-:W-:Y:S02]  /*0d60*/  R2UR UR5, R2 ;  /* 0x00000000020572ca */ /* 0x004fe400000e0000 */
[----:B------:R-:W-:-:S04]  /*0d70*/  LEA.HI R2, R3, R0, RZ, 0x4 ;  /* 0x0000000003027211 */ /* 0x000fc800078f20ff */
[----:B------:R-:W-:-:S04]  /*0d80*/  SHF.R.S32.HI R7, RZ, 0x4, R2 ;  /* 0x00000004ff077819 */ /* 0x000fc80000011402 */
[----:B------:R-:W-:-:S03]  /*0d90*/  LEA.HI R4, R2, R7, RZ, 0x1 ;  /* 0x0000000702047211 */ /* 0x000fc600078f08ff */
[----:B------:R-:W-:Y:S01]  /*0da0*/  ULOP3.LUT UR5, UR5, 0x1, URZ, 0xfc, !UPT ;  /* 0x0000000105057892 */ /* 0x000fe2000f8efc3f */
[----:B------:R-:W-:-:S05]  /*0db0*/  LOP3.LUT R4, R4, 0x1ffffffe, RZ, 0xc0, !PT ;  /* 0x1ffffffe04047812 */ /* 0x000fca00078ec0ff */
[----:B------:R-:W-:Y:S01]  /*0dc0*/  IMAD.IADD R7, R7, 0x1, -R4 ;  /* 0x0000000107077824 */ /* 0x000fe200078e0a04 */
[----:B------:R-:W-:Y:S02]  /*0dd0*/  LEA.HI R4, R3, R0, RZ, 0x5 ;  /* 0x0000000003047211 */ /* 0x000fe400078f28ff */
[----:B------:R-:W-:Y:S02]  /*0de0*/  LOP3.LUT R3, R2, 0x3fffff0, RZ, 0xc0, !PT ;  /* 0x03fffff002037812 */ /* 0x000fe400078ec0ff */
[----:B------:R-:W-:Y:S02]  /*0df0*/  LEA.HI R2, R5, R220, RZ, 0x1 ;  /* 0x000000dc05027211 */ /* 0x000fe400078f08ff */
[----:B------:R-:W-:Y:S01]  /*0e00*/  LOP3.LUT R5, R6, 0xfffffffc, RZ, 0xc0, !PT ;  /* 0xfffffffc06057812 */ /* 0x000fe200078ec0ff */
[----:B------:R-:W-:Y:S01]  /*0e10*/  IMAD.IADD R3, R0, 0x1, -R3 ;  /* 0x0000000100037824 */ /* 0x000fe200078e0a03 */
[----:B------:R-:W-:Y:S02]  /*0e20*/  SHF.R.S32.HI R4, RZ, 0x5, R4 ;  /* 0x00000005ff047819 */ /* 0x000fe40000011404 */
[----:B------:R-:W-:Y:S01]  /*0e30*/  LOP3.LUT R13, R2, 0x3fffffe, RZ, 0xc0, !PT ;  /* 0x03fffffe020d7812 */ /* 0x000fe200078ec0ff */
[----:B------:R-:W-:Y:S01]  /*0e40*/  IMAD.IADD R198, R0, 0x1, -R5 ;  /* 0x0000000100c67824 */ /* 0x000fe200078e0a05 */
[----:B------:R-:W-:Y:S01]  /*0e50*/  SHF.R.S32.HI R0, RZ, 0x1f, R219 ;  /* 0x0000001fff007819 */ /* 0x000fe200000114db */
[----:B------:R-:W-:-:S02]  /*0e60*/  IMAD R2, R4, 0x10, R3 ;  /* 0x0000001004027824 */ /* 0x000fc400078e0203 */
[----:B------:R-:W-:Y:S01]  /*0e70*/  IMAD.SHL.U32 R164, R198, 0x4, RZ ;  /* 0x00000004c6a47824 */ /* 0x000fe200078e00ff */
[----:B------:R-:W-:Y:S01]  /*0e80*/  LEA.HI R0, R0, R219, RZ, 0x3 ;  /* 0x000000db00007211 */ /* 0x000fe200078f18ff */
[----:B------:R-:W-:Y:S02]  /*0e90*/  IMAD R222, R2, 0x8, R7 ;  /* 0x0000000802de7824 */ /* 0x000fe400078e0207 */
[C---:B------:R-:W-:Y:S02]  /*0ea0*/  VIADD R177, R164.reuse, 0x20 ;  /* 0x00000020a4b17836 */ /* 0x040fe40000000000 */
[C---:B------:R-:W-:Y:S02]  /*0eb0*/  VIADD R176, R164.reuse, 0x40 ;  /* 0x00000040a4b07836 */ /* 0x040fe40000000000 */
[--C-:B------:R-:W-:Y:S01]  /*0ec0*/  IMAD.IADD R168, R164, 0x1, R177.reuse ;  /* 0x00000001a4a87824 */ /* 0x100fe200078e02b1 */
[----:B------:R-:W-:Y:S01]  /*0ed0*/  SHF.R.S32.HI R205, RZ, 0x1f, R177 ;  /* 0x0000001fffcd7819 */ /* 0x000fe200000114b1 */
[----:B------:R-:W-:Y:S01]  /*0ee0*/  IMAD.SHL.U32 R0, R0, 0x40, RZ ;  /* 0x0000004000007824 */ /* 0x000fe200078e00ff */
[--C-:B------:R-:W-:Y:S01]  /*0ef0*/  SHF.R.S32.HI R202, RZ, 0x1f, R176.reuse ;  /* 0x0000001fffca7819 */ /* 0x100fe200000114b0 */
[----:B------:R-:W-:Y:S01]  /*0f00*/  IMAD.IADD R169, R164, 0x1, R176 ;  /* 0x00000001a4a97824 */ /* 0x000fe200078e02b0 */
[----:B------:R-:W-:Y:S01]  /*0f10*/  SHF.R.S32.HI R3, RZ, 0x1f, R168 ;  /* 0x0000001fff037819 */ /* 0x000fe200000114a8 */
[----:B------:R-:W-:Y:S01]  /*0f20*/  IMAD.SHL.U32 R186, R4, 0x200, RZ ;  /* 0x0000020004ba7824 */ /* 0x000fe200078e00ff */
[----:B------:R-:W-:Y:S01]  /*0f30*/  LOP3.LUT R188, R0, 0xfffffe00, RZ, 0xc0, !PT ;  /* 0xfffffe0000bc7812 */ /* 0x000fe200078ec0ff */
[----:B------:R-:W-:Y:S01]  /*0f40*/  IMAD.SHL.U32 R16, R198, 0x8, RZ ;  /* 0x00000008c6107824 */ /* 0x000fe200078e00ff */
[CC--:B------:R-:W-:Y:S01]  /*0f50*/  LEA.HI R170, R3.reuse, R168.reuse, RZ, 0x3 ;  /* 0x000000a803aa7211 */ /* 0x0c0fe200078f18ff */
[----:B------:R-:W-:Y:S01]  /*0f60*/  IMAD.IADD R13, R220, 0x1, -R13 ;  /* 0x00000001dc0d7824 */ /* 0x000fe200078e0a0d */
[----:B------:R-:W-:Y:S01]  /*0f70*/  LEA.HI R3, R3, R168, RZ, 0x6 ;  /* 0x000000a803037211 */ /* 0x000fe200078f30ff */
[C---:B------:R-:W-:Y:S01]  /*0f80*/  VIADD R23, R16.reuse, 0x60 ;  /* 0x0000006010177836 */ /* 0x040fe20000000000 */
[----:B------:R-:W-:Y:S01]  /*0f90*/  SHF.R.S32.HI R0, RZ, 0x1f, R169 ;  /* 0x0000001fff007819 */ /* 0x000fe200000114a9 */
[----:B------:R-:W-:Y:S01]  /*0fa0*/  VIADD R161, R16, 0x80 ;  /* 0x0000008010a17836 */ /* 0x000fe20000000000 */
[--C-:B------:R-:W-:Y:S01]  /*0fb0*/  LOP3.LUT R5, R181, 0x38, R170.reuse, 0xf8, !PT ;  /* 0x00000038b5057812 */ /* 0x100fe200078ef8aa */
[----:B------:R-:W-:Y:S01]  /*0fc0*/  IMAD.SHL.U32 R3, R3, 0x80, RZ ;  /* 0x0000008003037824 */ /* 0x000fe200078e00ff */
[-C--:B------:R-:W-:Y:S01]  /*0fd0*/  LEA.HI R2, R0, R169.reuse, RZ, 0x6 ;  /* 0x000000a900027211 */ /* 0x080fe200078f30ff */
[----:B------:R-:W-:Y:S01]  /*0fe0*/  VIADD R162, R16, 0xa0 ;  /* 0x000000a010a27836 */ /* 0x000fe20000000000 */
[----:B------:R-:W-:Y:S01]  /*0ff0*/  LEA.HI R171, R0, R169, RZ, 0x3 ;  /* 0x000000a900ab7211 */ /* 0x000fe200078f18ff */
[----:B------:R-:W-:Y:S01]  /*1000*/  VIADD R179, R164, 0x10 ;  /* 0x00000010a4b37836 */ /* 0x000fe20000000000 */
[----:B------:R-:W-:Y:S01]  /*1010*/  LOP3.LUT R0, R184, 0x38, R170, 0xf8, !PT ;  /* 0x00000038b8007812 */ /* 0x000fe200078ef8aa */
[----:B------:R-:W-:Y:S01]  /*1020*/  IMAD.SHL.U32 R4, R2, 0x80, RZ ;  /* 0x0000008002047824 */ /* 0x000fe200078e00ff */
[----:B------:R-:W-:Y:S01]  /*1030*/  LOP3.LUT R3, R3, 0xffffe000, RZ, 0xc0, !PT ;  /* 0xffffe00003037812 */ /* 0x000fe200078ec0ff */
[----:B------:R-:W-:Y:S01]  /*1040*/  VIADD R178, R164, 0x30 ;  /* 0x00000030a4b27836 */ /* 0x000fe20000000000 */
[----:B------:R-:W-:Y:S01]  /*1050*/  LOP3.LUT R0, R0, R185, RZ, 0x3c, !PT ;  /* 0x000000b900007212 */ /* 0x000fe200078e3cff */
[----:B------:R-:W-:Y:S01]  /*1060*/  VIADD R180, R164, 0x50 ;  /* 0x00000050a4b47836 */ /* 0x000fe20000000000 */
[----:B------:R-:W-:Y:S01]  /*1070*/  LOP3.LUT R6, R5, R218, RZ, 0x3c, !PT ;  /* 0x000000da05067212 */ /* 0x000fe200078e3cff */
[----:B------:R-:W-:Y:S01]  /*1080*/  IMAD R221, R13, 0x40, R10 ;  /* 0x000000400ddd7824 */ /* 0x000fe200078e020a */
[-C--:B------:R-:W-:Y:S01]  /*1090*/  IADD3 R217, R0, R3.reuse, R186 ;  /* 0x0000000300d97210 */ /* 0x080fe20007ffe0ba */
[----:B------:R-:W-:Y:S01]  /*10a0*/  IMAD.U32 R0, RZ, RZ, UR5 ;  /* 0x00000005ff007e24 */ /* 0x000fe2000f8e00ff */
[----:B------:R-:W-:Y:S01]  /*10b0*/  LOP3.LUT R5, R4, 0xffffe000, RZ, 0xc0, !PT ;  /* 0xffffe00004057812 */ /* 0x000fe200078ec0ff */
[----:B------:R-:W-:Y:S01]  /*10c0*/  IMAD.U32 R4, RZ, RZ, UR4 ;  /* 0x00000004ff047e24 */ /* 0x000fe2000f8e00ff */
[----:B------:R-:W-:Y:S01]  /*10d0*/  IADD3 R6, R6, R3, R188 ;  /* 0x0000000306067210 */ /* 0x000fe20007ffe0bc */
[----:B------:R-:W-:Y:S01]  /*10e0*/  IMAD.SHL.U32 R222, R222, 0x8, RZ ;  /* 0x00000008dede7824 */ /* 0x000fe200078e00ff */
[----:B------:R0:W-:Y:S01]  /*10f0*/  STL [R1+0x30], R0 ;  /* 0x0000300001007387 */ /* 0x0001e20000100800 */
[----:B------:R-:W-:-:S02]  /*1100*/  LOP3.LUT R2, R184, 0x38, R171, 0xf8, !PT ;  /* 0x00000038b8027812 */ /* 0x000fc400078ef8ab */
[----:B------:R-:W-:Y:S01]  /*1110*/  LOP3.LUT R7, R181, 0x38, R171, 0xf8, !PT ;  /* 0x00000038b5077812 */ /* 0x000fe200078ef8ab */
[----:B------:R1:W-:Y:S01]  /*1120*/  STL [R1+0x34], R4 ;  /* 0x0000340401007387 */ /* 0x0003e20000100800 */
[----:B------:R-:W-:Y:S02]  /*1130*/  LOP3.LUT R2, R2, R185, RZ, 0x3c, !PT ;  /* 0x000000b902027212 */ /* 0x000fe400078e3cff */
[----:B------:R-:W-:Y:S02]  /*1140*/  LOP3.LUT R7, R7, R218, RZ, 0x3c, !PT ;  /* 0x000000da07077212 */ /* 0x000fe400078e3cff */
[-C--:B------:R-:W-:Y:S02]  /*1150*/  IADD3 R2, R2, R5.reuse, R186 ;  /* 0x0000000502027210 */ /* 0x080fe40007ffe0ba */
[----:B0-----:R-:W-:Y:S02]  /*1160*/  LEA.HI R0, R198, R198, RZ, 0x1 ;  /* 0x000000c6c6007211 */ /* 0x001fe400078f08ff */
[----:B------:R-:W-:-:S02]  /*1170*/  IADD3 R7, R7, R5, R188 ;  /* 0x0000000507077210 */ /* 0x000fc40007ffe0bc */
[----:B------:R-:W-:Y:S02]  /*1180*/  LOP3.LUT R3, R0, 0x1ffffffe, RZ, 0xc0, !PT ;  /* 0x1ffffffe00037812 */ /* 0x000fe400078ec0ff */
[----:B------:R-:W-:Y:S02]  /*1190*/  LOP3.LUT R5, R8, 0x7ffffffc, RZ, 0xc0, !PT ;  /* 0x7ffffffc08057812 */ /* 0x000fe400078ec0ff */
[--C-:B------:R-:W-:Y:S01]  /*11a0*/  SHF.R.S32.HI R17, RZ, 0x1f, R16.reuse ;  /* 0x0000001fff117819 */ /* 0x100fe20000011410 */
[----:B------:R-:W-:Y:S01]  /*11b0*/  IMAD.IADD R0, R198, 0x1, -R3 ;  /* 0x00000001c6007824 */ /* 0x000fe200078e0a03 */
[----:B------:R-:W-:Y:S01]  /*11c0*/  LOP3.LUT R3, R181, 0x38, R16, 0xf8, !PT ;  /* 0x00000038b5037812 */ /* 0x000fe200078ef810 */
[----:B------:R-:W-:Y:S01]  /*11d0*/  IMAD.IADD R190, R208, 0x1, -R5 ;  /* 0x00000001d0be7824 */ /* 0x000fe200078e0a05 */
[----:B------:R-:W-:Y:S01]  /*11e0*/  SHF.R.S32.HI R173, RZ, 0x1f, R23 ;  /* 0x0000001fffad7819 */ /* 0x000fe20000011417 */
[----:B------:R-:W-:Y:S01]  /*11f0*/  IMAD R191, R0, 0x8, R221 ;  /* 0x0000000800bf7824 */ /* 0x000fe200078e02dd */
[----:B------:R-:W-:-:S02]  /*1200*/  LOP3.LUT R3, R188, R3, R218, 0xf6, !PT ;  /* 0x00000003bc037212 */ /* 0x000fc400078ef6da */
[----:B------:R-:W-:Y:S02]  /*1210*/  SHF.R.S32.HI R183, RZ, 0x1f, R161 ;  /* 0x0000001fffb77819 */ /* 0x000fe400000114a1 */
[----:B------:R-:W-:Y:S02]  /*1220*/  SHF.R.S32.HI R182, RZ, 0x1f, R162 ;  /* 0x0000001fffb67819 */ /* 0x000fe400000114a2 */
[----:B------:R-:W-:Y:S02]  /*1230*/  SHF.R.S32.HI R206, RZ, 0x1f, R179 ;  /* 0x0000001fffce7819 */ /* 0x000fe400000114b3 */
[----:B------:R-:W-:Y:S02]  /*1240*/  SHF.R.S32.HI R203, RZ, 0x1f, R178 ;  /* 0x0000001fffcb7819 */ /* 0x000fe400000114b2 */
[----:B------:R-:W-:Y:S02]  /*1250*/  SHF.R.S32.HI R201, RZ, 0x1f, R180 ;  /* 0x0000001fffc97819 */ /* 0x000fe400000114b4 */
[----:B------:R-:W-:-:S02]  /*1260*/  SHF.R.S32.HI R170, RZ, 0x3, R170 ;  /* 0x00000003ffaa7819 */ /* 0x000fc400000114aa */
[----:B------:R-:W-:Y:S02]  /*1270*/  SHF.R.S32.HI R171, RZ, 0x3, R171 ;  /* 0x00000003ffab7819 */ /* 0x000fe400000114ab */
[----:B------:R-:W-:Y:S02]  /*1280*/  LEA R216, R3, UR4, 0x1 ;  /* 0x0000000403d87c11 */ /* 0x000fe4000f8e08ff */
[----:B------:R-:W-:Y:S02]  /*1290*/  LEA R217, R217, UR4, 0x1 ;  /* 0x00000004d9d97c11 */ /* 0x000fe4000f8e08ff */
[----:B------:R-:W-:Y:S02]  /*12a0*/  LEA R214, R6, UR4, 0x1 ;  /* 0x0000000406d67c11 */ /* 0x000fe4000f8e08ff */
[----:B------:R-:W-:Y:S02]  /*12b0*/  LEA R215, R2, UR4, 0x1 ;  /* 0x0000000402d77c11 */ /* 0x000fe4000f8e08ff */
[----:B-1----:R-:W-:-:S07]  /*12c0*/  LEA R213, R7, UR4, 0x1 ;  /* 0x0000000407d57c11 */ /* 0x002fce000f8e08ff */
.L_x_1866:
[----:B------:R-:W-:Y:S01]  /*12d0*/  ULDC.64 UR4, c[0x0][0xa28] ;  /* 0x00028a0000047ab9 */ /* 0x000fe20000000a00 */
[----:B0-23--:R-:W0:Y:S01]  /*12e0*/  LDC.64 R4, c[0x0][0xa08] ;  /* 0x00028200ff047b82 */ /* 0x00de220000000a00 */
[----:B------:R-:W-:Y:S01]  /*12f0*/  ISETP.NE.U32.AND P0, PT, RZ, UR4, PT ;  /* 0x00000004ff007c0c */ /* 0x000fe2000bf05070 */
[----:B------:R-:W-:Y:S01]  /*1300*/  IMAD.MOV.U32 R0, RZ, RZ, RZ ;  /* 0x000000ffff007224 */ /* 0x000fe200078e00ff */
[----:B------:R-:W-:Y:S01]  /*1310*/  ULDC.64 UR6, c[0x0][0xa20] ;  /* 0x0002880000067ab9 */ /* 0x000fe20000000a00 */
[----:B------:R-:W-:Y:S01]  /*1320*/  IMAD.MOV.U32 R130, RZ, RZ, RZ ;  /* 0x000000ffff827224 */ /* 0x000fe200078e00ff */
[----:B------:R-:W-:Y:S01]  /*1330*/  ISETP.NE.AND.EX P0, PT, RZ, UR5, PT, P0 ;  /* 0x00000005ff007c0c */ /* 0x000fe2000bf05300 */
[----:B------:R-:W-:Y:S02]  /*1340*/  ULDC.64 UR4, c[0x0][0xa18] ;  /* 0x0002860000047ab9 */ /* 0x000fe40000000a00 */
[----:B------:R-:W-:-:S04]  /*1350*/  ISETP.NE.U32.AND P1, PT, RZ, UR4, PT ;  /* 0x00000004ff007c0c */ /* 0x000fc8000bf25070 */
[----:B------:R-:W-:Y:S01]  /*1360*/  ISETP.NE.AND.EX P1, PT, RZ, UR5, PT, P1 ;  /* 0x00000005ff007c0c */ /* 0x000fe2000bf25310 */
[----:B------:R-:W-:Y:S02]  /*1370*/  ULDC.64 UR4, c[0x0][0xa08] ;  /* 0x0002820000047ab9 */ /* 0x000fe40000000a00 */
[----:B------:R-:W-:-:S03]  /*1380*/  ISETP.NE.U32.AND P3, PT, RZ, UR4, PT ;  /* 0x00000004ff007c0c */ /* 0x000fc6000bf65070 */
[----:B----4-:R-:W1:Y:S01]  /*1390*/  @P0 LDC.64 R2, c[0x0][0xa28] ;  /* 0x00028a00ff020b82 */ /* 0x010e620000000a00 */
[----:B------:R-:W-:Y:S01]  /*13a0*/  ISETP.NE.AND.EX P3, PT, RZ, UR5, PT, P3 ;  /* 0x00000005ff007c0c */ /* 0x000fe2000bf65330 */
[----:B0-----:R-:W-:-:S06]  /*13b0*/  IMAD.WIDE R8, R31, 0x4, R4 ;  /* 0x000000041f087825 */ /* 0x001fcc00078e0204 */
[----:B------:R-:W0:Y:S01]  /*13c0*/  @P1 LDC.64 R6, c[0x0][0xa18] ;  /* 0x00028600ff061b82 */ /* 0x000e220000000a00 */
[----:B------:R-:W-:Y:S02]  /*13d0*/  ULDC UR4, c[0x0][0x288] ;  /* 0x0000a20000047ab9 */ /* 0x000fe40000000800 */
[----:B------:R-:W-:Y:S01]  /*13e0*/  IMAD.U32 R166, RZ, RZ, UR4 ;  /* 0x00000004ffa67e24 */ /* 0x000fe2000f8e00ff */
[----:B------:R-:W-:Y:S02]  /*13f0*/  ULDC.64 UR4, c[0x0][0x418] ;  /* 0x0001060000047ab9 */ /* 0x000fe40000000a00 */
[----:B------:R2:W5:Y:S01]  /*1400*/  @P3 LDG.E R130, desc[UR60][R8.64] ;  /* 0x0000003c08823981 */ /* 0x000562000c1e1900 */
[----:B-1----:R-:W-:-:S05]  /*1410*/  @P0 IMAD.WIDE R2, R31, 0x4, R2 ;  /* 0x000000041f020825 */ /* 0x002fca00078e0202 */
[----:B------:R2:W5:Y:S01]  /*1420*/  @P0 LDG.E R0, desc[UR60][R2.64] ;  /* 0x0000003c02000981 */ /* 0x000562000c1e1900 */
[----:B0-----:R-:W-:-:S05]  /*1430*/  @P1 IMAD.WIDE R4, R31, 0x4, R6 ;  /* 0x000000041f041825 */ /* 0x001fca00078e0206 */
[----:B------:R2:W5:Y:S01]  /*1440*/  @P1 LDG.E R166, desc[UR60][R4.64] ;  /* 0x0000003c04a61981 */ /* 0x000562000c1e1900 */
[----:B------:R-:W-:-:S03]  /*1450*/  UISETP.NE.U32.AND UP0, UPT, UR4, URZ, UPT ;  /* 0x0000003f0400728c */ /* 0x000fc6000bf05070 */
[----:B------:R-:W-:Y:S01]  /*1460*/  ULDC UR4, c[0x0][0x424] ;  /* 0x0001090000047ab9 */ /* 0x000fe20000000800 */
[----:B------:R-:W-:Y:S01]  /*1470*/  UISETP.NE.AND.EX UP0, UPT, UR5, URZ, UPT, UP0 ;  /* 0x0000003f0500728c */ /* 0x000fe2000bf05300 */
[----:B------:R-:W-:Y:S02]  /*1480*/  ISETP.NE.U32.AND P2, PT, RZ, UR6, PT ;  /* 0x00000006ff007c0c */ /* 0x000fe4000bf45070 */
[----:B------:R-:W-:Y:S01]  /*1490*/  ULDC UR5, c[0x0][0x2f0] ;  /* 0x0000bc0000057ab9 */ /* 0x000fe20000000800 */
[----:B------:R-:W-:Y:S01]  /*14a0*/  USEL UR4, UR4, 0x1, UP0 ;  /* 0x0000000104047887 */ /* 0x000fe20008000000 */
[----:B------:R-:W-:-:S03]  /*14b0*/  ISETP.NE.AND.EX P2, PT, RZ, UR7, PT, P2 ;  /* 0x00000007ff007c0c */ /* 0x000fc6000bf45320 */
[----:B------:R-:W-:-:S03]  /*14c0*/  UIMAD UR4, UR4, UR5, URZ ;  /* 0x00000005040472a4 */ /* 0x000fc6000f8e023f */
[----:B------:R-:W-:Y:S01]  /*14d0*/  ULDC UR5, c[0x0][0x348] ;  /* 0x0000d20000057ab9 */ /* 0x000fe20000000800 */
[----:B------:R-:W-:Y:S02]  /*14e0*/  IMAD.MOV.U32 R195, RZ, RZ, R30 ;  /* 0x000000ffffc37224 */ /* 0x000fe400078e001e */
[----:B------:R-:W-:Y:S01]  /*14f0*/  IMAD.MOV.U32 R196, RZ, RZ, R31 ;  /* 0x000000ffffc47224 */ /* 0x000fe200078e001f */
[----:B--2---:R-:W-:Y:S06]  /*1500*/  @P1 BRA `(.L_x_1567) ;  /* 0x0000000000241947 */ /* 0x004fec0003800000 */
        /* <DEDUP_REMOVED lines=9> */
.L_x_1567:
[----:B------:R-:W-:Y:S02]  /*15a0*/  IMAD.U32 R24, RZ, RZ, UR5 ;  /* 0x00000005ff187e24 */ /* 0x000fe4000f8e00ff */
[----:B------:R-:W-:Y:S01]  /*15b0*/  IMAD.U32 R25, RZ, RZ, UR4 ;  /* 0x00000004ff197e24 */ /* 0x000fe2000f8e00ff */
[----:B------:R-:W-:Y:S06]  /*15c0*/  @!P2 BRA `(.L_x_1568) ;  /* 0x000000000010a947 */ /* 0x000fec0003800000 */
[----:B------:R-:W0:Y:S02]  /*15d0*/  LDC.64 R2, c[0x0][0xa20] ;  /* 0x00028800ff027b82 */ /* 0x000e240000000a00 */
[----:B0-----:R-:W-:-:S05]  /*15e0*/  IMAD.WIDE R2, R31, 0x4, R2 ;  /* 0x000000041f027825 */ /* 0x001fca00078e0202 */
[----:B------:R0:W5:Y:S01]  /*15f0*/  LDG.E R25, desc[UR60][R2.64] ;  /* 0x0000003c02197981 */ /* 0x000162000c1e1900 */
[----:B------:R-:W-:Y:S05]  /*1600*/  BRA `(.L_x_1569) ;  /* 0x0000000000107947 */ /* 0x000fea0003800000 */
.L_x_1568:
[----:B------:R-:W-:Y:S05]  /*1610*/  @!P3 BRA `(.L_x_1569) ;  /* 0x00000000000cb947 */ /* 0x000fea0003800000 */
[----:B------:R-:W2:Y:S04]  /*1620*/  LDG.E R2, desc[UR60][R8.64] ;  /* 0x0000003c08027981 */ /* 0x000ea8000c1e1900 */
[----:B------:R-:W2:Y:S02]  /*1630*/  LDG.E R25, desc[UR60][R8.64+0x4] ;  /* 0x0000043c08197981 */ /* 0x000ea4000c1e1900 */
[----:B--2---:R-:W-:-:S07]  /*1640*/  IMAD.IADD R25, R25, 0x1, -R2 ;  /* 0x0000000119197824 */ /* 0x004fce00078e0a02 */
.L_x_1569:
[----:B------:R-:W-:Y:S01]  /*1650*/  ULDC.64 UR4, c[0x0][0xa10] ;  /* 0x0002840000047ab9 */ /* 0x000fe20000000a00 */
[----:B0-----:R-:W0:Y:S01]  /*1660*/  LDC R2, c[0x0][0x448] ;  /* 0x00011200ff027b82 */ /* 0x001e220000000800 */
[----:B------:R-:W-:-:S04]  /*1670*/  ISETP.NE.U32.AND P0, PT, RZ, UR4, PT ;  /* 0x00000004ff007c0c */ /* 0x000fc8000bf05070 */
[----:B------:R-:W-:Y:S01]  /*1680*/  ISETP.NE.AND.EX P0, PT, RZ, UR5, PT, P0 ;  /* 0x00000005ff007c0c */ /* 0x000fe2000bf05300 */
[----:B------:R-:W-:Y:S02]  /*1690*/  ULDC.64 UR4, c[0x0][0xa30] ;  /* 0x00028c0000047ab9 */ /* 0x000fe40000000a00 */
[----:B------:R-:W-:-:S04]  /*16a0*/  ISETP.NE.U32.AND P1, PT, RZ, UR4, PT ;  /* 0x00000004ff007c0c */ /* 0x000fc8000bf25070 */
[----:B------:R-:W-:-:S06]  /*16b0*/  ISETP.NE.AND.EX P1, PT, RZ, UR5, PT, P1 ;  /* 0x00000005ff007c0c */ /* 0x000fcc000bf25310 */
[----:B------:R-:W1:Y:S08]  /*16c0*/  @P0 LDC.64 R4, c[0x0][0xa10] ;  /* 0x00028400ff040b82 */ /* 0x000e700000000a00 */
[----:B------:R-:W2:Y:S01]  /*16d0*/  @P1 LDC.64 R6, c[0x0][0xa30] ;  /* 0x00028c00ff061b82 */ /* 0x000ea20000000a00 */
[----:B-1----:R-:W-:-:S05]  /*16e0*/  @P0 IMAD.WIDE R4, R31, 0x4, R4 ;  /* 0x000000041f040825 */ /* 0x002fca00078e0204 */
[----:B------:R-:W3:Y:S04]  /*16f0*/  @P0 LDG.E R8, desc[UR60][R4.64] ;  /* 0x0000003c04080981 */ /* 0x000ee8000c1e1900 */
[----:B------:R1:W3:Y:S01]  /*1700*/  @P0 LDG.E R9, desc[UR60][R4.64+0x4] ;  /* 0x0000043c04090981 */ /* 0x0002e2000c1e1900 */
[----:B-----5:R-:W-:Y:S02]  /*1710*/  IMAD.MOV.U32 R141, RZ, RZ, R25 ;  /* 0x000000ffff8d7224 */ /* 0x020fe400078e0019 */
[----:B--2---:R-:W-:-:S05]  /*1720*/  @P1 IMAD.WIDE R6, R31, 0x4, R6 ;  /* 0x000000041f061825 */ /* 0x004fca00078e0206 */
[----:B------:R2:W5:Y:S01]  /*1730*/  @P1 LDG.E R141, desc[UR60][R6.64] ;  /* 0x0000003c068d1981 */ /* 0x000562000c1e1900 */
[----:B0-----:R-:W-:Y:S01]  /*1740*/  ISETP.NE.AND P1, PT, R2, 0x1, PT ;  /* 0x000000010200780c */ /* 0x001fe20003f25270 */
[----:B------:R-:W-:Y:S01]  /*1750*/  IMAD.SHL.U32 R187, R29, 0x80, RZ ;  /* 0x000000801dbb7824 */ /* 0x000fe200078e00ff */
[----:B------:R-:W0:Y:S03]  /*1760*/  LDC.64 R2, c[0x0][0x9e0] ;  /* 0x00027800ff027b82 */ /* 0x000e260000000a00 */
[----:B-1----:R-:W-:-:S08]  /*1770*/  VIADD R4, R187, 0x7f ;  /* 0x0000007fbb047836 */ /* 0x002fd00000000000 */
[----:B------:R-:W1:Y:S08]  /*1780*/  @P1 LDC R11, c[0x0][0x44c] ;  /* 0x00011300ff0b1b82 */ /* 0x000e700000000800 */
[----:B------:R-:W4:Y:S01]  /*1790*/  @P1 LDC R10, c[0x0][0x450] ;  /* 0x00011400ff0a1b82 */ /* 0x000f220000000800 */
[----:B0-----:R-:W-:Y:S01]  /*17a0*/  ISETP.GE.AND P2, PT, R3, 0x1, PT ;  /* 0x000000010300780c */ /* 0x001fe20003f46270 */
[----:B-1----:R-:W-:-:S05]  /*17b0*/  @P1 IMAD.HI.U32 R5, R4, R11, RZ ;  /* 0x0000000b04051227 */ /* 0x002fca00078e00ff */
[----:B----4-:R-:W-:Y:S01]  /*17c0*/  @P1 SHF.R.U32.HI R4, RZ, R10, R5 ;  /* 0x0000000aff041219 */ /* 0x010fe20000011605 */
[----:B---3--:R-:W-:Y:S02]  /*17d0*/  @P0 IMAD.IADD R24, R9, 0x1, -R8 ;  /* 0x0000000109180824 */ /* 0x008fe400078e0a08 */
[----:B------:R-:W-:-:S04]  /*17e0*/  IMAD.IADD R9, R25, 0x1, -R0 ;  /* 0x0000000119097824 */ /* 0x000fc800078e0a00 */
[----:B------:R-:W-:-:S04]  /*17f0*/  IMAD.IADD R167, R9, 0x1, R24 ;  /* 0x0000000109a77824 */ /* 0x000fc800078e0218 */
[C---:B------:R-:W-:Y:S01]  /*1800*/  VIADD R0, R167.reuse, 0x5f ;  /* 0x0000005fa7007836 */ /* 0x040fe20000000000 */
[----:B------:R-:W-:-:S03]  /*1810*/  IADD3 R5, R167, 0x1, -R166 ;  /* 0x00000001a7057810 */ /* 0x000fc60007ffe8a6 */
[----:B------:R-:W-:-:S04]  /*1820*/  IMAD.HI R0, R0, 0x2aaaaaab, RZ ;  /* 0x2aaaaaab00007827 */ /* 0x000fc800078e02ff */
[----:B------:R-:W-:Y:S01]  /*1830*/  IMAD.IADD R5, R5, 0x1, R4 ;  /* 0x0000000105057824 */ /* 0x000fe200078e0204 */
[----:B------:R-:W-:-:S03]  /*1840*/  SHF.R.U32.HI R143, RZ, 0x1f, R0 ;  /* 0x0000001fff8f7819 */ /* 0x000fc60000011600 */
[----:B------:R-:W-:Y:S01]  /*1850*/  IMAD.IADD R2, R5, 0x1, R2 ;  /* 0x0000000105027824 */ /* 0x000fe200078e0202 */
[----:B------:R-:W-:Y:S01]  /*1860*/  LEA.HI.SX32 R143, R0, R143, 0x1c ;  /* 0x0000008f008f7211 */ /* 0x000fe200078fe2ff */
[----:B--2---:R-:W-:Y:S06]  /*1870*/  @!P2 BRA `(.L_x_1570) ;  /* 0x000000000048a947 */ /* 0x004fec0003800000 */
        /* <DEDUP_REMOVED lines=11> */
.L_x_1572:
[----:B------:R-:W-:-:S13]  /*1930*/  ISETP.NE.AND P0, PT, R3, 0x1, PT ;  /* 0x000000010300780c */ /* 0x000fda0003f05270 */
[----:B------:R-:W0:Y:S02]  /*1940*/  @P0 LDC.64 R4, c[0x0][0x9e8] ;  /* 0x00027a00ff040b82 */ /* 0x000e240000000a00 */
[----:B0-----:R-:W-:-:S05]  /*1950*/  @P0 IMAD.HI.U32 R4, R0, R4, RZ ;  /* 0x0000000400040227 */ /* 0x001fca00078e00ff */
[----:B------:R-:W-:-:S07]  /*1960*/  @P0 SHF.R.U32.HI R0, RZ, R5, R4 ;  /* 0x00000005ff000219 */ /* 0x000fce0000011604 */
.L_x_1573:
[----:B------:R-:W-:Y:S05]  /*1970*/  BSYNC B0 ;  /* 0x0000000000007941 */ /* 0x000fea0003800000 */
.L_x_1571:
[----:B------:R-:W-:-:S05]  /*1980*/  IMAD R5, R0, R3, R3 ;  /* 0x0000000300057224 */ /* 0x000fca00078e0203 */
[----:B------:R-:W-:-:S07]  /*1990*/  VIMNMX R2, R2, R5, PT ;  /* 0x0000000502027248 */ /* 0x000fce0003fe0100 */
.L_x_1570:
[----:B------:R-:W0:Y:S01]  /*19a0*/  @P1 LDC R0, c[0x0][0x44c] ;  /* 0x00011300ff001b82 */ /* 0x000e220000000800 */
[----:B------:R-:W-:Y:S01]  /*19b0*/  IMAD.MOV.U32 R5, RZ, RZ, R187 ;  /* 0x000000ffff057224 */ /* 0x000fe200078e00bb */
[----:B------:R-:W-:Y:S01]  /*19c0*/  ULDC UR4, c[0x0][0x9dc] ;  /* 0x0002770000047ab9 */ /* 0x000fe20000000800 */
[----:B------:R-:W-:-:S05]  /*19d0*/  IMAD.IADD R142, R167, 0x1, -R166 ;  /* 0x00000001a78e7824 */ /* 0x000fca00078e0aa6 */
[----:B------:R-:W1:Y:S01]  /*19e0*/  @P1 LDC R7, c[0x0][0x450] ;  /* 0x00011400ff071b82 */ /* 0x000e620000000800 */
[----:B0-----:R-:W-:-:S05]  /*19f0*/  @P1 IMAD.HI.U32 R0, R187, R0, RZ ;  /* 0x00000000bb001227 */ /* 0x001fca00078e00ff */
[----:B-1----:R-:W-:-:S05]  /*1a00*/  @P1 SHF.R.U32.HI R5, RZ, R7, R0 ;  /* 0x00000007ff051219 */ /* 0x002fca0000011600 */
[----:B------:R-:W-:-:S04]  /*1a10*/  IMAD.IADD R0, R142, 0x1, R5 ;  /* 0x000000018e007824 */ /* 0x000fc800078e0205 */
[----:B------:R-:W-:Y:S01]  /*1a20*/  VIADD R4, R0, -UR4 ;  /* 0x8000000400047c36 */ /* 0x000fe20008000000 */
[----:B------:R-:W-:Y:S06]  /*1a30*/  @!P2 BRA `(.L_x_1574) ;  /* 0x000000000044a947 */ /* 0x000fec0003800000 */
[----:B------:R-:W-:Y:S01]  /*1a40*/  ISETP.GT.AND P0, PT, R0, -0x1, PT ;  /* 0xffffffff0000780c */ /* 0x000fe20003f04270 */
[----:B------:R-:W-:-:S12]  /*1a50*/  BSSY B0, `(.L_x_1575) ;  /* 0x000000d000007945 */ /* 0x000fd80003800000 */
        /* <DEDUP_REMOVED lines=8> */
.L_x_1576:
[----:B------:R-:W-:-:S13]  /*1ae0*/  ISETP.NE.AND P0, PT, R3, 0x1, PT ;  /* 0x000000010300780c */ /* 0x000fda0003f05270 */
[----:B------:R-:W0:Y:S02]  /*1af0*/  @P0 LDC.64 R6, c[0x0][0x9e8] ;  /* 0x00027a00ff060b82 */ /* 0x000e240000000a00 */
[----:B0-----:R-:W-:-:S05]  /*1b00*/  @P0 IMAD.HI.U32 R6, R0, R6, RZ ;  /* 0x0000000600060227 */ /* 0x001fca00078e00ff */
[----:B------:R-:W-:-:S07]  /*1b10*/  @P0 SHF.R.U32.HI R0, RZ, R7, R6 ;  /* 0x00000007ff000219 */ /* 0x000fce0000011606 */
.L_x_1577:
[----:B------:R-:W-:Y:S05]  /*1b20*/  BSYNC B0 ;  /* 0x0000000000007941 */ /* 0x000fea0003800000 */
.L_x_1575:
[----:B------:R-:W-:-:S05]  /*1b30*/  IMAD R3, R0, R3, RZ ;  /* 0x0000000300037224 */ /* 0x000fca00078e02ff */
[----:B------:R-:W-:-:S07]  /*1b40*/  VIMNMX R4, R4, R3, !PT ;  /* 0x0000000304047248 */ /* 0x000fce0007fe0100 */
.L_x_1574:
[----:B------:R-:W-:Y:S02]  /*1b50*/  VIADD R2, R2, 0x5f ;  /* 0x0000005f02027836 */ /* 0x000fe40000000000 */
[----:B------:R-:W-:-:S04]  /*1b60*/  IMAD.HI R4, R4, 0x2aaaaaab, RZ ;  /* 0x2aaaaaab04047827 */ /* 0x000fc800078e02ff */
[----:B------:R-:W-:Y:S01]  /*1b70*/  IMAD.HI R2, R2, 0x2aaaaaab, RZ ;  /* 0x2aaaaaab02027827 */ /* 0x000fe200078e02ff */
[----:B------:R-:W-:-:S04]  /*1b80*/  SHF.R.U32.HI R5, RZ, 0x1f, R4 ;  /* 0x0000001fff057819 */ /* 0x000fc80000011604 */
[----:B------:R-:W-:Y:S02]  /*1b90*/  SHF.R.U32.HI R3, RZ, 0x1f, R2 ;  /* 0x0000001fff037819 */ /* 0x000fe40000011602 */
[----:B------:R-:W-:Y:S02]  /*1ba0*/  LEA.HI.SX32 R5, R4, R5, 0x1c ;  /* 0x0000000504057211 */ /* 0x000fe400078fe2ff */
[----:B------:R-:W-:Y:S02]  /*1bb0*/  LEA.HI.SX32 R2, R2, R3, 0x1c ;  /* 0x0000000302027211 */ /* 0x000fe400078fe2ff */
[----:B------:R-:W-:Y:S02]  /*1bc0*/  VIMNMX R5, RZ, R5, !PT ;  /* 0x00000005ff057248 */ /* 0x000fe40007fe0100 */
[----:B------:R-:W-:-:S03]  /*1bd0*/  VIMNMX R2, R143, R2, PT ;  /* 0x000000028f027248 */ /* 0x000fc60003fe0100 */
[--C-:B------:R-:W-:Y:S02]  /*1be0*/  IMAD R5, R5, 0x60, -R9.reuse ;  /* 0x0000006005057824 */ /* 0x100fe400078e0a09 */
[----:B------:R-:W-:-:S03]  /*1bf0*/  IMAD R3, R2, 0x60, -R9 ;  /* 0x0000006002037824 */ /* 0x000fc600078e0a09 */
[----:B------:R-:W-:Y:S02]  /*1c00*/  VIMNMX R5, RZ, R5, !PT ;  /* 0x00000005ff057248 */ /* 0x000fe40007fe0100 */
[----:B------:R-:W-:-:S03]  /*1c10*/  VIMNMX R0, R3, R24, PT ;  /* 0x0000001803007248 */ /* 0x000fc60003fe0100 */
[----:B------:R-:W-:Y:S01]  /*1c20*/  IMAD.WIDE.U32 R126, R5, -0x55555555, RZ ;  /* 0xaaaaaaab057e7825 */ /* 0x000fe200078e00ff */
[----:B------:R-:W-:-:S04]  /*1c30*/  ISETP.GT.AND P0, PT, R0, R5, PT ;  /* 0x000000050000720c */ /* 0x000fc80003f04270 */
[----:B------:R-:W-:-:S05]  /*1c40*/  SHF.R.U32.HI R126, RZ, 0x6, R127 ;  /* 0x00000006ff7e7819 */ /* 0x000fca000001167f */
[----:B------:R-:W-:-:S04]  /*1c50*/  IMAD.MOV.U32 R2, RZ, RZ, R126 ;  /* 0x000000ffff027224 */ /* 0x000fc800078e007e */
[----:B------:R-:W-:-:S04]  /*1c60*/  @P0 VIADD R0, R0, 0x5f ;  /* 0x0000005f00000836 */ /* 0x000fc80000000000 */
[----:B------:R-:W-:-:S05]  /*1c70*/  @P0 IMAD.HI R0, R0, 0x2aaaaaab, RZ ;  /* 0x2aaaaaab00000827 */ /* 0x000fca00078e02ff */
[----:B------:R-:W-:-:S04]  /*1c80*/  @P0 SHF.R.U32.HI R3, RZ, 0x1f, R0 ;  /* 0x0000001fff030819 */ /* 0x000fc80000011600 */
[----:B------:R-:W-:Y:S02]  /*1c90*/  @P0 LEA.HI.SX32 R2, R0, R3, 0x1c ;  /* 0x0000000300020211 */ /* 0x000fe400078fe2ff */
[----:B------:R-:W-:Y:S02]  /*1ca0*/  PLOP3.LUT P0, PT, PT, PT, PT, 0x80, 0x0 ;  /* 0x000000000000781c */ /* 0x000fe40003f0f070 */
[----:B------:R-:W-:-:S13]  /*1cb0*/  ISETP.GT.AND P1, PT, R2, R126, PT ;  /* 0x0000007e0200720c */ /* 0x000fda0003f24270 */
[----:B------:R-:W-:Y:S05]  /*1cc0*/  @!P1 BRA `(.L_x_1578) ;  /* 0x0000009000f89947 */ /* 0x000fea0003800000 */
        /* <DEDUP_REMOVED lines=20> */
.L_x_1580:
[----:B------:R-:W-:Y:S05]  /*1e10*/  BSYNC B6 ;  /* 0x0000000000067941 */ /* 0x000fea0003800000 */
.L_x_1579:
        /* <DEDUP_REMOVED lines=20> */
.L_x_1582:
[----:B------:R-:W-:Y:S05]  /*1f60*/  BSYNC B6 ;  /* 0x0000000000067941 */ /* 0x000fea0003800000 */
.L_x_1581:
[----:B------:R-:W-:Y:S01]  /*1f70*/  ULDC.64 UR4, c[0x0][0x9f8] ;  /* 0x00027e0000047ab9 */ /* 0x000fe20000000a00 */
[----:B------:R-:W-:Y:S01]  /*1f80*/  IMAD.MOV.U32 R101, RZ, RZ, R31 ;  /* 0x000000ffff657224 */ /* 0x000fe200078e001f */
[----:B------:R-:W-:Y:S01]  /*1f90*/  ISETP.NE.U32.AND P0, PT, RZ, UR4, PT ;  /* 0x00000004ff007c0c */ /* 0x000fe2000bf05070 */
[----:B------:R-:W-:Y:S01]  /*1fa0*/  ULDC UR4, c[0x0][0x2f4] ;  /* 0x0000bd0000047ab9 */ /* 0x000fe20000000800 */
[----:B------:R-:W0:Y:S02]  /*1fb0*/  LDC.64 R94, c[0x0][0x3f8] ;  /* 0x0000fe00ff5e7b82 */ /* 0x000e240000000a00 */
[----:B------:R-:W-:Y:S01]  /*1fc0*/  ISETP.NE.AND.EX P0, PT, RZ, UR5, PT, P0 ;  /* 0x00000005ff007c0c */ /* 0x000fe2000bf05300 */
[----:B------:R-:W-:-:S05]  /*1fd0*/  ULDC UR5, c[0x0][0x320] ;  /* 0x0000c80000057ab9 */ /* 0x000fca0000000800 */
[----:B------:R-:W1:Y:S08]  /*1fe0*/  LDC R125, c[0x0][0x3f4] ;  /* 0x0000fd00ff7d7b82 */ /* 0x000e700000000800 */
[----:B------:R-:W2:Y:S08]  /*1ff0*/  @P0 LDC.64 R4, c[0x0][0x9f8] ;  /* 0x00027e00ff040b82 */ /* 0x000eb00000000a00 */
[----:B------:R-:W3:Y:S01]  /*2000*/  LDC.64 R88, c[0x0][0x408] ;  /* 0x00010200ff587b82 */ /* 0x000ee20000000a00 */
[----:B--2---:R-:W-:-:S05]  /*2010*/  @P0 IMAD.WIDE R4, R31, 0x4, R4 ;  /* 0x000000041f040825 */ /* 0x004fca00078e0204 */
[----:B------:R2:W4:Y:S01]  /*2020*/  @P0 LDG.E R101, desc[UR60][R4.64] ;  /* 0x0000003c04650981 */ /* 0x000522000c1e1900 */
[----:B------:R-:W-:Y:S01]  /*2030*/  ISETP.GE.AND P1, PT, R168, UR4, PT ;  /* 0x00000004a8007c0c */ /* 0x000fe2000bf26270 */
[--C-:B0-----:R-:W-:Y:S01]  /*2040*/  IMAD.WIDE.U32 R96, R174, R94, R16.reuse ;  /* 0x0000005eae607225 */ /* 0x101fe200078e0010 */
[----:B------:R-:W-:Y:S01]  /*2050*/  ISETP.GE.AND P0, PT, R16, UR4, PT ;  /* 0x0000000410007c0c */ /* 0x000fe2000bf06270 */
[----:B------:R-:W0:Y:S01]  /*2060*/  S2R R144, SR_TID.X ;  /* 0x0000000000907919 */ /* 0x000e220000002100 */
[----:B------:R-:W-:Y:S01]  /*2070*/  SEL R3, RZ, 0xffffffff, P1 ;  /* 0xffffffffff037807 */ /* 0x000fe20000800000 */
[----:B---3--:R-:W-:Y:S01]  /*2080*/  IMAD.WIDE.U32 R90, R174, R88, R16 ;  /* 0x00000058ae5a7225 */ /* 0x008fe200078e0010 */
[----:B------:R-:W-:Y:S02]  /*2090*/  SEL R0, RZ, 0x1, P0 ;  /* 0x00000001ff007807 */ /* 0x000fe40000000000 */
[----:B------:R-:W-:Y:S01]  /*20a0*/  ISETP.GE.AND P0, PT, R168, UR5, PT ;  /* 0x00000005a8007c0c */ /* 0x000fe2000bf06270 */
[----:B------:R-:W-:Y:S01]  /*20b0*/  IMAD.SHL.U32 R3, R3, 0x2, RZ ;  /* 0x0000000203037824 */ /* 0x000fe200078e00ff */
[----:B------:R-:W-:Y:S01]  /*20c0*/  ISETP.GE.AND P1, PT, R23, UR4, PT ;  /* 0x0000000417007c0c */ /* 0x000fe2000bf26270 */
[----:B------:R-:W-:Y:S01]  /*20d0*/  IMAD.MOV.U32 R127, RZ, RZ, 0x20 ;  /* 0x00000020ff7f7424 */ /* 0x000fe200078e00ff */
[----:B------:R-:W-:Y:S01]  /*20e0*/  SHF.R.S32.HI R7, RZ, 0x1f, R174 ;  /* 0x0000001fff077819 */ /* 0x000fe200000114ae */
[----:B------:R-:W-:Y:S01]  /*20f0*/  IMAD.SHL.U32 R107, R94, 0x40, RZ ;  /* 0x000000405e6b7824 */ /* 0x000fe200078e00ff */
[----:B------:R-:W-:Y:S01]  /*2100*/  LOP3.LUT R0, R3, 0x2, R0, 0xe2, !PT ;  /* 0x0000000203007812 */ /* 0x000fe200078ee200 */
[----:B------:R-:W-:Y:S01]  /*2110*/  IMAD R133, R89, 0x60, RZ ;  /* 0x0000006059857824 */ /* 0x000fe200078e02ff */
[----:B------:R-:W-:Y:S01]  /*2120*/  SEL R3, RZ, 0xffffffff, P0 ;  /* 0xffffffffff037807 */ /* 0x000fe20000000000 */
[----:B------:R-:W-:Y:S01]  /*2130*/  IMAD.SHL.U32 R109, R88, 0x40, RZ ;  /* 0x00000040586d7824 */ /* 0x000fe200078e00ff */
[----:B------:R-:W-:Y:S01]  /*2140*/  ISETP.GE.AND P0, PT, R169, UR4, PT ;  /* 0x00000004a9007c0c */ /* 0x000fe2000bf06270 */
[----:B------:R-:W-:Y:S01]  /*2150*/  IMAD.IADD R130, R130, 0x1, R25 ;  /* 0x0000000182827824 */ /* 0x000fe200078e0219 */
[----:B--2---:R-:W-:Y:S01]  /*2160*/  SEL R4, RZ, 0x8, P1 ;  /* 0x00000008ff047807 */ /* 0x004fe20000800000 */
[----:B------:R-:W-:Y:S01]  /*2170*/  IMAD.SHL.U32 R6, R3, 0x2, RZ ;  /* 0x0000000203067824 */ /* 0x000fe200078e00ff */
[----:B------:R-:W-:Y:S01]  /*2180*/  SEL R3, RZ, 0x4, P0 ;  /* 0x00000004ff037807 */ /* 0x000fe20000000000 */
[----:B------:R-:W-:Y:S01]  /*2190*/  IMAD R113, R198, 0x40, R174 ;  /* 0x00000040c6717824 */ /* 0x000fe200078e02ae */
[----:B------:R-:W-:-:S02]  /*21a0*/  SHF.R.S32.HI R165, RZ, 0x1f, R164 ;  /* 0x0000001fffa57819 */ /* 0x000fc400000114a4 */
[----:B------:R-:W-:Y:S01]  /*21b0*/  LOP3.LUT R0, R4, R0, R3, 0xfe, !PT ;  /* 0x0000000004007212 */ /* 0x000fe200078efe03 */
[-C--:B------:R-:W-:Y:S01]  /*21c0*/  IMAD R3, R7, R94.reuse, RZ ;  /* 0x0000005e07037224 */ /* 0x080fe200078e02ff */
[----:B------:R-:W-:Y:S01]  /*21d0*/  ISETP.GE.AND P0, PT, R161, UR4, PT ;  /* 0x00000004a1007c0c */ /* 0x000fe2000bf06270 */
[----:B------:R-:W-:Y:S01]  /*21e0*/  IMAD.WIDE.U32 R98, R174, R94, R164 ;  /* 0x0000005eae627225 */ /* 0x000fe200078e00a4 */
[----:B------:R-:W-:Y:S02]  /*21f0*/  ISETP.GE.AND P1, PT, R169, UR5, PT ;  /* 0x00000005a9007c0c */ /* 0x000fe4000bf26270 */
[----:B-1----:R-:W-:Y:S01]  /*2200*/  ISETP.GE.AND P3, PT, R16, R125, PT ;  /* 0x0000007d1000720c */ /* 0x002fe20003f66270 */
[----:B------:R-:W-:Y:S01]  /*2210*/  IMAD R9, R174, R95, R3 ;  /* 0x0000005fae097224 */ /* 0x000fe200078e0203 */
[----:B------:R-:W-:Y:S01]  /*2220*/  SEL R3, RZ, 0x10, P0 ;  /* 0x00000010ff037807 */ /* 0x000fe20000000000 */
[-C--:B------:R-:W-:Y:S01]  /*2230*/  IMAD R7, R7, R88.reuse, RZ ;  /* 0x0000005807077224 */ /* 0x080fe200078e02ff */
[----:B------:R-:W-:Y:S01]  /*2240*/  ISETP.GE.AND P2, PT, R16, UR5, PT ;  /* 0x0000000510007c0c */ /* 0x000fe2000bf46270 */
[----:B------:R-:W-:Y:S01]  /*2250*/  IMAD.IADD R99, R99, 0x1, R9 ;  /* 0x0000000163637824 */ /* 0x000fe200078e0209 */
[----:B------:R-:W-:Y:S01]  /*2260*/  SEL R4, RZ, 0x4, P1 ;  /* 0x00000004ff047807 */ /* 0x000fe20000800000 */
[----:B------:R-:W-:Y:S01]  /*2270*/  IMAD.IADD R97, R9, 0x1, R97 ;  /* 0x0000000109617824 */ /* 0x000fe200078e0261 */
[----:B------:R-:W-:Y:S01]  /*2280*/  LOP3.LUT R9, R0, R3, RZ, 0xfc, !PT ;  /* 0x0000000300097212 */ /* 0x000fe200078efcff */
[C---:B------:R-:W-:Y:S01]  /*2290*/  IMAD R11, R174.reuse, R89, R7 ;  /* 0x00000059ae0b7224 */ /* 0x040fe200078e0207 */
[----:B------:R-:W-:Y:S01]  /*22a0*/  ISETP.GE.AND P1, PT, R169, R125, PT ;  /* 0x0000007da900720c */ /* 0x000fe20003f26270 */
[----:B------:R-:W-:Y:S01]  /*22b0*/  IMAD.WIDE.U32 R92, R174, R88, R164 ;  /* 0x00000058ae5c7225 */ /* 0x000fe200078e00a4 */
[----:B------:R-:W-:-:S02]  /*22c0*/  SEL R3, R125, RZ, P3 ;  /* 0x000000ff7d037207 */ /* 0x000fc40001800000 */
[----:B------:R-:W-:Y:S01]  /*22d0*/  SEL R5, RZ, 0x1, P2 ;  /* 0x00000001ff057807 */ /* 0x000fe20001000000 */
[----:B------:R-:W-:Y:S01]  /*22e0*/  IMAD.IADD R93, R93, 0x1, R11 ;  /* 0x000000015d5d7824 */ /* 0x000fe200078e020b */
[----:B------:R-:W-:Y:S01]  /*22f0*/  ISETP.GE.AND P2, PT, R168, R125, PT ;  /* 0x0000007da800720c */ /* 0x000fe20003f46270 */
[----:B------:R-:W-:Y:S01]  /*2300*/  IMAD.IADD R3, R16, 0x1, R3 ;  /* 0x0000000110037824 */ /* 0x000fe200078e0203 */
[----:B------:R-:W-:Y:S01]  /*2310*/  SEL R0, R125, RZ, P1 ;  /* 0x000000ff7d007207 */ /* 0x000fe20000800000 */
[----:B------:R-:W-:Y:S01]  /*2320*/  IMAD.IADD R91, R11, 0x1, R91 ;  /* 0x000000010b5b7824 */ /* 0x000fe200078e025b */
[----:B------:R-:W-:Y:S01]  /*2330*/  SEL R7, R125, RZ, P2 ;  /* 0x000000ff7d077207 */ /* 0x000fe20001000000 */
[----:B-----5:R-:W-:Y:S01]  /*2340*/  IMAD.WIDE.U32 R98, R141, R94, R98 ;  /* 0x0000005e8d627225 */ /* 0x020fe200078e0062 */
[----:B------:R-:W-:Y:S02]  /*2350*/  LOP3.LUT R5, R6, 0x2, R5, 0xe2, !PT ;  /* 0x0000000206057812 */ /* 0x000fe400078ee205 */
[----:B------:R-:W-:Y:S01]  /*2360*/  SHF.R.S32.HI R21, RZ, 0x1f, R141 ;  /* 0x0000001fff157819 */ /* 0x000fe2000001148d */
[----:B------:R-:W-:Y:S01]  /*2370*/  IMAD.IADD R10, R169, 0x1, R0 ;  /* 0x00000001a90a7824 */ /* 0x000fe200078e0200 */
[----:B------:R-:W-:Y:S01]  /*2380*/  SHF.R.S32.HI R0, RZ, 0x1f, R3 ;  /* 0x0000001fff007819 */ /* 0x000fe20000011403 */
[----:B------:R-:W-:Y:S01]  /*2390*/  IMAD.IADD R7, R168, 0x1, R7 ;  /* 0x00000001a8077824 */ /* 0x000fe200078e0207 */
[----:B------:R-:W-:Y:S01]  /*23a0*/  LOP3.LUT R5, R5, R4, RZ, 0xfc, !PT ;  /* 0x0000000405057212 */ /* 0x000fe200078efcff */
[----:B------:R-:W-:Y:S01]  /*23b0*/  IMAD.WIDE.U32 R96, R141, R94, R96 ;  /* 0x0000005e8d607225 */ /* 0x000fe200078e0060 */
[----:B------:R-:W-:-:S02]  /*23c0*/  LEA.HI R6, R0, R3, RZ, 0x3 ;  /* 0x0000000300067211 */ /* 0x000fc400078f18ff */
[----:B------:R-:W-:Y:S01]  /*23d0*/  LEA.HI R0, R0, R3, RZ, 0x6 ;  /* 0x0000000300007211 */ /* 0x000fe200078f30ff */
[CC--:B------:R-:W-:Y:S01]  /*23e0*/  IMAD.WIDE.U32 R92, R141.reuse, R88.reuse, R92 ;  /* 0x000000588d5c7225 */ /* 0x0c0fe200078e005c */
[----:B------:R-:W-:Y:S02]  /*23f0*/  SHF.R.S32.HI R4, RZ, 0x1f, R7 ;  /* 0x0000001fff047819 */ /* 0x000fe40000011407 */
[----:B------:R-:W-:Y:S01]  /*2400*/  SHF.R.S32.HI R3, RZ, 0x6, R0 ;  /* 0x00000006ff037819 */ /* 0x000fe20000011400 */
[----:B------:R-:W-:Y:S01]  /*2410*/  IMAD.WIDE.U32 R90, R141, R88, R90 ;  /* 0x000000588d5a7225 */ /* 0x000fe200078e005a */
[CC--:B------:R-:W-:Y:S02]  /*2420*/  LEA.HI R8, R4.reuse, R7.reuse, RZ, 0x6 ;  /* 0x0000000704087211 */ /* 0x0c0fe400078f30ff */
[----:B------:R-:W-:Y:S01]  /*2430*/  LEA.HI R7, R4, R7, RZ, 0x3 ;  /* 0x0000000704077211 */ /* 0x000fe200078f18ff */
[C---:B------:R-:W-:Y:S01]  /*2440*/  IMAD R140, R3.reuse, 0x1800, R186 ;  /* 0x00001800038c7824 */ /* 0x040fe200078e02ba */
[C---:B------:R-:W-:Y:S01]  /*2450*/  LOP3.LUT R0, R184.reuse, 0x38, R6, 0xf8, !PT ;  /* 0x00000038b8007812 */ /* 0x040fe200078ef806 */
[----:B------:R-:W-:Y:S01]  /*2460*/  IMAD R138, R3, 0x1800, R188 ;  /* 0x00001800038a7824 */ /* 0x000fe200078e02bc */
[----:B------:R-:W-:Y:S01]  /*2470*/  SHF.R.S32.HI R15, RZ, 0x1f, R10 ;  /* 0x0000001fff0f7819 */ /* 0x000fe2000001140a */
[----:B------:R-:W-:Y:S01]  /*2480*/  IMAD.SHL.U32 R125, R125, 0x2, RZ ;  /* 0x000000027d7d7824 */ /* 0x000fe200078e00ff */
[----:B------:R-:W-:Y:S01]  /*2490*/  SHF.R.S32.HI R11, RZ, 0x6, R8 ;  /* 0x00000006ff0b7819 */ /* 0x000fe20000011408 */
[----:B------:R-:W-:Y:S01]  /*24a0*/  IMAD R8, R21, R94, RZ ;  /* 0x0000005e15087224 */ /* 0x000fe200078e02ff */
[----:B------:R-:W-:-:S02]  /*24b0*/  LOP3.LUT R4, R184, 0x38, R7, 0xf8, !PT ;  /* 0x00000038b8047812 */ /* 0x000fc400078ef807 */
[-C--:B------:R-:W-:Y:S01]  /*24c0*/  LOP3.LUT R3, R0, R185.reuse, RZ, 0x3c, !PT ;  /* 0x000000b900037212 */ /* 0x080fe200078e3cff */
[----:B------:R-:W-:Y:S01]  /*24d0*/  IMAD R139, R11, 0x1800, R186 ;  /* 0x000018000b8b7824 */ /* 0x000fe200078e02ba */
[-C--:B------:R-:W-:Y:S01]  /*24e0*/  LEA.HI R12, R15, R10.reuse, RZ, 0x3 ;  /* 0x0000000a0f0c7211 */ /* 0x080fe200078f18ff */
[----:B------:R-:W-:Y:S01]  /*24f0*/  IMAD R136, R11, 0x1800, R188 ;  /* 0x000018000b887824 */ /* 0x000fe200078e02bc */
[----:B------:R-:W-:Y:S01]  /*2500*/  LEA.HI R10, R15, R10, RZ, 0x6 ;  /* 0x0000000a0f0a7211 */ /* 0x000fe200078f30ff */
[----:B------:R-:W-:Y:S01]  /*2510*/  IMAD.IADD R140, R140, 0x1, R3 ;  /* 0x000000018c8c7824 */ /* 0x000fe200078e0203 */
[----:B------:R-:W-:Y:S01]  /*2520*/  LOP3.LUT R4, R4, R185, RZ, 0x3c, !PT ;  /* 0x000000b904047212 */ /* 0x000fe200078e3cff */
[----:B------:R-:W-:Y:S01]  /*2530*/  IMAD R103, R141, R95, R8 ;  /* 0x0000005f8d677224 */ /* 0x000fe200078e0208 */
[----:B------:R-:W-:Y:S01]  /*2540*/  SHF.R.S32.HI R3, RZ, 0x6, R10 ;  /* 0x00000006ff037819 */ /* 0x000fe2000001140a */
[----:B------:R-:W-:Y:S01]  /*2550*/  IMAD R11, R95, 0x60, RZ ;  /* 0x000000605f0b7824 */ /* 0x000fe200078e02ff */
[----:B------:R-:W-:Y:S01]  /*2560*/  LOP3.LUT R15, R181, 0x38, R12, 0xf8, !PT ;  /* 0x00000038b50f7812 */ /* 0x000fe200078ef80c */
[----:B------:R-:W-:Y:S01]  /*2570*/  IMAD.IADD R139, R139, 0x1, R4 ;  /* 0x000000018b8b7824 */ /* 0x000fe200078e0204 */
[----:B------:R-:W-:Y:S01]  /*2580*/  LOP3.LUT R13, R181, 0x38, R6, 0xf8, !PT ;  /* 0x00000038b50d7812 */ /* 0x000fe200078ef806 */
[----:B------:R-:W-:Y:S01]  /*2590*/  IMAD R135, R3, 0x1800, R188 ;  /* 0x0000180003877824 */ /* 0x000fe200078e02bc */
[-C--:B------:R-:W-:Y:S01]  /*25a0*/  LOP3.LUT R4, R15, R218.reuse, RZ, 0x3c, !PT ;  /* 0x000000da0f047212 */ /* 0x080fe200078e3cff */
[----:B------:R-:W-:Y:S01]  /*25b0*/  IMAD R137, R3, 0x1800, R186 ;  /* 0x0000180003897824 */ /* 0x000fe200078e02ba */
[----:B------:R-:W-:Y:S01]  /*25c0*/  LOP3.LUT R13, R13, R218, RZ, 0x3c, !PT ;  /* 0x000000da0d0d7212 */ /* 0x000fe200078e3cff */
[----:B------:R-:W-:Y:S01]  /*25d0*/  IMAD.IADD R105, R99, 0x1, R103 ;  /* 0x0000000163697824 */ /* 0x000fe200078e0267 */
[C---:B------:R-:W-:Y:S01]  /*25e0*/  LOP3.LUT R0, R184.reuse, 0x38, R12, 0xf8, !PT ;  /* 0x00000038b8007812 */ /* 0x040fe200078ef80c */
[----:B------:R-:W-:Y:S01]  /*25f0*/  IMAD.IADD R135, R135, 0x1, R4 ;  /* 0x0000000187877824 */ /* 0x000fe200078e0204 */
[----:B------:R-:W-:Y:S01]  /*2600*/  LOP3.LUT R4, R184, 0x18, R16, 0xf8, !PT ;  /* 0x00000018b8047812 */ /* 0x000fe200078ef810 */
[----:B------:R-:W-:Y:S01]  /*2610*/  IMAD.IADD R138, R138, 0x1, R13 ;  /* 0x000000018a8a7824 */ /* 0x000fe200078e020d */
[----:B------:R-:W-:Y:S01]  /*2620*/  ISETP.GE.AND P4, PT, R23, UR5, PT ;  /* 0x0000000517007c0c */ /* 0x000fe2000bf86270 */
[----:B------:R-:W-:Y:S01]  /*2630*/  IMAD.IADD R103, R103, 0x1, R97 ;  /* 0x0000000167677824 */ /* 0x000fe200078e0261 */
[----:B------:R-:W-:-:S02]  /*2640*/  LOP3.LUT R13, R181, 0x38, R7, 0xf8, !PT ;  /* 0x00000038b50d7812 */ /* 0x000fc400078ef807 */
[-C--:B------:R-:W-:Y:S02]  /*2650*/  LOP3.LUT R0, R0, R185.reuse, RZ, 0x3c, !PT ;  /* 0x000000b900007212 */ /* 0x080fe400078e3cff */
[----:B------:R-:W-:Y:S02]  /*2660*/  ISETP.GE.AND P0, PT, R162, UR4, PT ;  /* 0x00000004a2007c0c */ /* 0x000fe4000bf06270 */
[----:B------:R-:W-:Y:S01]  /*2670*/  LOP3.LUT R3, R4, R185, RZ, 0x3c, !PT ;  /* 0x000000b904037212 */ /* 0x000fe200078e3cff */
[----:B------:R-:W-:Y:S01]  /*2680*/  IMAD.IADD R137, R137, 0x1, R0 ;  /* 0x0000000189897824 */ /* 0x000fe200078e0200 */
[----:B------:R-:W-:Y:S01]  /*2690*/  SEL R4, RZ, 0x8, P4 ;  /* 0x00000008ff047807 */ /* 0x000fe20002000000 */
[----:B------:R-:W-:Y:S01]  /*26a0*/  IMAD R0, R21, R88, RZ ;  /* 0x0000005815007224 */ /* 0x000fe200078e02ff */
[----:B------:R-:W-:Y:S01]  /*26b0*/  LOP3.LUT R13, R13, R218, RZ, 0x3c, !PT ;  /* 0x000000da0d0d7212 */ /* 0x000fe200078e3cff */
[----:B------:R-:W-:Y:S01]  /*26c0*/  IMAD.IADD R3, R186, 0x1, R3 ;  /* 0x00000001ba037824 */ /* 0x000fe200078e0203 */
[----:B------:R-:W-:-:S02]  /*26d0*/  LOP3.LUT P5, RZ, R207, 0x4, RZ, 0xc0, !PT ;  /* 0x00000004cfff7812 */ /* 0x000fc400078ac0ff */
[----:B------:R-:W-:Y:S01]  /*26e0*/  SEL R8, RZ, 0x20, P0 ;  /* 0x00000020ff087807 */ /* 0x000fe20000000000 */
[----:B------:R-:W-:Y:S01]  /*26f0*/  IMAD.IADD R136, R136, 0x1, R13 ;  /* 0x0000000188887824 */ /* 0x000fe200078e020d */
[----:B------:R-:W-:Y:S01]  /*2700*/  LOP3.LUT R20, R5, R4, RZ, 0xfc, !PT ;  /* 0x0000000405147212 */ /* 0x000fe200078efcff */
[----:B------:R-:W-:Y:S01]  /*2710*/  IMAD R13, R141, R89, R0 ;  /* 0x000000598d0d7224 */ /* 0x000fe200078e0200 */
[----:B------:R-:W-:Y:S02]  /*2720*/  LOP3.LUT R4, R5, 0x1, RZ, 0xc0, !PT ;  /* 0x0000000105047812 */ /* 0x000fe400078ec0ff */
[----:B------:R-:W-:Y:S01]  /*2730*/  SHF.R.S32.HI R118, RZ, 0x3, R6 ;  /* 0x00000003ff767819 */ /* 0x000fe20000011406 */
[----:B------:R-:W-:Y:S01]  /*2740*/  IMAD.IADD R104, R93, 0x1, R13 ;  /* 0x000000015d687824 */ /* 0x000fe200078e020d */
[----:B------:R-:W-:Y:S01]  /*2750*/  LOP3.LUT R5, R6, 0xfffffff8, RZ, 0xc0, !PT ;  /* 0xfffffff806057812 */ /* 0x000fe200078ec0ff */
[----:B------:R-:W-:Y:S01]  /*2760*/  IMAD.IADD R102, R13, 0x1, R91 ;  /* 0x000000010d667824 */ /* 0x000fe200078e025b */
[C---:B------:R-:W-:Y:S01]  /*2770*/  SHF.L.U64.HI R106, R94.reuse, 0x6, R95 ;  /* 0x000000065e6a7819 */ /* 0x040fe2000001025f */
[----:B------:R-:W-:Y:S01]  /*2780*/  IMAD.WIDE.U32 R94, R94, 0x60, RZ ;  /* 0x000000605e5e7825 */ /* 0x000fe200078e00ff */
[----:B------:R-:W-:-:S02]  /*2790*/  SHF.L.U64.HI R108, R88, 0x6, R89 ;  /* 0x00000006586c7819 */ /* 0x000fc40000010259 */
        /* <DEDUP_REMOVED lines=9> */
[----:B------:R-:W-:-:S02]  /*2830*/  LOP3.LUT R8, R9, 0x1, RZ, 0xc0, !PT ;  /* 0x0000000109087812 */ /* 0x000fc400078ec0ff */
[C---:B------:R-:W-:Y:S02]  /*2840*/  LOP3.LUT R9, R20.reuse, 0x2, RZ, 0xc0, !PT ;  /* 0x0000000214097812 */ /* 0x040fe400078ec0ff */
[----:B------:R-:W-:Y:S02]  /*2850*/  LOP3.LUT R10, R20, 0x4, RZ, 0xc0, !PT ;  /* 0x00000004140a7812 */ /* 0x000fe400078ec0ff */
[C---:B------:R-:W-:Y:S02]  /*2860*/  LOP3.LUT R21, R27.reuse, 0x2, RZ, 0xc0, !PT ;  /* 0x000000021b157812 */ /* 0x040fe400078ec0ff */
[C---:B------:R-:W-:Y:S02]  /*2870*/  LOP3.LUT R25, R27.reuse, 0x4, RZ, 0xc0, !PT ;  /* 0x000000041b197812 */ /* 0x040fe400078ec0ff */
[C---:B------:R-:W-:Y:S02]  /*2880*/  LOP3.LUT R100, R27.reuse, 0x8, RZ, 0xc0, !PT ;  /* 0x000000081b647812 */ /* 0x040fe400078ec0ff */
[----:B------:R-:W-:-:S02]  /*2890*/  LOP3.LUT R26, R27, 0x10, RZ, 0xc0, !PT ;  /* 0x000000101b1a7812 */ /* 0x000fc400078ec0ff */
[----:B------:R-:W-:Y:S02]  /*28a0*/  SHF.R.S32.HI R0, RZ, 0x1f, R30 ;  /* 0x0000001fff007819 */ /* 0x000fe4000001141e */
[----:B0-----:R-:W-:Y:S02]  /*28b0*/  LEA.HI R144, R144, 0x8, RZ, 0x19 ;  /* 0x0000000890907811 */ /* 0x001fe400078fc8ff */
[----:B------:R-:W-:Y:S02]  /*28c0*/  SHF.R.S32.HI R114, RZ, 0x3, R12 ;  /* 0x00000003ff727819 */ /* 0x000fe4000001140c */
[----:B------:R-:W-:Y:S02]  /*28d0*/  LOP3.LUT R20, R20, 0x8, RZ, 0xc0, !PT ;  /* 0x0000000814147812 */ /* 0x000fe400078ec0ff */
[----:B------:R-:W-:Y:S02]  /*28e0*/  SHF.R.S32.HI R112, RZ, 0x1f, R5 ;  /* 0x0000001fff707819 */ /* 0x000fe40000011405 */
[----:B------:R-:W-:-:S02]  /*28f0*/  SHF.R.S32.HI R111, RZ, 0x1f, R6 ;  /* 0x0000001fff6f7819 */ /* 0x000fc40000011406 */
[----:B------:R-:W-:Y:S02]  /*2900*/  SHF.R.S32.HI R110, RZ, 0x1f, R7 ;  /* 0x0000001fff6e7819 */ /* 0x000fe40000011407 */
[----:B------:R-:W-:Y:S02]  /*2910*/  LOP3.LUT R27, R27, 0x20, RZ, 0xc0, !PT ;  /* 0x000000201b1b7812 */ /* 0x000fe400078ec0ff */
[----:B----4-:R-:W-:-:S07]  /*2920*/  SHF.R.S32.HI R129, RZ, 0x1f, R101 ;  /* 0x0000001fff817819 */ /* 0x010fce0000011465 */
.L_x_1688:
[----:B0-----:R-:W0:Y:S01]  /*2930*/  LDC R32, c[0x0][0x430] ;  /* 0x00010c00ff207b82 */ /* 0x001e220000000800 */
[----:B------:R-:W-:-:S04]  /*2940*/  VIADD R2, R2, 0xffffffff ;  /* 0xffffffff02027836 */ /* 0x000fc80000000000 */
[----:B------:R-:W-:-:S03]  /*2950*/  IMAD R11, R2, 0x60, R113 ;  /* 0x00000060020b7824 */ /* 0x000fc600078e0271 */
[----:B------:R-:W1:Y:S01]  /*2960*/  LDC R124, c[0x0][0x3f4] ;  /* 0x0000fd00ff7c7b82 */ /* 0x000e620000000800 */
[----:B------:R-:W-:Y:S01]  /*2970*/  IMAD.IADD R33, R130, 0x1, R11 ;  /* 0x0000000182217824 */ /* 0x000fe200078e020b */
[----:B------:R-:W-:-:S03]  /*2980*/  ISETP.GE.AND P0, PT, R11, R24, PT ;  /* 0x000000180b00720c */ /* 0x000fc60003f06270 */
[----:B------:R-:W-:Y:S01]  /*2990*/  IMAD.MOV.U32 R11, RZ, RZ, R33 ;  /* 0x000000ffff0b7224 */ /* 0x000fe200078e0021 */
        /* <DEDUP_REMOVED lines=10> */
[----:B------:R-:W-:Y:S02]  /*2a40*/  @!P0 IMAD R31, R101, R15, R28 ;  /* 0x0000000f651f8224 */ /* 0x000fe400078e021c */
[----:B------:R-:W-:-:S04]  /*2a50*/  @!P0 IMAD.MOV.U32 R28, RZ, RZ, R11 ;  /* 0x000000ffff1c8224 */ /* 0x000fc800078e000b */
[----:B------:R-:W-:-:S04]  /*2a60*/  @!P0 IMAD.WIDE.U32 R14, R101, R14, R28 ;  /* 0x0000000e650e8225 */ /* 0x000fc800078e001c */
[----:B------:R-:W-:Y:S01]  /*2a70*/  @!P0 IMAD.IADD R15, R15, 0x1, R31 ;  /* 0x000000010f0f8824 */ /* 0x000fe200078e021f */
[----:B--2---:R-:W-:Y:S01]  /*2a80*/  @!P0 LEA R12, P4, R14, R12, 0x2 ;  /* 0x0000000c0e0c8211 */ /* 0x004fe200078810ff */
[----:B------:R-:W-:-:S03]  /*2a90*/  IMAD.MOV.U32 R28, RZ, RZ, RZ ;  /* 0x000000ffff1c7224 */ /* 0x000fc600078e00ff */
[----:B------:R-:W-:-:S05]  /*2aa0*/  @!P0 LEA.HI.X R13, R14, R13, R15, 0x2, P4 ;  /* 0x0000000d0e0d8211 */ /* 0x000fca00020f140f */
[----:B------:R0:W5:Y:S01]  /*2ab0*/  @!P0 LDG.E R28, desc[UR60][R12.64] ;  /* 0x0000003c0c1c8981 */ /* 0x000162000c1e1900 */
[----:B-1----:R-:W-:Y:S01]  /*2ac0*/  ISETP.GE.AND P0, PT, R124, 0x1, PT ;  /* 0x000000017c00780c */ /* 0x002fe20003f06270 */
[----:B------:R-:W-:Y:S01]  /*2ad0*/  IMAD.MOV R29, RZ, RZ, -R11 ;  /* 0x000000ffff1d7224 */ /* 0x000fe200078e0a0b */
[----:B------:R-:W-:Y:S01]  /*2ae0*/  ISETP.GT.AND P4, PT, R2, R126, PT ;  /* 0x0000007e0200720c */ /* 0x000fe20003f84270 */
[C---:B------:R-:W-:Y:S01]  /*2af0*/  IMAD R11, R19.reuse, 0x4800, R134 ;  /* 0x00004800130b7824 */ /* 0x040fe200078e0286 */
[----:B------:R-:W-:Y:S05]  /*2b00*/  YIELD ;  /* 0x0000000000007946 */ /* 0x000fea0003800000 */
[----:B------:R-:W-:Y:S01]  /*2b10*/  IMAD R29, R32, R29, R33 ;  /* 0x0000001d201d7224 */ /* 0x000fe200078e0221 */
[----:B------:R-:W-:Y:S01]  /*2b20*/  BSSY B0, `(.L_x_1583) ;  /* 0x00007e5000007945 */ /* 0x000fe20003800000 */
[----:B------:R-:W-:Y:S01]  /*2b30*/  IMAD R33, R19, 0x4800, R3 ;  /* 0x0000480013217824 */ /* 0x000fe200078e0203 */
[----:B------:R-:W-:Y:S01]  /*2b40*/  P2R R123, PR, RZ, 0x10 ;  /* 0x00000010ff7b7803 */ /* 0x000fe20000000000 */
[----:B------:R-:W-:-:S02]  /*2b50*/  IMAD R32, R11, 0x2, R122 ;  /* 0x000000020b207824 */ /* 0x000fc400078e027a */
[----:B------:R-:W-:Y:S01]  /*2b60*/  IMAD R33, R33, 0x2, R122 ;  /* 0x0000000221217824 */ /* 0x000fe200078e027a */
        /* <DEDUP_REMOVED lines=8> */
[-C--:B------:R-:W-:Y:S02]  /*2bf0*/  IMAD R34, R133, R2.reuse, RZ ;  /* 0x0000000285227224 */ /* 0x080fe400078e02ff */
[----:B------:R-:W-:Y:S01]  /*2c00*/  IMAD R11, R29, UR5, R14 ;  /* 0x000000051d0b7c24 */ /* 0x000fe2000f8e020e */
[----:B------:R-:W-:Y:S01]  /*2c10*/  ULDC.64 UR4, c[0x0][0x310] ;  /* 0x0000c40000047ab9 */ /* 0x000fe20000000a00 */
[----:B------:R-:W-:-:S02]  /*2c20*/  IMAD R14, R132, R2, RZ ;  /* 0x00000002840e7224 */ /* 0x000fc400078e02ff */
[----:B------:R-:W-:Y:S02]  /*2c30*/  IMAD R15, R84, UR4, RZ ;  /* 0x00000004540f7c24 */ /* 0x000fe4000f8e02ff */
[----:B------:R-:W-:Y:S01]  /*2c40*/  IMAD.IADD R13, R13, 0x1, R11 ;  /* 0x000000010d0d7824 */ /* 0x000fe200078e020b */
[----:B------:R-:W-:Y:S01]  /*2c50*/  SHF.R.S32.HI R11, RZ, 0x1f, R2 ;  /* 0x0000001fff0b7819 */ /* 0x000fe20000011402 */
[C---:B------:R-:W-:Y:S02]  /*2c60*/  IMAD R15, R28.reuse, UR5, R15 ;  /* 0x000000051c0f7c24 */ /* 0x040fe4000f8e020f */
[----:B------:R-:W-:Y:S01]  /*2c70*/  IMAD.WIDE.U32 R12, R28, UR4, R12 ;  /* 0x000000041c0c7c25 */ /* 0x000fe2000f8e000c */
[----:B------:R-:W-:-:S03]  /*2c80*/  ULDC.64 UR4, c[0x0][0x308] ;  /* 0x0000c20000047ab9 */ /* 0x000fc60000000a00 */
[----:B------:R-:W-:Y:S02]  /*2c90*/  IMAD.IADD R13, R13, 0x1, R15 ;  /* 0x000000010d0d7824 */ /* 0x000fe400078e020f */
[----:B------:R-:W-:Y:S02]  /*2ca0*/  IMAD R15, R0, UR4, RZ ;  /* 0x00000004000f7c24 */ /* 0x000fe4000f8e02ff */
[----:B------:R-:W-:Y:S02]  /*2cb0*/  IMAD R39, R11, R88, R34 ;  /* 0x000000580b277224 */ /* 0x000fe400078e0222 */
[C---:B------:R-:W-:Y:S02]  /*2cc0*/  IMAD R115, R30.reuse, UR5, R15 ;  /* 0x000000051e737c24 */ /* 0x040fe4000f8e020f */
[----:B------:R-:W-:Y:S01]  /*2cd0*/  IMAD.WIDE.U32 R34, R30, UR4, R12 ;  /* 0x000000041e227c25 */ /* 0x000fe2000f8e000c */
[----:B------:R-:W-:-:S03]  /*2ce0*/  ULDC.64 UR4, c[0x0][0x2e8] ;  /* 0x0000ba0000047ab9 */ /* 0x000fc60000000a00 */
[----:B------:R-:W-:Y:S01]  /*2cf0*/  IMAD.IADD R115, R35, 0x1, R115 ;  /* 0x0000000123737824 */ /* 0x000fe200078e0273 */
[----:B------:R-:W-:Y:S01]  /*2d00*/  LEA R116, P4, R34, UR4, 0x1 ;  /* 0x0000000422747c11 */ /* 0x000fe2000f8808ff */
[----:B------:R-:W-:Y:S02]  /*2d10*/  IMAD R37, R11, R94, R14 ;  /* 0x0000005e0b257224 */ /* 0x000fe400078e020e */
[----:B------:R-:W-:Y:S01]  /*2d20*/  IMAD R85, R2, -0x60, R24 ;  /* 0xffffffa002557824 */ /* 0x000fe200078e0218 */
[----:B------:R-:W-:Y:S01]  /*2d30*/  LEA.HI.X R115, R34, UR5, R115, 0x1, P4 ;  /* 0x0000000522737c11 */ /* 0x000fe2000a0f0c73 */
[----:B------:R-:W-:-:S03]  /*2d40*/  IMAD.WIDE.U32 R14, R94, R2, RZ ;  /* 0x000000025e0e7225 */ /* 0x000fc600078e00ff */
[----:B------:R-:W-:Y:S01]  /*2d50*/  VIMNMX R85, R85, 0x60, PT ;  /* 0x0000006055557848 */ /* 0x000fe20003fe0100 */
        /* <DEDUP_REMOVED lines=60> */
.L_x_1587:
[----:B------:R-:W-:Y:S05]  /*3120*/  BSYNC B1 ;  /* 0x0000000000017941 */ /* 0x000fea0003800000 */
.L_x_1586:
        /* <DEDUP_REMOVED lines=56> */
.L_x_1589:
[----:B------:R-:W-:Y:S05]  /*34b0*/  BSYNC B1 ;  /* 0x0000000000017941 */ /* 0x000fea0003800000 */
.L_x_1588:
[----:B------:R-:W2:Y:S01]  /*34c0*/  LDL R11, [R1+0x30] ;  /* 0x00003000010b7983 */ /* 0x000ea20000100800 */
[----:B0-----:R-:W-:Y:S01]  /*34d0*/  IMAD.MOV.U32 R12, RZ, RZ, R63 ;  /* 0x000000ffff0c7224 */ /* 0x001fe200078e003f */
[----:B------:R-:W-:Y:S01]  /*34e0*/  PRMT R157, R83, 0x5410, R86 ;  /* 0x00005410539d7816 */ /* 0x000fe20000000056 */
[----:B------:R-:W-:Y:S02]  /*34f0*/  IMAD.MOV.U32 R13, RZ, RZ, R66 ;  /* 0x000000ffff0d7224 */ /* 0x000fe400078e0042 */
[----:B------:R-:W-:-:S03]  /*3500*/  IMAD.MOV.U32 R14, RZ, RZ, R67 ;  /* 0x000000ffff0e7224 */ /* 0x000fc600078e0043 */
[----:B------:R-:W-:Y:S01]  /*3510*/  PRMT R209, R13, 0x7610, R209 ;  /* 0x000076100dd17816 */ /* 0x000fe200000000d1 */
[----:B------:R-:W-:Y:S01]  /*3520*/  IMAD.MOV.U32 R13, RZ, RZ, R74 ;  /* 0x000000ffff0d7224 */ /* 0x000fe200078e004a */
[----:B------:R-:W-:Y:S01]  /*3530*/  PRMT R204, R14, 0x7610, R204 ;  /* 0x000076100ecc7816 */ /* 0x000fe200000000cc */
[----:B------:R-:W-:-:S03]  /*3540*/  IMAD.MOV.U32 R14, RZ, RZ, R75 ;  /* 0x000000ffff0e7224 */ /* 0x000fc600078e004b */
[----:B------:R-:W-:Y:S01]  /*3550*/  PRMT R209, R209, 0x5410, R13 ;  /* 0x00005410d1d17816 */ /* 0x000fe2000000000d */
[----:B------:R-:W-:Y:S01]  /*3560*/  IMAD.MOV.U32 R13, RZ, RZ, R60 ;  /* 0x000000ffff0d7224 */ /* 0x000fe200078e003c */
[----:B--2---:R-:W-:Y:S01]  /*3570*/  R2UR UR4, R11 ;  /* 0x000000000b0472ca */ /* 0x004fe200000e0000 */
[----:B------:R-:W-:-:S05]  /*3580*/  IMAD.MOV.U32 R11, RZ, RZ, R62 ;  /* 0x000000ffff0b7224 */ /* 0x000fca00078e003e */
[----:B------:R-:W-:Y:S01]  /*3590*/  PRMT R189, R12, 0x5410, R11 ;  /* 0x000054100cbd7816 */ /* 0x000fe2000000000b */
[----:B------:R-:W-:Y:S02]  /*35a0*/  IMAD.MOV.U32 R11, RZ, RZ, R70 ;  /* 0x000000ffff0b7224 */ /* 0x000fe400078e0046 */
[----:B------:R-:W-:-:S03]  /*35b0*/  IMAD.MOV.U32 R12, RZ, RZ, R71 ;  /* 0x000000ffff0c7224 */ /* 0x000fc600078e0047 */
[----:B------:R-:W-:Y:S01]  /*35c0*/  PRMT R210, R11, 0x5410, R14 ;  /* 0x000054100bd27816 */ /* 0x000fe2000000000e */
[----:B------:R-:W-:Y:S01]  /*35d0*/  IMAD.MOV.U32 R11, RZ, RZ, R78 ;  /* 0x000000ffff0b7224 */ /* 0x000fe200078e004e */
[----:B------:R-:W-:Y:S01]  /*35e0*/  PRMT R204, R204, 0x5410, R12 ;  /* 0x00005410cccc7816 */ /* 0x000fe2000000000c */
[----:B------:R-:W-:Y:S01]  /*35f0*/  IMAD.MOV.U32 R12, RZ, RZ, R79 ;  /* 0x000000ffff0c7224 */ /* 0x000fe200078e004f */
[----:B------:R-:W-:Y:S01]  /*3600*/  UISETP.NE.AND UP0, UPT, UR4, 0x3, UPT ;  /* 0x000000030400788c */ /* 0x000fe2000bf05270 */
[----:B------:R-:W-:Y:S01]  /*3610*/  IMAD.MOV.U32 R14, RZ, RZ, R61 ;  /* 0x000000ffff0e7224 */ /* 0x000fe200078e003d */
[----:B------:R-:W-:Y:S01]  /*3620*/  PRMT R150, R150, 0x5410, R11 ;  /* 0x0000541096967816 */ /* 0x000fe2000000000b */
[----:B------:R-:W-:Y:S01]  /*3630*/  IMAD.MOV.U32 R11, RZ, RZ, R64 ;  /* 0x000000ffff0b7224 */ /* 0x000fe200078e0040 */
[----:B------:R-:W-:Y:S01]  /*3640*/  PRMT R211, R211, 0x5410, R12 ;  /* 0x00005410d3d37816 */ /* 0x000fe2000000000c */
[----:B------:R-:W-:Y:S01]  /*3650*/  IMAD.MOV.U32 R12, RZ, RZ, R65 ;  /* 0x000000ffff0c7224 */ /* 0x000fe200078e0041 */
[----:B------:R-:W-:Y:S01]  /*3660*/  PRMT R158, R13, 0x5410, R14 ;  /* 0x000054100d9e7816 */ /* 0x000fe2000000000e */
[----:B------:R-:W-:Y:S01]  /*3670*/  IMAD.MOV.U32 R13, RZ, RZ, R68 ;  /* 0x000000ffff0d7224 */ /* 0x000fe200078e0044 */
[----:B------:R-:W-:Y:S01]  /*3680*/  PLOP3.LUT P0, PT, PT, PT, UP0, 0x80, 0x0 ;  /* 0x000000000000781c */ /* 0x000fe20003f0f008 */
[----:B------:R-:W-:Y:S01]  /*3690*/  IMAD.MOV.U32 R14, RZ, RZ, R69 ;  /* 0x000000ffff0e7224 */ /* 0x000fe200078e0045 */
[----:B------:R-:W-:Y:S01]  /*36a0*/  PRMT R159, R12, 0x5410, R11 ;  /* 0x000054100c9f7816 */ /* 0x000fe2000000000b */
[----:B------:R-:W-:-:S02]  /*36b0*/  IMAD.MOV.U32 R12, RZ, RZ, R72 ;  /* 0x000000ffff0c7224 */ /* 0x000fc400078e0048 */
[----:B------:R-:W-:Y:S01]  /*36c0*/  IMAD.MOV.U32 R11, RZ, RZ, R77 ;  /* 0x000000ffff0b7224 */ /* 0x000fe200078e004d */
[----:B------:R-:W-:Y:S01]  /*36d0*/  PRMT R200, R14, 0x5410, R13 ;  /* 0x000054100ec87816 */ /* 0x000fe2000000000d */
[----:B------:R-:W-:Y:S02]  /*36e0*/  IMAD.MOV.U32 R14, RZ, RZ, R76 ;  /* 0x000000ffff0e7224 */ /* 0x000fe400078e004c */
[----:B------:R-:W-:Y:S01]  /*36f0*/  IMAD.MOV.U32 R13, RZ, RZ, R73 ;  /* 0x000000ffff0d7224 */ /* 0x000fe200078e0049 */
[----:B------:R-:W-:Y:S01]  /*3700*/  PRMT R212, R11, 0x5410, R12 ;  /* 0x000054100bd47816 */ /* 0x000fe2000000000c */
[----:B------:R-:W-:Y:S01]  /*3710*/  IMAD.MOV.U32 R12, RZ, RZ, R80 ;  /* 0x000000ffff0c7224 */ /* 0x000fe200078e0050 */
[----:B------:R-:W-:Y:S01]  /*3720*/  PRMT R211, R14, 0x7610, R211 ;  /* 0x000076100ed37816 */ /* 0x000fe200000000d3 */
[----:B-----5:R-:W-:Y:S01]  /*3730*/  IMAD.MOV.U32 R14, RZ, RZ, R34 ;  /* 0x000000ffff0e7224 */ /* 0x020fe200078e0022 */
[----:B------:R-:W-:Y:S01]  /*3740*/  PRMT R224, R224, 0x5410, R13 ;  /* 0x00005410e0e07816 */ /* 0x000fe2000000000d */
[----:B------:R-:W-:Y:S01]  /*3750*/  IMAD.MOV.U32 R11, RZ, RZ, R35 ;  /* 0x000000ffff0b7224 */ /* 0x000fe200078e0023 */
[----:B------:R-:W-:Y:S01]  /*3760*/  PRMT R150, R12, 0x7610, R150 ;  /* 0x000076100c967816 */ /* 0x000fe20000000096 */
[----:B------:R-:W-:-:S02]  /*3770*/  IMAD.MOV.U32 R13, RZ, RZ, R81 ;  /* 0x000000ffff0d7224 */ /* 0x000fc400078e0051 */
[----:B------:R-:W-:Y:S01]  /*3780*/  IMAD.MOV.U32 R12, RZ, RZ, R42 ;  /* 0x000000ffff0c7224 */ /* 0x000fe200078e002a */
[----:B------:R-:W-:Y:S01]  /*3790*/  PRMT R83, R14, 0x5410, R11 ;  /* 0x000054100e537816 */ /* 0x000fe2000000000b */
[----:B------:R-:W-:Y:S01]  /*37a0*/  IMAD.MOV.U32 R11, RZ, RZ, R43 ;  /* 0x000000ffff0b7224 */ /* 0x000fe200078e002b */
[----:B------:R-:W-:Y:S01]  /*37b0*/  PRMT R224, R13, 0x7610, R224 ;  /* 0x000076100de07816 */ /* 0x000fe200000000e0 */
[----:B------:R-:W-:Y:S02]  /*37c0*/  IMAD.MOV.U32 R14, RZ, RZ, R38 ;  /* 0x000000ffff0e7224 */ /* 0x000fe400078e0026 */
[----:B------:R-:W-:Y:S01]  /*37d0*/  IMAD.MOV.U32 R13, RZ, RZ, R39 ;  /* 0x000000ffff0d7224 */ /* 0x000fe200078e0027 */
[----:B------:R-:W-:Y:S01]  /*37e0*/  PRMT R131, R12, 0x5410, R11 ;  /* 0x000054100c837816 */ /* 0x000fe2000000000b */
[----:B------:R-:W-:Y:S02]  /*37f0*/  IMAD.MOV.U32 R12, RZ, RZ, R50 ;  /* 0x000000ffff0c7224 */ /* 0x000fe400078e0032 */
        /* <DEDUP_REMOVED lines=25> */
[----:B------:R-:W-:-:S04]  /*3990*/  PRMT R147, R14, 0x5410, R13 ;  /* 0x000054100e937816 */ /* 0x000fc8000000000d */
[----:B------:R-:W-:Y:S01]  /*39a0*/  PRMT R156, R12, 0x5410, R11 ;  /* 0x000054100c9c7816 */ /* 0x000fe2000000000b */
[----:B------:R-:W-:Y:S06]  /*39b0*/  @!P0 BRA `(.L_x_1590) ;  /* 0x0000000000048947 */ /* 0x000fec0003800000 */
[----:B------:R-:W-:Y:S01]  /*39c0*/  BPT.TRAP 0x1 ;  /* 0x000000040000795c */ /* 0x000fe20000300000 */
.L_x_1590:
[----:B------:R-:W-:Y:S01]  /*39d0*/  IMAD R86, R19, 0x8, R18 ;  /* 0x0000000813567824 */ /* 0x000fe200078e0212 */
[----:B------:R-:W-:Y:S01]  /*39e0*/  SHF.L.U32 R87, R175, 0x1f, RZ ;  /* 0x0000001faf577819 */ /* 0x000fe200000006ff */
[----:B------:R-:W-:Y:S03]  /*39f0*/  BSSY B1, `(.L_x_1591) ;  /* 0x0000003000017945 */ /* 0x000fe60003800000 */
[----:B------:R-:W0:Y:S02]  /*3a00*/  SYNCS.PHASECHK.TRANS64.TRYWAIT P6, [R86+URZ+0x2a890], R87 ;  /* 0x02a89057560075a7 */ /* 0x000e2400080c017f */
[----:B0-----:R-:W-:Y:S05]  /*3a10*/  @!P6 BRA `(.L_x_1592) ;  /* 0x0000024c00a8e947 */ /* 0x001fea0003800000 */
.L_x_2005:
[----:B------:R-:W-:Y:S05]  /*3a20*/  BSYNC B1 ;  /* 0x0000000000017941 */ /* 0x000fea0003800000 */
.L_x_1591:
[----:B------:R-:W-:-:S03]  /*3a30*/  UMOV UR4, 0xffffffff ;  /* 0xffffffff00047882 */ /* 0x000fc60000000000 */
[----:B------:R-:W-:Y:S05]  /*3a40*/  BRA.DIV UR4, `(.L_x_1593) ;  /* 0x0000024e04b07947 */ /* 0x000fea000b800000 */
[----:B------:R1:W2:Y:S04]  /*3a50*/  SHFL.IDX PT, R82, R115, RZ, 0x1c1f ;  /* 0x001c1fff73527589 */ /* 0x0002a800000e0000 */
[----:B------:R1:W3:Y:S02]  /*3a60*/  SHFL.IDX PT, R11, R116, RZ, 0x1c1f ;  /* 0x001c1fff740b7589 */ /* 0x0002e400000e0000 */
.L_x_2009:
        /* <DEDUP_REMOVED lines=27> */
[----:B------:R-:W-:Y:S02]  /*3c20*/  PRMT R13, R211, 0x5432, R148 ;  /* 0x00005432d30d7816 */ /* 0x000fe40000000094 */
        /* <DEDUP_REMOVED lines=29> */
.L_x_1599:
[----:B------:R-:W-:Y:S05]  /*3e00*/  BSYNC B3 ;  /* 0x0000000000037941 */ /* 0x000fea0003800000 */
.L_x_1598:
[----:B---3--:R-:W-:-:S04]  /*3e10*/  LEA R78, P4, R16, R11, 0x1 ;  /* 0x0000000b104e7211 */ /* 0x008fc800078808ff */
[----:B--2---:R-:W-:-:S05]  /*3e20*/  LEA.HI.X R79, R16, R82, R17, 0x1, P4 ;  /* 0x00000052104f7211 */ /* 0x004fca00020f0c11 */
[----:B0-----:R4:W-:Y:S04]  /*3e30*/  ST.E.128 desc[UR60][R78.64], R12 ;  /* 0x0000000c4e007985 */ /* 0x0019e8000c101d3c */
.L_x_1597:
[----:B------:R-:W-:Y:S05]  /*3e40*/  BSYNC B2 ;  /* 0x0000000000027941 */ /* 0x000fea0003800000 */
.L_x_1596:
        /* <DEDUP_REMOVED lines=11> */
[----:B------:R-:W-:Y:S01]  /*3f00*/  PRMT R77, R211, 0x5410, R75 ;  /* 0x00005410d34d7816 */ /* 0x000fe2000000004b */
        /* <DEDUP_REMOVED lines=43> */
.L_x_1603:
[----:B------:R-:W-:Y:S05]  /*41c0*/  BSYNC B3 ;  /* 0x0000000000037941 */ /* 0x000fea0003800000 */
.L_x_1602:
[----:B------:R-:W-:Y:S02]  /*41d0*/  IMAD.SHL.U32 R76, R170, 0x8, RZ ;  /* 0x00000008aa4c7824 */ /* 0x000fe400078e00ff */
[----:B---3--:R-:W-:Y:S02]  /*41e0*/  IMAD.MOV.U32 R74, RZ, RZ, R11 ;  /* 0x000000ffff4a7224 */ /* 0x008fe400078e000b */
[----:B--2---:R-:W-:Y:S02]  /*41f0*/  IMAD.MOV.U32 R75, RZ, RZ, R82 ;  /* 0x000000ffff4b7224 */ /* 0x004fe400078e0052 */
[----:B------:R-:W-:-:S05]  /*4200*/  IMAD.WIDE R74, R76, 0x2, R74 ;  /* 0x000000024c4a7825 */ /* 0x000fca00078e024a */
[----:B0-----:R0:W-:Y:S02]  /*4210*/  ST.E.128 desc[UR60][R74.64], R12 ;  /* 0x0000000c4a007985 */ /* 0x0011e4000c101d3c */
.L_x_1601:
[----:B------:R-:W-:Y:S05]  /*4220*/  BSYNC B2 ;  /* 0x0000000000027941 */ /* 0x000fea0003800000 */
.L_x_1600:
[----:B------:R-:W-:Y:S01]  /*4230*/  ISETP.NE.AND P4, PT, R25, RZ, PT ;  /* 0x000000ff1900720c */ /* 0x000fe20003f85270 */
[----:B------:R-:W-:-:S12]  /*4240*/  BSSY B2, `(.L_x_1604) ;  /* 0x000003a000027945 */ /* 0x000fd80003800000 */
[----:B------:R-:W-:Y:S05]  /*4250*/  @!P4 BRA `(.L_x_1605) ;  /* 0x0000000000e0c947 */ /* 0x000fea0003800000 */
[----:B0---4-:R0:W4:Y:S01]  /*4260*/  LDS.128 R12, [R33+0x3000] ;  /* 0x00300000210c7984 */ /* 0x0111220000000c00 */
[----:B------:R-:W-:Y:S01]  /*4270*/  ISETP.GE.AND P4, PT, R177, R124, PT ;  /* 0x0000007cb100720c */ /* 0x000fe20003f86270 */
[----:B------:R-:W-:Y:S01]  /*4280*/  IMAD.SHL.U32 R76, R171, 0x8, RZ ;  /* 0x00000008ab4c7824 */ /* 0x000fe200078e00ff */
[----:B------:R-:W-:Y:S01]  /*4290*/  BSSY B3, `(.L_x_1606) ;  /* 0x0000033000037945 */ /* 0x000fe20003800000 */
[----:B---3--:R-:W-:Y:S02]  /*42a0*/  IMAD.MOV.U32 R74, RZ, RZ, R11 ;  /* 0x000000ffff4a7224 */ /* 0x008fe400078e000b */
[----:B--2---:R-:W-:Y:S02]  /*42b0*/  IMAD.MOV.U32 R75, RZ, RZ, R82 ;  /* 0x000000ffff4b7224 */ /* 0x004fe400078e0052 */
[----:B------:R-:W-:-:S06]  /*42c0*/  IMAD.WIDE R74, R76, 0x2, R74 ;  /* 0x000000024c4a7825 */ /* 0x000fcc00078e024a */
[----:B0-----:R-:W-:Y:S05]  /*42d0*/  @P4 BRA `(.L_x_1607) ;  /* 0x0000000000b84947 */ /* 0x001fea0003800000 */
[----:B------:R-:W-:Y:S02]  /*42e0*/  SHF.R.U64 R76, R72, 0x10, R73 ;  /* 0x00000010484c7819 */ /* 0x000fe40000001249 */
[--C-:B------:R-:W-:Y:S02]  /*42f0*/  SHF.R.U64 R77, R70, 0x10, R71.reuse ;  /* 0x00000010464d7819 */ /* 0x100fe40000001247 */
[----:B------:R-:W-:Y:S02]  /*4300*/  SHF.R.U32.HI R70, RZ, 0x10, R71 ;  /* 0x00000010ff467819 */ /* 0x000fe40000011647 */
[----:B------:R-:W-:Y:S02]  /*4310*/  PRMT R76, R212, 0x5432, R76 ;  /* 0x00005432d44c7816 */ /* 0x000fe4000000004c */
[----:B------:R-:W-:Y:S02]  /*4320*/  PRMT R71, R210, 0x5410, R77 ;  /* 0x00005410d2477816 */ /* 0x000fe4000000004d */
[----:B------:R-:W-:-:S02]  /*4330*/  SHF.R.U32.HI R72, RZ, 0x10, R73 ;  /* 0x00000010ff487819 */ /* 0x000fc40000011649 */
[C---:B----4-:R-:W-:Y:S01]  /*4340*/  LOP3.LUT R78, R13.reuse, 0xffff0000, RZ, 0xc0, !PT ;  /* 0xffff00000d4e7812 */ /* 0x050fe200078ec0ff */
[----:B------:R-:W-:Y:S01]  /*4350*/  IMAD.U32 R13, R13, 0x10000, RZ ;  /* 0x000100000d0d7824 */ /* 0x000fe200078e00ff */
[----:B------:R-:W-:Y:S02]  /*4360*/  LOP3.LUT R77, R76, 0xffff0000, RZ, 0xc0, !PT ;  /* 0xffff00004c4d7812 */ /* 0x000fe400078ec0ff */
[C---:B------:R-:W-:Y:S01]  /*4370*/  LOP3.LUT R73, R71.reuse, 0xffff0000, RZ, 0xc0, !PT ;  /* 0xffff000047497812 */ /* 0x040fe200078ec0ff */
[----:B------:R-:W-:Y:S01]  /*4380*/  IMAD.U32 R71, R71, 0x10000, RZ ;  /* 0x0001000047477824 */ /* 0x000fe200078e00ff */
[----:B------:R-:W-:Y:S01]  /*4390*/  PRMT R72, R224, 0x5432, R72 ;  /* 0x00005432e0487816 */ /* 0x000fe20000000048 */
[----:B------:R-:W-:Y:S01]  /*43a0*/  FMUL.FTZ R79, R78, R77 ;  /* 0x0000004d4e4f7220 */ /* 0x000fe20000410000 */
[----:B------:R-:W-:Y:S01]  /*43b0*/  PRMT R70, R204, 0x5432, R70 ;  /* 0x00005432cc467816 */ /* 0x000fe20000000046 */
[-C--:B------:R-:W-:Y:S01]  /*43c0*/  FMUL.FTZ R78, R78, R73.reuse ;  /* 0x000000494e4e7220 */ /* 0x080fe20000410000 */
[C---:B------:R-:W-:Y:S01]  /*43d0*/  LOP3.LUT R80, R14.reuse, 0xffff0000, RZ, 0xc0, !PT ;  /* 0xffff00000e507812 */ /* 0x040fe200078ec0ff */
[----:B------:R-:W-:Y:S01]  /*43e0*/  FFMA.FTZ R73, R13, R73, -R79 ;  /* 0x000000490d497223 */ /* 0x000fe2000001084f */
[----:B------:R-:W-:-:S02]  /*43f0*/  IMAD.U32 R14, R14, 0x10000, RZ ;  /* 0x000100000e0e7824 */ /* 0x000fc400078e00ff */
[----:B------:R-:W-:Y:S01]  /*4400*/  FFMA.FTZ R13, R13, R77, R78 ;  /* 0x0000004d0d0d7223 */ /* 0x000fe2000001004e */
[C---:B------:R-:W-:Y:S01]  /*4410*/  IMAD.U32 R77, R72.reuse, 0x10000, RZ ;  /* 0x00010000484d7824 */ /* 0x040fe200078e00ff */
[----:B------:R-:W-:Y:S01]  /*4420*/  LOP3.LUT R72, R72, 0xffff0000, RZ, 0xc0, !PT ;  /* 0xffff000048487812 */ /* 0x000fe200078ec0ff */
[C---:B------:R-:W-:Y:S01]  /*4430*/  IMAD.U32 R78, R70.reuse, 0x10000, RZ ;  /* 0x00010000464e7824 */ /* 0x040fe200078e00ff */
[----:B------:R-:W-:Y:S01]  /*4440*/  LOP3.LUT R70, R70, 0xffff0000, RZ, 0xc0, !PT ;  /* 0xffff000046467812 */ /* 0x000fe200078ec0ff */
[C---:B------:R-:W-:Y:S01]  /*4450*/  FMUL.FTZ R79, R80.reuse, R77 ;  /* 0x0000004d504f7220 */ /* 0x040fe20000410000 */
[----:B------:R-:W-:Y:S01]  /*4460*/  F2FP.BF16.F32.PACK_AB R13, R13, R73 ;  /* 0x000000490d0d723e */ /* 0x000fe200000010ff */
[-C--:B------:R-:W-:Y:S02]  /*4470*/  FMUL.FTZ R80, R80, R78.reuse ;  /* 0x0000004e50507220 */ /* 0x080fe40000410000 */
[----:B------:R-:W-:Y:S01]  /*4480*/  FFMA.FTZ R79, R14, R78, -R79 ;  /* 0x0000004e0e4f7223 */ /* 0x000fe2000001084f */
[----:B------:R-:W-:-:S02]  /*4490*/  IMAD.U32 R78, R76, 0x10000, RZ ;  /* 0x000100004c4e7824 */ /* 0x000fc400078e00ff */
        /* <DEDUP_REMOVED lines=10> */
[C---:B------:R-:W-:Y:S01]  /*4540*/  FMUL.FTZ R70, R12.reuse, R78 ;  /* 0x0000004e0c467220 */ /* 0x040fe20000410000 */
[----:B------:R-:W-:-:S03]  /*4550*/  FMUL.FTZ R12, R12, R71 ;  /* 0x000000470c0c7220 */ /* 0x000fc60000410000 */
[----:B------:R-:W-:Y:S01]  /*4560*/  F2FP.BF16.F32.PACK_AB R14, R14, R76 ;  /* 0x0000004c0e0e723e */ /* 0x000fe200000010ff */
[C---:B------:R-:W-:Y:S01]  /*4570*/  FFMA.FTZ R70, R77.reuse, R71, -R70 ;  /* 0x000000474d467223 */ /* 0x040fe20000010846 */
[----:B------:R-:W-:-:S03]  /*4580*/  FFMA.FTZ R12, R77, R78, R12 ;  /* 0x0000004e4d0c7223 */ /* 0x000fc6000001000c */
[----:B------:R-:W-:Y:S02]  /*4590*/  IMAD.MOV.U32 R15, RZ, RZ, R14 ;  /* 0x000000ffff0f7224 */ /* 0x000fe400078e000e */
[----:B------:R-:W-:Y:S01]  /*45a0*/  F2FP.BF16.F32.PACK_AB R12, R12, R70 ;  /* 0x000000460c0c723e */ /* 0x000fe200000010ff */
[----:B------:R-:W-:-:S07]  /*45b0*/  IMAD.MOV.U32 R14, RZ, RZ, R79 ;  /* 0x000000ffff0e7224 */ /* 0x000fce00078e004f */
.L_x_1607:
[----:B------:R-:W-:Y:S05]  /*45c0*/  BSYNC B3 ;  /* 0x0000000000037941 */ /* 0x000fea0003800000 */
.L_x_1606:
[----:B----4-:R0:W-:Y:S02]  /*45d0*/  ST.E.128 desc[UR60][R74.64], R12 ;  /* 0x0000000c4a007985 */ /* 0x0101e4000c101d3c */
.L_x_1605:
[----:B------:R-:W-:Y:S05]  /*45e0*/  BSYNC B2 ;  /* 0x0000000000027941 */ /* 0x000fea0003800000 */
.L_x_1604:
        /* <DEDUP_REMOVED lines=11> */
[--C-:B------:R-:W-:Y:S01]  /*46a0*/  SHF.R.U64 R73, R66, 0x10, R67.reuse ;  /* 0x0000001042497819 */ /* 0x100fe20000001243 */
[----:B------:R-:W-:Y:S01]  /*46b0*/  IMAD.U32 R76, R12, 0x10000, RZ ;  /* 0x000100000c4c7824 */ /* 0x000fe200078e00ff */
[----:B------:R-:W-:Y:S01]  /*46c0*/  SHF.R.U32.HI R75, RZ, 0x10, R67 ;  /* 0x00000010ff4b7819 */ /* 0x000fe20000011643 */
[----:B------:R-:W-:Y:S01]  /*46d0*/  IMAD.U32 R67, R14, 0x10000, RZ ;  /* 0x000100000e437824 */ /* 0x000fe200078e00ff */
[----:B------:R-:W-:Y:S02]  /*46e0*/  SHF.R.U32.HI R69, RZ, 0x10, R69 ;  /* 0x00000010ff457819 */ /* 0x000fe40000011645 */
[----:B------:R-:W-:Y:S02]  /*46f0*/  PRMT R72, R200, 0x5432, R72 ;  /* 0x00005432c8487816 */ /* 0x000fe40000000048 */
[----:B------:R-:W-:-:S02]  /*4700*/  PRMT R73, R209, 0x5410, R73 ;  /* 0x00005410d1497816 */ /* 0x000fc40000000049 */
[----:B------:R-:W-:Y:S01]  /*4710*/  LOP3.LUT R66, R15, 0xffff0000, RZ, 0xc0, !PT ;  /* 0xffff00000f427812 */ /* 0x000fe200078ec0ff */
[C---:B------:R-:W-:Y:S01]  /*4720*/  IMAD.U32 R15, R13.reuse, 0x10000, RZ ;  /* 0x000100000d0f7824 */ /* 0x040fe200078e00ff */
[----:B------:R-:W-:Y:S02]  /*4730*/  LOP3.LUT R80, R13, 0xffff0000, RZ, 0xc0, !PT ;  /* 0xffff00000d507812 */ /* 0x000fe400078ec0ff */
[----:B------:R-:W-:Y:S02]  /*4740*/  PRMT R68, R204, 0x5410, R75 ;  /* 0x00005410cc447816 */ /* 0x000fe4000000004b */
[----:B------:R-:W-:Y:S02]  /*4750*/  PRMT R69, R200, 0x5410, R69 ;  /* 0x00005410c8457816 */ /* 0x000fe40000000045 */
[----:B------:R-:W-:Y:S01]  /*4760*/  LOP3.LUT R13, R72, 0xffff0000, RZ, 0xc0, !PT ;  /* 0xffff0000480d7812 */ /* 0x000fe200078ec0ff */
[----:B------:R-:W-:Y:S01]  /*4770*/  IMAD.U32 R78, R68, 0x10000, RZ ;  /* 0x00010000444e7824 */ /* 0x000fe200078e00ff */
[----:B------:R-:W-:Y:S01]  /*4780*/  LOP3.LUT R75, R73, 0xffff0000, RZ, 0xc0, !PT ;  /* 0xffff0000494b7812 */ /* 0x000fe200078ec0ff */
[C---:B------:R-:W-:Y:S01]  /*4790*/  IMAD.U32 R77, R69.reuse, 0x10000, RZ ;  /* 0x00010000454d7824 */ /* 0x040fe200078e00ff */
[----:B------:R-:W-:Y:S01]  /*47a0*/  LOP3.LUT R69, R69, 0xffff0000, RZ, 0xc0, !PT ;  /* 0xffff000045457812 */ /* 0x000fe200078ec0ff */
[----:B------:R-:W-:Y:S01]  /*47b0*/  FMUL.FTZ R79, R80, R13 ;  /* 0x0000000d504f7220 */ /* 0x000fe20000410000 */
[----:B------:R-:W-:Y:S01]  /*47c0*/  LOP3.LUT R68, R68, 0xffff0000, RZ, 0xc0, !PT ;  /* 0xffff000044447812 */ /* 0x000fe200078ec0ff */
[----:B------:R-:W-:Y:S01]  /*47d0*/  FMUL.FTZ R80, R80, R75 ;  /* 0x0000004b50507220 */ /* 0x000fe20000410000 */
[----:B------:R-:W-:Y:S01]  /*47e0*/  LOP3.LUT R12, R12, 0xffff0000, RZ, 0xc0, !PT ;  /* 0xffff00000c0c7812 */ /* 0x000fe200078ec0ff */
[----:B------:R-:W-:Y:S01]  /*47f0*/  IMAD.U32 R72, R72, 0x10000, RZ ;  /* 0x0001000048487824 */ /* 0x000fe200078e00ff */
[----:B------:R-:W-:Y:S01]  /*4800*/  LOP3.LUT R14, R14, 0xffff0000, RZ, 0xc0, !PT ;  /* 0xffff00000e0e7812 */ /* 0x000fe200078ec0ff */
[----:B------:R-:W-:Y:S01]  /*4810*/  FFMA.FTZ R80, R15, R13, R80 ;  /* 0x0000000d0f507223 */ /* 0x000fe20000010050 */
[----:B------:R-:W-:Y:S01]  /*4820*/  FMUL.FTZ R13, R66, R69 ;  /* 0x00000045420d7220 */ /* 0x000fe20000410000 */
[----:B------:R-:W-:-:S02]  /*4830*/  IMAD.U32 R73, R73, 0x10000, RZ ;  /* 0x0001000049497824 */ /* 0x000fc400078e00ff */
[----:B------:R-:W-:Y:S01]  /*4840*/  FMUL.FTZ R66, R66, R68 ;  /* 0x0000004442427220 */ /* 0x000fe20000410000 */
[----:B------:R-:W-:Y:S01]  /*4850*/  FFMA.FTZ R79, R15, R75, -R79 ;  /* 0x0000004b0f4f7223 */ /* 0x000fe2000001084f */
[C---:B------:R-:W-:Y:S01]  /*4860*/  FMUL.FTZ R15, R12.reuse, R72 ;  /* 0x000000480c0f7220 */ /* 0x040fe20000410000 */
[----:B------:R-:W-:Y:S01]  /*4870*/  FMUL.FTZ R12, R12, R73 ;  /* 0x000000490c0c7220 */ /* 0x000fe20000410000 */
[C---:B------:R-:W-:Y:S01]  /*4880*/  FFMA.FTZ R13, R74.reuse, R68, -R13 ;  /* 0x000000444a0d7223 */ /* 0x040fe2000001080d */
[----:B------:R-:W-:Y:S01]  /*4890*/  FFMA.FTZ R66, R74, R69, R66 ;  /* 0x000000454a427223 */ /* 0x000fe20000010042 */
[C---:B------:R-:W-:Y:S01]  /*48a0*/  FMUL.FTZ R81, R14.reuse, R77 ;  /* 0x0000004d0e517220 */ /* 0x040fe20000410000 */
[----:B------:R-:W-:Y:S01]  /*48b0*/  FMUL.FTZ R14, R14, R78 ;  /* 0x0000004e0e0e7220 */ /* 0x000fe20000410000 */
[C---:B------:R-:W-:Y:S01]  /*48c0*/  FFMA.FTZ R15, R76.reuse, R73, -R15 ;  /* 0x000000494c0f7223 */ /* 0x040fe2000001080f */
[----:B------:R-:W-:Y:S01]  /*48d0*/  FFMA.FTZ R12, R76, R72, R12 ;  /* 0x000000484c0c7223 */ /* 0x000fe2000001000c */
[----:B------:R-:W-:Y:S01]  /*48e0*/  F2FP.BF16.F32.PACK_AB R13, R66, R13 ;  /* 0x0000000d420d723e */ /* 0x000fe200000010ff */
[C---:B------:R-:W-:Y:S01]  /*48f0*/  FFMA.FTZ R81, R67.reuse, R78, -R81 ;  /* 0x0000004e43517223 */ /* 0x040fe20000010851 */
[----:B------:R-:W-:Y:S01]  /*4900*/  FFMA.FTZ R14, R67, R77, R14 ;  /* 0x0000004d430e7223 */ /* 0x000fe2000001000e */
[----:B------:R-:W-:-:S02]  /*4910*/  F2FP.BF16.F32.PACK_AB R79, R80, R79 ;  /* 0x0000004f504f723e */ /* 0x000fc400000010ff */
[----:B------:R-:W-:Y:S01]  /*4920*/  F2FP.BF16.F32.PACK_AB R12, R12, R15 ;  /* 0x0000000f0c0c723e */ /* 0x000fe200000010ff */
[----:B------:R-:W-:Y:S01]  /*4930*/  IMAD.MOV.U32 R15, RZ, RZ, R13 ;  /* 0x000000ffff0f7224 */ /* 0x000fe200078e000d */
[----:B------:R-:W-:Y:S01]  /*4940*/  F2FP.BF16.F32.PACK_AB R14, R14, R81 ;  /* 0x000000510e0e723e */ /* 0x000fe200000010ff */
[----:B------:R-:W-:-:S07]  /*4950*/  IMAD.MOV.U32 R13, RZ, RZ, R79 ;  /* 0x000000ffff0d7224 */ /* 0x000fce00078e004f */
.L_x_1611:
[----:B------:R-:W-:Y:S05]  /*4960*/  BSYNC B3 ;  /* 0x0000000000037941 */ /* 0x000fea0003800000 */
.L_x_1610:
[----:B----4-:R0:W-:Y:S02]  /*4970*/  ST.E.128 desc[UR60][R70.64], R12 ;  /* 0x0000000c46007985 */ /* 0x0101e4000c101d3c */
.L_x_1609:
[----:B------:R-:W-:Y:S05]  /*4980*/  BSYNC B2 ;  /* 0x0000000000027941 */ /* 0x000fea0003800000 */
.L_x_1608:
        /* <DEDUP_REMOVED lines=55> */
.L_x_1615:
[----:B------:R-:W-:Y:S05]  /*4d00*/  BSYNC B3 ;  /* 0x0000000000037941 */ /* 0x000fea0003800000 */
.L_x_1614:
[----:B----4-:R0:W-:Y:S02]  /*4d10*/  ST.E.128 desc[UR60][R66.64], R12 ;  /* 0x0000000c42007985 */ /* 0x0101e4000c101d3c */
.L_x_1613:
[----:B------:R-:W-:Y:S05]  /*4d20*/  BSYNC B2 ;  /* 0x0000000000027941 */ /* 0x000fea0003800000 */
.L_x_1612:
        /* <DEDUP_REMOVED lines=8> */
[----:B------:R-:W-:Y:S02]  /*4db0*/  SHF.R.U64 R65, R60, 0x10, R61 ;  /* 0x000000103c417819 */ /* 0x000fe4000000123d */
[----:B------:R-:W-:Y:S01]  /*4dc0*/  SHF.R.U64 R66, R58, 0x10, R59 ;  /* 0x000000103a427819 */ /* 0x000fe2000000123b */
[----:B----4-:R-:W-:Y:S01]  /*4dd0*/  IMAD.U32 R58, R14, 0x10000, RZ ;  /* 0x000100000e3a7824 */ /* 0x010fe200078e00ff */
[----:B------:R-:W-:Y:S02]  /*4de0*/  SHF.R.U32.HI R61, RZ, 0x10, R61 ;  /* 0x00000010ff3d7819 */ /* 0x000fe4000001163d */
[----:B------:R-:W-:Y:S02]  /*4df0*/  SHF.R.U32.HI R64, RZ, 0x10, R59 ;  /* 0x00000010ff407819 */ /* 0x000fe4000001163b */
[C---:B------:R-:W-:Y:S02]  /*4e00*/  PRMT R60, R158.reuse, 0x5410, R65 ;  /* 0x000054109e3c7816 */ /* 0x040fe40000000041 */
[----:B------:R-:W-:Y:S01]  /*4e10*/  PRMT R59, R157, 0x5410, R66 ;  /* 0x000054109d3b7816 */ /* 0x000fe20000000042 */
[----:B------:R-:W-:Y:S01]  /*4e20*/  IMAD.U32 R66, R13, 0x10000, RZ ;  /* 0x000100000d427824 */ /* 0x000fe200078e00ff */
[----:B------:R-:W-:-:S02]  /*4e30*/  PRMT R158, R158, 0x5432, R61 ;  /* 0x000054329e9e7816 */ /* 0x000fc4000000003d */
[----:B------:R-:W-:Y:S02]  /*4e40*/  PRMT R157, R157, 0x5432, R64 ;  /* 0x000054329d9d7816 */ /* 0x000fe40000000040 */
[----:B------:R-:W-:Y:S01]  /*4e50*/  LOP3.LUT R11, R14, 0xffff0000, RZ, 0xc0, !PT ;  /* 0xffff00000e0b7812 */ /* 0x000fe200078ec0ff */
[----:B------:R-:W-:Y:S01]  /*4e60*/  IMAD.U32 R61, R158, 0x10000, RZ ;  /* 0x000100009e3d7824 */ /* 0x000fe200078e00ff */
[----:B------:R-:W-:Y:S01]  /*4e70*/  LOP3.LUT R65, R13, 0xffff0000, RZ, 0xc0, !PT ;  /* 0xffff00000d417812 */ /* 0x000fe200078ec0ff */
[----:B------:R-:W-:Y:S01]  /*4e80*/  IMAD.U32 R64, R157, 0x10000, RZ ;  /* 0x000100009d407824 */ /* 0x000fe200078e00ff */
[----:B------:R-:W-:Y:S01]  /*4e90*/  LOP3.LUT R68, R60, 0xffff0000, RZ, 0xc0, !PT ;  /* 0xffff00003c447812 */ /* 0x000fe200078ec0ff */
[----:B------:R-:W-:Y:S01]  /*4ea0*/  FMUL.FTZ R71, R11, R61 ;  /* 0x0000003d0b477220 */ /* 0x000fe20000410000 */
[----:B------:R-:W-:Y:S01]  /*4eb0*/  LOP3.LUT R67, R59, 0xffff0000, RZ, 0xc0, !PT ;  /* 0xffff00003b437812 */ /* 0x000fe200078ec0ff */
[----:B------:R-:W-:Y:S01]  /*4ec0*/  IMAD.U32 R13, R12, 0x10000, RZ ;  /* 0x000100000c0d7824 */ /* 0x000fe200078e00ff */
[----:B------:R-:W-:Y:S01]  /*4ed0*/  LOP3.LUT R14, R15, 0xffff0000, RZ, 0xc0, !PT ;  /* 0xffff00000f0e7812 */ /* 0x000fe200078ec0ff */
[----:B------:R-:W-:Y:S01]  /*4ee0*/  FMUL.FTZ R69, R65, R68 ;  /* 0x0000004441457220 */ /* 0x000fe20000410000 */
[----:B------:R-:W-:Y:S01]  /*4ef0*/  FMUL.FTZ R11, R11, R64 ;  /* 0x000000400b0b7220 */ /* 0x000fe20000410000 */
        /* <DEDUP_REMOVED lines=24> */
.L_x_1617:
[----:B------:R-:W-:Y:S05]  /*5080*/  BSYNC B2 ;  /* 0x0000000000027941 */ /* 0x000fea0003800000 */
.L_x_1616:
[----:B----4-:R0:W-:Y:S02]  /*5090*/  ST.E.128 desc[UR60][R62.64], R12 ;  /* 0x0000000c3e007985 */ /* 0x0101e4000c101d3c */
.L_x_1595:
[----:B------:R-:W-:Y:S05]  /*50a0*/  BSYNC B1 ;  /* 0x0000000000017941 */ /* 0x000fea0003800000 */
.L_x_1594:
[----:B------:R-:W-:-:S03]  /*50b0*/  UMOV UR4, 0xffffffff ;  /* 0xffffffff00047882 */ /* 0x000fc60000000000 */
[----:B------:R-:W-:Y:S05]  /*50c0*/  BRA.DIV UR4, `(.L_x_1618) ;  /* 0x0000023a045c7947 */ /* 0x000fea000b800000 */
[----:B-1----:R-:W1:Y:S04]  /*50d0*/  SHFL.IDX PT, R115, R115, 0x1, 0x1c1f ;  /* 0x003c1f0073737f89 */ /* 0x002e6800000e0000 */
[----:B------:R-:W0:Y:S02]  /*50e0*/  SHFL.IDX PT, R116, R116, 0x1, 0x1c1f ;  /* 0x003c1f0074747f89 */ /* 0x000e2400000e0000 */
.L_x_2013:
        /* <DEDUP_REMOVED lines=13> */
[----:B------:R-:W-:Y:S02]  /*51c0*/  SHF.R.U64 R61, R56, 0x10, R57 ;  /* 0x00000010383d7819 */ /* 0x000fe40000001239 */
[----:B------:R-:W-:Y:S01]  /*51d0*/  LOP3.LUT R55, R14, 0xffff0000, RZ, 0xc0, !PT ;  /* 0xffff00000e377812 */ /* 0x000fe200078ec0ff */
[C---:B------:R-:W-:Y:S01]  /*51e0*/  IMAD.U32 R14, R15.reuse, 0x10000, RZ ;  /* 0x000100000f0e7824 */ /* 0x040fe200078e00ff */
[----:B---3--:R-:W-:Y:S02]  /*51f0*/  LOP3.LUT R11, R15, 0xffff0000, RZ, 0xc0, !PT ;  /* 0xffff00000f0b7812 */ /* 0x008fe400078ec0ff */
[----:B------:R-:W-:-:S02]  /*5200*/  PRMT R15, R155, 0x5410, R62 ;  /* 0x000054109b0f7816 */ /* 0x000fc4000000003e */
        /* <DEDUP_REMOVED lines=36> */
.L_x_1623:
[----:B------:R-:W-:Y:S05]  /*5450*/  BSYNC B2 ;  /* 0x0000000000027941 */ /* 0x000fea0003800000 */
.L_x_1622:
[----:B----4-:R0:W-:Y:S02]  /*5460*/  ST.E.128 desc[UR60][R58.64], R12 ;  /* 0x0000000c3a007985 */ /* 0x0101e4000c101d3c */
.L_x_1621:
[----:B------:R-:W-:Y:S05]  /*5470*/  BSYNC B1 ;  /* 0x0000000000017941 */ /* 0x000fea0003800000 */
.L_x_1620:
        /* <DEDUP_REMOVED lines=11> */
[----:B------:R-:W-:Y:S01]  /*5530*/  SHF.R.U64 R58, R50, 0x10, R51 ;  /* 0x00000010323a7819 */ /* 0x000fe20000001233 */
[----:B----4-:R-:W-:Y:S01]  /*5540*/  IMAD.U32 R50, R14, 0x10000, RZ ;  /* 0x000100000e327824 */ /* 0x010fe200078e00ff */
[----:B------:R-:W-:Y:S02]  /*5550*/  SHF.R.U64 R57, R52, 0x10, R53 ;  /* 0x0000001034397819 */ /* 0x000fe40000001235 */
[----:B------:R-:W-:Y:S02]  /*5560*/  SHF.R.U32.HI R56, RZ, 0x10, R51 ;  /* 0x00000010ff387819 */ /* 0x000fe40000011633 */
[----:B------:R-:W-:Y:S02]  /*5570*/  SHF.R.U32.HI R51, RZ, 0x10, R53 ;  /* 0x00000010ff337819 */ /* 0x000fe40000011635 */
[----:B------:R-:W-:Y:S02]  /*5580*/  PRMT R53, R153, 0x5410, R58 ;  /* 0x0000541099357816 */ /* 0x000fe4000000003a */
[----:B------:R-:W-:-:S02]  /*5590*/  PRMT R58, R154, 0x5410, R57 ;  /* 0x000054109a3a7816 */ /* 0x000fc40000000039 */
[----:B------:R-:W-:Y:S02]  /*55a0*/  PRMT R154, R154, 0x5432, R51 ;  /* 0x000054329a9a7816 */ /* 0x000fe40000000033 */
[----:B------:R-:W-:Y:S02]  /*55b0*/  PRMT R153, R153, 0x5432, R56 ;  /* 0x0000543299997816 */ /* 0x000fe40000000038 */
[----:B------:R-:W-:Y:S01]  /*55c0*/  LOP3.LUT R51, R13, 0xffff0000, RZ, 0xc0, !PT ;  /* 0xffff00000d337812 */ /* 0x000fe200078ec0ff */
[----:B------:R-:W-:Y:S01]  /*55d0*/  IMAD.U32 R59, R154, 0x10000, RZ ;  /* 0x000100009a3b7824 */ /* 0x000fe200078e00ff */
[C---:B------:R-:W-:Y:S01]  /*55e0*/  LOP3.LUT R60, R58.reuse, 0xffff0000, RZ, 0xc0, !PT ;  /* 0xffff00003a3c7812 */ /* 0x040fe200078ec0ff */
[----:B------:R-:W-:Y:S01]  /*55f0*/  IMAD.U32 R57, R153, 0x10000, RZ ;  /* 0x0001000099397824 */ /* 0x000fe200078e00ff */
[----:B------:R-:W-:Y:S01]  /*5600*/  LOP3.LUT R56, R53, 0xffff0000, RZ, 0xc0, !PT ;  /* 0xffff000035387812 */ /* 0x000fe200078ec0ff */
[----:B------:R-:W-:Y:S01]  /*5610*/  IMAD.U32 R58, R58, 0x10000, RZ ;  /* 0x000100003a3a7824 */ /* 0x000fe200078e00ff */
[----:B------:R-:W-:Y:S01]  /*5620*/  LOP3.LUT R52, R14, 0xffff0000, RZ, 0xc0, !PT ;  /* 0xffff00000e347812 */ /* 0x000fe200078ec0ff */
[C---:B------:R-:W-:Y:S01]  /*5630*/  IMAD.U32 R14, R15.reuse, 0x10000, RZ ;  /* 0x000100000f0e7824 */ /* 0x040fe200078e00ff */
[----:B------:R-:W-:Y:S01]  /*5640*/  LOP3.LUT R11, R15, 0xffff0000, RZ, 0xc0, !PT ;  /* 0xffff00000f0b7812 */ /* 0x000fe200078ec0ff */
[----:B------:R-:W-:Y:S01]  /*5650*/  FMUL.FTZ R62, R51, R60 ;  /* 0x0000003c333e7220 */ /* 0x000fe20000410000 */
[----:B------:R-:W-:-:S02]  /*5660*/  IMAD.U32 R15, R13, 0x10000, RZ ;  /* 0x000100000d0f7824 */ /* 0x000fc400078e00ff */
[-C--:B------:R-:W-:Y:S01]  /*5670*/  FMUL.FTZ R51, R51, R56.reuse ;  /* 0x0000003833337220 */ /* 0x080fe20000410000 */
[----:B------:R-:W-:Y:S01]  /*5680*/  LOP3.LUT R154, R154, 0xffff0000, RZ, 0xc0, !PT ;  /* 0xffff00009a9a7812 */ /* 0x000fe200078ec0ff */
[----:B------:R-:W-:Y:S02]  /*5690*/  IMAD.U32 R13, R12, 0x10000, RZ ;  /* 0x000100000c0d7824 */ /* 0x000fe400078e00ff */
[C---:B------:R-:W-:Y:S01]  /*56a0*/  FFMA.FTZ R62, R15.reuse, R56, -R62 ;  /* 0x000000380f3e7223 */ /* 0x040fe2000001083e */
[----:B------:R-:W-:Y:S01]  /*56b0*/  FFMA.FTZ R51, R15, R60, R51 ;  /* 0x0000003c0f337223 */ /* 0x000fe20000010033 */
[C---:B------:R-:W-:Y:S01]  /*56c0*/  FMUL.FTZ R15, R52.reuse, R57 ;  /* 0x00000039340f7220 */ /* 0x040fe20000410000 */
[-C--:B------:R-:W-:Y:S01]  /*56d0*/  FMUL.FTZ R61, R52, R59.reuse ;  /* 0x0000003b343d7220 */ /* 0x080fe20000410000 */
[----:B------:R-:W-:Y:S01]  /*56e0*/  LOP3.LUT R153, R153, 0xffff0000, RZ, 0xc0, !PT ;  /* 0xffff000099997812 */ /* 0x000fe200078ec0ff */
[----:B------:R-:W-:Y:S01]  /*56f0*/  IMAD.U32 R53, R53, 0x10000, RZ ;  /* 0x0001000035357824 */ /* 0x000fe200078e00ff */
[----:B------:R-:W-:Y:S01]  /*5700*/  LOP3.LUT R12, R12, 0xffff0000, RZ, 0xc0, !PT ;  /* 0xffff00000c0c7812 */ /* 0x000fe200078ec0ff */
[C---:B------:R-:W-:Y:S01]  /*5710*/  FFMA.FTZ R52, R50.reuse, R59, R15 ;  /* 0x0000003b32347223 */ /* 0x040fe2000001000f */
[----:B------:R-:W-:Y:S01]  /*5720*/  FFMA.FTZ R61, R50, R57, -R61 ;  /* 0x00000039323d7223 */ /* 0x000fe2000001083d */
[C---:B------:R-:W-:Y:S01]  /*5730*/  FMUL.FTZ R15, R11.reuse, R154 ;  /* 0x0000009a0b0f7220 */ /* 0x040fe20000410000 */
[----:B------:R-:W-:Y:S01]  /*5740*/  FMUL.FTZ R57, R11, R153 ;  /* 0x000000990b397220 */ /* 0x000fe20000410000 */
        /* <DEDUP_REMOVED lines=10> */
.L_x_1627:
[----:B------:R-:W-:Y:S05]  /*57f0*/  BSYNC B2 ;  /* 0x0000000000027941 */ /* 0x000fea0003800000 */
.L_x_1626:
[----:B----4-:R0:W-:Y:S02]  /*5800*/  ST.E.128 desc[UR60][R54.64], R12 ;  /* 0x0000000c36007985 */ /* 0x0101e4000c101d3c */
.L_x_1625:
[----:B------:R-:W-:Y:S05]  /*5810*/  BSYNC B1 ;  /* 0x0000000000017941 */ /* 0x000fea0003800000 */
.L_x_1624:
        /* <DEDUP_REMOVED lines=13> */
[--C-:B------:R-:W-:Y:S02]  /*58f0*/  SHF.R.U64 R54, R48, 0x10, R49.reuse ;  /* 0x0000001030367819 */ /* 0x100fe40000001231 */
[----:B------:R-:W-:Y:S02]  /*5900*/  SHF.R.U32.HI R52, RZ, 0x10, R49 ;  /* 0x00000010ff347819 */ /* 0x000fe40000011631 */
[----:B------:R-:W-:Y:S02]  /*5910*/  SHF.R.U32.HI R11, RZ, 0x10, R47 ;  /* 0x00000010ff0b7819 */ /* 0x000fe4000001162f */
[----:B------:R-:W-:Y:S02]  /*5920*/  PRMT R49, R146, 0x5410, R53 ;  /* 0x0000541092317816 */ /* 0x000fe40000000035 */
[----:B------:R-:W-:-:S02]  /*5930*/  PRMT R54, R147, 0x5410, R54 ;  /* 0x0000541093367816 */ /* 0x000fc40000000036 */
[----:B------:R-:W-:Y:S02]  /*5940*/  PRMT R147, R147, 0x5432, R52 ;  /* 0x0000543293937816 */ /* 0x000fe40000000034 */
[----:B------:R-:W-:Y:S01]  /*5950*/  LOP3.LUT R47, R14, 0xffff0000, RZ, 0xc0, !PT ;  /* 0xffff00000e2f7812 */ /* 0x000fe200078ec0ff */
[----:B------:R-:W-:Y:S01]  /*5960*/  IMAD.U32 R14, R13, 0x10000, RZ ;  /* 0x000100000d0e7824 */ /* 0x000fe200078e00ff */
[----:B------:R-:W-:Y:S01]  /*5970*/  PRMT R146, R146, 0x5432, R11 ;  /* 0x0000543292927816 */ /* 0x000fe2000000000b */
[----:B------:R-:W-:Y:S01]  /*5980*/  IMAD.U32 R56, R147, 0x10000, RZ ;  /* 0x0001000093387824 */ /* 0x000fe200078e00ff */
[----:B------:R-:W-:Y:S01]  /*5990*/  LOP3.LUT R13, R13, 0xffff0000, RZ, 0xc0, !PT ;  /* 0xffff00000d0d7812 */ /* 0x000fe200078ec0ff */
[----:B------:R-:W-:Y:S01]  /*59a0*/  IMAD.U32 R11, R12, 0x10000, RZ ;  /* 0x000100000c0b7824 */ /* 0x000fe200078e00ff */
[----:B------:R-:W-:Y:S01]  /*59b0*/  LOP3.LUT R55, R54, 0xffff0000, RZ, 0xc0, !PT ;  /* 0xffff000036377812 */ /* 0x000fe200078ec0ff */
[----:B------:R-:W-:Y:S01]  /*59c0*/  IMAD.U32 R53, R146, 0x10000, RZ ;  /* 0x0001000092357824 */ /* 0x000fe200078e00ff */
[----:B------:R-:W-:Y:S01]  /*59d0*/  LOP3.LUT R52, R49, 0xffff0000, RZ, 0xc0, !PT ;  /* 0xffff000031347812 */ /* 0x000fe200078ec0ff */
[----:B------:R-:W-:Y:S01]  /*59e0*/  IMAD.U32 R54, R54, 0x10000, RZ ;  /* 0x0001000036367824 */ /* 0x000fe200078e00ff */
[----:B------:R-:W-:Y:S01]  /*59f0*/  LOP3.LUT R48, R15, 0xffff0000, RZ, 0xc0, !PT ;  /* 0xffff00000f307812 */ /* 0x000fe200078ec0ff */
[C---:B------:R-:W-:Y:S01]  /*5a00*/  FMUL.FTZ R57, R13.reuse, R55 ;  /* 0x000000370d397220 */ /* 0x040fe20000410000 */
[----:B------:R-:W-:Y:S01]  /*5a10*/  LOP3.LUT R12, R12, 0xffff0000, RZ, 0xc0, !PT ;  /* 0xffff00000c0c7812 */ /* 0x000fe200078ec0ff */
[----:B------:R-:W-:Y:S01]  /*5a20*/  FMUL.FTZ R58, R13, R52 ;  /* 0x000000340d3a7220 */ /* 0x000fe20000410000 */
        /* <DEDUP_REMOVED lines=11> */
[C---:B------:R-:W-:Y:S01]  /*5ae0*/  FMUL.FTZ R14, R12.reuse, R54 ;  /* 0x000000360c0e7220 */ /* 0x040fe20000410000 */
[-C--:B------:R-:W-:Y:S01]  /*5af0*/  FMUL.FTZ R13, R12, R49.reuse ;  /* 0x000000310c0d7220 */ /* 0x080fe20000410000 */
        /* <DEDUP_REMOVED lines=11> */
.L_x_1631:
[----:B------:R-:W-:Y:S05]  /*5bb0*/  BSYNC B2 ;  /* 0x0000000000027941 */ /* 0x000fea0003800000 */
.L_x_1630:
[----:B----4-:R0:W-:Y:S02]  /*5bc0*/  ST.E.128 desc[UR60][R50.64], R12 ;  /* 0x0000000c32007985 */ /* 0x0101e4000c101d3c */
.L_x_1629:
[----:B------:R-:W-:Y:S05]  /*5bd0*/  BSYNC B1 ;  /* 0x0000000000017941 */ /* 0x000fea0003800000 */
.L_x_1628:
        /* <DEDUP_REMOVED lines=22> */
[----:B------:R-:W-:Y:S02]  /*5d40*/  LOP3.LUT R13, R13, 0xffff0000, RZ, 0xc0, !PT ;  /* 0xffff00000d0d7812 */ /* 0x000fe400078ec0ff */
[C---:B------:R-:W-:Y:S01]  /*5d50*/  LOP3.LUT R51, R50.reuse, 0xffff0000, RZ, 0xc0, !PT ;  /* 0xffff000032337812 */ /* 0x040fe200078ec0ff */
        /* <DEDUP_REMOVED lines=31> */
.L_x_1635:
[----:B------:R-:W-:Y:S05]  /*5f50*/  BSYNC B2 ;  /* 0x0000000000027941 */ /* 0x000fea0003800000 */
.L_x_1634:
[----:B----4-:R0:W-:Y:S02]  /*5f60*/  ST.E.128 desc[UR60][R46.64], R12 ;  /* 0x0000000c2e007985 */ /* 0x0101e4000c101d3c */
.L_x_1633:
[----:B------:R-:W-:Y:S05]  /*5f70*/  BSYNC B1 ;  /* 0x0000000000017941 */ /* 0x000fea0003800000 */
.L_x_1632:
        /* <DEDUP_REMOVED lines=11> */
[----:B------:R-:W-:Y:S01]  /*6030*/  SHF.R.U64 R46, R38, 0x10, R39 ;  /* 0x00000010262e7819 */ /* 0x000fe20000001227 */
[----:B---3--:R-:W-:Y:S01]  /*6040*/  IMAD.U32 R11, R12, 0x10000, RZ ;  /* 0x000100000c0b7824 */ /* 0x008fe200078e00ff */
[----:B------:R-:W-:Y:S02]  /*6050*/  SHF.R.U32.HI R41, RZ, 0x10, R41 ;  /* 0x00000010ff297819 */ /* 0x000fe40000011629 */
[----:B------:R-:W-:Y:S02]  /*6060*/  PRMT R45, R128, 0x5410, R45 ;  /* 0x00005410802d7816 */ /* 0x000fe4000000002d */
[----:B------:R-:W-:Y:S02]  /*6070*/  SHF.R.U32.HI R44, RZ, 0x10, R39 ;  /* 0x00000010ff2c7819 */ /* 0x000fe40000011627 */
[----:B------:R-:W-:-:S02]  /*6080*/  PRMT R40, R121, 0x5410, R46 ;  /* 0x0000541079287816 */ /* 0x000fc4000000002e */
[----:B------:R-:W-:Y:S01]  /*6090*/  LOP3.LUT R38, R14, 0xffff0000, RZ, 0xc0, !PT ;  /* 0xffff00000e267812 */ /* 0x000fe200078ec0ff */
[C---:B------:R-:W-:Y:S01]  /*60a0*/  IMAD.U32 R14, R13.reuse, 0x10000, RZ ;  /* 0x000100000d0e7824 */ /* 0x040fe200078e00ff */
[----:B------:R-:W-:Y:S02]  /*60b0*/  PRMT R128, R128, 0x5432, R41 ;  /* 0x0000543280807816 */ /* 0x000fe40000000029 */
[----:B------:R-:W-:Y:S02]  /*60c0*/  LOP3.LUT R13, R13, 0xffff0000, RZ, 0xc0, !PT ;  /* 0xffff00000d0d7812 */ /* 0x000fe400078ec0ff */
[----:B------:R-:W-:Y:S01]  /*60d0*/  LOP3.LUT R46, R45, 0xffff0000, RZ, 0xc0, !PT ;  /* 0xffff00002d2e7812 */ /* 0x000fe200078ec0ff */
[----:B------:R-:W-:Y:S01]  /*60e0*/  IMAD.U32 R47, R128, 0x10000, RZ ;  /* 0x00010000802f7824 */ /* 0x000fe200078e00ff */
[----:B------:R-:W-:Y:S01]  /*60f0*/  PRMT R121, R121, 0x5432, R44 ;  /* 0x0000543279797816 */ /* 0x000fe2000000002c */
[----:B------:R-:W-:Y:S01]  /*6100*/  IMAD.U32 R45, R45, 0x10000, RZ ;  /* 0x000100002d2d7824 */ /* 0x000fe200078e00ff */
[----:B------:R-:W-:Y:S01]  /*6110*/  LOP3.LUT R41, R40, 0xffff0000, RZ, 0xc0, !PT ;  /* 0xffff000028297812 */ /* 0x000fe200078ec0ff */
[----:B------:R-:W-:Y:S01]  /*6120*/  FMUL.FTZ R49, R13, R46 ;  /* 0x0000002e0d317220 */ /* 0x000fe20000410000 */
[----:B------:R-:W-:Y:S01]  /*6130*/  FMUL.FTZ R48, R38, R47 ;  /* 0x0000002f26307220 */ /* 0x000fe20000410000 */
[----:B------:R-:W-:Y:S01]  /*6140*/  IMAD.U32 R44, R121, 0x10000, RZ ;  /* 0x00010000792c7824 */ /* 0x000fe200078e00ff */
[----:B------:R-:W-:Y:S01]  /*6150*/  LOP3.LUT R39, R15, 0xffff0000, RZ, 0xc0, !PT ;  /* 0xffff00000f277812 */ /* 0x000fe200078ec0ff */
[-C--:B------:R-:W-:Y:S01]  /*6160*/  FMUL.FTZ R13, R13, R41.reuse ;  /* 0x000000290d0d7220 */ /* 0x080fe20000410000 */
[----:B------:R-:W-:Y:S01]  /*6170*/  LOP3.LUT R12, R12, 0xffff0000, RZ, 0xc0, !PT ;  /* 0xffff00000c0c7812 */ /* 0x000fe200078ec0ff */
[----:B------:R-:W-:Y:S01]  /*6180*/  FFMA.FTZ R49, R14, R41, -R49 ;  /* 0x000000290e317223 */ /* 0x000fe20000010831 */
[----:B------:R-:W-:Y:S01]  /*6190*/  FMUL.FTZ R38, R38, R44 ;  /* 0x0000002c26267220 */ /* 0x000fe20000410000 */
        /* <DEDUP_REMOVED lines=19> */
.L_x_1639:
[----:B------:R-:W-:Y:S05]  /*62d0*/  BSYNC B2 ;  /* 0x0000000000027941 */ /* 0x000fea0003800000 */
.L_x_1638:
[----:B----4-:R0:W-:Y:S02]  /*62e0*/  ST.E.128 desc[UR60][R42.64], R12 ;  /* 0x0000000c2a007985 */ /* 0x0101e4000c101d3c */
.L_x_1637:
[----:B------:R-:W-:Y:S05]  /*62f0*/  BSYNC B1 ;  /* 0x0000000000017941 */ /* 0x000fea0003800000 */
.L_x_1636:
        /* <DEDUP_REMOVED lines=52> */
[----:B------:R-:W-:Y:S01]  /*6640*/  F2FP.BF16.F32.PACK_AB R15, R33, R36 ;  /* 0x00000024210f723e */ /* 0x000fe200000010ff */
[----:B------:R-:W-:-:S07]  /*6650*/  IMAD.MOV.U32 R14, RZ, RZ, R32 ;  /* 0x000000ffff0e7224 */ /* 0x000fce00078e0020 */
.L_x_1641:
[----:B------:R-:W-:Y:S05]  /*6660*/  BSYNC B1 ;  /* 0x0000000000017941 */ /* 0x000fea0003800000 */
.L_x_1640:
[----:B----4-:R0:W-:Y:S01]  /*6670*/  ST.E.128 desc[UR60][R38.64], R12 ;  /* 0x0000000c26007985 */ /* 0x0101e2000c101d3c */
[----:B------:R-:W-:Y:S05]  /*6680*/  BRA `(.L_x_1619) ;  /* 0x0000004000b87947 */ /* 0x000fea0003800000 */
.L_x_1585:
        /* <DEDUP_REMOVED lines=47> */
.L_x_1643:
[----:B------:R-:W-:Y:S05]  /*6980*/  BSYNC B1 ;  /* 0x0000000000017941 */ /* 0x000fea0003800000 */
.L_x_1642:
        /* <DEDUP_REMOVED lines=47> */
.L_x_1645:
[----:B------:R-:W-:Y:S05]  /*6c80*/  BSYNC B1 ;  /* 0x0000000000017941 */ /* 0x000fea0003800000 */
.L_x_1644:
        /* <DEDUP_REMOVED lines=11> */
[----:B------:R-:W-:Y:S01]  /*6d40*/  PRMT R211, R14, 0x7610, R211 ;  /* 0x000076100ed37816 */ /* 0x000fe200000000d3 */
[----:B------:R-:W-:-:S05]  /*6d50*/  IMAD.MOV.U32 R14, RZ, RZ, R50 ;  /* 0x000000ffff0e7224 */ /* 0x000fca00078e0032 */
[----:B------:R-:W-:Y:S01]  /*6d60*/  PRMT R224, R14, 0x7610, R224 ;  /* 0x000076100ee07816 */ /* 0x000fe200000000e0 */
[----:B------:R-:W-:-:S05]  /*6d70*/  IMAD.MOV.U32 R14, RZ, RZ, R54 ;  /* 0x000000ffff0e7224 */ /* 0x000fca00078e0036 */
[----:B------:R-:W-:Y:S01]  /*6d80*/  PRMT R158, R158, 0x5410, R14 ;  /* 0x000054109e9e7816 */ /* 0x000fe2000000000e */
[----:B------:R-:W-:-:S05]  /*6d90*/  IMAD.MOV.U32 R14, RZ, RZ, R52 ;  /* 0x000000ffff0e7224 */ /* 0x000fca00078e0034 */
[----:B------:R-:W-:Y:S01]  /*6da0*/  PRMT R158, R14, 0x7610, R158 ;  /* 0x000076100e9e7816 */ /* 0x000fe2000000009e */
[----:B-----5:R-:W-:Y:S01]  /*6db0*/  IMAD.MOV.U32 R14, RZ, RZ, R59 ;  /* 0x000000ffff0e7224 */ /* 0x020fe200078e003b */
        /* <DEDUP_REMOVED lines=14> */
[----:B------:R-:W-:Y:S01]  /*6ea0*/  PLOP3.LUT P0, PT, PT, PT, UP0, 0x80, 0x0 ;  /* 0x000000000000781c */ /* 0x000fe20003f0f008 */
[----:B------:R-:W-:Y:S01]  /*6eb0*/  IMAD.MOV.U32 R13, RZ, RZ, R45 ;  /* 0x000000ffff0d7224 */ /* 0x000fe200078e002d */
        /* <DEDUP_REMOVED lines=8> */
[----:B------:R-:W-:Y:S02]  /*6f40*/  IMAD.MOV.U32 R13, RZ, RZ, R55 ;  /* 0x000000ffff0d7224 */ /* 0x000fe400078e0037 */
[----:B------:R-:W-:-:S03]  /*6f50*/  IMAD.MOV.U32 R11, RZ, RZ, R58 ;  /* 0x000000ffff0b7224 */ /* 0x000fc600078e003a */
[----:B------:R-:W-:Y:S01]  /*6f60*/  PRMT R159, R12, 0x5410, R13 ;  /* 0x000054100c9f7816 */ /* 0x000fe2000000000d */
[----:B------:R-:W-:Y:S01]  /*6f70*/  IMAD.MOV.U32 R13, RZ, RZ, R56 ;  /* 0x000000ffff0d7224 */ /* 0x000fe200078e0038 */
[----:B------:R-:W-:Y:S01]  /*6f80*/  PRMT R145, R11, 0x7610, R145 ;  /* 0x000076100b917816 */ /* 0x000fe20000000091 */
[----:B------:R-:W-:Y:S02]  /*6f90*/  IMAD.MOV.U32 R12, RZ, RZ, R57 ;  /* 0x000000ffff0c7224 */ /* 0x000fe400078e0039 */
[----:B------:R-:W-:Y:S01]  /*6fa0*/  IMAD.MOV.U32 R11, RZ, RZ, R62 ;  /* 0x000000ffff0b7224 */ /* 0x000fe200078e003e */
[----:B------:R-:W-:Y:S01]  /*6fb0*/  PRMT R145, R145, 0x5410, R14 ;  /* 0x0000541091917816 */ /* 0x000fe2000000000e */
[----:B------:R-:W-:Y:S01]  /*6fc0*/  IMAD.MOV.U32 R14, RZ, RZ, R63 ;  /* 0x000000ffff0e7224 */ /* 0x000fe200078e003f */
        /* <DEDUP_REMOVED lines=33> */
[----:B------:R-:W-:Y:S06]  /*71e0*/  @!P0 BRA `(.L_x_1646) ;  /* 0x0000000000048947 */ /* 0x000fec0003800000 */
[----:B------:R-:W-:Y:S01]  /*71f0*/  BPT.TRAP 0x1 ;  /* 0x000000040000795c */ /* 0x000fe20000300000 */
.L_x_1646:
[----:B------:R-:W-:Y:S01]  /*7200*/  IMAD R86, R19, 0x8, R18 ;  /* 0x0000000813567824 */ /* 0x000fe200078e0212 */
[----:B------:R-:W-:Y:S01]  /*7210*/  SHF.L.U32 R87, R175, 0x1f, RZ ;  /* 0x0000001faf577819 */ /* 0x000fe200000006ff */
[----:B------:R-:W0:Y:S01]  /*7220*/  LDC R128, c[0x0][0x2f4] ;  /* 0x0000bd00ff807b82 */ /* 0x000e220000000800 */
[----:B------:R-:W-:Y:S02]  /*7230*/  BSSY B1, `(.L_x_1647) ;  /* 0x0000003000017945 */ /* 0x000fe40003800000 */
[----:B------:R-:W1:Y:S02]  /*7240*/  SYNCS.PHASECHK.TRANS64.TRYWAIT P6, [R86+URZ+0x2a890], R87 ;  /* 0x02a89057560075a7 */ /* 0x000e6400080c017f */
[----:B-1----:R-:W-:Y:S05]  /*7250*/  @!P6 BRA `(.L_x_1648) ;  /* 0x000002180044e947 */ /* 0x002fea0003800000 */
.L_x_2014:
[----:B------:R-:W-:Y:S05]  /*7260*/  BSYNC B1 ;  /* 0x0000000000017941 */ /* 0x000fea0003800000 */
.L_x_1647:
[----:B------:R-:W-:Y:S01]  /*7270*/  UMOV UR4, 0xffffffff ;  /* 0xffffffff00047882 */ /* 0x000fe20000000000 */
[----:B0-----:R-:W-:Y:S02]  /*7280*/  IMAD.IADD R131, R128, 0x1, -R125 ;  /* 0x0000000180837824 */ /* 0x001fe400078e0a7d */
[----:B------:R-:W-:Y:S05]  /*7290*/  BRA.DIV UR4, `(.L_x_1649) ;  /* 0x0000021a04487947 */ /* 0x000fea000b800000 */
[----:B------:R0:W2:Y:S04]  /*72a0*/  SHFL.IDX PT, R121, R115, RZ, 0x1c1f ;  /* 0x001c1fff73797589 */ /* 0x0000a800000e0000 */
[----:B------:R0:W3:Y:S02]  /*72b0*/  SHFL.IDX PT, R11, R116, RZ, 0x1c1f ;  /* 0x001c1fff740b7589 */ /* 0x0000e400000e0000 */
.L_x_2018:
        /* <DEDUP_REMOVED lines=29> */
[C---:B------:R-:W-:Y:S02]  /*7490*/  PRMT R40, R155.reuse, 0x5432, R40 ;  /* 0x000054329b287816 */ /* 0x040fe40000000028 */
[----:B------:R-:W-:Y:S02]  /*74a0*/  PRMT R41, R155, 0x5410, R41 ;  /* 0x000054109b297816 */ /* 0x000fe40000000029 */
[----:B------:R-:W-:Y:S02]  /*74b0*/  SHF.R.U32.HI R156, RZ, 0x10, R53 ;  /* 0x00000010ff9c7819 */ /* 0x000fe40000011635 */
[----:B------:R-:W-:-:S02]  /*74c0*/  SHF.R.U64 R42, R42, 0x10, R43 ;  /* 0x000000102a2a7819 */ /* 0x000fc4000000122b */
[----:B------:R-:W-:Y:S02]  /*74d0*/  SHF.R.U32.HI R155, RZ, 0x10, R43 ;  /* 0x00000010ff9b7819 */ /* 0x000fe4000001162b */
[----:B------:R-:W-:Y:S02]  /*74e0*/  SHF.R.U64 R43, R52, 0x10, R53 ;  /* 0x00000010342b7819 */ /* 0x000fe40000001235 */
[--C-:B------:R-:W-:Y:S02]  /*74f0*/  SHF.R.U64 R52, R54, 0x10, R55.reuse ;  /* 0x0000001036347819 */ /* 0x100fe40000001237 */
[----:B------:R-:W-:Y:S01]  /*7500*/  SHF.R.U32.HI R54, RZ, 0x10, R55 ;  /* 0x00000010ff367819 */ /* 0x000fe20000011637 */
[----:B------:R-:W-:Y:S01]  /*7510*/  IMAD.U32 R55, R41, 0x10000, RZ ;  /* 0x0001000029377824 */ /* 0x000fe200078e00ff */
[----:B------:R-:W-:Y:S02]  /*7520*/  PRMT R156, R159, 0x5410, R156 ;  /* 0x000054109f9c7816 */ /* 0x000fe4000000009c */
[----:B------:R-:W-:-:S02]  /*7530*/  PRMT R43, R158, 0x5410, R43 ;  /* 0x000054109e2b7816 */ /* 0x000fc4000000002b */
[----:B------:R-:W-:Y:S01]  /*7540*/  PRMT R52, R158, 0x5432, R52 ;  /* 0x000054329e347816 */ /* 0x000fe20000000034 */
[C---:B------:R-:W-:Y:S01]  /*7550*/  IMAD.U32 R158, R156.reuse, 0x10000, RZ ;  /* 0x000100009c9e7824 */ /* 0x040fe200078e00ff */
[----:B------:R-:W-:Y:S01]  /*7560*/  PRMT R54, R159, 0x5432, R54 ;  /* 0x000054329f367816 */ /* 0x000fe20000000036 */
[----:B---3--:R-:W-:Y:S01]  /*7570*/  IMAD.U32 R159, R81, 0x10000, RZ ;  /* 0x00010000519f7824 */ /* 0x008fe200078e00ff */
[C---:B------:R-:W-:Y:S02]  /*7580*/  PRMT R53, R157.reuse, 0x5432, R42 ;  /* 0x000054329d357816 */ /* 0x040fe4000000002a */
[----:B------:R-:W-:Y:S01]  /*7590*/  PRMT R42, R157, 0x5410, R155 ;  /* 0x000054109d2a7816 */ /* 0x000fe2000000009b */
[----:B----4-:R-:W-:Y:S02]  /*75a0*/  IMAD.U32 R157, R13, 0x10000, RZ ;  /* 0x000100000d9d7824 */ /* 0x010fe400078e00ff */
[----:B------:R-:W-:Y:S01]  /*75b0*/  FMUL.FTZ R155, R159, R158 ;  /* 0x0000009e9f9b7220 */ /* 0x000fe20000410000 */
[----:B------:R-:W-:-:S02]  /*75c0*/  LOP3.LUT R156, R156, 0xffff0000, RZ, 0xc0, !PT ;  /* 0xffff00009c9c7812 */ /* 0x000fc400078ec0ff */
[----:B------:R-:W-:Y:S01]  /*75d0*/  LOP3.LUT R81, R81, 0xffff0000, RZ, 0xc0, !PT ;  /* 0xffff000051517812 */ /* 0x000fe200078ec0ff */
[-C--:B------:R-:W-:Y:S01]  /*75e0*/  FFMA.FTZ R155, R157, R55.reuse, -R155 ;  /* 0x000000379d9b7223 */ /* 0x080fe2000001089b */
[----:B------:R-:W-:Y:S01]  /*75f0*/  FMUL.FTZ R55, R159, R55 ;  /* 0x000000379f377220 */ /* 0x000fe20000410000 */
[----:B------:R-:W-:Y:S01]  /*7600*/  LOP3.LUT R41, R41, 0xffff0000, RZ, 0xc0, !PT ;  /* 0xffff000029297812 */ /* 0x000fe200078ec0ff */
[C---:B------:R-:W-:Y:S01]  /*7610*/  IMAD.U32 R159, R83.reuse, 0x10000, RZ ;  /* 0x00010000539f7824 */ /* 0x040fe200078e00ff */
[----:B------:R-:W-:Y:S01]  /*7620*/  LOP3.LUT R83, R83, 0xffff0000, RZ, 0xc0, !PT ;  /* 0xffff000053537812 */ /* 0x000fe200078ec0ff */
[----:B------:R-:W-:Y:S01]  /*7630*/  FFMA.FTZ R55, R157, R158, R55 ;  /* 0x0000009e9d377223 */ /* 0x000fe20000010037 */
[----:B------:R-:W-:Y:S01]  /*7640*/  LOP3.LUT R157, R13, 0xffff0000, RZ, 0xc0, !PT ;  /* 0xffff00000d9d7812 */ /* 0x000fe200078ec0ff */
[----:B------:R-:W-:Y:S01]  /*7650*/  FMUL.FTZ R13, R81, R156 ;  /* 0x0000009c510d7220 */ /* 0x000fe20000410000 */
[C---:B------:R-:W-:Y:S01]  /*7660*/  IMAD.U32 R158, R54.reuse, 0x10000, RZ ;  /* 0x00010000369e7824 */ /* 0x040fe200078e00ff */
[----:B------:R-:W-:-:S02]  /*7670*/  LOP3.LUT R54, R54, 0xffff0000, RZ, 0xc0, !PT ;  /* 0xffff000036367812 */ /* 0x000fc400078ec0ff */
[-C--:B------:R-:W-:Y:S01]  /*7680*/  FFMA.FTZ R13, R157, R41.reuse, -R13 ;  /* 0x000000299d0d7223 */ /* 0x080fe2000001080d */
[----:B------:R-:W-:Y:S01]  /*7690*/  FMUL.FTZ R41, R81, R41 ;  /* 0x0000002951297220 */ /* 0x000fe20000410000 */
[----:B------:R-:W-:-:S03]  /*76a0*/  FMUL.FTZ R81, R159, R158 ;  /* 0x0000009e9f517220 */ /* 0x000fc60000410000 */
[----:B------:R-:W-:Y:S01]  /*76b0*/  FFMA.FTZ R41, R157, R156, R41 ;  /* 0x0000009c9d297223 */ /* 0x000fe20000010029 */
[C---:B------:R-:W-:Y:S01]  /*76c0*/  IMAD.U32 R157, R15.reuse, 0x10000, RZ ;  /* 0x000100000f9d7824 */ /* 0x040fe200078e00ff */
[----:B------:R-:W-:Y:S01]  /*76d0*/  LOP3.LUT R15, R15, 0xffff0000, RZ, 0xc0, !PT ;  /* 0xffff00000f0f7812 */ /* 0x000fe200078ec0ff */
[C---:B------:R-:W-:Y:S01]  /*76e0*/  IMAD.U32 R156, R42.reuse, 0x10000, RZ ;  /* 0x000100002a9c7824 */ /* 0x040fe200078e00ff */
[----:B------:R-:W-:Y:S02]  /*76f0*/  LOP3.LUT R42, R42, 0xffff0000, RZ, 0xc0, !PT ;  /* 0xffff00002a2a7812 */ /* 0x000fe400078ec0ff */
[----:B------:R-:W-:Y:S01]  /*7700*/  F2FP.BF16.F32.PACK_AB R41, R41, R55 ;  /* 0x000000372929723e */ /* 0x000fe200000010ff */
[-C--:B------:R-:W-:Y:S01]  /*7710*/  FFMA.FTZ R81, R157, R156.reuse, -R81 ;  /* 0x0000009c9d517223 */ /* 0x080fe20000010851 */
[----:B------:R-:W-:Y:S01]  /*7720*/  FMUL.FTZ R156, R159, R156 ;  /* 0x0000009c9f9c7220 */ /* 0x000fe20000410000 */
[----:B------:R-:W-:Y:S01]  /*7730*/  IMAD.U32 R55, R80, 0x10000, RZ ;  /* 0x0001000050377824 */ /* 0x000fe200078e00ff */
[----:B------:R-:W-:-:S02]  /*7740*/  F2FP.BF16.F32.PACK_AB R13, R13, R155 ;  /* 0x0000009b0d0d723e */ /* 0x000fc400000010ff */
        /* <DEDUP_REMOVED lines=12> */
[-C--:B------:R-:W-:Y:S01]  /*7810*/  FMUL.FTZ R55, R55, R81.reuse ;  /* 0x0000005137377220 */ /* 0x080fe20000410000 */
        /* <DEDUP_REMOVED lines=31> */
[----:B------:R-:W-:Y:S02]  /*7a10*/  IMAD.MOV.U32 R81, RZ, RZ, R41 ;  /* 0x000000ffff517224 */ /* 0x000fe400078e0029 */
[----:B------:R-:W-:Y:S02]  /*7a20*/  IMAD.MOV.U32 R14, RZ, RZ, R43 ;  /* 0x000000ffff0e7224 */ /* 0x000fe400078e002b */
[----:B------:R-:W-:Y:S02]  /*7a30*/  IMAD.MOV.U32 R15, RZ, RZ, R157 ;  /* 0x000000ffff0f7224 */ /* 0x000fe400078e009d */
[----:B------:R-:W-:-:S07]  /*7a40*/  IMAD.MOV.U32 R82, RZ, RZ, R40 ;  /* 0x000000ffff527224 */ /* 0x000fce00078e0028 */
.L_x_1655:
[----:B------:R-:W-:Y:S05]  /*7a50*/  BSYNC B3 ;  /* 0x0000000000037941 */ /* 0x000fea0003800000 */
.L_x_1654:
[----:B------:R-:W-:-:S04]  /*7a60*/  LEA R40, P4, R5, R11, 0x1 ;  /* 0x0000000b05287211 */ /* 0x000fc800078808ff */
[----:B--2---:R-:W-:Y:S02]  /*7a70*/  LEA.HI.X R41, R5, R121, R112, 0x1, P4 ;  /* 0x0000007905297211 */ /* 0x004fe400020f0c70 */
[----:B------:R-:W-:-:S03]  /*7a80*/  ISETP.GE.AND P4, PT, R154, R128, PT ;  /* 0x000000809a00720c */ /* 0x000fc60003f86270 */
[----:B----4-:R2:W-:Y:S10]  /*7a90*/  ST.E.128 desc[UR60][R40.64], R12 ;  /* 0x0000000c28007985 */ /* 0x0105f4000c101d3c */
[----:B--2---:R-:W-:-:S05]  /*7aa0*/  @!P4 IMAD.WIDE R12, R154, 0x2, R120 ;  /* 0x000000029a0cc825 */ /* 0x004fca00078e0278 */
[----:B---3--:R3:W-:Y:S02]  /*7ab0*/  @!P4 ST.E.128 desc[UR60][R12.64], R80 ;  /* 0x000000500c00c985 */ /* 0x0087e4000c101d3c */
.L_x_1653:
[----:B------:R-:W-:Y:S05]  /*7ac0*/  BSYNC B2 ;  /* 0x0000000000027941 */ /* 0x000fea0003800000 */
.L_x_1652:
[----:B------:R-:W-:Y:S01]  /*7ad0*/  ISETP.NE.AND P4, PT, R21, RZ, PT ;  /* 0x000000ff1500720c */ /* 0x000fe20003f85270 */
[----:B------:R-:W-:-:S12]  /*7ae0*/  BSSY B2, `(.L_x_1656) ;  /* 0x000007c000027945 */ /* 0x000fd80003800000 */
[----:B------:R-:W-:Y:S05]  /*7af0*/  @!P4 BRA `(.L_x_1657) ;  /* 0x0000000400e8c947 */ /* 0x000fea0003800000 */
[----:B---3--:R-:W-:Y:S01]  /*7b00*/  SEL R12, R125, R131, !P2 ;  /* 0x000000837d0c7207 */ /* 0x008fe20005000000 */
[----:B------:R-:W-:Y:S01]  /*7b10*/  BSSY B3, `(.L_x_1658) ;  /* 0x0000075000037945 */ /* 0x000fe20003800000 */
[----:B------:R-:W-:Y:S02]  /*7b20*/  ISETP.GE.AND P6, PT, R168, R124, PT ;  /* 0x0000007ca800720c */ /* 0x000fe40003fc6270 */
[----:B------:R-:W-:Y:S02]  /*7b30*/  SHF.R.S32.HI R13, RZ, 0x1f, R12 ;  /* 0x0000001fff0d7819 */ /* 0x000fe4000001140c */
[C---:B------:R-:W-:Y:S02]  /*7b40*/  LEA R52, P4, R6.reuse, R11, 0x1 ;  /* 0x0000000b06347211 */ /* 0x040fe400078808ff */
[----:B------:R-:W-:Y:S02]  /*7b50*/  LEA.HI R13, R13, R12, RZ, 0x4 ;  /* 0x0000000c0d0d7211 */ /* 0x000fe400078f20ff */
[----:B--2---:R-:W-:-:S02]  /*7b60*/  LEA.HI.X R53, R6, R121, R111, 0x1, P4 ;  /* 0x0000007906357211 */ /* 0x004fc400020f0c6f */
        /* <DEDUP_REMOVED lines=13> */
[----:B------:R-:W-:-:S04]  /*7c40*/  IMAD R40, R40, 0x2, R18 ;  /* 0x0000000228287824 */ /* 0x000fc800078e0212 */
[----:B------:R-:W2:Y:S04]  /*7c50*/  LDS.128 R12, [R12+0x18400] ;  /* 0x018400000c0c7984 */ /* 0x000ea80000000c00 */
[----:B------:R-:W3:Y:S01]  /*7c60*/  LDS.128 R40, [R40+0x18400] ;  /* 0x0184000028287984 */ /* 0x000ee20000000c00 */
[----:B------:R-:W-:Y:S05]  /*7c70*/  @P6 BRA `(.L_x_1659) ;  /* 0x0000000400786947 */ /* 0x000fea0003800000 */
[----:B------:R-:W-:Y:S01]  /*7c80*/  SHF.R.U32.HI R55, RZ, 0x10, R49 ;  /* 0x00000010ff377819 */ /* 0x000fe20000011631 */
[----:B---3--:R-:W-:Y:S01]  /*7c90*/  IMAD.U32 R154, R41, 0x10000, RZ ;  /* 0x00010000299a7824 */ /* 0x008fe200078e00ff */
[----:B------:R-:W-:Y:S01]  /*7ca0*/  SHF.R.U32.HI R80, RZ, 0x10, R37 ;  /* 0x00000010ff507819 */ /* 0x000fe20000011625 */
[----:B--2---:R-:W-:Y:S01]  /*7cb0*/  IMAD.U32 R81, R13, 0x10000, RZ ;  /* 0x000100000d517824 */ /* 0x004fe200078e00ff */
[----:B------:R-:W-:Y:S02]  /*7cc0*/  PRMT R55, R227, 0x5410, R55 ;  /* 0x00005410e3377816 */ /* 0x000fe40000000037 */
[----:B------:R-:W-:Y:S02]  /*7cd0*/  PRMT R80, R229, 0x5432, R80 ;  /* 0x00005432e5507816 */ /* 0x000fe40000000050 */
[----:B------:R-:W-:Y:S01]  /*7ce0*/  LOP3.LUT R41, R41, 0xffff0000, RZ, 0xc0, !PT ;  /* 0xffff000029297812 */ /* 0x000fe200078ec0ff */
[----:B------:R-:W-:Y:S01]  /*7cf0*/  IMAD.U32 R83, R55, 0x10000, RZ ;  /* 0x0001000037537824 */ /* 0x000fe200078e00ff */
[----:B------:R-:W-:Y:S01]  /*7d00*/  LOP3.LUT R13, R13, 0xffff0000, RZ, 0xc0, !PT ;  /* 0xffff00000d0d7812 */ /* 0x000fe200078ec0ff */
[----:B------:R-:W-:Y:S01]  /*7d10*/  IMAD.U32 R82, R80, 0x10000, RZ ;  /* 0x0001000050527824 */ /* 0x000fe200078e00ff */
[----:B------:R-:W-:Y:S01]  /*7d20*/  SHF.R.U64 R36, R36, 0x10, R37 ;  /* 0x0000001024247819 */ /* 0x000fe20000001225 */
[----:B------:R-:W-:Y:S01]  /*7d30*/  FMUL.FTZ R155, R154, R83 ;  /* 0x000000539a9b7220 */ /* 0x000fe20000410000 */
[----:B------:R-:W-:Y:S01]  /*7d40*/  SHF.R.U64 R48, R48, 0x10, R49 ;  /* 0x0000001030307819 */ /* 0x000fe20000001231 */
[-C--:B------:R-:W-:Y:S01]  /*7d50*/  FMUL.FTZ R154, R154, R82.reuse ;  /* 0x000000529a9a7220 */ /* 0x080fe20000410000 */
[----:B------:R-:W-:Y:S01]  /*7d60*/  SHF.R.U64 R50, R50, 0x10, R51 ;  /* 0x0000001032327819 */ /* 0x000fe20000001233 */
[----:B------:R-:W-:Y:S01]  /*7d70*/  FFMA.FTZ R82, R81, R82, -R155 ;  /* 0x0000005251527223 */ /* 0x000fe2000001089b */
[----:B------:R-:W-:-:S02]  /*7d80*/  IMAD.U32 R155, R43, 0x10000, RZ ;  /* 0x000100002b9b7824 */ /* 0x000fc400078e00ff */
[----:B------:R-:W-:Y:S01]  /*7d90*/  FFMA.FTZ R81, R81, R83, R154 ;  /* 0x0000005351517223 */ /* 0x000fe2000001009a */
[----:B------:R-:W-:Y:S02]  /*7da0*/  LOP3.LUT R83, R80, 0xffff0000, RZ, 0xc0, !PT ;  /* 0xffff000050537812 */ /* 0x000fe400078ec0ff */
[----:B------:R-:W-:Y:S02]  /*7db0*/  LOP3.LUT R80, R55, 0xffff0000, RZ, 0xc0, !PT ;  /* 0xffff000037507812 */ /* 0x000fe400078ec0ff */
[----:B------:R-:W-:Y:S02]  /*7dc0*/  LOP3.LUT R43, R43, 0xffff0000, RZ, 0xc0, !PT ;  /* 0xffff00002b2b7812 */ /* 0x000fe400078ec0ff */
[----:B------:R-:W-:Y:S01]  /*7dd0*/  SHF.R.U64 R38, R38, 0x10, R39 ;  /* 0x0000001026267819 */ /* 0x000fe20000001227 */
[C---:B------:R-:W-:Y:S01]  /*7de0*/  FMUL.FTZ R55, R41.reuse, R80 ;  /* 0x0000005029377220 */ /* 0x040fe20000410000 */
[----:B------:R-:W-:Y:S01]  /*7df0*/  FMUL.FTZ R41, R41, R83 ;  /* 0x0000005329297220 */ /* 0x000fe20000410000 */
[----:B------:R-:W-:-:S02]  /*7e00*/  PRMT R50, R224, 0x5410, R50 ;  /* 0x00005410e0327816 */ /* 0x000fc40000000032 */
        /* <DEDUP_REMOVED lines=13> */
[----:B------:R-:W-:Y:S01]  /*7ee0*/  LOP3.LUT R39, R12, 0xffff0000, RZ, 0xc0, !PT ;  /* 0xffff00000c277812 */ /* 0x000fe200078ec0ff */
[----:B------:R-:W-:Y:S01]  /*7ef0*/  FMUL.FTZ R49, R43, R41 ;  /* 0x000000292b317220 */ /* 0x000fe20000410000 */
[-C--:B------:R-:W-:Y:S01]  /*7f00*/  FMUL.FTZ R155, R155, R156.reuse ;  /* 0x0000009c9b9b7220 */ /* 0x080fe20000410000 */
[-C--:B------:R-:W-:Y:S01]  /*7f10*/  FMUL.FTZ R43, R43, R37.reuse ;  /* 0x000000252b2b7220 */ /* 0x080fe20000410000 */
[----:B------:R-:W-:Y:S01]  /*7f20*/  FFMA.FTZ R156, R83, R156, -R157 ;  /* 0x0000009c539c7223 */ /* 0x000fe2000001089d */
[----:B------:R-:W-:Y:S01]  /*7f30*/  FFMA.FTZ R37, R15, R37, -R49 ;  /* 0x000000250f257223 */ /* 0x000fe20000010831 */
[----:B------:R-:W-:Y:S01]  /*7f40*/  FFMA.FTZ R155, R83, R154, R155 ;  /* 0x0000009a539b7223 */ /* 0x000fe2000001009b */
[----:B------:R-:W-:Y:S01]  /*7f50*/  FFMA.FTZ R15, R15, R41, R43 ;  /* 0x000000290f0f7223 */ /* 0x000fe2000001002b */
[----:B------:R-:W-:Y:S01]  /*7f60*/  PRMT R41, R227, 0x5432, R36 ;  /* 0x00005432e3297816 */ /* 0x000fe20000000024 */
[----:B------:R-:W-:Y:S01]  /*7f70*/  IMAD.U32 R83, R40, 0x10000, RZ ;  /* 0x0001000028537824 */ /* 0x000fe200078e00ff */
[----:B------:R-:W-:Y:S01]  /*7f80*/  PRMT R36, R226, 0x5432, R48 ;  /* 0x00005432e2247816 */ /* 0x000fe20000000030 */
[----:B------:R-:W-:Y:S01]  /*7f90*/  IMAD.U32 R43, R12, 0x10000, RZ ;  /* 0x000100000c2b7824 */ /* 0x000fe200078e00ff */
[----:B------:R-:W-:Y:S01]  /*7fa0*/  LOP3.LUT R40, R40, 0xffff0000, RZ, 0xc0, !PT ;  /* 0xffff000028287812 */ /* 0x000fe200078ec0ff */
[C---:B------:R-:W-:Y:S01]  /*7fb0*/  IMAD.U32 R49, R41.reuse, 0x10000, RZ ;  /* 0x0001000029317824 */ /* 0x040fe200078e00ff */
[----:B------:R-:W-:Y:S01]  /*7fc0*/  LOP3.LUT R41, R41, 0xffff0000, RZ, 0xc0, !PT ;  /* 0xffff000029297812 */ /* 0x000fe200078ec0ff */
[C---:B------:R-:W-:Y:S01]  /*7fd0*/  IMAD.U32 R48, R36.reuse, 0x10000, RZ ;  /* 0x0001000024307824 */ /* 0x040fe200078e00ff */
[----:B------:R-:W-:-:S02]  /*7fe0*/  LOP3.LUT R36, R36, 0xffff0000, RZ, 0xc0, !PT ;  /* 0xffff000024247812 */ /* 0x000fc400078ec0ff */
[----:B------:R-:W-:Y:S01]  /*7ff0*/  PRMT R38, R224, 0x5432, R38 ;  /* 0x00005432e0267816 */ /* 0x000fe20000000026 */
        /* <DEDUP_REMOVED lines=8> */
[C---:B------:R-:W-:Y:S01]  /*8080*/  IMAD.U32 R48, R42.reuse, 0x10000, RZ ;  /* 0x000100002a307824 */ /* 0x040fe200078e00ff */
[----:B------:R-:W-:Y:S01]  /*8090*/  LOP3.LUT R42, R42, 0xffff0000, RZ, 0xc0, !PT ;  /* 0xffff00002a2a7812 */ /* 0x000fe200078ec0ff */
[C---:B------:R-:W-:Y:S01]  /*80a0*/  IMAD.U32 R40, R50.reuse, 0x10000, RZ ;  /* 0x0001000032287824 */ /* 0x040fe200078e00ff */
[----:B------:R-:W-:Y:S01]  /*80b0*/  LOP3.LUT R50, R50, 0xffff0000, RZ, 0xc0, !PT ;  /* 0xffff000032327812 */ /* 0x000fe200078ec0ff */
[C---:B------:R-:W-:Y:S01]  /*80c0*/  IMAD.U32 R41, R38.reuse, 0x10000, RZ ;  /* 0x0001000026297824 */ /* 0x040fe200078e00ff */
[----:B------:R-:W-:Y:S01]  /*80d0*/  LOP3.LUT R38, R38, 0xffff0000, RZ, 0xc0, !PT ;  /* 0xffff000026267812 */ /* 0x000fe200078ec0ff */
[----:B------:R-:W-:Y:S01]  /*80e0*/  FMUL.FTZ R43, R48, R40 ;  /* 0x00000028302b7220 */ /* 0x000fe20000410000 */
[----:B------:R-:W-:-:S02]  /*80f0*/  IMAD.U32 R39, R14, 0x10000, RZ ;  /* 0x000100000e277824 */ /* 0x000fc400078e00ff */
[-C--:B------:R-:W-:Y:S01]  /*8100*/  FMUL.FTZ R48, R48, R41.reuse ;  /* 0x0000002930307220 */ /* 0x080fe20000410000 */
[----:B------:R-:W-:Y:S01]  /*8110*/  LOP3.LUT R14, R14, 0xffff0000, RZ, 0xc0, !PT ;  /* 0xffff00000e0e7812 */ /* 0x000fe200078ec0ff */
[C---:B------:R-:W-:Y:S02]  /*8120*/  FFMA.FTZ R43, R39.reuse, R41, -R43 ;  /* 0x00000029272b7223 */ /* 0x040fe4000001082b */
[----:B------:R-:W-:Y:S01]  /*8130*/  FFMA.FTZ R48, R39, R40, R48 ;  /* 0x0000002827307223 */ /* 0x000fe20000010030 */
[C---:B------:R-:W-:Y:S01]  /*8140*/  FMUL.FTZ R39, R42.reuse, R50 ;  /* 0x000000322a277220 */ /* 0x040fe20000410000 */
[----:B------:R-:W-:Y:S01]  /*8150*/  FMUL.FTZ R42, R42, R38 ;  /* 0x000000262a2a7220 */ /* 0x000fe20000410000 */
[----:B------:R-:W-:Y:S02]  /*8160*/  F2FP.BF16.F32.PACK_AB R55, R55, R82 ;  /* 0x000000523737723e */ /* 0x000fe400000010ff */
[C---:B------:R-:W-:Y:S01]  /*8170*/  FFMA.FTZ R39, R14.reuse, R38, -R39 ;  /* 0x000000260e277223 */ /* 0x040fe20000010827 */
[----:B------:R-:W-:Y:S01]  /*8180*/  FFMA.FTZ R42, R14, R50, R42 ;  /* 0x000000320e2a7223 */ /* 0x000fe2000001002a */
[----:B------:R-:W-:-:S02]  /*8190*/  F2FP.BF16.F32.PACK_AB R37, R37, R156 ;  /* 0x0000009c2525723e */ /* 0x000fc400000010ff */
        /* <DEDUP_REMOVED lines=12> */
.L_x_1659:
[----:B------:R-:W-:Y:S05]  /*8260*/  BSYNC B3 ;  /* 0x0000000000037941 */ /* 0x000fea0003800000 */
.L_x_1658:
[----:B------:R-:W-:Y:S01]  /*8270*/  @!P4 IMAD.WIDE R36, R54, 0x2, R120 ;  /* 0x000000023624c825 */ /* 0x000fe200078e0278 */
[----:B--2---:R4:W-:Y:S04]  /*8280*/  ST.E.128 desc[UR60][R52.64], R12 ;  /* 0x0000000c34007985 */ /* 0x0049e8000c101d3c */
[----:B---3--:R4:W-:Y:S02]  /*8290*/  @!P4 ST.E.128 desc[UR60][R36.64], R40 ;  /* 0x000000282400c985 */ /* 0x0089e4000c101d3c */
.L_x_1657:
[----:B------:R-:W-:Y:S05]  /*82a0*/  BSYNC B2 ;  /* 0x0000000000027941 */ /* 0x000fea0003800000 */
.L_x_1656:
        /* <DEDUP_REMOVED lines=27> */
[--C-:B------:R-:W-:Y:S01]  /*8460*/  SHF.R.U64 R11, R32, 0x10, R33.reuse ;  /* 0x00000010200b7819 */ /* 0x100fe20000001221 */
[----:B--2---:R-:W-:Y:S01]  /*8470*/  IMAD.U32 R43, R13, 0x10000, RZ ;  /* 0x000100000d2b7824 */ /* 0x004fe200078e00ff */
[----:B------:R-:W-:Y:S01]  /*8480*/  SHF.R.U32.HI R32, RZ, 0x10, R33 ;  /* 0x00000010ff207819 */ /* 0x000fe20000011621 */
[----:B---3--:R-:W-:Y:S01]  /*8490*/  IMAD.U32 R51, R39, 0x10000, RZ ;  /* 0x0001000027337824 */ /* 0x008fe200078e00ff */
[----:B------:R-:W-:Y:S01]  /*84a0*/  SHF.R.U64 R33, R34, 0x10, R35 ;  /* 0x0000001022217819 */ /* 0x000fe20000001223 */
[----:B------:R-:W-:Y:S01]  /*84b0*/  IMAD.U32 R50, R15, 0x10000, RZ ;  /* 0x000100000f327824 */ /* 0x000fe200078e00ff */
[--C-:B------:R-:W-:Y:S01]  /*84c0*/  SHF.R.U64 R34, R44, 0x10, R45.reuse ;  /* 0x000000102c227819 */ /* 0x100fe2000000122d */
[----:B------:R-:W-:Y:S01]  /*84d0*/  IMAD.U32 R52, R38, 0x10000, RZ ;  /* 0x0001000026347824 */ /* 0x000fe200078e00ff */
[----:B------:R-:W-:Y:S01]  /*84e0*/  SHF.R.U32.HI R44, RZ, 0x10, R45 ;  /* 0x00000010ff2c7819 */ /* 0x000fe2000001162d */
[----:B------:R-:W-:Y:S01]  /*84f0*/  IMAD.U32 R49, R14, 0x10000, RZ ;  /* 0x000100000e317824 */ /* 0x000fe200078e00ff */
[----:B------:R-:W-:-:S02]  /*8500*/  SHF.R.U64 R42, R46, 0x10, R47 ;  /* 0x000000102e2a7819 */ /* 0x000fc4000000122f */
[----:B------:R-:W-:Y:S02]  /*8510*/  PRMT R44, R212, 0x5432, R44 ;  /* 0x00005432d42c7816 */ /* 0x000fe4000000002c */
[----:B------:R-:W-:Y:S01]  /*8520*/  SHF.R.U32.HI R46, RZ, 0x10, R47 ;  /* 0x00000010ff2e7819 */ /* 0x000fe2000001162f */
[C---:B------:R-:W-:Y:S01]  /*8530*/  IMAD.U32 R47, R37.reuse, 0x10000, RZ ;  /* 0x00010000252f7824 */ /* 0x040fe200078e00ff */
[----:B------:R-:W-:Y:S01]  /*8540*/  PRMT R32, R210, 0x5432, R32 ;  /* 0x00005432d2207816 */ /* 0x000fe20000000020 */
[----:B------:R-:W-:Y:S01]  /*8550*/  IMAD.U32 R53, R44, 0x10000, RZ ;  /* 0x000100002c357824 */ /* 0x000fe200078e00ff */
[----:B------:R-:W-:Y:S01]  /*8560*/  LOP3.LUT R48, R37, 0xffff0000, RZ, 0xc0, !PT ;  /* 0xffff000025307812 */ /* 0x000fe200078ec0ff */
[----:B------:R-:W-:Y:S01]  /*8570*/  IMAD.U32 R37, R36, 0x10000, RZ ;  /* 0x0001000024257824 */ /* 0x000fe200078e00ff */
[----:B------:R-:W-:Y:S01]  /*8580*/  PRMT R55, R211, 0x5410, R42 ;  /* 0x00005410d3377816 */ /* 0x000fe2000000002a */
[----:B------:R-:W-:Y:S01]  /*8590*/  IMAD.U32 R54, R32, 0x10000, RZ ;  /* 0x0001000020367824 */ /* 0x000fe200078e00ff */
[----:B------:R-:W-:Y:S01]  /*85a0*/  LOP3.LUT R44, R44, 0xffff0000, RZ, 0xc0, !PT ;  /* 0xffff00002c2c7812 */ /* 0x000fe200078ec0ff */
[CC--:B------:R-:W-:Y:S01]  /*85b0*/  FMUL.FTZ R42, R47.reuse, R53.reuse ;  /* 0x000000352f2a7220 */ /* 0x0c0fe20000410000 */
[----:B------:R-:W-:Y:S01]  /*85c0*/  SHF.R.U32.HI R35, RZ, 0x10, R35 ;  /* 0x00000010ff237819 */ /* 0x000fe20000011623 */
[-C--:B------:R-:W-:Y:S01]  /*85d0*/  FMUL.FTZ R47, R47, R54.reuse ;  /* 0x000000362f2f7220 */ /* 0x080fe20000410000 */
[----:B------:R-:W-:Y:S01]  /*85e0*/  PRMT R46, R211, 0x5432, R46 ;  /* 0x00005432d32e7816 */ /* 0x000fe2000000002e */
[----:B------:R-:W-:Y:S01]  /*85f0*/  FFMA.FTZ R42, R43, R54, -R42 ;  /* 0x000000362b2a7223 */ /* 0x000fe2000001082a */
[----:B------:R-:W-:Y:S01]  /*8600*/  LOP3.LUT R32, R32, 0xffff0000, RZ, 0xc0, !PT ;  /* 0xffff000020207812 */ /* 0x000fe200078ec0ff */
[----:B------:R-:W-:Y:S01]  /*8610*/  FMUL.FTZ R80, R48, R44 ;  /* 0x0000002c30507220 */ /* 0x000fe20000410000 */
[----:B------:R-:W-:Y:S01]  /*8620*/  LOP3.LUT R45, R13, 0xffff0000, RZ, 0xc0, !PT ;  /* 0xffff00000d2d7812 */ /* 0x000fe200078ec0ff */
[----:B------:R-:W-:Y:S01]  /*8630*/  IMAD.U32 R54, R46, 0x10000, RZ ;  /* 0x000100002e367824 */ /* 0x000fe200078e00ff */
[----:B------:R-:W-:Y:S01]  /*8640*/  PRMT R35, R209, 0x5432, R35 ;  /* 0x00005432d1237816 */ /* 0x000fe20000000023 */
[-C--:B------:R-:W-:Y:S01]  /*8650*/  FMUL.FTZ R48, R48, R32.reuse ;  /* 0x0000002030307220 */ /* 0x080fe20000410000 */
[----:B------:R-:W-:Y:S01]  /*8660*/  LOP3.LUT R39, R39, 0xffff0000, RZ, 0xc0, !PT ;  /* 0xffff000027277812 */ /* 0x000fe200078ec0ff */
[----:B------:R-:W-:Y:S01]  /*8670*/  FFMA.FTZ R47, R43, R53, R47 ;  /* 0x000000352b2f7223 */ /* 0x000fe2000001002f */
[----:B------:R-:W-:Y:S01]  /*8680*/  LOP3.LUT R46, R46, 0xffff0000, RZ, 0xc0, !PT ;  /* 0xffff00002e2e7812 */ /* 0x000fe200078ec0ff */
[----:B------:R-:W-:Y:S01]  /*8690*/  FFMA.FTZ R80, R45, R32, -R80 ;  /* 0x000000202d507223 */ /* 0x000fe20000010850 */
[----:B------:R-:W-:Y:S01]  /*86a0*/  PRMT R34, R212, 0x5410, R34 ;  /* 0x00005410d4227816 */ /* 0x000fe20000000022 */
[----:B------:R-:W-:Y:S01]  /*86b0*/  IMAD.U32 R43, R35, 0x10000, RZ ;  /* 0x00010000232b7824 */ /* 0x000fe200078e00ff */
[----:B------:R-:W-:Y:S01]  /*86c0*/  PRMT R11, R210, 0x5410, R11 ;  /* 0x00005410d20b7816 */ /* 0x000fe2000000000b */
[----:B------:R-:W-:Y:S01]  /*86d0*/  FMUL.FTZ R32, R51, R54 ;  /* 0x0000003633207220 */ /* 0x000fe20000410000 */
[----:B------:R-:W-:Y:S01]  /*86e0*/  LOP3.LUT R15, R15, 0xffff0000, RZ, 0xc0, !PT ;  /* 0xffff00000f0f7812 */ /* 0x000fe200078ec0ff */
[----:B------:R-:W-:Y:S01]  /*86f0*/  FFMA.FTZ R48, R45, R44, R48 ;  /* 0x0000002c2d307223 */ /* 0x000fe20000010030 */
[----:B------:R-:W-:Y:S01]  /*8700*/  LOP3.LUT R35, R35, 0xffff0000, RZ, 0xc0, !PT ;  /* 0xffff000023237812 */ /* 0x000fe200078ec0ff */
[----:B------:R-:W-:Y:S01]  /*8710*/  FMUL.FTZ R45, R39, R46 ;  /* 0x0000002e272d7220 */ /* 0x000fe20000410000 */
[-C--:B------:R-:W-:Y:S01]  /*8720*/  FMUL.FTZ R51, R51, R43.reuse ;  /* 0x0000002b33337220 */ /* 0x080fe20000410000 */
[----:B------:R-:W-:Y:S01]  /*8730*/  FFMA.FTZ R32, R50, R43, -R32 ;  /* 0x0000002b32207223 */ /* 0x000fe20000010820 */
[----:B------:R-:W-:-:S02]  /*8740*/  IMAD.U32 R44, R34, 0x10000, RZ ;  /* 0x00010000222c7824 */ /* 0x000fc400078e00ff */
[-C--:B------:R-:W-:Y:S01]  /*8750*/  FMUL.FTZ R39, R39, R35.reuse ;  /* 0x0000002327277220 */ /* 0x080fe20000410000 */
[----:B------:R-:W-:Y:S02]  /*8760*/  IMAD.U32 R43, R11, 0x10000, RZ ;  /* 0x000100000b2b7824 */ /* 0x000fe400078e00ff */
[C---:B------:R-:W-:Y:S01]  /*8770*/  FFMA.FTZ R45, R15.reuse, R35, -R45 ;  /* 0x000000230f2d7223 */ /* 0x040fe2000001082d */
[----:B------:R-:W-:Y:S01]  /*8780*/  LOP3.LUT R36, R36, 0xffff0000, RZ, 0xc0, !PT ;  /* 0xffff000024247812 */ /* 0x000fe200078ec0ff */
[----:B------:R-:W-:Y:S01]  /*8790*/  IMAD.U32 R13, R12, 0x10000, RZ ;  /* 0x000100000c0d7824 */ /* 0x000fe200078e00ff */
[----:B------:R-:W-:Y:S01]  /*87a0*/  LOP3.LUT R34, R34, 0xffff0000, RZ, 0xc0, !PT ;  /* 0xffff000022227812 */ /* 0x000fe200078ec0ff */
[----:B------:R-:W-:Y:S01]  /*87b0*/  FFMA.FTZ R39, R15, R46, R39 ;  /* 0x0000002e0f277223 */ /* 0x000fe20000010027 */
[----:B------:R-:W-:Y:S01]  /*87c0*/  LOP3.LUT R35, R11, 0xffff0000, RZ, 0xc0, !PT ;  /* 0xffff00000b237812 */ /* 0x000fe200078ec0ff */
[C---:B------:R-:W-:Y:S01]  /*87d0*/  FMUL.FTZ R11, R37.reuse, R44 ;  /* 0x0000002c250b7220 */ /* 0x040fe20000410000 */
[-C--:B------:R-:W-:Y:S01]  /*87e0*/  FMUL.FTZ R37, R37, R43.reuse ;  /* 0x0000002b25257220 */ /* 0x080fe20000410000 */
[----:B------:R-:W-:Y:S01]  /*87f0*/  LOP3.LUT R12, R12, 0xffff0000, RZ, 0xc0, !PT ;  /* 0xffff00000c0c7812 */ /* 0x000fe200078ec0ff */
[----:B------:R-:W-:Y:S01]  /*8800*/  FMUL.FTZ R15, R36, R34 ;  /* 0x00000022240f7220 */ /* 0x000fe20000410000 */
[----:B------:R-:W-:Y:S01]  /*8810*/  PRMT R33, R209, 0x5410, R33 ;  /* 0x00005410d1217816 */ /* 0x000fe20000000021 */
[C---:B------:R-:W-:Y:S01]  /*8820*/  FFMA.FTZ R11, R13.reuse, R43, -R11 ;  /* 0x0000002b0d0b7223 */ /* 0x040fe2000001080b */
[----:B------:R-:W-:Y:S01]  /*8830*/  FFMA.FTZ R37, R13, R44, R37 ;  /* 0x0000002c0d257223 */ /* 0x000fe20000010025 */
[C---:B------:R-:W-:Y:S01]  /*8840*/  IMAD.U32 R13, R55.reuse, 0x10000, RZ ;  /* 0x00010000370d7824 */ /* 0x040fe200078e00ff */
[----:B------:R-:W-:Y:S01]  /*8850*/  LOP3.LUT R38, R38, 0xffff0000, RZ, 0xc0, !PT ;  /* 0xffff000026267812 */ /* 0x000fe200078ec0ff */
[-C--:B------:R-:W-:Y:S01]  /*8860*/  FMUL.FTZ R36, R36, R35.reuse ;  /* 0x0000002324247220 */ /* 0x080fe20000410000 */
[----:B------:R-:W-:Y:S01]  /*8870*/  LOP3.LUT R55, R55, 0xffff0000, RZ, 0xc0, !PT ;  /* 0xffff000037377812 */ /* 0x000fe200078ec0ff */
[C---:B------:R-:W-:Y:S01]  /*8880*/  FFMA.FTZ R15, R12.reuse, R35, -R15 ;  /* 0x000000230c0f7223 */ /* 0x040fe2000001080f */
[C---:B------:R-:W-:Y:S01]  /*8890*/  IMAD.U32 R35, R33.reuse, 0x10000, RZ ;  /* 0x0001000021237824 */ /* 0x040fe200078e00ff */
[----:B------:R-:W-:Y:S01]  /*88a0*/  LOP3.LUT R33, R33, 0xffff0000, RZ, 0xc0, !PT ;  /* 0xffff000021217812 */ /* 0x000fe200078ec0ff */
[----:B------:R-:W-:Y:S01]  /*88b0*/  FFMA.FTZ R36, R12, R34, R36 ;  /* 0x000000220c247223 */ /* 0x000fe20000010024 */
[----:B------:R-:W-:Y:S01]  /*88c0*/  LOP3.LUT R14, R14, 0xffff0000, RZ, 0xc0, !PT ;  /* 0xffff00000e0e7812 */ /* 0x000fe200078ec0ff */
[----:B------:R-:W-:Y:S01]  /*88d0*/  FMUL.FTZ R12, R52, R13 ;  /* 0x0000000d340c7220 */ /* 0x000fe20000410000 */
[C---:B------:R-:W-:Y:S01]  /*88e0*/  FMUL.FTZ R34, R38.reuse, R55 ;  /* 0x0000003726227220 */ /* 0x040fe20000410000 */
[----:B------:R-:W-:Y:S01]  /*88f0*/  FMUL.FTZ R38, R38, R33 ;  /* 0x0000002126267220 */ /* 0x000fe20000410000 */
[-C--:B------:R-:W-:Y:S01]  /*8900*/  FMUL.FTZ R52, R52, R35.reuse ;  /* 0x0000002334347220 */ /* 0x080fe20000410000 */
[----:B------:R-:W-:Y:S01]  /*8910*/  FFMA.FTZ R12, R49, R35, -R12 ;  /* 0x00000023310c7223 */ /* 0x000fe2000001080c */
[C---:B------:R-:W-:Y:S01]  /*8920*/  FFMA.FTZ R33, R14.reuse, R33, -R34 ;  /* 0x000000210e217223 */ /* 0x040fe20000010822 */
[----:B------:R-:W-:Y:S01]  /*8930*/  FFMA.FTZ R55, R14, R55, R38 ;  /* 0x000000370e377223 */ /* 0x000fe20000010026 */
[----:B------:R-:W-:Y:S01]  /*8940*/  F2FP.BF16.F32.PACK_AB R14, R15, R11 ;  /* 0x0000000b0f0e723e */ /* 0x000fe200000010ff */
        /* <DEDUP_REMOVED lines=13> */
.L_x_1661:
[----:B------:R-:W-:Y:S05]  /*8a20*/  BSYNC B2 ;  /* 0x0000000000027941 */ /* 0x000fea0003800000 */
.L_x_1660:
[----:B--2---:R2:W-:Y:S04]  /*8a30*/  ST.E.128 desc[UR60][R40.64], R12 ;  /* 0x0000000c28007985 */ /* 0x0045e8000c101d3c */
[----:B---3--:R2:W-:Y:S02]  /*8a40*/  @!P4 ST.E.128 desc[UR60][R120.64], R36 ;  /* 0x000000247800c985 */ /* 0x0085e4000c101d3c */
.L_x_1651:
[----:B------:R-:W-:Y:S05]  /*8a50*/  BSYNC B1 ;  /* 0x0000000000017941 */ /* 0x000fea0003800000 */
.L_x_1650:
[----:B------:R-:W-:-:S03]  /*8a60*/  UMOV UR4, 0xffffffff ;  /* 0xffffffff00047882 */ /* 0x000fc60000000000 */
[----:B------:R-:W-:Y:S05]  /*8a70*/  BRA.DIV UR4, `(.L_x_1662) ;  /* 0x00000202049c7947 */ /* 0x000fea000b800000 */
[----:B0-----:R-:W0:Y:S04]  /*8a80*/  SHFL.IDX PT, R115, R115, 0x1, 0x1c1f ;  /* 0x003c1f0073737f89 */ /* 0x001e2800000e0000 */
[----:B------:R-:W0:Y:S02]  /*8a90*/  SHFL.IDX PT, R116, R116, 0x1, 0x1c1f ;  /* 0x003c1f0074747f89 */ /* 0x000e2400000e0000 */
.L_x_2022:
[----:B------:R-:W-:Y:S05]  /*8aa0*/  @P5 BRA `(.L_x_1619) ;  /* 0x0000001c00b05947 */ /* 0x000fea0003800000 */
[----:B------:R-:W-:Y:S01]  /*8ab0*/  ISETP.NE.AND P4, PT, R8, RZ, PT ;  /* 0x000000ff0800720c */ /* 0x000fe20003f85270 */
[----:B------:R-:W-:Y:S01]  /*8ac0*/  BSSY B1, `(.L_x_1663) ;  /* 0x000007e000017945 */ /* 0x000fe20003800000 */
[----:B0-2-4-:R-:W-:Y:S02]  /*8ad0*/  IMAD.MOV.U32 R36, RZ, RZ, R116 ;  /* 0x000000ffff247224 */ /* 0x015fe400078e0074 */
[----:B------:R-:W-:-:S09]  /*8ae0*/  IMAD.MOV.U32 R37, RZ, RZ, R115 ;  /* 0x000000ffff257224 */ /* 0x000fd200078e0073 */
[----:B------:R-:W-:Y:S05]  /*8af0*/  @!P4 BRA `(.L_x_1664) ;  /* 0x0000000400e8c947 */ /* 0x000fea0003800000 */
[----:B---3--:R-:W-:Y:S01]  /*8b00*/  SEL R11, R125, R131, !P3 ;  /* 0x000000837d0b7207 */ /* 0x008fe20005800000 */
[----:B------:R-:W-:Y:S01]  /*8b10*/  BSSY B2, `(.L_x_1665) ;  /* 0x0000076000027945 */ /* 0x000fe20003800000 */
[C---:B------:R-:W-:Y:S02]  /*8b20*/  LEA R38, P5, R5.reuse, R116, 0x1 ;  /* 0x0000007405267211 */ /* 0x040fe400078a08ff */
[----:B------:R-:W-:Y:S02]  /*8b30*/  SHF.R.S32.HI R12, RZ, 0x1f, R11 ;  /* 0x0000001fff0c7819 */ /* 0x000fe4000001140b */
        /* <DEDUP_REMOVED lines=29> */
[----:B------:R-:W-:Y:S01]  /*8d10*/  PRMT R76, R204, 0x5432, R76 ;  /* 0x00005432cc4c7816 */ /* 0x000fe2000000004c */
[----:B------:R-:W-:Y:S01]  /*8d20*/  IMAD.U32 R52, R34, 0x10000, RZ ;  /* 0x0001000022347824 */ /* 0x000fe200078e00ff */
[----:B------:R-:W-:Y:S01]  /*8d30*/  PRMT R64, R189, 0x5432, R64 ;  /* 0x00005432bd407816 */ /* 0x000fe20000000040 */
[----:B------:R-:W-:Y:S01]  /*8d40*/  IMAD.U32 R49, R14, 0x10000, RZ ;  /* 0x000100000e317824 */ /* 0x000fe200078e00ff */
[----:B------:R-:W-:Y:S01]  /*8d50*/  SHF.R.U64 R44, R78, 0x10, R79 ;  /* 0x000000104e2c7819 */ /* 0x000fe2000000124f */
[----:B------:R-:W-:Y:S01]  /*8d60*/  IMAD.U32 R54, R76, 0x10000, RZ ;  /* 0x000100004c367824 */ /* 0x000fe200078e00ff */
[----:B------:R-:W-:Y:S01]  /*8d70*/  SHF.R.U64 R42, R66, 0x10, R67 ;  /* 0x00000010422a7819 */ /* 0x000fe20000001243 */
[----:B------:R-:W-:Y:S01]  /*8d80*/  IMAD.U32 R80, R64, 0x10000, RZ ;  /* 0x0001000040507824 */ /* 0x000fe200078e00ff */
[----:B------:R-:W-:Y:S01]  /*8d90*/  SHF.R.U32.HI R78, RZ, 0x10, R79 ;  /* 0x00000010ff4e7819 */ /* 0x000fe2000001164f */
[----:B------:R-:W-:Y:S01]  /*8da0*/  FMUL.FTZ R82, R47, R54 ;  /* 0x000000362f527220 */ /* 0x000fe20000410000 */
[----:B------:R-:W-:-:S02]  /*8db0*/  SHF.R.U32.HI R66, RZ, 0x10, R67 ;  /* 0x00000010ff427819 */ /* 0x000fc40000011643 */
[----:B------:R-:W-:Y:S01]  /*8dc0*/  LOP3.LUT R48, R33, 0xffff0000, RZ, 0xc0, !PT ;  /* 0xffff000021307812 */ /* 0x000fe200078ec0ff */
[----:B------:R-:W-:Y:S01]  /*8dd0*/  IMAD.U32 R33, R32, 0x10000, RZ ;  /* 0x0001000020217824 */ /* 0x000fe200078e00ff */
[----:B------:R-:W-:Y:S01]  /*8de0*/  LOP3.LUT R53, R76, 0xffff0000, RZ, 0xc0, !PT ;  /* 0xffff00004c357812 */ /* 0x000fe200078ec0ff */
[-C--:B------:R-:W-:Y:S01]  /*8df0*/  FMUL.FTZ R76, R47, R80.reuse ;  /* 0x000000502f4c7220 */ /* 0x080fe20000410000 */
[----:B------:R-:W-:Y:S02]  /*8e00*/  PRMT R78, R200, 0x5432, R78 ;  /* 0x00005432c84e7816 */ /* 0x000fe4000000004e */
[----:B------:R-:W-:Y:S01]  /*8e10*/  PRMT R66, R153, 0x5432, R66 ;  /* 0x0000543299427816 */ /* 0x000fe20000000042 */
[----:B------:R-:W-:Y:S01]  /*8e20*/  FMUL.FTZ R67, R48, R53 ;  /* 0x0000003530437220 */ /* 0x000fe20000410000 */
[----:B------:R-:W-:Y:S01]  /*8e30*/  LOP3.LUT R65, R64, 0xffff0000, RZ, 0xc0, !PT ;  /* 0xffff000040417812 */ /* 0x000fe200078ec0ff */
[----:B------:R-:W-:Y:S01]  /*8e40*/  IMAD.U32 R55, R78, 0x10000, RZ ;  /* 0x000100004e377824 */ /* 0x000fe200078e00ff */
[----:B------:R-:W-:Y:S01]  /*8e50*/  LOP3.LUT R46, R13, 0xffff0000, RZ, 0xc0, !PT ;  /* 0xffff00000d2e7812 */ /* 0x000fe200078ec0ff */
[----:B------:R-:W-:Y:S01]  /*8e60*/  IMAD.U32 R47, R66, 0x10000, RZ ;  /* 0x00010000422f7824 */ /* 0x000fe200078e00ff */
[----:B------:R-:W-:Y:S01]  /*8e70*/  PRMT R204, R204, 0x5410, R43 ;  /* 0x00005410cccc7816 */ /* 0x000fe2000000002b */
[C---:B------:R-:W-:Y:S01]  /*8e80*/  FFMA.FTZ R43, R45.reuse, R80, -R82 ;  /* 0x000000502d2b7223 */ /* 0x040fe20000010852 */
[----:B------:R-:W-:Y:S01]  /*8e90*/  FFMA.FTZ R45, R45, R54, R76 ;  /* 0x000000362d2d7223 */ /* 0x000fe2000001004c */
[----:B------:R-:W-:Y:S01]  /*8ea0*/  LOP3.LUT R35, R35, 0xffff0000, RZ, 0xc0, !PT ;  /* 0xffff000023237812 */ /* 0x000fe200078ec0ff */
[-C--:B------:R-:W-:Y:S01]  /*8eb0*/  FMUL.FTZ R77, R48, R65.reuse ;  /* 0x00000041304d7220 */ /* 0x080fe20000410000 */
[----:B------:R-:W-:Y:S01]  /*8ec0*/  LOP3.LUT R54, R78, 0xffff0000, RZ, 0xc0, !PT ;  /* 0xffff00004e367812 */ /* 0x000fe200078ec0ff */
[----:B------:R-:W-:Y:S01]  /*8ed0*/  FFMA.FTZ R48, R46, R65, -R67 ;  /* 0x000000412e307223 */ /* 0x000fe20000010843 */
[----:B------:R-:W-:Y:S01]  /*8ee0*/  LOP3.LUT R64, R66, 0xffff0000, RZ, 0xc0, !PT ;  /* 0xffff000042407812 */ /* 0x000fe200078ec0ff */
[----:B------:R-:W-:Y:S01]  /*8ef0*/  FMUL.FTZ R65, R51, R55 ;  /* 0x0000003733417220 */ /* 0x000fe20000410000 */
[----:B------:R-:W-:Y:S01]  /*8f00*/  PRMT R11, R189, 0x5410, R11 ;  /* 0x00005410bd0b7816 */ /* 0x000fe2000000000b */
[-C--:B------:R-:W-:Y:S01]  /*8f10*/  FMUL.FTZ R76, R51, R47.reuse ;  /* 0x0000002f334c7220 */ /* 0x080fe20000410000 */
[----:B------:R-:W-:Y:S01]  /*8f20*/  LOP3.LUT R15, R15, 0xffff0000, RZ, 0xc0, !PT ;  /* 0xffff00000f0f7812 */ /* 0x000fe200078ec0ff */
[C---:B------:R-:W-:Y:S01]  /*8f30*/  FMUL.FTZ R78, R35.reuse, R54 ;  /* 0x00000036234e7220 */ /* 0x040fe20000410000 */
[----:B------:R-:W-:Y:S01]  /*8f40*/  FMUL.FTZ R80, R35, R64 ;  /* 0x0000004023507220 */ /* 0x000fe20000410000 */
[----:B------:R-:W-:Y:S01]  /*8f50*/  LOP3.LUT R32, R32, 0xffff0000, RZ, 0xc0, !PT ;  /* 0xffff000020207812 */ /* 0x000fe200078ec0ff */
[----:B------:R-:W-:Y:S01]  /*8f60*/  FFMA.FTZ R47, R50, R47, -R65 ;  /* 0x0000002f322f7223 */ /* 0x000fe20000010841 */
[----:B------:R-:W-:Y:S01]  /*8f70*/  LOP3.LUT R35, R204, 0xffff0000, RZ, 0xc0, !PT ;  /* 0xffff0000cc237812 */ /* 0x000fe200078ec0ff */
[----:B------:R-:W-:Y:S01]  /*8f80*/  FFMA.FTZ R50, R50, R55, R76 ;  /* 0x0000003732327223 */ /* 0x000fe2000001004c */
[----:B------:R-:W-:Y:S01]  /*8f90*/  IMAD.U32 R66, R204, 0x10000, RZ ;  /* 0x00010000cc427824 */ /* 0x000fe200078e00ff */
[C---:B------:R-:W-:Y:S01]  /*8fa0*/  LOP3.LUT R51, R11.reuse, 0xffff0000, RZ, 0xc0, !PT ;  /* 0xffff00000b337812 */ /* 0x040fe200078ec0ff */
[----:B------:R-:W-:-:S02]  /*8fb0*/  IMAD.U32 R76, R11, 0x10000, RZ ;  /* 0x000100000b4c7824 */ /* 0x000fc400078e00ff */
[----:B------:R-:W-:Y:S01]  /*8fc0*/  FFMA.FTZ R46, R46, R53, R77 ;  /* 0x000000352e2e7223 */ /* 0x000fe2000001004d */
[C---:B------:R-:W-:Y:S01]  /*8fd0*/  IMAD.U32 R13, R12.reuse, 0x10000, RZ ;  /* 0x000100000c0d7824 */ /* 0x040fe200078e00ff */
[----:B------:R-:W-:Y:S01]  /*8fe0*/  LOP3.LUT R12, R12, 0xffff0000, RZ, 0xc0, !PT ;  /* 0xffff00000c0c7812 */ /* 0x000fe200078ec0ff */
[----:B------:R-:W-:Y:S01]  /*8ff0*/  FFMA.FTZ R64, R15, R64, -R78 ;  /* 0x000000400f407223 */ /* 0x000fe2000001084e */
[----:B------:R-:W-:Y:S01]  /*9000*/  PRMT R44, R200, 0x5410, R44 ;  /* 0x00005410c82c7816 */ /* 0x000fe2000000002c */
[----:B------:R-:W-:Y:S01]  /*9010*/  FMUL.FTZ R78, R33, R66 ;  /* 0x00000042214e7220 */ /* 0x000fe20000410000 */
[C---:B------:R-:W-:Y:S01]  /*9020*/  FMUL.FTZ R53, R32.reuse, R35 ;  /* 0x0000002320357220 */ /* 0x040fe20000410000 */
[----:B------:R-:W-:Y:S01]  /*9030*/  PRMT R42, R153, 0x5410, R42 ;  /* 0x00005410992a7816 */ /* 0x000fe2000000002a */
[-C--:B------:R-:W-:Y:S01]  /*9040*/  FMUL.FTZ R33, R33, R76.reuse ;  /* 0x0000004c21217220 */ /* 0x080fe20000410000 */
[-C--:B------:R-:W-:Y:S01]  /*9050*/  FMUL.FTZ R65, R32, R51.reuse ;  /* 0x0000003320417220 */ /* 0x080fe20000410000 */
[----:B------:R-:W-:Y:S01]  /*9060*/  LOP3.LUT R34, R34, 0xffff0000, RZ, 0xc0, !PT ;  /* 0xffff000022227812 */ /* 0x000fe200078ec0ff */
[C---:B------:R-:W-:Y:S01]  /*9070*/  FFMA.FTZ R11, R13.reuse, R76, -R78 ;  /* 0x0000004c0d0b7223 */ /* 0x040fe2000001084e */
[----:B------:R-:W-:Y:S01]  /*9080*/  FFMA.FTZ R32, R12, R51, -R53 ;  /* 0x000000330c207223 */ /* 0x000fe20000010835 */
[C---:B------:R-:W-:Y:S01]  /*9090*/  LOP3.LUT R55, R44.reuse, 0xffff0000, RZ, 0xc0, !PT ;  /* 0xffff00002c377812 */ /* 0x040fe200078ec0ff */
[----:B------:R-:W-:Y:S01]  /*90a0*/  FFMA.FTZ R13, R13, R66, R33 ;  /* 0x000000420d0d7223 */ /* 0x000fe20000010021 */
[----:B------:R-:W-:Y:S01]  /*90b0*/  IMAD.U32 R53, R44, 0x10000, RZ ;  /* 0x000100002c357824 */ /* 0x000fe200078e00ff */
[C---:B------:R-:W-:Y:S01]  /*90c0*/  LOP3.LUT R51, R42.reuse, 0xffff0000, RZ, 0xc0, !PT ;  /* 0xffff00002a337812 */ /* 0x040fe200078ec0ff */
[----:B------:R-:W-:-:S02]  /*90d0*/  IMAD.U32 R33, R42, 0x10000, RZ ;  /* 0x000100002a217824 */ /* 0x000fc400078e00ff */
[----:B------:R-:W-:Y:S01]  /*90e0*/  FFMA.FTZ R12, R12, R35, R65 ;  /* 0x000000230c0c7223 */ /* 0x000fe20000010041 */
[----:B------:R-:W-:Y:S01]  /*90f0*/  LOP3.LUT R14, R14, 0xffff0000, RZ, 0xc0, !PT ;  /* 0xffff00000e0e7812 */ /* 0x000fe200078ec0ff */
[----:B------:R-:W-:Y:S01]  /*9100*/  FMUL.FTZ R42, R52, R53 ;  /* 0x00000035342a7220 */ /* 0x000fe20000410000 */
[----:B------:R-:W-:Y:S01]  /*9110*/  FMUL.FTZ R35, R34, R55 ;  /* 0x0000003722237220 */ /* 0x000fe20000410000 */
[----:B------:R-:W-:Y:S01]  /*9120*/  FMUL.FTZ R52, R52, R33 ;  /* 0x0000002134347220 */ /* 0x000fe20000410000 */
[----:B------:R-:W-:Y:S01]  /*9130*/  FMUL.FTZ R34, R34, R51 ;  /* 0x0000003322227220 */ /* 0x000fe20000410000 */
[----:B------:R-:W-:Y:S01]  /*9140*/  FFMA.FTZ R15, R15, R54, R80 ;  /* 0x000000360f0f7223 */ /* 0x000fe20000010050 */
[----:B------:R-:W-:Y:S01]  /*9150*/  F2FP.BF16.F32.PACK_AB R32, R32, R11 ;  /* 0x0000000b2020723e */ /* 0x000fe200000010ff */
[C---:B------:R-:W-:Y:S01]  /*9160*/  FFMA.FTZ R52, R49.reuse, R53, R52 ;  /* 0x0000003531347223 */ /* 0x040fe20000010034 */
[C---:B------:R-:W-:Y:S01]  /*9170*/  FFMA.FTZ R55, R14.reuse, R55, R34 ;  /* 0x000000370e377223 */ /* 0x040fe20000010022 */
[----:B------:R-:W-:Y:S01]  /*9180*/  FFMA.FTZ R42, R49, R33, -R42 ;  /* 0x00000021312a7223 */ /* 0x000fe2000001082a */
[----:B------:R-:W-:Y:S01]  /*9190*/  FFMA.FTZ R35, R14, R51, -R35 ;  /* 0x000000330e237223 */ /* 0x000fe20000010823 */
[----:B------:R-:W-:Y:S01]  /*91a0*/  F2FP.BF16.F32.PACK_AB R34, R12, R13 ;  /* 0x0000000d0c22723e */ /* 0x000fe200000010ff */
[----:B------:R-:W-:Y:S01]  /*91b0*/  IMAD.MOV.U32 R12, RZ, RZ, R32 ;  /* 0x000000ffff0c7224 */ /* 0x000fe200078e0020 */
        /* <DEDUP_REMOVED lines=11> */
.L_x_1666:
[----:B------:R-:W-:Y:S05]  /*9270*/  BSYNC B2 ;  /* 0x0000000000027941 */ /* 0x000fea0003800000 */
.L_x_1665:
[----:B--2---:R2:W-:Y:S04]  /*9280*/  ST.E.128 desc[UR60][R38.64], R12 ;  /* 0x0000000c26007985 */ /* 0x0045e8000c101d3c */
[----:B---3--:R2:W-:Y:S02]  /*9290*/  @!P4 ST.E.128 desc[UR60][R40.64], R32 ;  /* 0x000000202800c985 */ /* 0x0085e4000c101d3c */
.L_x_1664:
[----:B------:R-:W-:Y:S05]  /*92a0*/  BSYNC B1 ;  /* 0x0000000000017941 */ /* 0x000fea0003800000 */
.L_x_1663:
[----:B------:R-:W-:Y:S01]  /*92b0*/  ISETP.NE.AND P4, PT, R21, RZ, PT ;  /* 0x000000ff1500720c */ /* 0x000fe20003f85270 */
[----:B------:R-:W-:-:S12]  /*92c0*/  BSSY B1, `(.L_x_1667) ;  /* 0x0000079000017945 */ /* 0x000fd80003800000 */
[----:B------:R-:W-:Y:S05]  /*92d0*/  @!P4 BRA `(.L_x_1668) ;  /* 0x0000000400dcc947 */ /* 0x000fea0003800000 */
[----:B0--3--:R-:W-:Y:S01]  /*92e0*/  SEL R11, R125, R131, !P2 ;  /* 0x000000837d0b7207 */ /* 0x009fe20005000000 */
[----:B------:R-:W-:Y:S01]  /*92f0*/  BSSY B2, `(.L_x_1669) ;  /* 0x0000073000027945 */ /* 0x000fe20003800000 */
[C---:B--2---:R-:W-:Y:S02]  /*9300*/  LEA R38, P5, R6.reuse, R116, 0x1 ;  /* 0x0000007406267211 */ /* 0x044fe400078a08ff */
        /* <DEDUP_REMOVED lines=12> */
[----:B------:R-:W-:-:S05]  /*93d0*/  LOP3.LUT R11, R11, R218, RZ, 0x3c, !PT ;  /* 0x000000da0b0b7212 */ /* 0x000fca00078e3cff */
        /* <DEDUP_REMOVED lines=9> */
[--C-:B------:R-:W-:Y:S01]  /*9470*/  SHF.R.U64 R49, R72, 0x10, R73.reuse ;  /* 0x0000001048317819 */ /* 0x100fe20000001249 */
[----:B---3--:R-:W-:Y:S01]  /*9480*/  IMAD.U32 R52, R33, 0x10000, RZ ;  /* 0x0001000021347824 */ /* 0x008fe200078e00ff */
[----:B------:R-:W-:Y:S01]  /*9490*/  SHF.R.U32.HI R73, RZ, 0x10, R73 ;  /* 0x00000010ff497819 */ /* 0x000fe20000011649 */
[----:B--2---:R-:W-:Y:S01]  /*94a0*/  IMAD.U32 R47, R13, 0x10000, RZ ;  /* 0x000100000d2f7824 */ /* 0x004fe200078e00ff */
[--C-:B------:R-:W-:Y:S01]  /*94b0*/  SHF.R.U64 R45, R60, 0x10, R61.reuse ;  /* 0x000000103c2d7819 */ /* 0x100fe2000000123d */
[----:B------:R-:W-:Y:S01]  /*94c0*/  IMAD.U32 R51, R35, 0x10000, RZ ;  /* 0x0001000023337824 */ /* 0x000fe200078e00ff */
[----:B------:R-:W-:Y:S01]  /*94d0*/  SHF.R.U32.HI R61, RZ, 0x10, R61 ;  /* 0x00000010ff3d7819 */ /* 0x000fe2000001163d */
[----:B------:R-:W-:Y:S01]  /*94e0*/  IMAD.U32 R44, R15, 0x10000, RZ ;  /* 0x000100000f2c7824 */ /* 0x000fe200078e00ff */
[----:B------:R-:W-:Y:S01]  /*94f0*/  PRMT R54, R152, 0x5432, R73 ;  /* 0x0000543298367816 */ /* 0x000fe20000000049 */
[----:B0-----:R-:W-:Y:S01]  /*9500*/  IMAD.U32 R11, R12, 0x10000, RZ ;  /* 0x000100000c0b7824 */ /* 0x001fe200078e00ff */
[----:B------:R-:W-:-:S02]  /*9510*/  PRMT R45, R150, 0x5410, R45 ;  /* 0x00005410962d7816 */ /* 0x000fc4000000002d */
[----:B------:R-:W-:Y:S01]  /*9520*/  PRMT R150, R150, 0x5432, R61 ;  /* 0x0000543296967816 */ /* 0x000fe2000000003d */
[----:B------:R-:W-:Y:S01]  /*9530*/  IMAD.U32 R55, R54, 0x10000, RZ ;  /* 0x0001000036377824 */ /* 0x000fe200078e00ff */
[----:B------:R-:W-:Y:S02]  /*9540*/  SHF.R.U64 R50, R74, 0x10, R75 ;  /* 0x000000104a327819 */ /* 0x000fe4000000124b */
[----:B------:R-:W-:Y:S01]  /*9550*/  SHF.R.U64 R46, R62, 0x10, R63 ;  /* 0x000000103e2e7819 */ /* 0x000fe2000000123f */
[----:B------:R-:W-:Y:S01]  /*9560*/  IMAD.U32 R53, R150, 0x10000, RZ ;  /* 0x0001000096357824 */ /* 0x000fe200078e00ff */
[----:B------:R-:W-:Y:S02]  /*9570*/  SHF.R.U32.HI R74, RZ, 0x10, R75 ;  /* 0x00000010ff4a7819 */ /* 0x000fe4000001164b */
[----:B------:R-:W-:Y:S02]  /*9580*/  PRMT R152, R152, 0x5410, R49 ;  /* 0x0000541098987816 */ /* 0x000fe40000000031 */
[----:B------:R-:W-:-:S02]  /*9590*/  SHF.R.U32.HI R62, RZ, 0x10, R63 ;  /* 0x00000010ff3e7819 */ /* 0x000fc4000001163f */
[C---:B------:R-:W-:Y:S01]  /*95a0*/  PRMT R49, R151.reuse, 0x5410, R50 ;  /* 0x0000541097317816 */ /* 0x040fe20000000032 */
[C---:B------:R-:W-:Y:S01]  /*95b0*/  FMUL.FTZ R50, R52.reuse, R55 ;  /* 0x0000003734327220 */ /* 0x040fe20000410000 */
[----:B------:R-:W-:Y:S01]  /*95c0*/  PRMT R74, R151, 0x5432, R74 ;  /* 0x00005432974a7816 */ /* 0x000fe2000000004a */
[-C--:B------:R-:W-:Y:S01]  /*95d0*/  FMUL.FTZ R52, R52, R53.reuse ;  /* 0x0000003534347220 */ /* 0x080fe20000410000 */
[----:B------:R-:W-:Y:S01]  /*95e0*/  PRMT R62, R149, 0x5432, R62 ;  /* 0x00005432953e7816 */ /* 0x000fe2000000003e */
[----:B------:R-:W-:Y:S01]  /*95f0*/  FFMA.FTZ R50, R47, R53, -R50 ;  /* 0x000000352f327223 */ /* 0x000fe20000010832 */
[----:B------:R-:W-:Y:S01]  /*9600*/  LOP3.LUT R48, R33, 0xffff0000, RZ, 0xc0, !PT ;  /* 0xffff000021307812 */ /* 0x000fe200078ec0ff */
[----:B------:R-:W-:Y:S01]  /*9610*/  IMAD.U32 R60, R74, 0x10000, RZ ;  /* 0x000100004a3c7824 */ /* 0x000fe200078e00ff */
[----:B------:R-:W-:Y:S01]  /*9620*/  LOP3.LUT R54, R54, 0xffff0000, RZ, 0xc0, !PT ;  /* 0xffff000036367812 */ /* 0x000fe200078ec0ff */
[----:B------:R-:W-:Y:S01]  /*9630*/  FFMA.FTZ R47, R47, R55, R52 ;  /* 0x000000372f2f7223 */ /* 0x000fe20000010034 */
[----:B------:R-:W-:Y:S01]  /*9640*/  LOP3.LUT R53, R150, 0xffff0000, RZ, 0xc0, !PT ;  /* 0xffff000096357812 */ /* 0x000fe200078ec0ff */
[----:B------:R-:W-:Y:S01]  /*9650*/  IMAD.U32 R52, R62, 0x10000, RZ ;  /* 0x000100003e347824 */ /* 0x000fe200078e00ff */
[----:B------:R-:W-:Y:S01]  /*9660*/  LOP3.LUT R43, R13, 0xffff0000, RZ, 0xc0, !PT ;  /* 0xffff00000d2b7812 */ /* 0x000fe200078ec0ff */
[C---:B------:R-:W-:Y:S01]  /*9670*/  FMUL.FTZ R64, R48.reuse, R54 ;  /* 0x0000003630407220 */ /* 0x040fe20000410000 */
[----:B------:R-:W-:Y:S01]  /*9680*/  FMUL.FTZ R55, R51, R60 ;  /* 0x0000003c33377220 */ /* 0x000fe20000410000 */
[-C--:B------:R-:W-:Y:S01]  /*9690*/  FMUL.FTZ R48, R48, R53.reuse ;  /* 0x0000003530307220 */ /* 0x080fe20000410000 */
[----:B------:R-:W-:Y:S01]  /*96a0*/  LOP3.LUT R35, R35, 0xffff0000, RZ, 0xc0, !PT ;  /* 0xffff000023237812 */ /* 0x000fe200078ec0ff */
[----:B------:R-:W-:Y:S01]  /*96b0*/  FMUL.FTZ R51, R51, R52 ;  /* 0x0000003433337220 */ /* 0x000fe20000410000 */
[----:B------:R-:W-:Y:S01]  /*96c0*/  LOP3.LUT R74, R74, 0xffff0000, RZ, 0xc0, !PT ;  /* 0xffff00004a4a7812 */ /* 0x000fe200078ec0ff */
[C---:B------:R-:W-:Y:S01]  /*96d0*/  FFMA.FTZ R53, R43.reuse, R53, -R64 ;  /* 0x000000352b357223 */ /* 0x040fe20000010840 */
[----:B------:R-:W-:Y:S01]  /*96e0*/  FFMA.FTZ R48, R43, R54, R48 ;  /* 0x000000362b307223 */ /* 0x000fe20000010030 */
[----:B------:R-:W-:Y:S01]  /*96f0*/  LOP3.LUT R62, R62, 0xffff0000, RZ, 0xc0, !PT ;  /* 0xffff00003e3e7812 */ /* 0x000fe200078ec0ff */
[C---:B------:R-:W-:Y:S01]  /*9700*/  FFMA.FTZ R43, R44.reuse, R52, -R55 ;  /* 0x000000342c2b7223 */ /* 0x040fe20000010837 */
[----:B------:R-:W-:Y:S01]  /*9710*/  LOP3.LUT R33, R15, 0xffff0000, RZ, 0xc0, !PT ;  /* 0xffff00000f217812 */ /* 0x000fe200078ec0ff */
[----:B------:R-:W-:Y:S01]  /*9720*/  FFMA.FTZ R44, R44, R60, R51 ;  /* 0x0000003c2c2c7223 */ /* 0x000fe20000010033 */
[----:B------:R-:W-:Y:S01]  /*9730*/  FMUL.FTZ R60, R35, R74 ;  /* 0x0000004a233c7220 */ /* 0x000fe20000410000 */
[----:B------:R-:W-:-:S02]  /*9740*/  IMAD.U32 R13, R32, 0x10000, RZ ;  /* 0x00010000200d7824 */ /* 0x000fc400078e00ff */
[-C--:B------:R-:W-:Y:S01]  /*9750*/  FMUL.FTZ R64, R35, R62.reuse ;  /* 0x0000003e23407220 */ /* 0x080fe20000410000 */
[----:B------:R-:W-:Y:S01]  /*9760*/  IMAD.U32 R54, R152, 0x10000, RZ ;  /* 0x0001000098367824 */ /* 0x000fe200078e00ff */
[----:B------:R-:W-:Y:S01]  /*9770*/  LOP3.LUT R32, R32, 0xffff0000, RZ, 0xc0, !PT ;  /* 0xffff000020207812 */ /* 0x000fe200078ec0ff */
[----:B------:R-:W-:Y:S01]  /*9780*/  IMAD.U32 R52, R45, 0x10000, RZ ;  /* 0x000100002d347824 */ /* 0x000fe200078e00ff */
[----:B------:R-:W-:Y:S01]  /*9790*/  LOP3.LUT R35, R152, 0xffff0000, RZ, 0xc0, !PT ;  /* 0xffff000098237812 */ /* 0x000fe200078ec0ff */
[----:B------:R-:W-:Y:S01]  /*97a0*/  FFMA.FTZ R62, R33, R62, -R60 ;  /* 0x0000003e213e7223 */ /* 0x000fe2000001083c */
[----:B------:R-:W-:Y:S01]  /*97b0*/  LOP3.LUT R45, R45, 0xffff0000, RZ, 0xc0, !PT ;  /* 0xffff00002d2d7812 */ /* 0x000fe200078ec0ff */
[C---:B------:R-:W-:Y:S01]  /*97c0*/  FMUL.FTZ R60, R13.reuse, R54 ;  /* 0x000000360d3c7220 */ /* 0x040fe20000410000 */
[----:B------:R-:W-:Y:S01]  /*97d0*/  FMUL.FTZ R13, R13, R52 ;  /* 0x000000340d0d7220 */ /* 0x000fe20000410000 */
[----:B------:R-:W-:Y:S01]  /*97e0*/  PRMT R46, R149, 0x5410, R46 ;  /* 0x00005410952e7816 */ /* 0x000fe2000000002e */
[----:B------:R-:W-:Y:S01]  /*97f0*/  FFMA.FTZ R55, R33, R74, R64 ;  /* 0x0000004a21377223 */ /* 0x000fe20000010040 */
[C---:B------:R-:W-:Y:S01]  /*9800*/  IMAD.U32 R15, R14.reuse, 0x10000, RZ ;  /* 0x000100000e0f7824 */ /* 0x040fe200078e00ff */
[----:B------:R-:W-:Y:S01]  /*9810*/  LOP3.LUT R42, R14, 0xffff0000, RZ, 0xc0, !PT ;  /* 0xffff00000e2a7812 */ /* 0x000fe200078ec0ff */
[C---:B------:R-:W-:Y:S01]  /*9820*/  FMUL.FTZ R33, R32.reuse, R35 ;  /* 0x0000002320217220 */ /* 0x040fe20000410000 */
[----:B------:R-:W-:Y:S01]  /*9830*/  FMUL.FTZ R51, R32, R45 ;  /* 0x0000002d20337220 */ /* 0x000fe20000410000 */
[----:B------:R-:W-:Y:S01]  /*9840*/  LOP3.LUT R12, R12, 0xffff0000, RZ, 0xc0, !PT ;  /* 0xffff00000c0c7812 */ /* 0x000fe200078ec0ff */
[C---:B------:R-:W-:Y:S01]  /*9850*/  IMAD.U32 R14, R34.reuse, 0x10000, RZ ;  /* 0x00010000220e7824 */ /* 0x040fe200078e00ff */
[----:B------:R-:W-:Y:S01]  /*9860*/  LOP3.LUT R34, R34, 0xffff0000, RZ, 0xc0, !PT ;  /* 0xffff000022227812 */ /* 0x000fe200078ec0ff */
[----:B------:R-:W-:-:S02]  /*9870*/  IMAD.U32 R32, R49, 0x10000, RZ ;  /* 0x0001000031207824 */ /* 0x000fc400078e00ff */
[----:B------:R-:W-:Y:S01]  /*9880*/  FFMA.FTZ R54, R11, R54, R13 ;  /* 0x000000360b367223 */ /* 0x000fe2000001000d */
[----:B------:R-:W-:Y:S01]  /*9890*/  LOP3.LUT R49, R49, 0xffff0000, RZ, 0xc0, !PT ;  /* 0xffff000031317812 */ /* 0x000fe200078ec0ff */
[----:B------:R-:W-:Y:S01]  /*98a0*/  FFMA.FTZ R60, R11, R52, -R60 ;  /* 0x000000340b3c7223 */ /* 0x000fe2000001083c */
[C---:B------:R-:W-:Y:S01]  /*98b0*/  LOP3.LUT R13, R46.reuse, 0xffff0000, RZ, 0xc0, !PT ;  /* 0xffff00002e0d7812 */ /* 0x040fe200078ec0ff */
[----:B------:R-:W-:Y:S02]  /*98c0*/  IMAD.U32 R11, R46, 0x10000, RZ ;  /* 0x000100002e0b7824 */ /* 0x000fe400078e00ff */
[C---:B------:R-:W-:Y:S01]  /*98d0*/  FFMA.FTZ R33, R12.reuse, R45, -R33 ;  /* 0x0000002d0c217223 */ /* 0x040fe20000010821 */
[----:B------:R-:W-:Y:S01]  /*98e0*/  FFMA.FTZ R51, R12, R35, R51 ;  /* 0x000000230c337223 */ /* 0x000fe20000010033 */
[----:B------:R-:W-:Y:S01]  /*98f0*/  FMUL.FTZ R45, R34, R49 ;  /* 0x00000031222d7220 */ /* 0x000fe20000410000 */
[CC--:B------:R-:W-:Y:S01]  /*9900*/  FMUL.FTZ R12, R14.reuse, R32.reuse ;  /* 0x000000200e0c7220 */ /* 0x0c0fe20000410000 */
[----:B------:R-:W-:Y:S01]  /*9910*/  FMUL.FTZ R35, R14, R11 ;  /* 0x0000000b0e237220 */ /* 0x000fe20000410000 */
[-C--:B------:R-:W-:Y:S01]  /*9920*/  FMUL.FTZ R34, R34, R13.reuse ;  /* 0x0000000d22227220 */ /* 0x080fe20000410000 */
        /* <DEDUP_REMOVED lines=8> */
[----:B------:R-:W-:Y:S02]  /*99b0*/  F2FP.BF16.F32.PACK_AB R14, R45, R12 ;  /* 0x0000000c2d0e723e */ /* 0x000fe400000010ff */
[----:B------:R-:W-:Y:S01]  /*99c0*/  F2FP.BF16.F32.PACK_AB R34, R34, R35 ;  /* 0x000000232222723e */ /* 0x000fe200000010ff */
[----:B------:R-:W-:Y:S01]  /*99d0*/  IMAD.MOV.U32 R12, RZ, RZ, R60 ;  /* 0x000000ffff0c7224 */ /* 0x000fe200078e003c */
[----:B------:R-:W-:Y:S01]  /*99e0*/  F2FP.BF16.F32.PACK_AB R13, R53, R50 ;  /* 0x00000032350d723e */ /* 0x000fe200000010ff */
[----:B------:R-:W-:Y:S01]  /*99f0*/  IMAD.MOV.U32 R35, RZ, RZ, R44 ;  /* 0x000000ffff237224 */ /* 0x000fe200078e002c */
[----:B------:R-:W-:-:S02]  /*9a00*/  F2FP.BF16.F32.PACK_AB R15, R62, R43 ;  /* 0x0000002b3e0f723e */ /* 0x000fc400000010ff */
[----:B------:R-:W-:-:S07]  /*9a10*/  F2FP.BF16.F32.PACK_AB R32, R51, R54 ;  /* 0x000000363320723e */ /* 0x000fce00000010ff */
.L_x_1670:
[----:B------:R-:W-:Y:S05]  /*9a20*/  BSYNC B2 ;  /* 0x0000000000027941 */ /* 0x000fea0003800000 */
.L_x_1669:
[----:B--2---:R4:W-:Y:S04]  /*9a30*/  ST.E.128 desc[UR60][R38.64], R12 ;  /* 0x0000000c26007985 */ /* 0x0049e8000c101d3c */
[----:B---3--:R4:W-:Y:S02]  /*9a40*/  @!P4 ST.E.128 desc[UR60][R40.64], R32 ;  /* 0x000000202800c985 */ /* 0x0089e4000c101d3c */
.L_x_1668:
[----:B------:R-:W-:Y:S05]  /*9a50*/  BSYNC B1 ;  /* 0x0000000000017941 */ /* 0x000fea0003800000 */
.L_x_1667:
        /* <DEDUP_REMOVED lines=11> */
[----:B0-----:R-:W-:-:S03]  /*9b10*/  IMAD.SHL.U32 R11, R131, 0x8, RZ ;  /* 0x00000008830b7824 */ /* 0x001fc600078e00ff */
[----:B------:R-:W-:Y:S02]  /*9b20*/  LEA.HI R12, R12, R131, RZ, 0x3 ;  /* 0x000000830c0c7211 */ /* 0x000fe400078f18ff */
[----:B------:R-:W-:Y:S02]  /*9b30*/  LOP3.LUT R13, R181, 0x38, R11, 0xf8, !PT ;  /* 0x00000038b50d7812 */ /* 0x000fe400078ef80b */
[----:B------:R-:W-:Y:S02]  /*9b40*/  SHF.R.S32.HI R15, RZ, 0x3, R12 ;  /* 0x00000003ff0f7819 */ /* 0x000fe4000001140c */
[----:B------:R-:W-:-:S03]  /*9b50*/  LOP3.LUT R13, R13, R218, RZ, 0x3c, !PT ;  /* 0x000000da0d0d7212 */ /* 0x000fc600078e3cff */
[----:B------:R-:W-:-:S04]  /*9b60*/  IMAD R12, R15, 0x1800, R188 ;  /* 0x000018000f0c7824 */ /* 0x000fc800078e02bc */
[----:B------:R-:W-:Y:S02]  /*9b70*/  IMAD.IADD R12, R12, 0x1, R13 ;  /* 0x000000010c0c7824 */ /* 0x000fe400078e020d */
[C---:B------:R-:W-:Y:S02]  /*9b80*/  IMAD R13, R19.reuse, 0x4800, R135 ;  /* 0x00004800130d7824 */ /* 0x040fe400078e0287 */
[----:B------:R-:W-:Y:S02]  /*9b90*/  IMAD R15, R19, 0x4800, R12 ;  /* 0x00004800130f7824 */ /* 0x000fe400078e020c */
[--C-:B------:R-:W-:Y:S02]  /*9ba0*/  IMAD R13, R13, 0x2, R18.reuse ;  /* 0x000000020d0d7824 */ /* 0x100fe400078e0212 */
[----:B------:R-:W-:-:S04]  /*9bb0*/  IMAD R32, R15, 0x2, R18 ;  /* 0x000000020f207824 */ /* 0x000fc800078e0212 */
[----:B------:R-:W0:Y:S04]  /*9bc0*/  LDS.128 R12, [R13+0x18400] ;  /* 0x018400000d0c7984 */ /* 0x000e280000000c00 */
[----:B------:R-:W2:Y:S01]  /*9bd0*/  LDS.128 R32, [R32+0x18400] ;  /* 0x0184000020207984 */ /* 0x000ea20000000c00 */
[----:B------:R-:W-:Y:S05]  /*9be0*/  @P5 BRA `(.L_x_1672) ;  /* 0x0000000400685947 */ /* 0x000fea0003800000 */
[--C-:B------:R-:W-:Y:S01]  /*9bf0*/  SHF.R.U64 R49, R56, 0x10, R57.reuse ;  /* 0x0000001038317819 */ /* 0x100fe20000001239 */
[----:B--2---:R-:W-:Y:S01]  /*9c00*/  IMAD.U32 R46, R33, 0x10000, RZ ;  /* 0x00010000212e7824 */ /* 0x004fe200078e00ff */
[----:B------:R-:W-:Y:S01]  /*9c10*/  SHF.R.U32.HI R57, RZ, 0x10, R57 ;  /* 0x00000010ff397819 */ /* 0x000fe20000011639 */
[----:B0-----:R-:W-:Y:S01]  /*9c20*/  IMAD.U32 R43, R13, 0x10000, RZ ;  /* 0x000100000d2b7824 */ /* 0x001fe200078e00ff */
[----:B------:R-:W-:Y:S01]  /*9c30*/  SHF.R.U32.HI R51, RZ, 0x10, R69 ;  /* 0x00000010ff337819 */ /* 0x000fe20000011645 */
[----:B------:R-:W-:Y:S01]  /*9c40*/  IMAD.U32 R48, R35, 0x10000, RZ ;  /* 0x0001000023307824 */ /* 0x000fe200078e00ff */
[----:B------:R-:W-:Y:S01]  /*9c50*/  PRMT R49, R146, 0x5410, R49 ;  /* 0x0000541092317816 */ /* 0x000fe20000000031 */
[----:B------:R-:W-:Y:S01]  /*9c60*/  IMAD.U32 R45, R15, 0x10000, RZ ;  /* 0x000100000f2d7824 */ /* 0x000fe200078e00ff */
[----:B------:R-:W-:Y:S01]  /*9c70*/  SHF.R.U64 R50, R58, 0x10, R59 ;  /* 0x000000103a327819 */ /* 0x000fe2000000123b */
[----:B------:R-:W-:Y:S01]  /*9c80*/  IMAD.U32 R41, R32, 0x10000, RZ ;  /* 0x0001000020297824 */ /* 0x000fe200078e00ff */
[----:B------:R-:W-:Y:S01]  /*9c90*/  PRMT R146, R146, 0x5432, R57 ;  /* 0x0000543292927816 */ /* 0x000fe20000000039 */
[----:B------:R-:W-:Y:S01]  /*9ca0*/  IMAD.U32 R40, R12, 0x10000, RZ ;  /* 0x000100000c287824 */ /* 0x000fe200078e00ff */
[----:B------:R-:W-:-:S02]  /*9cb0*/  PRMT R51, R148, 0x5432, R51 ;  /* 0x0000543294337816 */ /* 0x000fc40000000033 */
[----:B------:R-:W-:Y:S02]  /*9cc0*/  SHF.R.U64 R53, R68, 0x10, R69 ;  /* 0x0000001044357819 */ /* 0x000fe40000001245 */
[--C-:B------:R-:W-:Y:S01]  /*9cd0*/  SHF.R.U64 R54, R70, 0x10, R71.reuse ;  /* 0x0000001046367819 */ /* 0x100fe20000001247 */
[----:B------:R-:W-:Y:S01]  /*9ce0*/  IMAD.U32 R52, R51, 0x10000, RZ ;  /* 0x0001000033347824 */ /* 0x000fe200078e00ff */
[----:B------:R-:W-:Y:S02]  /*9cf0*/  SHF.R.U32.HI R70, RZ, 0x10, R71 ;  /* 0x00000010ff467819 */ /* 0x000fe40000011647 */
[----:B------:R-:W-:Y:S02]  /*9d00*/  LOP3.LUT R47, R33, 0xffff0000, RZ, 0xc0, !PT ;  /* 0xffff0000212f7812 */ /* 0x000fe400078ec0ff */
[----:B------:R-:W-:Y:S01]  /*9d10*/  PRMT R33, R145, 0x5410, R50 ;  /* 0x0000541091217816 */ /* 0x000fe20000000032 */
[----:B------:R-:W-:Y:S01]  /*9d20*/  IMAD.U32 R50, R146, 0x10000, RZ ;  /* 0x0001000092327824 */ /* 0x000fe200078e00ff */
[----:B------:R-:W-:-:S02]  /*9d30*/  SHF.R.U32.HI R58, RZ, 0x10, R59 ;  /* 0x00000010ff3a7819 */ /* 0x000fc4000001163b */
[----:B------:R-:W-:Y:S01]  /*9d40*/  PRMT R148, R148, 0x5410, R53 ;  /* 0x0000541094947816 */ /* 0x000fe20000000035 */
[C---:B------:R-:W-:Y:S01]  /*9d50*/  FMUL.FTZ R56, R46.reuse, R50 ;  /* 0x000000322e387220 */ /* 0x040fe20000410000 */
[C---:B------:R-:W-:Y:S01]  /*9d60*/  PRMT R53, R147.reuse, 0x5410, R54 ;  /* 0x0000541093357816 */ /* 0x040fe20000000036 */
[-C--:B------:R-:W-:Y:S01]  /*9d70*/  FMUL.FTZ R54, R46, R52.reuse ;  /* 0x000000342e367220 */ /* 0x080fe20000410000 */
[----:B------:R-:W-:Y:S01]  /*9d80*/  PRMT R147, R147, 0x5432, R70 ;  /* 0x0000543293937816 */ /* 0x000fe20000000046 */
[----:B------:R-:W-:Y:S01]  /*9d90*/  FFMA.FTZ R56, R43, R52, R56 ;  /* 0x000000342b387223 */ /* 0x000fe20000010038 */
[----:B------:R-:W-:Y:S01]  /*9da0*/  PRMT R145, R145, 0x5432, R58 ;  /* 0x0000543291917816 */ /* 0x000fe2000000003a */
[----:B------:R-:W-:Y:S01]  /*9db0*/  FFMA.FTZ R54, R43, R50, -R54 ;  /* 0x000000322b367223 */ /* 0x000fe20000010836 */
[----:B------:R-:W-:Y:S01]  /*9dc0*/  LOP3.LUT R51, R51, 0xffff0000, RZ, 0xc0, !PT ;  /* 0xffff000033337812 */ /* 0x000fe200078ec0ff */
[----:B------:R-:W-:Y:S01]  /*9dd0*/  IMAD.U32 R46, R147, 0x10000, RZ ;  /* 0x00010000932e7824 */ /* 0x000fe200078e00ff */
[----:B------:R-:W-:Y:S01]  /*9de0*/  LOP3.LUT R146, R146, 0xffff0000, RZ, 0xc0, !PT ;  /* 0xffff000092927812 */ /* 0x000fe200078ec0ff */
[----:B------:R-:W-:Y:S01]  /*9df0*/  IMAD.U32 R43, R145, 0x10000, RZ ;  /* 0x00010000912b7824 */ /* 0x000fe200078e00ff */
[----:B------:R-:W-:Y:S01]  /*9e00*/  LOP3.LUT R44, R13, 0xffff0000, RZ, 0xc0, !PT ;  /* 0xffff00000d2c7812 */ /* 0x000fe200078ec0ff */
[C---:B------:R-:W-:Y:S01]  /*9e10*/  FMUL.FTZ R55, R47.reuse, R51 ;  /* 0x000000332f377220 */ /* 0x040fe20000410000 */
[C---:B------:R-:W-:Y:S01]  /*9e20*/  FMUL.FTZ R50, R48.reuse, R46 ;  /* 0x0000002e30327220 */ /* 0x040fe20000410000 */
[-C--:B------:R-:W-:Y:S01]  /*9e30*/  FMUL.FTZ R47, R47, R146.reuse ;  /* 0x000000922f2f7220 */ /* 0x080fe20000410000 */
[----:B------:R-:W-:Y:S01]  /*9e40*/  LOP3.LUT R35, R35, 0xffff0000, RZ, 0xc0, !PT ;  /* 0xffff000023237812 */ /* 0x000fe200078ec0ff */
[----:B------:R-:W-:Y:S01]  /*9e50*/  FMUL.FTZ R57, R48, R43 ;  /* 0x0000002b30397220 */ /* 0x000fe20000410000 */
[----:B------:R-:W-:Y:S01]  /*9e60*/  LOP3.LUT R147, R147, 0xffff0000, RZ, 0xc0, !PT ;  /* 0xffff000093937812 */ /* 0x000fe200078ec0ff */
[C---:B------:R-:W-:Y:S01]  /*9e70*/  FFMA.FTZ R55, R44.reuse, R146, -R55 ;  /* 0x000000922c377223 */ /* 0x040fe20000010837 */
[----:B------:R-:W-:Y:S01]  /*9e80*/  LOP3.LUT R145, R145, 0xffff0000, RZ, 0xc0, !PT ;  /* 0xffff000091917812 */ /* 0x000fe200078ec0ff */
[----:B------:R-:W-:Y:S01]  /*9e90*/  FFMA.FTZ R47, R44, R51, R47 ;  /* 0x000000332c2f7223 */ /* 0x000fe2000001002f */
[----:B------:R-:W-:Y:S01]  /*9ea0*/  FFMA.FTZ R50, R45, R43, -R50 ;  /* 0x0000002b2d327223 */ /* 0x000fe20000010832 */
[----:B------:R-:W-:-:S02]  /*9eb0*/  IMAD.U32 R44, R148, 0x10000, RZ ;  /* 0x00010000942c7824 */ /* 0x000fc400078e00ff */
[----:B------:R-:W-:Y:S01]  /*9ec0*/  FFMA.FTZ R57, R45, R46, R57 ;  /* 0x0000002e2d397223 */ /* 0x000fe20000010039 */
[----:B------:R-:W-:Y:S02]  /*9ed0*/  IMAD.U32 R43, R49, 0x10000, RZ ;  /* 0x00010000312b7824 */ /* 0x000fe400078e00ff */
[C---:B------:R-:W-:Y:S01]  /*9ee0*/  FMUL.FTZ R45, R35.reuse, R147 ;  /* 0x00000093232d7220 */ /* 0x040fe20000410000 */
[----:B------:R-:W-:Y:S01]  /*9ef0*/  FMUL.FTZ R51, R35, R145 ;  /* 0x0000009123337220 */ /* 0x000fe20000410000 */
[----:B------:R-:W-:Y:S01]  /*9f00*/  LOP3.LUT R42, R15, 0xffff0000, RZ, 0xc0, !PT ;  /* 0xffff00000f2a7812 */ /* 0x000fe200078ec0ff */
[CC--:B------:R-:W-:Y:S01]  /*9f10*/  FMUL.FTZ R35, R41.reuse, R44.reuse ;  /* 0x0000002c29237220 */ /* 0x0c0fe20000410000 */
[----:B------:R-:W-:Y:S01]  /*9f20*/  LOP3.LUT R32, R32, 0xffff0000, RZ, 0xc0, !PT ;  /* 0xffff000020207812 */ /* 0x000fe200078ec0ff */
[----:B------:R-:W-:Y:S01]  /*9f30*/  FMUL.FTZ R41, R41, R43 ;  /* 0x0000002b29297220 */ /* 0x000fe20000410000 */
[----:B------:R-:W-:Y:S01]  /*9f40*/  LOP3.LUT R148, R148, 0xffff0000, RZ, 0xc0, !PT ;  /* 0xffff000094947812 */ /* 0x000fe200078ec0ff */
[C---:B------:R-:W-:Y:S01]  /*9f50*/  FFMA.FTZ R45, R42.reuse, R145, -R45 ;  /* 0x000000912a2d7223 */ /* 0x040fe2000001082d */
[----:B------:R-:W-:Y:S01]  /*9f60*/  LOP3.LUT R49, R49, 0xffff0000, RZ, 0xc0, !PT ;  /* 0xffff000031317812 */ /* 0x000fe200078ec0ff */
[----:B------:R-:W-:Y:S01]  /*9f70*/  FFMA.FTZ R46, R42, R147, R51 ;  /* 0x000000932a2e7223 */ /* 0x000fe20000010033 */
[----:B------:R-:W-:Y:S01]  /*9f80*/  LOP3.LUT R13, R12, 0xffff0000, RZ, 0xc0, !PT ;  /* 0xffff00000c0d7812 */ /* 0x000fe200078ec0ff */
[C---:B------:R-:W-:Y:S01]  /*9f90*/  FFMA.FTZ R43, R40.reuse, R43, -R35 ;  /* 0x0000002b282b7223 */ /* 0x040fe20000010823 */
[----:B------:R-:W-:Y:S01]  /*9fa0*/  FFMA.FTZ R41, R40, R44, R41 ;  /* 0x0000002c28297223 */ /* 0x000fe20000010029 */
[----:B------:R-:W-:-:S02]  /*9fb0*/  IMAD.U32 R15, R34, 0x10000, RZ ;  /* 0x00010000220f7824 */ /* 0x000fc400078e00ff */
[CC--:B------:R-:W-:Y:S01]  /*9fc0*/  FMUL.FTZ R42, R32.reuse, R148.reuse ;  /* 0x00000094202a7220 */ /* 0x0c0fe20000410000 */
[-C--:B------:R-:W-:Y:S01]  /*9fd0*/  FMUL.FTZ R40, R32, R49.reuse ;  /* 0x0000003120287220 */ /* 0x080fe20000410000 */
[----:B------:R-:W-:Y:S01]  /*9fe0*/  IMAD.U32 R35, R53, 0x10000, RZ ;  /* 0x0001000035237824 */ /* 0x000fe200078e00ff */
[----:B------:R-:W-:Y:S01]  /*9ff0*/  LOP3.LUT R34, R34, 0xffff0000, RZ, 0xc0, !PT ;  /* 0xffff000022227812 */ /* 0x000fe200078ec0ff */
[----:B------:R-:W-:Y:S01]  /*a000*/  IMAD.U32 R32, R33, 0x10000, RZ ;  /* 0x0001000021207824 */ /* 0x000fe200078e00ff */
[----:B------:R-:W-:Y:S01]  /*a010*/  LOP3.LUT R53, R53, 0xffff0000, RZ, 0xc0, !PT ;  /* 0xffff000035357812 */ /* 0x000fe200078ec0ff */
[C---:B------:R-:W-:Y:S01]  /*a020*/  IMAD.U32 R12, R14.reuse, 0x10000, RZ ;  /* 0x000100000e0c7824 */ /* 0x040fe200078e00ff */
[----:B------:R-:W-:Y:S01]  /*a030*/  LOP3.LUT R33, R33, 0xffff0000, RZ, 0xc0, !PT ;  /* 0xffff000021217812 */ /* 0x000fe200078ec0ff */
[C---:B------:R-:W-:Y:S01]  /*a040*/  FFMA.FTZ R42, R13.reuse, R49, -R42 ;  /* 0x000000310d2a7223 */ /* 0x040fe2000001082a */
[----:B------:R-:W-:Y:S01]  /*a050*/  FFMA.FTZ R40, R13, R148, R40 ;  /* 0x000000940d287223 */ /* 0x000fe20000010028 */
[----:B------:R-:W-:Y:S01]  /*a060*/  LOP3.LUT R14, R14, 0xffff0000, RZ, 0xc0, !PT ;  /* 0xffff00000e0e7812 */ /* 0x000fe200078ec0ff */
        /* <DEDUP_REMOVED lines=15> */
[----:B------:R-:W-:Y:S02]  /*a160*/  F2FP.BF16.F32.PACK_AB R35, R46, R57 ;  /* 0x000000392e23723e */ /* 0x000fe400000010ff */
[----:B------:R-:W-:-:S02]  /*a170*/  F2FP.BF16.F32.PACK_AB R32, R40, R41 ;  /* 0x000000292820723e */ /* 0x000fc400000010ff */
[----:B------:R-:W-:-:S07]  /*a180*/  F2FP.BF16.F32.PACK_AB R34, R53, R44 ;  /* 0x0000002c3522723e */ /* 0x000fce00000010ff */
.L_x_1672:
[----:B------:R-:W-:Y:S05]  /*a190*/  BSYNC B1 ;  /* 0x0000000000017941 */ /* 0x000fea0003800000 */
.L_x_1671:
[----:B0-----:R0:W-:Y:S01]  /*a1a0*/  ST.E.128 desc[UR60][R38.64], R12 ;  /* 0x0000000c26007985 */ /* 0x0011e2000c101d3c */
[----:B------:R-:W-:-:S13]  /*a1b0*/  ISETP.GE.AND P4, PT, R11, R128, PT ;  /* 0x000000800b00720c */ /* 0x000fda0003f86270 */
[----:B------:R-:W-:Y:S05]  /*a1c0*/  @P4 BRA `(.L_x_1619) ;  /* 0x0000000400e84947 */ /* 0x000fea0003800000 */
[----:B------:R-:W-:-:S05]  /*a1d0*/  IMAD.WIDE R36, R11, 0x2, R36 ;  /* 0x000000020b247825 */ /* 0x000fca00078e0224 */
[----:B--2---:R2:W-:Y:S01]  /*a1e0*/  ST.E.128 desc[UR60][R36.64], R32 ;  /* 0x0000002024007985 */ /* 0x0045e2000c101d3c */
[----:B------:R-:W-:Y:S05]  /*a1f0*/  BRA `(.L_x_1619) ;  /* 0x0000000400dc7947 */ /* 0x000fea0003800000 */
.L_x_1584:
[----:B------:R-:W2:Y:S02]  /*a200*/  LDL R11, [R1+0x30] ;  /* 0x00003000010b7983 */ /* 0x000ea40000100800 */
[----:B--2---:R-:W-:-:S13]  /*a210*/  R2UR UR4, R11 ;  /* 0x000000000b0472ca */ /* 0x004fda00000e0000 */
[----:B------:R-:W-:-:S06]  /*a220*/  UISETP.NE.AND UP0, UPT, UR4, 0x3, UPT ;  /* 0x000000030400788c */ /* 0x000fcc000bf05270 */
[----:B------:R-:W-:-:S13]  /*a230*/  PLOP3.LUT P0, PT, PT, PT, UP0, 0x80, 0x0 ;  /* 0x000000000000781c */ /* 0x000fda0003f0f008 */
[----:B------:R-:W-:Y:S05]  /*a240*/  @!P0 BRA `(.L_x_1673) ;  /* 0x0000000000048947 */ /* 0x000fea0003800000 */
[----:B------:R-:W-:Y:S01]  /*a250*/  BPT.TRAP 0x1 ;  /* 0x000000040000795c */ /* 0x000fe20000300000 */
.L_x_1673:
[----:B------:R-:W-:Y:S01]  /*a260*/  IMAD R86, R19, 0x8, R18 ;  /* 0x0000000813567824 */ /* 0x000fe200078e0212 */
[----:B------:R-:W-:Y:S01]  /*a270*/  SHF.L.U32 R87, R175, 0x1f, RZ ;  /* 0x0000001faf577819 */ /* 0x000fe200000006ff */
[----:B------:R-:W-:Y:S01]  /*a280*/  BSSY B1, `(.L_x_1674) ;  /* 0x0000004000017945 */ /* 0x000fe20003800000 */
[----:B------:R-:W-:Y:S02]  /*a290*/  SHF.R.S32.HI R31, RZ, 0x1f, R29 ;  /* 0x0000001fff1f7819 */ /* 0x000fe4000001141d */
[----:B------:R-:W0:Y:S02]  /*a2a0*/  SYNCS.PHASECHK.TRANS64.TRYWAIT P4, [R86+URZ+0x2a890], R87 ;  /* 0x02a89057560075a7 */ /* 0x000e24000808017f */
[----:B0-----:R-:W-:Y:S05]  /*a2b0*/  @!P4 BRA `(.L_x_1675) ;  /* 0x000001e800d8c947 */ /* 0x001fea0003800000 */
.L_x_2023:
[----:B------:R-:W-:Y:S05]  /*a2c0*/  BSYNC B1 ;  /* 0x0000000000017941 */ /* 0x000fea0003800000 */
.L_x_1674:
        /* <DEDUP_REMOVED lines=19> */
[C---:B------:R-:W-:Y:S01]  /*a400*/  LEA R38, P4, R12.reuse, UR4, 0x1 ;  /* 0x000000040c267c11 */ /* 0x040fe2000f8808ff */
[----:B------:R-:W-:Y:S01]  /*a410*/  IMAD.IADD R40, R85, 0x1, -R174 ;  /* 0x0000000155287824 */ /* 0x000fe200078e0aae */
[----:B------:R-:W-:Y:S02]  /*a420*/  UMOV UR4, 0xffffffff ;  /* 0xffffffff00047882 */ /* 0x000fe40000000000 */
[----:B------:R-:W-:Y:S02]  /*a430*/  LEA.HI.X R39, R12, UR5, R11, 0x1, P4 ;  /* 0x000000050c277c11 */ /* 0x000fe4000a0f0c0b */
[----:B------:R-:W-:Y:S01]  /*a440*/  ISETP.GE.AND P4, PT, R40, 0x1, PT ;  /* 0x000000012800780c */ /* 0x000fe20003f86270 */
[----:B------:R-:W-:-:S12]  /*a450*/  BRA.DIV UR4, `(.L_x_1676) ;  /* 0x000001ea04847947 */ /* 0x000fd8000b800000 */
[----:B------:R1:W2:Y:S04]  /*a460*/  SHFL.IDX PT, R36, R39, RZ, 0x1c1f ;  /* 0x001c1fff27247589 */ /* 0x0002a800000e0000 */
[----:B------:R1:W3:Y:S02]  /*a470*/  SHFL.IDX PT, R37, R38, RZ, 0x1c1f ;  /* 0x001c1fff26257589 */ /* 0x0002e400000e0000 */
.L_x_2027:
        /* <DEDUP_REMOVED lines=37> */
.L_x_1678:
[----:B------:R-:W-:Y:S05]  /*a6d0*/  BSYNC B1 ;  /* 0x0000000000017941 */ /* 0x000fea0003800000 */
.L_x_1677:
[----:B------:R-:W-:-:S03]  /*a6e0*/  UMOV UR4, 0xffffffff ;  /* 0xffffffff00047882 */ /* 0x000fc60000000000 */
[----:B------:R-:W-:Y:S05]  /*a6f0*/  BRA.DIV UR4, `(.L_x_1679) ;  /* 0x000001ea04287947 */ /* 0x000fea000b800000 */
[----:B--2---:R2:W0:Y:S04]  /*a700*/  SHFL.IDX PT, R36, R39, 0x1, 0x1c1f ;  /* 0x003c1f0027247f89 */ /* 0x00442800000e0000 */
[----:B---3--:R2:W3:Y:S02]  /*a710*/  SHFL.IDX PT, R37, R38, 0x1, 0x1c1f ;  /* 0x003c1f0026257f89 */ /* 0x0084e400000e0000 */
.L_x_2031:
        /* <DEDUP_REMOVED lines=19> */
[----:B0-----:R-:W-:Y:S02]  /*a850*/  @!P4 IMAD.MOV.U32 R34, RZ, RZ, R37 ;  /* 0x000000ffff22c224 */ /* 0x001fe400078e0025 */
[----:B------:R-:W-:Y:S02]  /*a860*/  @!P4 IMAD.MOV.U32 R35, RZ, RZ, R36 ;  /* 0x000000ffff23c224 */ /* 0x000fe400078e0024 */
        /* <DEDUP_REMOVED lines=16> */
.L_x_1619:
[----:B------:R-:W-:Y:S05]  /*a970*/  BSYNC B0 ;  /* 0x0000000000007941 */ /* 0x000fea0003800000 */
.L_x_1583:
        /* <DEDUP_REMOVED lines=17> */
.L_x_1681:
[----:B------:R-:W-:Y:S05]  /*aa90*/  BSYNC B0 ;  /* 0x0000000000007941 */ /* 0x000fea0003800000 */
.L_x_1680:
[----:B------:R-:W3:Y:S01]  /*aaa0*/  SYNCS.PHASECHK.TRANS64.TRYWAIT P0, [R86+URZ+0x2a8b0], R87 ;  /* 0x02a8b057560075a7 */ /* 0x000ee2000800017f */
[----:B------:R-:W-:Y:S04]  /*aab0*/  BSSY B0, `(.L_x_1682) ;  /* 0x0000002000007945 */ /* 0x000fe80003800000 */
[----:B---3--:R-:W-:Y:S05]  /*aac0*/  @!P0 BRA `(.L_x_1683) ;  /* 0x000001e400808947 */ /* 0x008fea0003800000 */
.L_x_2032:
[----:B------:R-:W-:Y:S05]  /*aad0*/  BSYNC B0 ;  /* 0x0000000000007941 */ /* 0x000fea0003800000 */
.L_x_1682:
[----:B------:R-:W-:Y:S01]  /*aae0*/  ULDC.64 UR4, c[0x0][0x328] ;  /* 0x0000ca0000047ab9 */ /* 0x000fe20000000a00 */
[----:B------:R-:W-:Y:S01]  /*aaf0*/  IMAD.IADD R85, R85, 0x1, -R174 ;  /* 0x0000000155557824 */ /* 0x000fe200078e0aae */
[----:B------:R-:W-:Y:S01]  /*ab00*/  BSSY B0, `(.L_x_1684) ;  /* 0x000002e000007945 */ /* 0x000fe20003800000 */
[----:B--2-4-:R-:W-:Y:S02]  /*ab10*/  IMAD R14, R31, UR4, RZ ;  /* 0x000000041f0e7c24 */ /* 0x014fe4000f8e02ff */
[----:B------:R-:W-:Y:S01]  /*ab20*/  IMAD.WIDE.U32 R12, R29, UR4, RZ ;  /* 0x000000041d0c7c25 */ /* 0x000fe2000f8e00ff */
[----:B------:R-:W-:-:S03]  /*ab30*/  ISETP.GE.AND P0, PT, R85, 0x1, PT ;  /* 0x000000015500780c */ /* 0x000fc60003f06270 */
[----:B------:R-:W-:Y:S01]  /*ab40*/  IMAD R29, R29, UR5, R14 ;  /* 0x000000051d1d7c24 */ /* 0x000fe2000f8e020e */
[----:B------:R-:W-:Y:S01]  /*ab50*/  ULDC.64 UR4, c[0x0][0x338] ;  /* 0x0000ce0000047ab9 */ /* 0x000fe20000000a00 */
[----:B------:R-:W-:Y:S02]  /*ab60*/  IMAD R14, R19, 0x3000, R3 ;  /* 0x00003000130e7824 */ /* 0x000fe400078e0203 */
[----:B0-----:R-:W-:Y:S02]  /*ab70*/  IMAD R11, R84, UR4, RZ ;  /* 0x00000004540b7c24 */ /* 0x001fe4000f8e02ff */
[----:B------:R-:W-:Y:S02]  /*ab80*/  IMAD.IADD R13, R13, 0x1, R29 ;  /* 0x000000010d0d7824 */ /* 0x000fe400078e021d */
        /* <DEDUP_REMOVED lines=22> */
[----:B------:R-:W-:Y:S01]  /*acf0*/  @P0 IMAD.SHL.U32 R37, R170, 0x8, RZ ;  /* 0x00000008aa250824 */ /* 0x000fe200078e00ff */
[----:B-----5:R2:W-:Y:S01]  /*ad00*/  @P5 ST.E.128 desc[UR60][R32.64], R12 ;  /* 0x0000000c20005985 */ /* 0x0205e2000c101d3c */
[----:B------:R-:W-:-:S03]  /*ad10*/  ISETP.NE.AND P5, PT, R10, RZ, PT ;  /* 0x000000ff0a00720c */ /* 0x000fc60003fa5270 */
[----:B------:R-:W4:Y:S01]  /*ad20*/  @P0 LDS.128 R12, [R35] ;  /* 0x00000000230c0984 */ /* 0x000f220000000c00 */
[----:B--2---:R-:W-:-:S09]  /*ad30*/  @P0 IMAD.WIDE R32, R37, 0x2, R28 ;  /* 0x0000000225200825 */ /* 0x004fd200078e021c */
[----:B------:R-:W-:Y:S01]  /*ad40*/  @P5 IMAD.SHL.U32 R37, R171, 0x8, RZ ;  /* 0x00000008ab255824 */ /* 0x000fe200078e00ff */
[----:B----4-:R2:W-:Y:S01]  /*ad50*/  @P0 ST.E.128 desc[UR60][R32.64], R12 ;  /* 0x0000000c20000985 */ /* 0x0105e2000c101d3c */
[----:B------:R-:W-:-:S03]  /*ad60*/  ISETP.NE.AND P0, PT, R20, RZ, PT ;  /* 0x000000ff1400720c */ /* 0x000fc60003f05270 */
[----:B------:R-:W4:Y:S01]  /*ad70*/  @P5 LDS.128 R12, [R34+0x3000] ;  /* 0x00300000220c5984 */ /* 0x000f220000000c00 */
[----:B--2---:R-:W-:-:S05]  /*ad80*/  @P5 IMAD.WIDE R32, R37, 0x2, R28 ;  /* 0x0000000225205825 */ /* 0x004fca00078e021c */
[----:B----4-:R-:W-:Y:S04]  /*ad90*/  @P5 ST.E.128 desc[UR60][R32.64], R12 ;  /* 0x0000000c20005985 */ /* 0x010fe8000c101d3c */
[C---:B------:R-:W-:Y:S01]  /*ada0*/  @P0 LEA R28, P5, R23.reuse, R28, 0x1 ;  /* 0x0000001c171c0211 */ /* 0x040fe200078a08ff */
[----:B------:R-:W2:Y:S03]  /*adb0*/  @P0 LDS.128 R12, [R35+0x3000] ;  /* 0x00300000230c0984 */ /* 0x000ea60000000c00 */
[----:B------:R-:W-:-:S05]  /*adc0*/  @P0 LEA.HI.X R29, R23, R29, R173, 0x1, P5 ;  /* 0x0000001d171d0211 */ /* 0x000fca00028f0cad */
[----:B--2---:R2:W-:Y:S04]  /*add0*/  @P0 ST.E.128 desc[UR60][R28.64], R12 ;  /* 0x0000000c1c000985 */ /* 0x0045e8000c101d3c */
.L_x_1685:
[----:B------:R-:W-:Y:S05]  /*ade0*/  BSYNC B0 ;  /* 0x0000000000007941 */ /* 0x000fea0003800000 */
.L_x_1684:
[----:B------:R-:W-:Y:S01]  /*adf0*/  ISETP.GE.AND P0, PT, R85, 0x41, PT ;  /* 0x000000415500780c */ /* 0x000fe20003f06270 */
[----:B--2-4-:R2:W4:Y:S01]  /*ae00*/  SHFL.IDX PT, R29, R11, 0x1, 0x1c1f ;  /* 0x003c1f000b1d7f89 */ /* 0x01452200000e0000 */
[----:B------:R-:W-:Y:S03]  /*ae10*/  BSSY B0, `(.L_x_1686) ;  /* 0x0000017000007945 */ /* 0x000fe60003800000 */
[----:B------:R2:W0:Y:S08]  /*ae20*/  SHFL.IDX PT, R28, R31, 0x1, 0x1c1f ;  /* 0x003c1f001f1c7f89 */ /* 0x00043000000e0000 */
[----:B--2---:R-:W-:Y:S05]  /*ae30*/  @!P0 BRA `(.L_x_1687) ;  /* 0x0000000000508947 */ /* 0x004fea0003800000 */
[----:B------:R-:W-:-:S13]  /*ae40*/  ISETP.NE.AND P5, PT, R4, RZ, PT ;  /* 0x000000ff0400720c */ /* 0x000fda0003fa5270 */
[----:B------:R-:W2:Y:S01]  /*ae50*/  @P5 LDS.128 R12, [R34+0x2000] ;  /* 0x00200000220c5984 */ /* 0x000ea20000000c00 */
[----:B0-----:R-:W-:-:S04]  /*ae60*/  @P5 LEA R32, P0, R16, R28, 0x1 ;  /* 0x0000001c10205211 */ /* 0x001fc800078008ff */
[----:B----4-:R-:W-:Y:S02]  /*ae70*/  @P5 LEA.HI.X R33, R16, R29, R17, 0x1, P0 ;  /* 0x0000001d10215211 */ /* 0x010fe400000f0c11 */
[----:B------:R-:W-:-:S13]  /*ae80*/  ISETP.NE.AND P0, PT, R9, RZ, PT ;  /* 0x000000ff0900720c */ /* 0x000fda0003f05270 */
[----:B------:R-:W-:Y:S01]  /*ae90*/  @P0 IMAD.SHL.U32 R11, R170, 0x8, RZ ;  /* 0x00000008aa0b0824 */ /* 0x000fe200078e00ff */
[----:B--2---:R0:W-:Y:S01]  /*aea0*/  @P5 ST.E.128 desc[UR60][R32.64], R12 ;  /* 0x0000000c20005985 */ /* 0x0041e2000c101d3c */
[----:B------:R-:W-:-:S03]  /*aeb0*/  ISETP.NE.AND P5, PT, R10, RZ, PT ;  /* 0x000000ff0a00720c */ /* 0x000fc60003fa5270 */
[----:B------:R-:W2:Y:S01]  /*aec0*/  @P0 LDS.128 R12, [R35+0x2000] ;  /* 0x00200000230c0984 */ /* 0x000ea20000000c00 */
[----:B0-----:R-:W-:-:S09]  /*aed0*/  @P0 IMAD.WIDE R32, R11, 0x2, R28 ;  /* 0x000000020b200825 */ /* 0x001fd200078e021c */
[----:B------:R-:W-:Y:S01]  /*aee0*/  @P5 IMAD.SHL.U32 R11, R171, 0x8, RZ ;  /* 0x00000008ab0b5824 */ /* 0x000fe200078e00ff */
[----:B--2---:R0:W-:Y:S01]  /*aef0*/  @P0 ST.E.128 desc[UR60][R32.64], R12 ;  /* 0x0000000c20000985 */ /* 0x0041e2000c101d3c */
[----:B------:R-:W-:-:S03]  /*af00*/  ISETP.NE.AND P0, PT, R20, RZ, PT ;  /* 0x000000ff1400720c */ /* 0x000fc60003f05270 */
[----:B------:R-:W2:Y:S01]  /*af10*/  @P5 LDS.128 R12, [R34+0x5000] ;  /* 0x00500000220c5984 */ /* 0x000ea20000000c00 */
[----:B0-----:R-:W-:-:S05]  /*af20*/  @P5 IMAD.WIDE R32, R11, 0x2, R28 ;  /* 0x000000020b205825 */ /* 0x001fca00078e021c */
[----:B--2---:R-:W-:Y:S04]  /*af30*/  @P5 ST.E.128 desc[UR60][R32.64], R12 ;  /* 0x0000000c20005985 */ /* 0x004fe8000c101d3c */
[C---:B------:R-:W-:Y:S01]  /*af40*/  @P0 LEA R28, P5, R23.reuse, R28, 0x1 ;  /* 0x0000001c171c0211 */ /* 0x040fe200078a08ff */
[----:B------:R-:W0:Y:S03]  /*af50*/  @P0 LDS.128 R12, [R35+0x5000] ;  /* 0x00500000230c0984 */ /* 0x000e260000000c00 */
[----:B------:R-:W-:-:S05]  /*af60*/  @P0 LEA.HI.X R29, R23, R29, R173, 0x1, P5 ;  /* 0x0000001d171d0211 */ /* 0x000fca00028f0cad */
[----:B0-----:R2:W-:Y:S04]  /*af70*/  @P0 ST.E.128 desc[UR60][R28.64], R12 ;  /* 0x0000000c1c000985 */ /* 0x0015e8000c101d3c */
.L_x_1687:
[----:B------:R-:W-:Y:S05]  /*af80*/  BSYNC B0 ;  /* 0x0000000000007941 */ /* 0x000fea0003800000 */
.L_x_1686:
[----:B------:R-:W-:Y:S01]  /*af90*/  @!PT LDS RZ, [RZ] ;  /* 0x00000000fffff984 */ /* 0x000fe20000000800 */
[----:B------:R-:W-:Y:S01]  /*afa0*/  @!PT LDS RZ, [RZ] ;  /* 0x00000000fffff984 */ /* 0x000fe20000000800 */
[----:B------:R-:W-:Y:S01]  /*afb0*/  @!PT LDS RZ, [RZ] ;  /* 0x00000000fffff984 */ /* 0x000fe20000000800 */
[----:B------:R-:W-:Y:S01]  /*afc0*/  @!PT LDS RZ, [RZ] ;  /* 0x00000000fffff984 */ /* 0x000fe20000000800 */
[----:B------:R5:W-:Y:S06]  /*afd0*/  MEMBAR.ALL.CTA ;  /* 0x0000000000007992 */ /* 0x000bec0000008000 */
[----:B-----5:R-:W5:Y:S01]  /*afe0*/  FENCE.VIEW.ASYNC.S ;  /* 0x00000000000073c6 */ /* 0x020f620000000000 */
[----:B-1-3--:R-:W-:Y:S01]  /*aff0*/  @!P4 VIADD R86, R86, 0x2a8c0 ;  /* 0x0002a8c05656c836 */ /* 0x00afe20000000000 */
[----:B-----5:R1:W-:Y:S01]  /*b000*/  BAR.SYNC.DEFER_BLOCKING R144, 0x80 ;  /* 0x000200900000751d */ /* 0x0203e20000010000 */
[----:B------:R-:W-:Y:S01]  /*b010*/  ISETP.NE.AND P5, PT, R123, RZ, PT ;  /* 0x000000ff7b00720c */ /* 0x000fe20003fa5270 */
[----:B------:R-:W-:-:S02]  /*b020*/  VIADD R19, R19, 0x1 ;  /* 0x0000000113137836 */ /* 0x000fc40000000000 */
[----:B------:R-:W-:Y:S02]  /*b030*/  @!P4 PRMT R86, RZ, 0x654, R86 ;  /* 0x00000654ff56c816 */ /* 0x000fe40000000056 */
[----:B------:R-:W-:Y:S02]  /*b040*/  PLOP3.LUT P0, PT, PT, PT, PT, 0x8, 0x0 ;  /* 0x000000000000781c */ /* 0x000fe40003f0e170 */
[----:B------:R1:W-:Y:S01]  /*b050*/  @!P4 SYNCS.ARRIVE.TRANS64.RED.A1T0 RZ, [R86+URZ], RZ ;  /* 0x000000ff56ffc9a7 */ /* 0x0003e2000810043f */
[----:B------:R-:W-:-:S04]  /*b060*/  ISETP.NE.AND P4, PT, R19, 0x2, PT ;  /* 0x000000021300780c */ /* 0x000fc80003f85270 */
[----:B--2---:R-:W-:Y:S02]  /*b070*/  SEL R12, RZ, 0x1, P4 ;  /* 0x00000001ff0c7807 */ /* 0x004fe40002000000 */
[----:B------:R-:W-:Y:S02]  /*b080*/  SEL R19, R19, RZ, P4 ;  /* 0x000000ff13137207 */ /* 0x000fe40002000000 */
[----:B------:R-:W-:Y:S01]  /*b090*/  LOP3.LUT R175, R175, R12, RZ, 0x3c, !PT ;  /* 0x0000000cafaf7212 */ /* 0x000fe200078e3cff */
[----:B-1----:R-:W-:Y:S06]  /*b0a0*/  @P5 BRA `(.L_x_1688) ;  /* 0xffffff7800205947 */ /* 0x002fec000383ffff */
.L_x_1578:
[----:B------:R-:W1:Y:S01]  /*b0b0*/  LDC R0, c[0x0][0x448] ;  /* 0x00011200ff007b82 */ /* 0x000e620000000800 */
[----:B------:R-:W-:Y:S01]  /*b0c0*/  IADD3 R5, R167, 0x1, -R166 ;  /* 0x00000001a7057810 */ /* 0x000fe20007ffe8a6 */
[----:B------:R-:W-:Y:S06]  /*b0d0*/  BSSY B0, `(.L_x_1689) ;  /* 0x000000d000007945 */ /* 0x000fec0003800000 */
[----:B------:R-:W2:Y:S01]  /*b0e0*/  LDC.64 R6, c[0x0][0x9e0] ;  /* 0x00027800ff067b82 */ /* 0x000ea20000000a00 */
[----:B-1----:R-:W-:Y:S01]  /*b0f0*/  ISETP.NE.AND P1, PT, R0, 0x1, PT ;  /* 0x000000010000780c */ /* 0x002fe20003f25270 */
[----:B------:R-:W-:Y:S01]  /*b100*/  VIADD R0, R187, 0x7f ;  /* 0x0000007fbb007836 */ /* 0x000fe20000000000 */
[----:B--2---:R-:W-:-:S11]  /*b110*/  ISETP.GE.AND P2, PT, R7, 0x1, PT ;  /* 0x000000010700780c */ /* 0x004fd60003f46270 */
[----:B------:R-:W1:Y:S08]  /*b120*/  @P1 LDC R3, c[0x0][0x44c] ;  /* 0x00011300ff031b82 */ /* 0x000e700000000800 */
[----:B------:R-:W2:Y:S01]  /*b130*/  @P1 LDC R2, c[0x0][0x450] ;  /* 0x00011400ff021b82 */ /* 0x000ea20000000800 */
[----:B-1----:R-:W-:-:S05]  /*b140*/  @P1 IMAD.HI.U32 R3, R0, R3, RZ ;  /* 0x0000000300031227 */ /* 0x002fca00078e00ff */
[----:B--2---:R-:W-:-:S05]  /*b150*/  @P1 SHF.R.U32.HI R0, RZ, R2, R3 ;  /* 0x00000002ff001219 */ /* 0x004fca0000011603 */
[----:B------:R-:W-:Y:S01]  /*b160*/  IMAD.IADD R3, R5, 0x1, R0 ;  /* 0x0000000105037824 */ /* 0x000fe200078e0200 */
[----:B------:R-:W-:Y:S06]  /*b170*/  @P0 BRA `(.L_x_1690) ;  /* 0x0000000000080947 */ /* 0x000fec0003800000 */
[----:B------:R-:W1:Y:S02]  /*b180*/  FENCE.VIEW.ASYNC.G ;  /* 0x00000000000073c6 */ /* 0x000e640000000100 */
[----:B-1----:R-:W-:Y:S06]  /*b190*/  BAR.ARV 0xc, 0x180 ;  /* 0x0306000000007b1d */ /* 0x002fec0000002000 */
.L_x_1690:
[----:B------:R-:W-:Y:S05]  /*b1a0*/  BSYNC B0 ;  /* 0x0000000000007941 */ /* 0x000fea0003800000 */
.L_x_1689:
[----:B------:R-:W-:Y:S01]  /*b1b0*/  IMAD.IADD R0, R3, 0x1, R6 ;  /* 0x0000000103007824 */ /* 0x000fe200078e0206 */
[----:B------:R-:W-:Y:S06]  /*b1c0*/  @!P2 BRA `(.L_x_1691) ;  /* 0x000000000048a947 */ /* 0x000fec0003800000 */
[C---:B------:R-:W-:Y:S01]  /*b1d0*/  ISETP.GT.AND P0, PT, R3.reuse, RZ, PT ;  /* 0x000000ff0300720c */ /* 0x040fe20003f04270 */
[----:B------:R-:W-:Y:S01]  /*b1e0*/  BSSY B0, `(.L_x_1692) ;  /* 0x000000e000007945 */ /* 0x000fe20003800000 */
[----:B------:R-:W-:-:S11]  /*b1f0*/  VIADD R2, R3, 0xffffffff ;  /* 0xffffffff03027836 */ /* 0x000fd60000000000 */
[----:B------:R-:W-:Y:S05]  /*b200*/  @P0 BRA `(.L_x_1693) ;  /* 0x00000000001c0947 */ /* 0x000fea0003800000 */
[----:B------:R-:W-:Y:S01]  /*b210*/  ISETP.NE.AND P0, PT, R7, 0x1, PT ;  /* 0x000000010700780c */ /* 0x000fe20003f05270 */
[----:B------:R-:W-:-:S12]  /*b220*/  IMAD.MOV R3, RZ, RZ, -R3 ;  /* 0x000000ffff037224 */ /* 0x000fd800078e0a03 */
[----:B------:R-:W1:Y:S02]  /*b230*/  @P0 LDC.64 R4, c[0x0][0x9e8] ;  /* 0x00027a00ff040b82 */ /* 0x000e640000000a00 */
[----:B-1----:R-:W-:-:S05]  /*b240*/  @P0 IMAD.HI.U32 R2, R3, R4, RZ ;  /* 0x0000000403020227 */ /* 0x002fca00078e00ff */
[----:B------:R-:W-:-:S04]  /*b250*/  @P0 SHF.R.U32.HI R3, RZ, R5, R2 ;  /* 0x00000005ff030219 */ /* 0x000fc80000011602 */
[----:B------:R-:W-:Y:S01]  /*b260*/  LOP3.LUT R2, RZ, R3, RZ, 0x33, !PT ;  /* 0x00000003ff027212 */ /* 0x000fe200078e33ff */
[----:B------:R-:W-:Y:S06]  /*b270*/  BRA `(.L_x_1694) ;  /* 0x0000000000107947 */ /* 0x000fec0003800000 */
.L_x_1693:
[----:B------:R-:W-:-:S13]  /*b280*/  ISETP.NE.AND P0, PT, R7, 0x1, PT ;  /* 0x000000010700780c */ /* 0x000fda0003f05270 */
[----:B------:R-:W1:Y:S02]  /*b290*/  @P0 LDC.64 R4, c[0x0][0x9e8] ;  /* 0x00027a00ff040b82 */ /* 0x000e640000000a00 */
[----:B-1----:R-:W-:-:S05]  /*b2a0*/  @P0 IMAD.HI.U32 R4, R2, R4, RZ ;  /* 0x0000000402040227 */ /* 0x002fca00078e00ff */
[----:B------:R-:W-:-:S07]  /*b2b0*/  @P0 SHF.R.U32.HI R2, RZ, R5, R4 ;  /* 0x00000005ff020219 */ /* 0x000fce0000011604 */
.L_x_1694:
[----:B------:R-:W-:Y:S05]  /*b2c0*/  BSYNC B0 ;  /* 0x0000000000007941 */ /* 0x000fea0003800000 */
.L_x_1692:
[----:B------:R-:W-:-:S05]  /*b2d0*/  IMAD R3, R2, R7, R7 ;  /* 0x0000000702037224 */ /* 0x000fca00078e0207 */
[----:B------:R-:W-:-:S07]  /*b2e0*/  VIMNMX R0, R0, R3, PT ;  /* 0x0000000300007248 */ /* 0x000fce0003fe0100 */
.L_x_1691:
[----:B------:R-:W1:Y:S01]  /*b2f0*/  @P1 LDC R2, c[0x0][0x44c] ;  /* 0x00011300ff021b82 */ /* 0x000e620000000800 */
[----:B------:R-:W-:Y:S01]  /*b300*/  VIADD R0, R0, 0x5f ;  /* 0x0000005f00007836 */ /* 0x000fe20000000000 */
[----:B------:R-:W-:Y:S01]  /*b310*/  ULDC UR4, c[0x0][0x9dc] ;  /* 0x0002770000047ab9 */ /* 0x000fe20000000800 */
[----:B------:R-:W-:Y:S02]  /*b320*/  IMAD.MOV.U32 R5, RZ, RZ, R187 ;  /* 0x000000ffff057224 */ /* 0x000fe400078e00bb */
[----:B------:R-:W-:-:S03]  /*b330*/  IMAD.HI R0, R0, 0x2aaaaaab, RZ ;  /* 0x2aaaaaab00007827 */ /* 0x000fc600078e02ff */
[----:B------:R-:W2:Y:S02]  /*b340*/  @P1 LDC R9, c[0x0][0x450] ;  /* 0x00011400ff091b82 */ /* 0x000ea40000000800 */
[----:B------:R-:W-:Y:S01]  /*b350*/  SHF.R.U32.HI R3, RZ, 0x1f, R0 ;  /* 0x0000001fff037819 */ /* 0x000fe20000011600 */
[----:B-1----:R-:W-:-:S05]  /*b360*/  @P1 IMAD.HI.U32 R2, R187, R2, RZ ;  /* 0x00000002bb021227 */ /* 0x002fca00078e00ff */
[----:B--2---:R-:W-:Y:S02]  /*b370*/  @P1 SHF.R.U32.HI R5, RZ, R9, R2 ;  /* 0x00000009ff051219 */ /* 0x004fe40000011602 */
[----:B------:R-:W-:-:S03]  /*b380*/  LEA.HI.SX32 R2, R0, R3, 0x1c ;  /* 0x0000000300027211 */ /* 0x000fc600078fe2ff */
[----:B------:R-:W-:Y:S01]  /*b390*/  IMAD.IADD R0, R142, 0x1, R5 ;  /* 0x000000018e007824 */ /* 0x000fe200078e0205 */
[----:B------:R-:W-:-:S03]  /*b3a0*/  VIMNMX R2, R143, R2, PT ;  /* 0x000000028f027248 */ /* 0x000fc60003fe0100 */
[----:B------:R-:W-:Y:S01]  /*b3b0*/  VIADD R3, R0, -UR4 ;  /* 0x8000000400037c36 */ /* 0x000fe20008000000 */
[----:B------:R-:W-:Y:S06]  /*b3c0*/  @!P2 BRA `(.L_x_1695) ;  /* 0x000000000044a947 */ /* 0x000fec0003800000 */
        /* <DEDUP_REMOVED lines=10> */
.L_x_1697:
[----:B------:R-:W-:-:S13]  /*b470*/  ISETP.NE.AND P0, PT, R7, 0x1, PT ;  /* 0x000000010700780c */ /* 0x000fda0003f05270 */
[----:B------:R-:W1:Y:S02]  /*b480*/  @P0 LDC.64 R4, c[0x0][0x9e8] ;  /* 0x00027a00ff040b82 */ /* 0x000e640000000a00 */
[----:B-1----:R-:W-:-:S05]  /*b490*/  @P0 IMAD.HI.U32 R4, R0, R4, RZ ;  /* 0x0000000400040227 */ /* 0x002fca00078e00ff */
[----:B------:R-:W-:-:S07]  /*b4a0*/  @P0 SHF.R.U32.HI R0, RZ, R5, R4 ;  /* 0x00000005ff000219 */ /* 0x000fce0000011604 */
.L_x_1698:
[----:B------:R-:W-:Y:S05]  /*b4b0*/  BSYNC B0 ;  /* 0x0000000000007941 */ /* 0x000fea0003800000 */
.L_x_1696:
[----:B------:R-:W-:-:S05]  /*b4c0*/  IMAD R0, R0, R7, RZ ;  /* 0x0000000700007224 */ /* 0x000fca00078e02ff */
[----:B------:R-:W-:-:S07]  /*b4d0*/  VIMNMX R3, R3, R0, !PT ;  /* 0x0000000003037248 */ /* 0x000fce0007fe0100 */
.L_x_1695:
[----:B------:R-:W-:Y:S01]  /*b4e0*/  IMAD.HI R3, R3, 0x2aaaaaab, RZ ;  /* 0x2aaaaaab03037827 */ /* 0x000fe200078e02ff */
[----:B------:R-:W-:Y:S02]  /*b4f0*/  PLOP3.LUT P0, PT, PT, PT, PT, 0x80, 0x0 ;  /* 0x000000000000781c */ /* 0x000fe40003f0f070 */
[----:B------:R-:W-:Y:S02]  /*b500*/  CS2R R20, SRZ ;  /* 0x0000000000147805 */ /* 0x000fe4000001ff00 */
[----:B------:R-:W-:Y:S02]  /*b510*/  CS2R R86, SRZ ;  /* 0x0000000000567805 */ /* 0x000fe4000001ff00 */
[----:B------:R-:W-:Y:S02]  /*b520*/  CS2R R84, SRZ ;  /* 0x0000000000547805 */ /* 0x000fe4000001ff00 */
[----:B------:R-:W-:Y:S02]  /*b530*/  SHF.R.U32.HI R0, RZ, 0x1f, R3 ;  /* 0x0000001fff007819 */ /* 0x000fe40000011603 */
[----:B------:R-:W-:-:S02]  /*b540*/  CS2R R82, SRZ ;  /* 0x0000000000527805 */ /* 0x000fc4000001ff00 */
[----:B------:R-:W-:Y:S02]  /*b550*/  CS2R R80, SRZ ;  /* 0x0000000000507805 */ /* 0x000fe4000001ff00 */
[----:B------:R-:W-:Y:S02]  /*b560*/  CS2R R42, SRZ ;  /* 0x00000000002a7805 */ /* 0x000fe4000001ff00 */
[----:B------:R-:W-:Y:S01]  /*b570*/  LEA.HI.SX32 R189, R3, R0, 0x1c ;  /* 0x0000000003bd7211 */ /* 0x000fe200078fe2ff */
[----:B------:R-:W-:Y:S01]  /*b580*/  IMAD.MOV.U32 R0, RZ, RZ, RZ ;  /* 0x000000ffff007224 */ /* 0x000fe200078e00ff */
[----:B------:R-:W-:Y:S02]  /*b590*/  CS2R R38, SRZ ;  /* 0x0000000000267805 */ /* 0x000fe4000001ff00 */
[----:B------:R-:W-:Y:S02]  /*b5a0*/  CS2R R76, SRZ ;  /* 0x00000000004c7805 */ /* 0x000fe4000001ff00 */
[----:B------:R-:W-:-:S02]  /*b5b0*/  VIMNMX R189, RZ, R189, !PT ;  /* 0x000000bdffbd7248 */ /* 0x000fc40007fe0100 */
[----:B------:R-:W-:Y:S02]  /*b5c0*/  CS2R R36, SRZ ;  /* 0x0000000000247805 */ /* 0x000fe4000001ff00 */
[----:B------:R-:W-:Y:S02]  /*b5d0*/  CS2R R72, SRZ ;  /* 0x0000000000487805 */ /* 0x000fe4000001ff00 */
[----:B------:R-:W-:Y:S02]  /*b5e0*/  CS2R R46, SRZ ;  /* 0x00000000002e7805 */ /* 0x000fe4000001ff00 */
[----:B------:R-:W-:Y:S02]  /*b5f0*/  ISETP.GT.AND P1, PT, R2, R189, PT ;  /* 0x000000bd0200720c */ /* 0x000fe40003f24270 */
        /* <DEDUP_REMOVED lines=20> */
[----:B------:R-:W-:Y:S02]  /*b740*/  IMAD.MOV.U32 R26, RZ, RZ, RZ ;  /* 0x000000ffff1a7224 */ /* 0x000fe400078e00ff */
[----:B------:R-:W-:-:S02]  /*b750*/  IMAD.MOV.U32 R32, RZ, RZ, RZ ;  /* 0x000000ffff207224 */ /* 0x000fc400078e00ff */
[----:B------:R-:W-:Y:S02]  /*b760*/  IMAD.MOV.U32 R99, RZ, RZ, RZ ;  /* 0x000000ffff637224 */ /* 0x000fe400078e00ff */
[----:B------:R-:W-:Y:S01]  /*b770*/  IMAD.MOV.U32 R24, RZ, RZ, RZ ;  /* 0x000000ffff187224 */ /* 0x000fe200078e00ff */
[----:B------:R-:W-:Y:S06]  /*b780*/  @!P1 BRA `(.L_x_1699) ;  /* 0x0000013c00209947 */ /* 0x000fec0003800000 */
[----:B------:R-:W2:Y:S04]  /*b790*/  LDL R4, [R1+0x34] ;  /* 0x0000340001047983 */ /* 0x000ea80000100800 */
[----:B------:R-:W1:Y:S02]  /*b7a0*/  SHFL.IDX PT, R0, R220, RZ, 0x1f ;  /* 0x00001fffdc007589 */ /* 0x000e6400000e0000 */
[----:B-1----:R-:W-:-:S04]  /*b7b0*/  LEA.HI R3, R0, R0, RZ, 0x1 ;  /* 0x0000000000037211 */ /* 0x002fc800078f08ff */
        /* <DEDUP_REMOVED lines=13> */
[----:B------:R1:W2:Y:S01]  /*b890*/  LDC.64 R14, c[0x4][R0] ;  /* 0x01000000000e7b82 */ /* 0x0002a20000000a00 */
[----:B------:R-:W-:Y:S01]  /*b8a0*/  IMAD.U32 R5, RZ, RZ, UR5 ;  /* 0x00000005ff057e24 */ /* 0x000fe2000f8e00ff */
[----:B------:R-:W-:Y:S01]  /*b8b0*/  ULDC.64 UR4, c[0x4][0x30] ;  /* 0x01000c0000047ab9 */ /* 0x000fe20000000a00 */
[----:B------:R-:W-:Y:S02]  /*b8c0*/  IMAD.U32 R6, RZ, RZ, UR6 ;  /* 0x00000006ff067e24 */ /* 0x000fe4000f8e00ff */
[----:B------:R-:W-:Y:S02]  /*b8d0*/  IMAD.U32 R7, RZ, RZ, UR7 ;  /* 0x00000007ff077e24 */ /* 0x000fe4000f8e00ff */
[----:B------:R-:W-:-:S02]  /*b8e0*/  IMAD.U32 R10, RZ, RZ, UR4 ;  /* 0x00000004ff0a7e24 */ /* 0x000fc4000f8e00ff */
[----:B0-----:R-:W-:Y:S02]  /*b8f0*/  IMAD.U32 R11, RZ, RZ, UR5 ;  /* 0x00000005ff0b7e24 */ /* 0x001fe4000f8e00ff */
[----:B------:R-:W-:Y:S02]  /*b900*/  IMAD.MOV.U32 R8, RZ, RZ, 0x70 ;  /* 0x00000070ff087424 */ /* 0x000fe400078e00ff */
[----:B------:R-:W-:Y:S02]  /*b910*/  IMAD.MOV.U32 R12, RZ, RZ, 0x1 ;  /* 0x00000001ff0c7424 */ /* 0x000fe400078e00ff */
[----:B-1----:R-:W-:-:S07]  /*b920*/  IMAD.MOV.U32 R13, RZ, RZ, RZ ;  /* 0x000000ffff0d7224 */ /* 0x002fce00078e00ff */
[----:B------:R-:W-:-:S07]  /*b930*/  LEPC R20, `(.L_x_1700) ;  /* 0x000000001014794e */ /* 0x000fce0000000000 */
[----:B--2-45:R-:W-:Y:S05]  /*b940*/  CALL.ABS.NOINC R14 ;  /* 0x000000000e007343 */ /* 0x034fea0003c00000 */
.L_x_1700:
[----:B------:R-:W-:Y:S02]  /*b950*/  ULDC UR4, c[0x0][0x3f4] ;  /* 0x0000fd0000047ab9 */ /* 0x000fe40000000800 */
[----:B------:R-:W-:-:S13]  /*b960*/  ISETP.LT.AND P0, PT, RZ, UR4, PT ;  /* 0x00000004ff007c0c */ /* 0x000fda000bf01270 */
[----:B------:R-:W-:Y:S05]  /*b970*/  @P0 BRA `(.L_x_1701) ;  /* 0x00000000003c0947 */ /* 0x000fea0003800000 */
[----:B------:R-:W-:-:S04]  /*b980*/  LEA.HI R0, R197, R197, RZ, 0x1 ;  /* 0x000000c5c5007211 */ /* 0x000fc800078f08ff */
[----:B------:R-:W-:-:S05]  /*b990*/  LOP3.LUT R0, R0, 0xfffffffe, RZ, 0xc0, !PT ;  /* 0xfffffffe00007812 */ /* 0x000fca00078ec0ff */
[----:B------:R-:W-:-:S05]  /*b9a0*/  IMAD.IADD R0, R197, 0x1, -R0 ;  /* 0x00000001c5007824 */ /* 0x000fca00078e0a00 */
[----:B------:R-:W-:-:S04]  /*b9b0*/  SHF.L.U32 R3, R0, 0x1f, RZ ;  /* 0x0000001f00037819 */ /* 0x000fc800000006ff */
[----:B------:R1:W2:Y:S03]  /*b9c0*/  SYNCS.PHASECHK.TRANS64.TRYWAIT P0, [R18+URZ+0x2a800], R3 ;  /* 0x02a80003120075a7 */ /* 0x0002a6000800017f */
[----:B--2---:R-:W-:Y:S05]  /*b9d0*/  @!P0 NANOSLEEP.SYNCS 0x989680 ;  /* 0x009896800000895d */ /* 0x004fea0003900000 */
[----:B------:R-:W2:Y:S01]  /*b9e0*/  @!P0 SYNCS.PHASECHK.TRANS64 P0, [R18+URZ+0x2a800], R3 ;  /* 0x02a80003120085a7 */ /* 0x000ea2000800007f */
[----:B------:R-:W-:Y:S04]  /*b9f0*/  BSSY B0, `(.L_x_1702) ;  /* 0x0000006000007945 */ /* 0x000fe80003800000 */
[----:B--2---:R-:W-:Y:S05]  /*ba00*/  @P0 BRA `(.L_x_1703) ;  /* 0x0000000000100947 */ /* 0x004fea0003800000 */
.L_x_1704:
[----:B--2---:R2:W3:Y:S02]  /*ba10*/  SYNCS.PHASECHK.TRANS64.TRYWAIT P0, [R18+URZ+0x2a800], R3 ;  /* 0x02a80003120075a7 */ /* 0x0044e4000800017f */
[----:B---3--:R-:W-:Y:S05]  /*ba20*/  @!P0 NANOSLEEP.SYNCS 0x989680 ;  /* 0x009896800000895d */ /* 0x008fea0003900000 */
[----:B------:R-:W3:Y:S02]  /*ba30*/  @!P0 SYNCS.PHASECHK.TRANS64 P0, [R18+URZ+0x2a800], R3 ;  /* 0x02a80003120085a7 */ /* 0x000ee4000800007f */
[----:B---3--:R-:W-:Y:S05]  /*ba40*/  @!P0 BRA `(.L_x_1704) ;  /* 0xfffffffc00f08947 */ /* 0x008fea000383ffff */
.L_x_1703:
[----:B------:R-:W-:Y:S05]  /*ba50*/  BSYNC B0 ;  /* 0x0000000000007941 */ /* 0x000fea0003800000 */
.L_x_1702:
[----:B------:R-:W-:Y:S05]  /*ba60*/  BRA `(.L_x_1705) ;  /* 0x0000007400247947 */ /* 0x000fea0003800000 */
.L_x_1701:
[----:B------:R-:W2:Y:S01]  /*ba70*/  LDL R0, [R1+0x34] ;  /* 0x0000340001007983 */ /* 0x000ea20000100800 */
[----:B------:R-:W-:Y:S02]  /*ba80*/  ULDC.64 UR6, c[0x0][0x408] ;  /* 0x0001020000067ab9 */ /* 0x000fe40000000a00 */
[----:B-----5:R-:W-:Y:S01]  /*ba90*/  IMAD.WIDE.U32 R24, R141, UR6, RZ ;  /* 0x000000068d187c25 */ /* 0x020fe2000f8e00ff */
[----:B--2---:R-:W-:Y:S02]  /*baa0*/  R2UR UR4, R0 ;  /* 0x00000000000472ca */ /* 0x004fe400000e0000 */
[----:B------:R-:W-:-:S11]  /*bab0*/  SHF.R.S32.HI R0, RZ, 0x1f, R141 ;  /* 0x0000001fff007819 */ /* 0x000fd6000001148d */
[----:B------:R-:W-:-:S03]  /*bac0*/  ULOP3.LUT UP0, URZ, UR4, 0x3ff, URZ, 0xc0, !UPT ;  /* 0x000003ff043f7892 */ /* 0x000fc6000f80c03f */
[----:B------:R-:W-:Y:S02]  /*bad0*/  ULDC.64 UR4, c[0x0][0x3f8] ;  /* 0x0000fe0000047ab9 */ /* 0x000fe40000000a00 */
[C---:B------:R-:W-:Y:S01]  /*bae0*/  IMAD R4, R0.reuse, UR4, RZ ;  /* 0x0000000400047c24 */ /* 0x040fe2000f8e02ff */
[----:B------:R-:W-:Y:S01]  /*baf0*/  PLOP3.LUT P0, PT, PT, PT, UP0, 0x80, 0x0 ;  /* 0x000000000000781c */ /* 0x000fe20003f0f008 */
[----:B------:R-:W-:Y:S02]  /*bb00*/  IMAD R0, R0, UR6, RZ ;  /* 0x0000000600007c24 */ /* 0x000fe4000f8e02ff */
[----:B------:R-:W-:-:S04]  /*bb10*/  IMAD.WIDE.U32 R26, R141, UR4, RZ ;  /* 0x000000048d1a7c25 */ /* 0x000fc8000f8e00ff */
[C---:B----4-:R-:W-:Y:S02]  /*bb20*/  IMAD R29, R141.reuse, UR5, R4 ;  /* 0x000000058d1d7c24 */ /* 0x050fe4000f8e0204 */
[----:B0-----:R-:W-:Y:S02]  /*bb30*/  IMAD R31, R141, UR7, R0 ;  /* 0x000000078d1f7c24 */ /* 0x001fe4000f8e0200 */
[----:B------:R-:W-:Y:S02]  /*bb40*/  IMAD.IADD R29, R29, 0x1, R27 ;  /* 0x000000011d1d7824 */ /* 0x000fe400078e021b */
[----:B------:R-:W-:Y:S01]  /*bb50*/  IMAD.IADD R31, R31, 0x1, R25 ;  /* 0x000000011f1f7824 */ /* 0x000fe200078e0219 */
[----:B------:R-:W-:Y:S06]  /*bb60*/  @!P0 BRA `(.L_x_1706) ;  /* 0x0000000000408947 */ /* 0x000fec0003800000 */
        /* <DEDUP_REMOVED lines=16> */
.L_x_1706:
[----:B------:R-:W-:Y:S01]  /*bc70*/  ULDC.U8 UR4, c[0x0][0x410] ;  /* 0x0001040000047ab9 */ /* 0x000fe20000000000 */
[----:B------:R-:W-:Y:S01]  /*bc80*/  BSSY B0, `(.L_x_1707) ;  /* 0x000071f000007945 */ /* 0x000fe20003800000 */
[----:B------:R-:W-:Y:S01]  /*bc90*/  ISETP.NE.AND P0, PT, RZ, UR4, PT ;  /* 0x00000004ff007c0c */ /* 0x000fe2000bf05270 */
[----:B------:R-:W-:-:S12]  /*bca0*/  IMAD.IADD R9, R174, 0x1, R187 ;  /* 0x00000001ae097824 */ /* 0x000fd800078e02bb */
[----:B------:R-:W-:Y:S05]  /*bcb0*/  @!P0 BRA `(.L_x_1708) ;  /* 0x00000038006c8947 */ /* 0x000fea0003800000 */
[----:B------:R-:W0:Y:S01]  /*bcc0*/  LDC R21, c[0x0][0x448] ;  /* 0x00011200ff157b82 */ /* 0x000e220000000800 */
[----:B------:R-:W-:Y:S01]  /*bcd0*/  IMAD R3, R198, 0x40, R9 ;  /* 0x00000040c6037824 */ /* 0x000fe200078e0209 */
[----:B------:R-:W-:Y:S01]  /*bce0*/  ULDC.64 UR4, c[0x0][0x3f8] ;  /* 0x0000fe0000047ab9 */ /* 0x000fe20000000a00 */
[----:B------:R-:W-:Y:S01]  /*bcf0*/  ULDC.64 UR6, c[0x0][0x408] ;  /* 0x0001020000067ab9 */ /* 0x000fe20000000a00 */
[----:B------:R-:W-:Y:S02]  /*bd00*/  IMAD.MOV.U32 R10, RZ, RZ, R26 ;  /* 0x000000ffff0a7224 */ /* 0x000fe400078e001a */
[----:B------:R-:W-:Y:S02]  /*bd10*/  IMAD.MOV.U32 R11, RZ, RZ, R29 ;  /* 0x000000ffff0b7224 */ /* 0x000fe400078e001d */
[----:B------:R-:W-:Y:S02]  /*bd20*/  IMAD.MOV.U32 R12, RZ, RZ, R24 ;  /* 0x000000ffff0c7224 */ /* 0x000fe400078e0018 */
[----:B------:R-:W-:Y:S01]  /*bd30*/  IMAD.MOV.U32 R13, RZ, RZ, R31 ;  /* 0x000000ffff0d7224 */ /* 0x000fe200078e001f */
[----:B0-----:R-:W-:-:S13]  /*bd40*/  ISETP.NE.AND P0, PT, R21, 0x1, PT ;  /* 0x000000011500780c */ /* 0x001fda0003f05270 */
[----:B------:R-:W0:Y:S08]  /*bd50*/  @P0 LDC R0, c[0x0][0x44c] ;  /* 0x00011300ff000b82 */ /* 0x000e300000000800 */
[----:B------:R-:W1:Y:S01]  /*bd60*/  @P0 LDC R5, c[0x0][0x450] ;  /* 0x00011400ff050b82 */ /* 0x000e620000000800 */
[----:B0-----:R-:W-:-:S05]  /*bd70*/  @P0 IMAD.HI.U32 R0, R3, R0, RZ ;  /* 0x0000000003000227 */ /* 0x001fca00078e00ff */
[----:B-1----:R-:W-:-:S04]  /*bd80*/  @P0 SHF.R.U32.HI R3, RZ, R5, R0 ;  /* 0x00000005ff030219 */ /* 0x002fc80000011600 */
[----:B------:R-:W-:Y:S01]  /*bd90*/  SHF.R.S32.HI R0, RZ, 0x1f, R3 ;  /* 0x0000001fff007819 */ /* 0x000fe20000011403 */
[----:B------:R-:W-:-:S04]  /*bda0*/  IMAD.WIDE.U32 R10, R3, UR4, R10 ;  /* 0x00000004030a7c25 */ /* 0x000fc8000f8e000a */
[C---:B------:R-:W-:Y:S02]  /*bdb0*/  IMAD R4, R0.reuse, UR4, RZ ;  /* 0x0000000400047c24 */ /* 0x040fe4000f8e02ff */
[----:B------:R-:W-:Y:S02]  /*bdc0*/  IMAD R0, R0, UR6, RZ ;  /* 0x0000000600007c24 */ /* 0x000fe4000f8e02ff */
[C---:B------:R-:W-:Y:S01]  /*bdd0*/  IMAD R7, R3.reuse, UR5, R4 ;  /* 0x0000000503077c24 */ /* 0x040fe2000f8e0204 */
[----:B------:R-:W-:Y:S01]  /*bde0*/  ULDC.64 UR4, c[0x0][0x3e8] ;  /* 0x0000fa0000047ab9 */ /* 0x000fe20000000a00 */
[C---:B------:R-:W-:Y:S01]  /*bdf0*/  IMAD.WIDE.U32 R12, R3.reuse, UR6, R12 ;  /* 0x00000006030c7c25 */ /* 0x040fe2000f8e000c */
[----:B------:R-:W-:Y:S01]  /*be00*/  LEA R6, P0, R10, UR4, 0x1 ;  /* 0x000000040a067c11 */ /* 0x000fe2000f8008ff */
[----:B------:R-:W-:Y:S02]  /*be10*/  UMOV UR4, 0xffffffff ;  /* 0xffffffff00047882 */ /* 0x000fe40000000000 */
[----:B------:R-:W-:Y:S01]  /*be20*/  IMAD R3, R3, UR7, R0 ;  /* 0x0000000703037c24 */ /* 0x000fe2000f8e0200 */
[----:B------:R-:W-:Y:S01]  /*be30*/  ULDC.64 UR6, c[0x0][0x400] ;  /* 0x0001000000067ab9 */ /* 0x000fe20000000a00 */
[----:B------:R-:W-:Y:S01]  /*be40*/  IMAD.IADD R7, R11, 0x1, R7 ;  /* 0x000000010b077824 */ /* 0x000fe200078e0207 */
[----:B------:R-:W-:Y:S01]  /*be50*/  LEA R4, P1, R12, UR6, 0x1 ;  /* 0x000000060c047c11 */ /* 0x000fe2000f8208ff */
[----:B------:R-:W-:-:S03]  /*be60*/  IMAD.IADD R3, R13, 0x1, R3 ;  /* 0x000000010d037824 */ /* 0x000fc600078e0203 */
[----:B------:R-:W-:Y:S02]  /*be70*/  LEA.HI.X R7, R10, UR5, R7, 0x1, P0 ;  /* 0x000000050a077c11 */ /* 0x000fe400080f0c07 */
[----:B------:R-:W-:Y:S01]  /*be80*/  LEA.HI.X R8, R12, UR7, R3, 0x1, P1 ;  /* 0x000000070c087c11 */ /* 0x000fe200088f0c03 */
[----:B------:R-:W-:Y:S06]  /*be90*/  BRA.DIV UR4, `(.L_x_1709) ;  /* 0x000001d204a07947 */ /* 0x000fec000b800000 */
[----:B------:R0:W1:Y:S04]  /*bea0*/  SHFL.IDX PT, R3, R7, RZ, 0x1c1f ;  /* 0x001c1fff07037589 */ /* 0x00006800000e0000 */
[----:B------:R0:W2:Y:S04]  /*beb0*/  SHFL.IDX PT, R0, R6, RZ, 0x1c1f ;  /* 0x001c1fff06007589 */ /* 0x0000a800000e0000 */
[----:B------:R0:W3:Y:S04]  /*bec0*/  SHFL.IDX PT, R5, R8, RZ, 0x1c1f ;  /* 0x001c1fff08057589 */ /* 0x0000e800000e0000 */
[----:B------:R0:W4:Y:S02]  /*bed0*/  SHFL.IDX PT, R14, R4, RZ, 0x1c1f ;  /* 0x001c1fff040e7589 */ /* 0x00012400000e0000 */
.L_x_2038:
[----:B------:R-:W-:Y:S01]  /*bee0*/  IMAD R90, R166, R21, RZ ;  /* 0x00000015a65a7224 */ /* 0x000fe200078e02ff */
[----:B------:R-:W-:Y:S01]  /*bef0*/  BSSY B1, `(.L_x_1710) ;  /* 0x0000051000017945 */ /* 0x000fe20003800000 */
[----:B------:R-:W-:Y:S02]  /*bf00*/  CS2R R60, SRZ ;  /* 0x00000000003c7805 */ /* 0x000fe4000001ff00 */
[----:B------:R-:W-:Y:S02]  /*bf10*/  CS2R R56, SRZ ;  /* 0x0000000000387805 */ /* 0x000fe4000001ff00 */
[----:B------:R-:W-:Y:S02]  /*bf20*/  CS2R R50, SRZ ;  /* 0x0000000000327805 */ /* 0x000fe4000001ff00 */
[----:B------:R-:W-:Y:S02]  /*bf30*/  ISETP.GE.AND P0, PT, R9, R90, PT ;  /* 0x0000005a0900720c */ /* 0x000fe40003f06270 */
        /* <DEDUP_REMOVED lines=10> */
[----:B------:R-:W-:Y:S01]  /*bfe0*/  ULDC UR4, c[0x0][0x3f4] ;  /* 0x0000fd0000047ab9 */ /* 0x000fe20000000800 */
[----:B------:R-:W-:Y:S02]  /*bff0*/  CS2R R58, SRZ ;  /* 0x00000000003a7805 */ /* 0x000fe4000001ff00 */
[----:B------:R-:W-:Y:S02]  /*c000*/  ISETP.GE.AND P3, PT, R179, UR4, PT ;  /* 0x00000004b3007c0c */ /* 0x000fe4000bf66270 */
[----:B------:R-:W-:Y:S02]  /*c010*/  CS2R R60, SRZ ;  /* 0x00000000003c7805 */ /* 0x000fe4000001ff00 */
[----:B------:R-:W-:Y:S02]  /*c020*/  ISETP.GE.AND P2, PT, R177, UR4, PT ;  /* 0x00000004b1007c0c */ /* 0x000fe4000bf46270 */
[----:B------:R-:W-:Y:S02]  /*c030*/  ISETP.GE.AND P1, PT, R178, UR4, PT ;  /* 0x00000004b2007c0c */ /* 0x000fe4000bf26270 */
[----:B------:R-:W-:-:S02]  /*c040*/  ISETP.GE.AND P0, PT, R176, UR4, PT ;  /* 0x00000004b0007c0c */ /* 0x000fc4000bf06270 */
[----:B------:R-:W-:-:S03]  /*c050*/  ISETP.GE.AND P4, PT, R164, UR4, PT ;  /* 0x00000004a4007c0c */ /* 0x000fc6000bf86270 */
[C---:B------:R-:W-:Y:S01]  /*c060*/  @!P3 IMAD.SHL.U32 R29, R179.reuse, 0x2, RZ ;  /* 0x00000002b31db824 */ /* 0x040fe200078e00ff */
[----:B------:R-:W-:-:S03]  /*c070*/  @!P3 SHF.L.U64.HI R10, R179, 0x1, R206 ;  /* 0x00000001b30ab819 */ /* 0x000fc600000102ce */
[C---:B------:R-:W-:Y:S01]  /*c080*/  @!P2 IMAD.SHL.U32 R31, R177.reuse, 0x2, RZ ;  /* 0x00000002b11fa824 */ /* 0x040fe200078e00ff */
[----:B------:R-:W-:Y:S01]  /*c090*/  @!P2 SHF.L.U64.HI R20, R177, 0x1, R205 ;  /* 0x00000001b114a819 */ /* 0x000fe200000102cd */
[----:B------:R-:W-:Y:S01]  /*c0a0*/  @!P1 IMAD.SHL.U32 R33, R178, 0x2, RZ ;  /* 0x00000002b2219824 */ /* 0x000fe200078e00ff */
[-C--:B--2---:R-:W-:Y:S01]  /*c0b0*/  @!P3 IADD3 R26, P6, R0, R29.reuse, RZ ;  /* 0x0000001d001ab210 */ /* 0x084fe20007fde0ff */
[----:B------:R-:W-:Y:S01]  /*c0c0*/  @!P0 IMAD.SHL.U32 R41, R176, 0x2, RZ ;  /* 0x00000002b0298824 */ /* 0x000fe200078e00ff */
[----:B----4-:R-:W-:Y:S01]  /*c0d0*/  @!P3 IADD3 R28, P5, R14, R29, RZ ;  /* 0x0000001d0e1cb210 */ /* 0x010fe20007fbe0ff */
[----:B-1----:R-:W-:Y:S01]  /*c0e0*/  @!P4 IMAD.MOV.U32 R21, RZ, RZ, R3 ;  /* 0x000000ffff15c224 */ /* 0x002fe200078e0003 */
[----:B------:R-:W-:Y:S01]  /*c0f0*/  @!P1 SHF.L.U64.HI R24, R178, 0x1, R203 ;  /* 0x00000001b2189819 */ /* 0x000fe200000102cb */
[--C-:B------:R-:W-:Y:S01]  /*c100*/  @!P3 IMAD.X R27, R3, 0x1, R10.reuse, P6 ;  /* 0x00000001031bb824 */ /* 0x100fe200030e060a */
[-C--:B------:R-:W-:Y:S01]  /*c110*/  @!P2 IADD3 R12, P6, R0, R31.reuse, RZ ;  /* 0x0000001f000ca210 */ /* 0x080fe20007fde0ff */
[----:B---3--:R-:W-:Y:S01]  /*c120*/  @!P3 IMAD.X R29, R5, 0x1, R10, P5 ;  /* 0x00000001051db824 */ /* 0x008fe200028e060a */
[----:B------:R-:W-:Y:S01]  /*c130*/  @!P2 IADD3 R30, P5, R14, R31, RZ ;  /* 0x0000001f0e1ea210 */ /* 0x000fe20007fbe0ff */
[----:B------:R-:W-:Y:S01]  /*c140*/  @!P4 IMAD.MOV.U32 R15, RZ, RZ, R5 ;  /* 0x000000ffff0fc224 */ /* 0x000fe200078e0005 */
[----:B------:R-:W-:Y:S01]  /*c150*/  @!P0 SHF.L.U64.HI R38, R176, 0x1, R202 ;  /* 0x00000001b0268819 */ /* 0x000fe200000102ca */
[--C-:B------:R-:W-:Y:S01]  /*c160*/  @!P2 IMAD.X R13, R3, 0x1, R20.reuse, P6 ;  /* 0x00000001030da824 */ /* 0x100fe200030e0614 */
[----:B------:R-:W-:Y:S01]  /*c170*/  @!P1 IADD3 R10, P6, R0, R33, RZ ;  /* 0x00000021000a9210 */ /* 0x000fe20007fde0ff */
[----:B------:R-:W-:Y:S01]  /*c180*/  @!P2 IMAD.X R31, R5, 0x1, R20, P5 ;  /* 0x00000001051fa824 */ /* 0x000fe200028e0614 */
[----:B------:R-:W-:Y:S01]  /*c190*/  ISETP.GE.AND P5, PT, R180, UR4, PT ;  /* 0x00000004b4007c0c */ /* 0x000fe2000bfa6270 */
[----:B------:R-:W-:-:S02]  /*c1a0*/  @!P4 IMAD.MOV.U32 R20, RZ, RZ, R0 ;  /* 0x000000ffff14c224 */ /* 0x000fc400078e0000 */
[----:B------:R-:W-:Y:S01]  /*c1b0*/  @!P1 IMAD.X R11, R3, 0x1, R24, P6 ;  /* 0x00000001030b9824 */ /* 0x000fe200030e0618 */
[----:B------:R-:W-:Y:S01]  /*c1c0*/  @!P1 IADD3 R32, P6, R14, R33, RZ ;  /* 0x000000210e209210 */ /* 0x000fe20007fde0ff */
[----:B------:R-:W-:-:S04]  /*c1d0*/  @!P4 IMAD.WIDE R20, R164, 0x2, R20 ;  /* 0x00000002a414c825 */ /* 0x000fc800078e0214 */
[----:B------:R-:W-:Y:S01]  /*c1e0*/  @!P1 IMAD.X R33, R5, 0x1, R24, P6 ;  /* 0x0000000105219824 */ /* 0x000fe200030e0618 */
[-C--:B------:R-:W-:Y:S01]  /*c1f0*/  @!P0 IADD3 R34, P6, R0, R41.reuse, RZ ;  /* 0x0000002900228210 */ /* 0x080fe20007fde0ff */
[----:B------:R-:W-:Y:S01]  /*c200*/  @!P4 IMAD.WIDE R24, R164, 0x2, R14 ;  /* 0x00000002a418c825 */ /* 0x000fe200078e020e */
[----:B------:R1:W5:Y:S03]  /*c210*/  @!P4 LD.E.64 R58, desc[UR60][R20.64] ;  /* 0x0000003c143ac980 */ /* 0x000366000c101b00 */
[----:B------:R-:W-:Y:S01]  /*c220*/  @!P0 IMAD.X R35, R3, 0x1, R38, P6 ;  /* 0x0000000103238824 */ /* 0x000fe200030e0626 */
[----:B------:R-:W-:Y:S01]  /*c230*/  @!P0 IADD3 R40, P6, R14, R41, RZ ;  /* 0x000000290e288210 */ /* 0x000fe20007fde0ff */
[C---:B------:R-:W-:Y:S01]  /*c240*/  @!P5 IMAD.SHL.U32 R15, R180.reuse, 0x2, RZ ;  /* 0x00000002b40fd824 */ /* 0x040fe200078e00ff */
[----:B------:R1:W5:Y:S01]  /*c250*/  @!P4 LD.E.64 R60, desc[UR60][R24.64] ;  /* 0x0000003c183cc980 */ /* 0x000362000c101b00 */
[----:B------:R-:W-:-:S02]  /*c260*/  @!P5 SHF.L.U64.HI R36, R180, 0x1, R201 ;  /* 0x00000001b424d819 */ /* 0x000fc400000102c9 */
[----:B------:R-:W-:Y:S01]  /*c270*/  CS2R R54, SRZ ;  /* 0x0000000000367805 */ /* 0x000fe2000001ff00 */
[----:B------:R-:W-:Y:S01]  /*c280*/  @!P0 IMAD.X R41, R5, 0x1, R38, P6 ;  /* 0x0000000105298824 */ /* 0x000fe200030e0626 */
[-C--:B------:R-:W-:Y:S02]  /*c290*/  @!P5 IADD3 R62, P4, R0, R15.reuse, RZ ;  /* 0x0000000f003ed210 */ /* 0x080fe40007f9e0ff */
[----:B------:R-:W-:Y:S02]  /*c2a0*/  CS2R R56, SRZ ;  /* 0x0000000000387805 */ /* 0x000fe4000001ff00 */
[----:B------:R-:W-:Y:S02]  /*c2b0*/  @!P5 IADD3 R14, P6, R14, R15, RZ ;  /* 0x0000000f0e0ed210 */ /* 0x000fe40007fde0ff */
[----:B------:R-:W-:Y:S02]  /*c2c0*/  CS2R R52, SRZ ;  /* 0x0000000000347805 */ /* 0x000fe4000001ff00 */
[----:B------:R-:W-:Y:S01]  /*c2d0*/  CS2R R50, SRZ ;  /* 0x0000000000327805 */ /* 0x000fe2000001ff00 */
[--C-:B------:R-:W-:Y:S01]  /*c2e0*/  @!P5 IMAD.X R63, R3, 0x1, R36.reuse, P4 ;  /* 0x00000001033fd824 */ /* 0x100fe200020e0624 */
[----:B------:R-:W-:Y:S01]  /*c2f0*/  CS2R R48, SRZ ;  /* 0x0000000000307805 */ /* 0x000fe2000001ff00 */
[----:B------:R-:W-:Y:S01]  /*c300*/  @!P5 IMAD.X R15, R5, 0x1, R36, P6 ;  /* 0x00000001050fd824 */ /* 0x000fe200030e0624 */
[----:B------:R-:W-:-:S02]  /*c310*/  CS2R R46, SRZ ;  /* 0x00000000002e7805 */ /* 0x000fc4000001ff00 */
[----:B------:R-:W-:Y:S02]  /*c320*/  CS2R R44, SRZ ;  /* 0x00000000002c7805 */ /* 0x000fe4000001ff00 */
[----:B------:R-:W-:Y:S02]  /*c330*/  CS2R R42, SRZ ;  /* 0x00000000002a7805 */ /* 0x000fe4000001ff00 */
[----:B------:R-:W-:Y:S02]  /*c340*/  CS2R R36, SRZ ;  /* 0x0000000000247805 */ /* 0x000fe4000001ff00 */
[----:B------:R-:W-:Y:S01]  /*c350*/  CS2R R38, SRZ ;  /* 0x0000000000267805 */ /* 0x000fe2000001ff00 */
[----:B------:R1:W5:Y:S04]  /*c360*/  @!P3 LD.E.64 R54, desc[UR60][R26.64] ;  /* 0x0000003c1a36b980 */ /* 0x000368000c101b00 */
        /* <DEDUP_REMOVED lines=8> */
[----:B------:R1:W5:Y:S02]  /*c3f0*/  @!P5 LD.E.64 R38, desc[UR60][R14.64] ;  /* 0x0000003c0e26d980 */ /* 0x000364000c101b00 */
.L_x_1711:
[----:B------:R-:W-:Y:S05]  /*c400*/  BSYNC B1 ;  /* 0x0000000000017941 */ /* 0x000fea0003800000 */
.L_x_1710:
[----:B--2--5:R-:W-:Y:S01]  /*c410*/  IMAD.MOV.U32 R0, RZ, RZ, R60 ;  /* 0x000000ffff007224 */ /* 0x024fe200078e003c */
[----:B------:R-:W-:Y:S01]  /*c420*/  UMOV UR4, 0xffffffff ;  /* 0xffffffff00047882 */ /* 0x000fe20000000000 */
[----:B-1----:R-:W-:Y:S01]  /*c430*/  IMAD.MOV.U32 R3, RZ, RZ, R61 ;  /* 0x000000ffff037224 */ /* 0x002fe200078e003d */
[----:B------:R-:W-:Y:S01]  /*c440*/  CS2R R30, SRZ ;  /* 0x00000000001e7805 */ /* 0x000fe2000001ff00 */
[----:B---3--:R-:W-:Y:S01]  /*c450*/  IMAD.MOV.U32 R5, RZ, RZ, R56 ;  /* 0x000000ffff057224 */ /* 0x008fe200078e0038 */
        /* <DEDUP_REMOVED lines=42> */
[----:B------:R-:W-:-:S02]  /*c700*/  PRMT R81, R3, 0x7610, R81 ;  /* 0x0000761003517816 */ /* 0x000fc40000000051 */
[----:B------:R-:W-:Y:S02]  /*c710*/  PRMT R78, R5, 0x7610, R78 ;  /* 0x00007610054e7816 */ /* 0x000fe4000000004e */
[----:B------:R-:W-:Y:S01]  /*c720*/  PRMT R69, R10, 0x7610, R69 ;  /* 0x000076100a457816 */ /* 0x000fe20000000045 */
[----:B------:R-:W-:Y:S06]  /*c730*/  BRA.DIV UR4, `(.L_x_1712) ;  /* 0x000001ca04e87947 */ /* 0x000fec000b800000 */
[----:B------:R1:W2:Y:S04]  /*c740*/  SHFL.IDX PT, R3, R7, 0x1, 0x1c1f ;  /* 0x003c1f0007037f89 */ /* 0x0002a800000e0000 */
[----:B------:R1:W3:Y:S04]  /*c750*/  SHFL.IDX PT, R0, R6, 0x1, 0x1c1f ;  /* 0x003c1f0006007f89 */ /* 0x0002e800000e0000 */
[----:B------:R1:W1:Y:S04]  /*c760*/  SHFL.IDX PT, R5, R8, 0x1, 0x1c1f ;  /* 0x003c1f0008057f89 */ /* 0x00026800000e0000 */
[----:B0-----:R-:W0:Y:S02]  /*c770*/  SHFL.IDX PT, R4, R4, 0x1, 0x1c1f ;  /* 0x003c1f0004047f89 */ /* 0x001e2400000e0000 */
.L_x_2044:
[----:B------:R-:W-:Y:S01]  /*c780*/  VIADD R9, R9, 0x40 ;  /* 0x0000004009097836 */ /* 0x000fe20000000000 */
[----:B-1----:R-:W-:Y:S01]  /*c790*/  LOP3.LUT R6, R184, 0x18, R16, 0xf8, !PT ;  /* 0x00000018b8067812 */ /* 0x002fe200078ef810 */
[----:B------:R-:W-:Y:S01]  /*c7a0*/  BSSY B1, `(.L_x_1713) ;  /* 0x0000053000017945 */ /* 0x000fe20003800000 */
[----:B------:R-:W-:Y:S02]  /*c7b0*/  LOP3.LUT P0, RZ, R207, 0x4, RZ, 0xc0, !PT ;  /* 0x00000004cfff7812 */ /* 0x000fe4000780c0ff */
[----:B------:R-:W-:Y:S02]  /*c7c0*/  CS2R R32, SRZ ;  /* 0x0000000000207805 */ /* 0x000fe4000001ff00 */
[----:B------:R-:W-:Y:S02]  /*c7d0*/  ISETP.GE.AND P1, PT, R9, R90, PT ;  /* 0x0000005a0900720c */ /* 0x000fe40003f26270 */
[----:B------:R-:W-:Y:S02]  /*c7e0*/  CS2R R26, SRZ ;  /* 0x00000000001a7805 */ /* 0x000fe4000001ff00 */
[----:B------:R-:W-:-:S02]  /*c7f0*/  LOP3.LUT R7, R6, R185, RZ, 0x3c, !PT ;  /* 0x000000b906077212 */ /* 0x000fc400078e3cff */
[----:B------:R-:W-:Y:S02]  /*c800*/  CS2R R20, SRZ ;  /* 0x0000000000147805 */ /* 0x000fe4000001ff00 */
[----:B------:R-:W-:Y:S02]  /*c810*/  CS2R R12, SRZ ;  /* 0x00000000000c7805 */ /* 0x000fe4000001ff00 */
[----:B------:R-:W-:Y:S02]  /*c820*/  CS2R R8, SRZ ;  /* 0x0000000000087805 */ /* 0x000fe4000001ff00 */
[----:B------:R-:W-:Y:S01]  /*c830*/  CS2R R40, SRZ ;  /* 0x0000000000287805 */ /* 0x000fe2000001ff00 */
[----:B------:R-:W-:Y:S01]  /*c840*/  IMAD.IADD R7, R186, 0x1, R7 ;  /* 0x00000001ba077824 */ /* 0x000fe200078e0207 */
[----:B------:R-:W-:Y:S02]  /*c850*/  CS2R R34, SRZ ;  /* 0x0000000000227805 */ /* 0x000fe4000001ff00 */
[----:B------:R-:W-:-:S02]  /*c860*/  CS2R R28, SRZ ;  /* 0x00000000001c7805 */ /* 0x000fc4000001ff00 */
[----:B------:R-:W-:Y:S02]  /*c870*/  CS2R R24, SRZ ;  /* 0x0000000000187805 */ /* 0x000fe4000001ff00 */
[----:B----4-:R-:W-:Y:S01]  /*c880*/  CS2R R14, SRZ ;  /* 0x00000000000e7805 */ /* 0x010fe2000001ff00 */
[----:B------:R-:W-:Y:S01]  /*c890*/  IMAD R62, R7, 0x2, R18 ;  /* 0x00000002073e7824 */ /* 0x000fe200078e0212 */
        /* <DEDUP_REMOVED lines=8> */
[----:B------:R-:W-:-:S05]  /*c920*/  ISETP.GE.AND P1, PT, R176, UR4, PT ;  /* 0x00000004b0007c0c */ /* 0x000fca000bf26270 */
[C---:B------:R-:W-:Y:S01]  /*c930*/  @!P4 IMAD.SHL.U32 R9, R179.reuse, 0x2, RZ ;  /* 0x00000002b309c824 */ /* 0x040fe200078e00ff */
[----:B------:R-:W-:-:S03]  /*c940*/  @!P4 SHF.L.U64.HI R6, R179, 0x1, R206 ;  /* 0x00000001b306c819 */ /* 0x000fc600000102ce */
[C---:B------:R-:W-:Y:S01]  /*c950*/  @!P3 IMAD.SHL.U32 R73, R177.reuse, 0x2, RZ ;  /* 0x00000002b149b824 */ /* 0x040fe200078e00ff */
[----:B------:R-:W-:Y:S01]  /*c960*/  @!P3 SHF.L.U64.HI R12, R177, 0x1, R205 ;  /* 0x00000001b10cb819 */ /* 0x000fe200000102cd */
[----:B------:R-:W-:Y:S01]  /*c970*/  @!P2 IMAD.SHL.U32 R67, R178, 0x2, RZ ;  /* 0x00000002b243a824 */ /* 0x000fe200078e00ff */
[-C--:B---3--:R-:W-:Y:S01]  /*c980*/  @!P4 IADD3 R10, P5, R0, R9.reuse, RZ ;  /* 0x00000009000ac210 */ /* 0x088fe20007fbe0ff */
[----:B------:R-:W-:Y:S01]  /*c990*/  @!P1 IMAD.SHL.U32 R7, R176, 0x2, RZ ;  /* 0x00000002b0079824 */ /* 0x000fe200078e00ff */
[----:B0-----:R-:W-:Y:S02]  /*c9a0*/  @!P4 IADD3 R8, P6, R4, R9, RZ ;  /* 0x000000090408c210 */ /* 0x001fe40007fde0ff */
[----:B------:R-:W-:Y:S01]  /*c9b0*/  @!P2 SHF.L.U64.HI R14, R178, 0x1, R203 ;  /* 0x00000001b20ea819 */ /* 0x000fe200000102cb */
[--C-:B--2---:R-:W-:Y:S01]  /*c9c0*/  @!P4 IMAD.X R11, R3, 0x1, R6.reuse, P5 ;  /* 0x00000001030bc824 */ /* 0x104fe200028e0606 */
[-C--:B------:R-:W-:Y:S01]  /*c9d0*/  @!P3 IADD3 R76, P5, R0, R73.reuse, RZ ;  /* 0x00000049004cb210 */ /* 0x080fe20007fbe0ff */
[----:B------:R-:W-:Y:S01]  /*c9e0*/  @!P4 IMAD.X R9, R5, 0x1, R6, P6 ;  /* 0x000000010509c824 */ /* 0x000fe200030e0606 */
[----:B------:R-:W-:-:S02]  /*c9f0*/  @!P3 IADD3 R72, P6, R4, R73, RZ ;  /* 0x000000490448b210 */ /* 0x000fc40007fde0ff */
[----:B------:R-:W-:Y:S01]  /*ca00*/  @!P1 SHF.L.U64.HI R20, R176, 0x1, R202 ;  /* 0x00000001b0149819 */ /* 0x000fe200000102ca */
[--C-:B------:R-:W-:Y:S01]  /*ca10*/  @!P3 IMAD.X R77, R3, 0x1, R12.reuse, P5 ;  /* 0x00000001034db824 */ /* 0x100fe200028e060c */
[-C--:B------:R-:W-:Y:S01]  /*ca20*/  @!P2 IADD3 R70, P5, R0, R67.reuse, RZ ;  /* 0x000000430046a210 */ /* 0x080fe20007fbe0ff */
[----:B------:R-:W-:Y:S01]  /*ca30*/  @!P3 IMAD.X R73, R5, 0x1, R12, P6 ;  /* 0x000000010549b824 */ /* 0x000fe200030e060c */
[----:B------:R-:W-:-:S03]  /*ca40*/  @!P2 IADD3 R66, P6, R4, R67, RZ ;  /* 0x000000430442a210 */ /* 0x000fc60007fde0ff */
[--C-:B------:R-:W-:Y:S01]  /*ca50*/  @!P2 IMAD.X R71, R3, 0x1, R14.reuse, P5 ;  /* 0x000000010347a824 */ /* 0x100fe200028e060e */
[----:B------:R-:W-:Y:S01]  /*ca60*/  @!P1 IADD3 R64, P5, R0, R7, RZ ;  /* 0x0000000700409210 */ /* 0x000fe20007fbe0ff */
[----:B------:R-:W-:Y:S01]  /*ca70*/  @!P2 IMAD.X R67, R5, 0x1, R14, P6 ;  /* 0x000000010543a824 */ /* 0x000fe200030e060e */
[----:B------:R-:W-:-:S03]  /*ca80*/  ISETP.GE.AND P6, PT, R164, UR4, PT ;  /* 0x00000004a4007c0c */ /* 0x000fc6000bfc6270 */
[----:B------:R-:W-:Y:S01]  /*ca90*/  @!P1 IMAD.X R65, R3, 0x1, R20, P5 ;  /* 0x0000000103419824 */ /* 0x000fe200028e0614 */
[----:B------:R-:W-:-:S05]  /*caa0*/  @!P1 IADD3 R6, P5, R4, R7, RZ ;  /* 0x0000000704069210 */ /* 0x000fca0007fbe0ff */
[----:B------:R-:W-:Y:S01]  /*cab0*/  @!P1 IMAD.X R7, R5, 0x1, R20, P5 ;  /* 0x0000000105079824 */ /* 0x000fe200028e0614 */
[----:B------:R-:W-:-:S03]  /*cac0*/  ISETP.GE.AND P5, PT, R180, UR4, PT ;  /* 0x00000004b4007c0c */ /* 0x000fc6000bfa6270 */
[----:B------:R-:W-:Y:S02]  /*cad0*/  @!P6 IMAD.MOV.U32 R12, RZ, RZ, R0 ;  /* 0x000000ffff0ce224 */ /* 0x000fe400078e0000 */
[----:B------:R-:W-:Y:S02]  /*cae0*/  @!P6 IMAD.MOV.U32 R13, RZ, RZ, R3 ;  /* 0x000000ffff0de224 */ /* 0x000fe400078e0003 */
[----:B------:R-:W-:-:S04]  /*caf0*/  @!P6 IMAD.WIDE R14, R164, 0x2, R4 ;  /* 0x00000002a40ee825 */ /* 0x000fc800078e0204 */
[----:B------:R-:W-:Y:S01]  /*cb00*/  @!P6 IMAD.WIDE R12, R164, 0x2, R12 ;  /* 0x00000002a40ce825 */ /* 0x000fe200078e020c */
[----:B------:R0:W5:Y:S03]  /*cb10*/  @!P6 LD.E.64 R30, desc[UR60][R14.64] ;  /* 0x0000003c0e1ee980 */ /* 0x000166000c101b00 */
[C---:B------:R-:W-:Y:S01]  /*cb20*/  @!P5 IMAD.SHL.U32 R21, R180.reuse, 0x2, RZ ;  /* 0x00000002b415d824 */ /* 0x040fe200078e00ff */
[----:B------:R1:W5:Y:S01]  /*cb30*/  @!P6 LD.E.64 R40, desc[UR60][R12.64] ;  /* 0x0000003c0c28e980 */ /* 0x000362000c101b00 */
[----:B------:R-:W-:-:S03]  /*cb40*/  @!P5 SHF.L.U64.HI R20, R180, 0x1, R201 ;  /* 0x00000001b414d819 */ /* 0x000fc600000102c9 */
[-C--:B------:R-:W-:Y:S02]  /*cb50*/  @!P5 IADD3 R74, P6, R0, R21.reuse, RZ ;  /* 0x00000015004ad210 */ /* 0x080fe40007fde0ff */
[----:B------:R-:W-:Y:S02]  /*cb60*/  CS2R R34, SRZ ;  /* 0x0000000000227805 */ /* 0x000fe4000001ff00 */
[----:B------:R-:W-:Y:S01]  /*cb70*/  CS2R R32, SRZ ;  /* 0x0000000000207805 */ /* 0x000fe2000001ff00 */
[----:B------:R-:W-:Y:S01]  /*cb80*/  @!P5 IMAD.X R75, R3, 0x1, R20, P6 ;  /* 0x00000001034bd824 */ /* 0x000fe200030e0614 */
[----:B------:R-:W-:Y:S02]  /*cb90*/  @!P5 IADD3 R4, P6, R4, R21, RZ ;  /* 0x000000150404d210 */ /* 0x000fe40007fde0ff */
[----:B------:R2:W5:Y:S01]  /*cba0*/  @!P4 LD.E.64 R34, desc[UR60][R10.64] ;  /* 0x0000003c0a22c980 */ /* 0x000562000c101b00 */
[----:B------:R-:W-:Y:S02]  /*cbb0*/  CS2R R28, SRZ ;  /* 0x00000000001c7805 */ /* 0x000fe4000001ff00 */
[----:B------:R-:W-:-:S02]  /*cbc0*/  CS2R R26, SRZ ;  /* 0x00000000001a7805 */ /* 0x000fc4000001ff00 */
[----:B------:R-:W-:Y:S01]  /*cbd0*/  CS2R R24, SRZ ;  /* 0x0000000000187805 */ /* 0x000fe2000001ff00 */
[----:B------:R-:W-:Y:S01]  /*cbe0*/  @!P5 IMAD.X R5, R5, 0x1, R20, P6 ;  /* 0x000000010505d824 */ /* 0x000fe200030e0614 */
[----:B------:R3:W5:Y:S01]  /*cbf0*/  @!P4 LD.E.64 R32, desc[UR60][R8.64] ;  /* 0x0000003c0820c980 */ /* 0x000762000c101b00 */
[----:B------:R-:W-:Y:S02]  /*cc00*/  CS2R R20, SRZ ;  /* 0x0000000000147805 */ /* 0x000fe4000001ff00 */
[----:B0-----:R-:W-:Y:S02]  /*cc10*/  CS2R R14, SRZ ;  /* 0x00000000000e7805 */ /* 0x001fe4000001ff00 */
[----:B-1----:R-:W-:Y:S01]  /*cc20*/  CS2R R12, SRZ ;  /* 0x00000000000c7805 */ /* 0x002fe2000001ff00 */
[----:B------:R1:W5:Y:S01]  /*cc30*/  @!P3 LD.E.64 R28, desc[UR60][R76.64] ;  /* 0x0000003c4c1cb980 */ /* 0x000362000c101b00 */
[----:B--2---:R-:W-:-:S03]  /*cc40*/  CS2R R10, SRZ ;  /* 0x00000000000a7805 */ /* 0x004fc6000001ff00 */
[----:B------:R1:W5:Y:S01]  /*cc50*/  @!P3 LD.E.64 R26, desc[UR60][R72.64] ;  /* 0x0000003c481ab980 */ /* 0x000362000c101b00 */
[----:B---3--:R-:W-:-:S03]  /*cc60*/  CS2R R8, SRZ ;  /* 0x0000000000087805 */ /* 0x008fc6000001ff00 */
[----:B------:R1:W5:Y:S04]  /*cc70*/  @!P2 LD.E.64 R24, desc[UR60][R70.64] ;  /* 0x0000003c4618a980 */ /* 0x000368000c101b00 */
[----:B------:R1:W5:Y:S04]  /*cc80*/  @!P2 LD.E.64 R20, desc[UR60][R66.64] ;  /* 0x0000003c4214a980 */ /* 0x000368000c101b00 */
[----:B------:R1:W5:Y:S04]  /*cc90*/  @!P1 LD.E.64 R14, desc[UR60][R64.64] ;  /* 0x0000003c400e9980 */ /* 0x000368000c101b00 */
[----:B------:R1:W5:Y:S04]  /*cca0*/  @!P1 LD.E.64 R12, desc[UR60][R6.64] ;  /* 0x0000003c060c9980 */ /* 0x000368000c101b00 */
[----:B------:R1:W5:Y:S04]  /*ccb0*/  @!P5 LD.E.64 R10, desc[UR60][R74.64] ;  /* 0x0000003c4a0ad980 */ /* 0x000368000c101b00 */
[----:B------:R1:W5:Y:S02]  /*ccc0*/  @!P5 LD.E.64 R8, desc[UR60][R4.64] ;  /* 0x0000003c0408d980 */ /* 0x000364000c101b00 */
.L_x_1714:
[----:B------:R-:W-:Y:S05]  /*ccd0*/  BSYNC B1 ;  /* 0x0000000000017941 */ /* 0x000fea0003800000 */
.L_x_1713:
[----:B01---5:R-:W-:Y:S01]  /*cce0*/  IMAD.MOV.U32 R4, RZ, RZ, R30 ;  /* 0x000000ffff047224 */ /* 0x023fe200078e001e */
[----:B--2---:R-:W-:Y:S01]  /*ccf0*/  LEA.HI R3, R197, R197, RZ, 0x1 ;  /* 0x000000c5c5037211 */ /* 0x004fe200078f08ff */
[----:B------:R-:W-:Y:S01]  /*cd00*/  VIADD R5, R62, 0xc400 ;  /* 0x0000c4003e057836 */ /* 0x000fe20000000000 */
[----:B------:R-:W-:Y:S01]  /*cd10*/  VIADDMNMX R91, R90, -R187, 0x80, PT ;  /* 0x000000805a5b7446 */ /* 0x000fe200038009bb */
[----:B---3--:R-:W-:Y:S01]  /*cd20*/  VIADD R0, R62, 0xc440 ;  /* 0x0000c4403e007836 */ /* 0x008fe20000000000 */
[----:B------:R-:W-:Y:S01]  /*cd30*/  PRMT R104, R4, 0x7610, R104 ;  /* 0x0000761004687816 */ /* 0x000fe20000000068 */
[----:B------:R-:W-:Y:S01]  /*cd40*/  @P0 VIADD R0, R5, 0xffffffc0 ;  /* 0xffffffc005000836 */ /* 0x000fe20000000000 */
[----:B------:R-:W-:Y:S01]  /*cd50*/  LOP3.LUT R4, R3, 0xfffffffe, RZ, 0xc0, !PT ;  /* 0xfffffffe03047812 */ /* 0x000fe200078ec0ff */
[----:B------:R-:W-:Y:S01]  /*cd60*/  IMAD.MOV.U32 R5, RZ, RZ, R31 ;  /* 0x000000ffff057224 */ /* 0x000fe200078e001f */
[----:B------:R-:W-:Y:S01]  /*cd70*/  BSSY B1, `(.L_x_1715) ;  /* 0x0000031000017945 */ /* 0x000fe20003800000 */
[----:B------:R-:W-:Y:S01]  /*cd80*/  IMAD.MOV.U32 R6, RZ, RZ, R32 ;  /* 0x000000ffff067224 */ /* 0x000fe200078e0020 */
[----:B------:R-:W-:Y:S01]  /*cd90*/  ISETP.GE.AND P1, PT, R174, R91, PT ;  /* 0x0000005bae00720c */ /* 0x000fe20003f26270 */
[----:B------:R-:W-:Y:S01]  /*cda0*/  IMAD.IADD R4, R197, 0x1, -R4 ;  /* 0x00000001c5047824 */ /* 0x000fe200078e0a04 */
[----:B------:R-:W-:Y:S01]  /*cdb0*/  PRMT R105, R5, 0x7610, R105 ;  /* 0x0000761005697816 */ /* 0x000fe20000000069 */
[----:B------:R-:W-:Y:S01]  /*cdc0*/  IMAD.MOV.U32 R7, RZ, RZ, R33 ;  /* 0x000000ffff077224 */ /* 0x000fe200078e0021 */
[----:B------:R-:W-:Y:S01]  /*cdd0*/  PRMT R96, R6, 0x7610, R96 ;  /* 0x0000761006607816 */ /* 0x000fe20000000060 */
[----:B------:R-:W-:Y:S01]  /*cde0*/  IMAD.MOV.U32 R3, RZ, RZ, R26 ;  /* 0x000000ffff037224 */ /* 0x000fe200078e001a */
[----:B------:R-:W-:Y:S01]  /*cdf0*/  SHF.L.U32 R5, R4, 0x1f, RZ ;  /* 0x0000001f04057819 */ /* 0x000fe200000006ff */
[----:B------:R-:W-:Y:S01]  /*ce00*/  IMAD.MOV.U32 R6, RZ, RZ, R27 ;  /* 0x000000ffff067224 */ /* 0x000fe200078e001b */
[----:B------:R-:W-:Y:S01]  /*ce10*/  PRMT R97, R7, 0x7610, R97 ;  /* 0x0000761007617816 */ /* 0x000fe20000000061 */
[----:B------:R-:W-:Y:S01]  /*ce20*/  IMAD.MOV.U32 R7, RZ, RZ, R20 ;  /* 0x000000ffff077224 */ /* 0x000fe200078e0014 */
[----:B------:R-:W0:Y:S01]  /*ce30*/  SYNCS.PHASECHK.TRANS64.TRYWAIT P0, [R18+URZ+0x2a800], R5 ;  /* 0x02a80005120075a7 */ /* 0x000e22000800017f */
        /* <DEDUP_REMOVED lines=35> */
[----:B0-----:R-:W-:Y:S06]  /*d070*/  @!P0 BRA `(.L_x_1716) ;  /* 0x000001c4000c8947 */ /* 0x001fec0003800000 */
.L_x_2045:
[----:B------:R-:W-:Y:S05]  /*d080*/  BSYNC B1 ;  /* 0x0000000000017941 */ /* 0x000fea0003800000 */
.L_x_1715:
[----:B------:R-:W-:Y:S01]  /*d090*/  BSSY B1, `(.L_x_1717) ;  /* 0x000012f000017945 */ /* 0x000fe20003800000 */
        /* <DEDUP_REMOVED lines=13> */
[----:B------:R-:W-:Y:S02]  /*d170*/  SHF.R.U64 R112, R58, 0x10, R59 ;  /* 0x000000103a707819 */ /* 0x000fe4000000123b */
[--C-:B------:R-:W-:Y:S02]  /*d180*/  SHF.R.U64 R58, R60, 0x10, R61.reuse ;  /* 0x000000103c3a7819 */ /* 0x100fe4000000123d */
[----:B------:R-:W-:Y:S02]  /*d190*/  SHF.R.U32.HI R61, RZ, 0x10, R61 ;  /* 0x00000010ff3d7819 */ /* 0x000fe4000001163d */
[----:B------:R-:W-:Y:S02]  /*d1a0*/  SHF.R.U32.HI R59, RZ, 0x10, R59 ;  /* 0x00000010ff3b7819 */ /* 0x000fe4000001163b */
[----:B------:R-:W-:Y:S02]  /*d1b0*/  PRMT R111, R111, 0x5410, R112 ;  /* 0x000054106f6f7816 */ /* 0x000fe40000000070 */
[----:B------:R-:W-:-:S02]  /*d1c0*/  PRMT R112, R108, 0x5410, R61 ;  /* 0x000054106c707816 */ /* 0x000fc4000000003d */
[----:B------:R-:W-:Y:S02]  /*d1d0*/  PRMT R110, R110, 0x5410, R59 ;  /* 0x000054106e6e7816 */ /* 0x000fe4000000003b */
[----:B------:R-:W-:Y:S01]  /*d1e0*/  PRMT R109, R109, 0x5410, R58 ;  /* 0x000054106d6d7816 */ /* 0x000fe2000000003a */
[C---:B------:R-:W-:Y:S01]  /*d1f0*/  IMAD.U32 R113, R112.reuse, 0x10000, RZ ;  /* 0x0001000070717824 */ /* 0x040fe200078e00ff */
[----:B------:R-:W-:Y:S01]  /*d200*/  LOP3.LUT R112, R112, 0xffff0000, RZ, 0xc0, !PT ;  /* 0xffff000070707812 */ /* 0x000fe200078ec0ff */
[C---:B------:R-:W-:Y:S01]  /*d210*/  IMAD.U32 R108, R110.reuse, 0x10000, RZ ;  /* 0x000100006e6c7824 */ /* 0x040fe200078e00ff */
[----:B------:R-:W-:Y:S02]  /*d220*/  LOP3.LUT R110, R110, 0xffff0000, RZ, 0xc0, !PT ;  /* 0xffff00006e6e7812 */ /* 0x000fe400078ec0ff */
[C---:B0-----:R-:W-:Y:S01]  /*d230*/  LOP3.LUT R59, R6.reuse, 0xffff0000, RZ, 0xc0, !PT ;  /* 0xffff0000063b7812 */ /* 0x041fe200078ec0ff */
[----:B------:R-:W-:Y:S01]  /*d240*/  IMAD.U32 R58, R6, 0x10000, RZ ;  /* 0x00010000063a7824 */ /* 0x000fe200078e00ff */
[C---:B------:R-:W-:Y:S01]  /*d250*/  LOP3.LUT R61, R7.reuse, 0xffff0000, RZ, 0xc0, !PT ;  /* 0xffff0000073d7812 */ /* 0x040fe200078ec0ff */
[----:B------:R-:W-:-:S02]  /*d260*/  IMAD.U32 R60, R7, 0x10000, RZ ;  /* 0x00010000073c7824 */ /* 0x000fc400078e00ff */
[CC--:B------:R-:W-:Y:S01]  /*d270*/  FMUL.FTZ R115, R59.reuse, R113.reuse ;  /* 0x000000713b737220 */ /* 0x0c0fe20000410000 */
[----:B------:R-:W-:Y:S01]  /*d280*/  FMUL.FTZ R114, R59, R108 ;  /* 0x0000006c3b727220 */ /* 0x000fe20000410000 */
[----:B------:R-:W-:Y:S01]  /*d290*/  FMUL.FTZ R59, R61, R112 ;  /* 0x000000703d3b7220 */ /* 0x000fe20000410000 */
[----:B------:R-:W-:Y:S02]  /*d2a0*/  IMAD.U32 R6, R4, 0x10000, RZ ;  /* 0x0001000004067824 */ /* 0x000fe400078e00ff */
[C---:B------:R-:W-:Y:S01]  /*d2b0*/  FFMA.FTZ R115, R58.reuse, R108, -R115 ;  /* 0x0000006c3a737223 */ /* 0x040fe20000010873 */
[----:B------:R-:W-:Y:S02]  /*d2c0*/  IMAD.U32 R7, R5, 0x10000, RZ ;  /* 0x0001000005077824 */ /* 0x000fe400078e00ff */
[----:B------:R-:W-:Y:S01]  /*d2d0*/  FFMA.FTZ R114, R58, R113, R114 ;  /* 0x000000713a727223 */ /* 0x000fe20000010072 */
[----:B------:R-:W-:Y:S01]  /*d2e0*/  LOP3.LUT R4, R4, 0xffff0000, RZ, 0xc0, !PT ;  /* 0xffff000004047812 */ /* 0x000fe200078ec0ff */
[-C--:B------:R-:W-:Y:S01]  /*d2f0*/  FMUL.FTZ R117, R61, R110.reuse ;  /* 0x0000006e3d757220 */ /* 0x080fe20000410000 */
        /* <DEDUP_REMOVED lines=10> */
[-C--:B------:R-:W-:Y:S01]  /*d3a0*/  FMUL.FTZ R111, R5, R58.reuse ;  /* 0x0000003a056f7220 */ /* 0x080fe20000410000 */
[C---:B------:R-:W-:Y:S01]  /*d3b0*/  FFMA.FTZ R4, R6.reuse, R59, -R109 ;  /* 0x0000003b06047223 */ /* 0x040fe2000001086d */
[C---:B------:R-:W-:Y:S01]  /*d3c0*/  FFMA.FTZ R5, R7.reuse, R58, -R110 ;  /* 0x0000003a07057223 */ /* 0x040fe2000001086e */
[----:B------:R-:W-:Y:S01]  /*d3d0*/  FFMA.FTZ R61, R6, R61, R60 ;  /* 0x0000003d063d7223 */ /* 0x000fe2000001003c */
[----:B------:R-:W-:Y:S01]  /*d3e0*/  FFMA.FTZ R108, R7, R108, R111 ;  /* 0x0000006c076c7223 */ /* 0x000fe2000001006f */
[----:B------:R-:W-:Y:S02]  /*d3f0*/  F2FP.BF16.F32.PACK_AB R6, R114, R115 ;  /* 0x000000737206723e */ /* 0x000fe400000010ff */
[----:B------:R-:W-:-:S02]  /*d400*/  F2FP.BF16.F32.PACK_AB R7, R112, R113 ;  /* 0x000000717007723e */ /* 0x000fc400000010ff */
[----:B------:R-:W-:Y:S02]  /*d410*/  F2FP.BF16.F32.PACK_AB R4, R61, R4 ;  /* 0x000000043d04723e */ /* 0x000fe400000010ff */
[----:B------:R-:W-:-:S05]  /*d420*/  F2FP.BF16.F32.PACK_AB R5, R108, R5 ;  /* 0x000000056c05723e */ /* 0x000fca00000010ff */
[----:B------:R0:W-:Y:S02]  /*d430*/  STS.128 [R62+0xc400], R4 ;  /* 0x00c400043e007388 */ /* 0x0001e40000000c00 */
.L_x_1720:
[----:B------:R-:W-:Y:S05]  /*d440*/  BSYNC B2 ;  /* 0x0000000000027941 */ /* 0x000fea0003800000 */
.L_x_1719:
[----:B------:R-:W-:Y:S04]  /*d450*/  BSSY B2, `(.L_x_1721) ;  /* 0x0000030000027945 */ /* 0x000fe80003800000 */
[----:B------:R-:W-:Y:S05]  /*d460*/  @P1 BRA `(.L_x_1722) ;  /* 0x0000000000b81947 */ /* 0x000fea0003800000 */
[----:B0-----:R-:W0:Y:S01]  /*d470*/  LDS.128 R4, [R0] ;  /* 0x0000000000047984 */ /* 0x001e220000000c00 */
[--C-:B------:R-:W-:Y:S02]  /*d480*/  SHF.R.U64 R59, R54, 0x10, R55.reuse ;  /* 0x00000010363b7819 */ /* 0x100fe40000001237 */
[----:B------:R-:W-:Y:S02]  /*d490*/  SHF.R.U32.HI R54, RZ, 0x10, R55 ;  /* 0x00000010ff367819 */ /* 0x000fe40000011637 */
[--C-:B------:R-:W-:Y:S02]  /*d4a0*/  SHF.R.U64 R55, R56, 0x10, R57.reuse ;  /* 0x0000001038377819 */ /* 0x100fe40000001239 */
[----:B------:R-:W-:Y:S02]  /*d4b0*/  SHF.R.U32.HI R56, RZ, 0x10, R57 ;  /* 0x00000010ff387819 */ /* 0x000fe40000011639 */
[----:B------:R-:W-:Y:S02]  /*d4c0*/  PRMT R103, R103, 0x5410, R54 ;  /* 0x0000541067677816 */ /* 0x000fe40000000036 */
[----:B------:R-:W-:-:S02]  /*d4d0*/  PRMT R101, R101, 0x5410, R56 ;  /* 0x0000541065657816 */ /* 0x000fc40000000038 */
[----:B------:R-:W-:Y:S01]  /*d4e0*/  PRMT R100, R100, 0x5410, R55 ;  /* 0x0000541064647816 */ /* 0x000fe20000000037 */
[----:B------:R-:W-:Y:S01]  /*d4f0*/  IMAD.U32 R58, R103, 0x10000, RZ ;  /* 0x00010000673a7824 */ /* 0x000fe200078e00ff */
[----:B------:R-:W-:Y:S01]  /*d500*/  PRMT R102, R102, 0x5410, R59 ;  /* 0x0000541066667816 */ /* 0x000fe2000000003b */
[C---:B------:R-:W-:Y:S01]  /*d510*/  IMAD.U32 R59, R101.reuse, 0x10000, RZ ;  /* 0x00010000653b7824 */ /* 0x040fe200078e00ff */
[----:B------:R-:W-:Y:S02]  /*d520*/  LOP3.LUT R101, R101, 0xffff0000, RZ, 0xc0, !PT ;  /* 0xffff000065657812 */ /* 0x000fe400078ec0ff */
[----:B------:R-:W-:Y:S02]  /*d530*/  LOP3.LUT R103, R103, 0xffff0000, RZ, 0xc0, !PT ;  /* 0xffff000067677812 */ /* 0x000fe400078ec0ff */
[C---:B0-----:R-:W-:Y:S01]  /*d540*/  LOP3.LUT R55, R6.reuse, 0xffff0000, RZ, 0xc0, !PT ;  /* 0xffff000006377812 */ /* 0x041fe200078ec0ff */
[----:B------:R-:W-:Y:S01]  /*d550*/  IMAD.U32 R54, R6, 0x10000, RZ ;  /* 0x0001000006367824 */ /* 0x000fe200078e00ff */
[C---:B------:R-:W-:Y:S01]  /*d560*/  LOP3.LUT R57, R7.reuse, 0xffff0000, RZ, 0xc0, !PT ;  /* 0xffff000007397812 */ /* 0x040fe200078ec0ff */
[----:B------:R-:W-:-:S02]  /*d570*/  IMAD.U32 R56, R7, 0x10000, RZ ;  /* 0x0001000007387824 */ /* 0x000fc400078e00ff */
[CC--:B------:R-:W-:Y:S01]  /*d580*/  FMUL.FTZ R60, R55.reuse, R58.reuse ;  /* 0x0000003a373c7220 */ /* 0x0c0fe20000410000 */
[----:B------:R-:W-:Y:S01]  /*d590*/  FMUL.FTZ R61, R55, R59 ;  /* 0x0000003b373d7220 */ /* 0x000fe20000410000 */
[C---:B------:R-:W-:Y:S01]  /*d5a0*/  FMUL.FTZ R55, R57.reuse, R101 ;  /* 0x0000006539377220 */ /* 0x040fe20000410000 */
[----:B------:R-:W-:Y:S02]  /*d5b0*/  IMAD.U32 R6, R4, 0x10000, RZ ;  /* 0x0001000004067824 */ /* 0x000fe400078e00ff */
[----:B------:R-:W-:Y:S01]  /*d5c0*/  FFMA.FTZ R109, R54, R59, R60 ;  /* 0x0000003b366d7223 */ /* 0x000fe2000001003c */
[-C--:B------:R-:W-:Y:S01]  /*d5d0*/  FMUL.FTZ R59, R57, R103.reuse ;  /* 0x00000067393b7220 */ /* 0x080fe20000410000 */
[----:B------:R-:W-:Y:S01]  /*d5e0*/  FFMA.FTZ R103, R56, R103, -R55 ;  /* 0x0000006738677223 */ /* 0x000fe20000010837 */
[C---:B------:R-:W-:Y:S01]  /*d5f0*/  IMAD.U32 R7, R5.reuse, 0x10000, RZ ;  /* 0x0001000005077824 */ /* 0x040fe200078e00ff */
[----:B------:R-:W-:Y:S01]  /*d600*/  LOP3.LUT R4, R4, 0xffff0000, RZ, 0xc0, !PT ;  /* 0xffff000004047812 */ /* 0x000fe200078ec0ff */
[----:B------:R-:W-:Y:S01]  /*d610*/  IMAD.U32 R57, R100, 0x10000, RZ ;  /* 0x0001000064397824 */ /* 0x000fe200078e00ff */
[----:B------:R-:W-:Y:S01]  /*d620*/  LOP3.LUT R5, R5, 0xffff0000, RZ, 0xc0, !PT ;  /* 0xffff000005057812 */ /* 0x000fe200078ec0ff */
[----:B------:R-:W-:Y:S01]  /*d630*/  IMAD.U32 R55, R102, 0x10000, RZ ;  /* 0x0001000066377824 */ /* 0x000fe200078e00ff */
[----:B------:R-:W-:Y:S01]  /*d640*/  LOP3.LUT R100, R100, 0xffff0000, RZ, 0xc0, !PT ;  /* 0xffff000064647812 */ /* 0x000fe200078ec0ff */
[----:B------:R-:W-:Y:S01]  /*d650*/  FFMA.FTZ R58, R54, R58, -R61 ;  /* 0x0000003a363a7223 */ /* 0x000fe2000001083d */
[----:B------:R-:W-:Y:S01]  /*d660*/  LOP3.LUT R102, R102, 0xffff0000, RZ, 0xc0, !PT ;  /* 0xffff000066667812 */ /* 0x000fe200078ec0ff */
        /* <DEDUP_REMOVED lines=14> */
.L_x_1722:
[----:B------:R-:W-:Y:S05]  /*d750*/  BSYNC B2 ;  /* 0x0000000000027941 */ /* 0x000fea0003800000 */
.L_x_1721:
[----:B------:R-:W-:Y:S04]  /*d760*/  BSSY B2, `(.L_x_1723) ;  /* 0x0000030000027945 */ /* 0x000fe80003800000 */
[----:B------:R-:W-:Y:S05]  /*d770*/  @P2 BRA `(.L_x_1724) ;  /* 0x0000000000b82947 */ /* 0x000fea0003800000 */
[----:B01----:R-:W0:Y:S01]  /*d780*/  LDS.128 R4, [R62+0x10400] ;  /* 0x010400003e047984 */ /* 0x003e220000000c00 */
        /* <DEDUP_REMOVED lines=45> */
.L_x_1724:
[----:B------:R-:W-:Y:S05]  /*da60*/  BSYNC B2 ;  /* 0x0000000000027941 */ /* 0x000fea0003800000 */
.L_x_1723:
[----:B------:R-:W-:Y:S04]  /*da70*/  BSSY B2, `(.L_x_1725) ;  /* 0x0000030000027945 */ /* 0x000fe80003800000 */
[----:B------:R-:W-:Y:S05]  /*da80*/  @P3 BRA `(.L_x_1726) ;  /* 0x0000000000b83947 */ /* 0x000fea0003800000 */
[----:B012---:R-:W0:Y:S01]  /*da90*/  LDS.128 R4, [R0+0x4000] ;  /* 0x0040000000047984 */ /* 0x007e220000000c00 */
        /* <DEDUP_REMOVED lines=45> */
.L_x_1726:
[----:B------:R-:W-:Y:S05]  /*dd70*/  BSYNC B2 ;  /* 0x0000000000027941 */ /* 0x000fea0003800000 */
.L_x_1725:
[----:B------:R-:W-:Y:S04]  /*dd80*/  BSSY B2, `(.L_x_1727) ;  /* 0x0000030000027945 */ /* 0x000fe80003800000 */
[----:B------:R-:W-:Y:S05]  /*dd90*/  @P4 BRA `(.L_x_1728) ;  /* 0x0000000000b84947 */ /* 0x000fea0003800000 */
[----:B0123--:R-:W0:Y:S01]  /*dda0*/  LDS.128 R4, [R62+0x14400] ;  /* 0x014400003e047984 */ /* 0x00fe220000000c00 */
        /* <DEDUP_REMOVED lines=45> */
.L_x_1728:
[----:B------:R-:W-:Y:S05]  /*e080*/  BSYNC B2 ;  /* 0x0000000000027941 */ /* 0x000fea0003800000 */
.L_x_1727:
[----:B------:R-:W-:Y:S05]  /*e090*/  @P5 BRA `(.L_x_1718) ;  /* 0x0000000000b85947 */ /* 0x000fea0003800000 */
[----:B01234-:R-:W0:Y:S01]  /*e0a0*/  LDS.128 R4, [R0+0x8000] ;  /* 0x0080000000047984 */ /* 0x01fe220000000c00 */
        /* <DEDUP_REMOVED lines=45> */
.L_x_1718:
[----:B------:R-:W-:Y:S05]  /*e380*/  BSYNC B1 ;  /* 0x0000000000017941 */ /* 0x000fea0003800000 */
.L_x_1717:
        /* <DEDUP_REMOVED lines=13> */
[----:B------:R-:W-:Y:S02]  /*e460*/  SHF.R.U64 R37, R30, 0x10, R31 ;  /* 0x000000101e257819 */ /* 0x000fe4000000121f */
[----:B------:R-:W-:Y:S02]  /*e470*/  SHF.R.U32.HI R40, RZ, 0x10, R41 ;  /* 0x00000010ff287819 */ /* 0x000fe40000011629 */
        /* <DEDUP_REMOVED lines=42> */
.L_x_1731:
[----:B------:R-:W-:Y:S05]  /*e720*/  BSYNC B1 ;  /* 0x0000000000017941 */ /* 0x000fea0003800000 */
.L_x_1730:
[----:B------:R-:W-:Y:S04]  /*e730*/  BSSY B1, `(.L_x_1732) ;  /* 0x0000030000017945 */ /* 0x000fe80003800000 */
[----:B------:R-:W-:Y:S05]  /*e740*/  @P1 BRA `(.L_x_1733) ;  /* 0x0000000000b81947 */ /* 0x000fea0003800000 */
[----:B0-----:R-:W0:Y:S01]  /*e750*/  LDS.128 R4, [R0+0x2000] ;  /* 0x0020000000047984 */ /* 0x001e220000000c00 */
        /* <DEDUP_REMOVED lines=45> */
.L_x_1733:
[----:B------:R-:W-:Y:S05]  /*ea30*/  BSYNC B1 ;  /* 0x0000000000017941 */ /* 0x000fea0003800000 */
.L_x_1732:
[----:B------:R-:W-:Y:S04]  /*ea40*/  BSSY B1, `(.L_x_1734) ;  /* 0x0000030000017945 */ /* 0x000fe80003800000 */
[----:B------:R-:W-:Y:S05]  /*ea50*/  @P2 BRA `(.L_x_1735) ;  /* 0x0000000000b82947 */ /* 0x000fea0003800000 */
[----:B01----:R-:W0:Y:S01]  /*ea60*/  LDS.128 R4, [R62+0x12400] ;  /* 0x012400003e047984 */ /* 0x003e220000000c00 */
[----:B------:R-:W-:Y:S02]  /*ea70*/  SHF.R.U64 R28, R28, 0x10, R29 ;  /* 0x000000101c1c7819 */ /* 0x000fe4000000121d */
[----:B------:R-:W-:Y:S02]  /*ea80*/  SHF.R.U64 R26, R26, 0x10, R27 ;  /* 0x000000101a1a7819 */ /* 0x000fe4000000121b */
[----:B------:R-:W-:Y:S02]  /*ea90*/  SHF.R.U32.HI R29, RZ, 0x10, R29 ;  /* 0x00000010ff1d7819 */ /* 0x000fe4000001161d */
[----:B------:R-:W-:Y:S02]  /*eaa0*/  SHF.R.U32.HI R27, RZ, 0x10, R27 ;  /* 0x00000010ff1b7819 */ /* 0x000fe4000001161b */
[----:B------:R-:W-:Y:S02]  /*eab0*/  PRMT R90, R90, 0x5410, R29 ;  /* 0x000054105a5a7816 */ /* 0x000fe4000000001d */
[----:B------:R-:W-:-:S02]  /*eac0*/  PRMT R76, R76, 0x5410, R27 ;  /* 0x000054104c4c7816 */ /* 0x000fc4000000001b */
[----:B------:R-:W-:Y:S01]  /*ead0*/  PRMT R77, R77, 0x5410, R26 ;  /* 0x000054104d4d7816 */ /* 0x000fe2000000001a */
[C---:B------:R-:W-:Y:S01]  /*eae0*/  IMAD.U32 R30, R90.reuse, 0x10000, RZ ;  /* 0x000100005a1e7824 */ /* 0x040fe200078e00ff */
[----:B------:R-:W-:Y:S01]  /*eaf0*/  LOP3.LUT R90, R90, 0xffff0000, RZ, 0xc0, !PT ;  /* 0xffff00005a5a7812 */ /* 0x000fe200078ec0ff */
[C---:B------:R-:W-:Y:S01]  /*eb00*/  IMAD.U32 R31, R76.reuse, 0x10000, RZ ;  /* 0x000100004c1f7824 */ /* 0x040fe200078e00ff */
[----:B------:R-:W-:Y:S02]  /*eb10*/  LOP3.LUT R76, R76, 0xffff0000, RZ, 0xc0, !PT ;  /* 0xffff00004c4c7812 */ /* 0x000fe400078ec0ff */
[----:B------:R-:W-:Y:S02]  /*eb20*/  PRMT R89, R89, 0x5410, R28 ;  /* 0x0000541059597816 */ /* 0x000fe4000000001c */
[C---:B0-----:R-:W-:Y:S01]  /*eb30*/  LOP3.LUT R27, R6.reuse, 0xffff0000, RZ, 0xc0, !PT ;  /* 0xffff0000061b7812 */ /* 0x041fe200078ec0ff */
[----:B------:R-:W-:Y:S01]  /*eb40*/  IMAD.U32 R26, R6, 0x10000, RZ ;  /* 0x00010000061a7824 */ /* 0x000fe200078e00ff */
[C---:B------:R-:W-:Y:S01]  /*eb50*/  LOP3.LUT R29, R7.reuse, 0xffff0000, RZ, 0xc0, !PT ;  /* 0xffff0000071d7812 */ /* 0x040fe200078ec0ff */
[----:B------:R-:W-:-:S02]  /*eb60*/  IMAD.U32 R28, R7, 0x10000, RZ ;  /* 0x00010000071c7824 */ /* 0x000fc400078e00ff */
[C---:B------:R-:W-:Y:S01]  /*eb70*/  FMUL.FTZ R32, R27.reuse, R30 ;  /* 0x0000001e1b207220 */ /* 0x040fe20000410000 */
[-C--:B------:R-:W-:Y:S01]  /*eb80*/  FMUL.FTZ R33, R27, R31.reuse ;  /* 0x0000001f1b217220 */ /* 0x080fe20000410000 */
[----:B------:R-:W-:Y:S01]  /*eb90*/  FMUL.FTZ R27, R29, R76 ;  /* 0x0000004c1d1b7220 */ /* 0x000fe20000410000 */
[----:B------:R-:W-:Y:S02]  /*eba0*/  IMAD.U32 R6, R4, 0x10000, RZ ;  /* 0x0001000004067824 */ /* 0x000fe400078e00ff */
[C---:B------:R-:W-:Y:S01]  /*ebb0*/  FFMA.FTZ R35, R26.reuse, R31, R32 ;  /* 0x0000001f1a237223 */ /* 0x040fe20000010020 */
[----:B------:R-:W-:Y:S02]  /*ebc0*/  IMAD.U32 R7, R5, 0x10000, RZ ;  /* 0x0001000005077824 */ /* 0x000fe400078e00ff */
[----:B------:R-:W-:Y:S01]  /*ebd0*/  FFMA.FTZ R34, R26, R30, -R33 ;  /* 0x0000001e1a227223 */ /* 0x000fe20000010821 */
[-C--:B------:R-:W-:Y:S01]  /*ebe0*/  FMUL.FTZ R31, R29, R90.reuse ;  /* 0x0000005a1d1f7220 */ /* 0x080fe20000410000 */
[----:B------:R-:W-:Y:S01]  /*ebf0*/  LOP3.LUT R4, R4, 0xffff0000, RZ, 0xc0, !PT ;  /* 0xffff000004047812 */ /* 0x000fe200078ec0ff */
[C---:B------:R-:W-:Y:S01]  /*ec00*/  FFMA.FTZ R90, R28.reuse, R90, -R27 ;  /* 0x0000005a1c5a7223 */ /* 0x040fe2000001081b */
[----:B------:R-:W-:Y:S01]  /*ec10*/  LOP3.LUT R5, R5, 0xffff0000, RZ, 0xc0, !PT ;  /* 0xffff000005057812 */ /* 0x000fe200078ec0ff */
[C---:B------:R-:W-:Y:S01]  /*ec20*/  IMAD.U32 R29, R77.reuse, 0x10000, RZ ;  /* 0x000100004d1d7824 */ /* 0x040fe200078e00ff */
[----:B------:R-:W-:Y:S01]  /*ec30*/  LOP3.LUT R30, R77, 0xffff0000, RZ, 0xc0, !PT ;  /* 0xffff00004d1e7812 */ /* 0x000fe200078ec0ff */
[C---:B------:R-:W-:Y:S01]  /*ec40*/  IMAD.U32 R27, R89.reuse, 0x10000, RZ ;  /* 0x00010000591b7824 */ /* 0x040fe200078e00ff */
        /* <DEDUP_REMOVED lines=15> */
.L_x_1735:
[----:B------:R-:W-:Y:S05]  /*ed40*/  BSYNC B1 ;  /* 0x0000000000017941 */ /* 0x000fea0003800000 */
.L_x_1734:
[----:B------:R-:W-:Y:S04]  /*ed50*/  BSSY B1, `(.L_x_1736) ;  /* 0x0000030000017945 */ /* 0x000fe80003800000 */
[----:B------:R-:W-:Y:S05]  /*ed60*/  @P3 BRA `(.L_x_1737) ;  /* 0x0000000000b83947 */ /* 0x000fea0003800000 */
[----:B012---:R-:W0:Y:S01]  /*ed70*/  LDS.128 R4, [R0+0x6000] ;  /* 0x0060000000047984 */ /* 0x007e220000000c00 */
        /* <DEDUP_REMOVED lines=16> */
[C---:B------:R-:W-:Y:S01]  /*ee80*/  FMUL.FTZ R30, R21.reuse, R26 ;  /* 0x0000001a151e7220 */ /* 0x040fe20000410000 */
[-C--:B------:R-:W-:Y:S01]  /*ee90*/  FMUL.FTZ R29, R21, R27.reuse ;  /* 0x0000001b151d7220 */ /* 0x080fe20000410000 */
[C---:B------:R-:W-:Y:S01]  /*eea0*/  FMUL.FTZ R21, R25.reuse, R72 ;  /* 0x0000004819157220 */ /* 0x040fe20000410000 */
[----:B------:R-:W-:Y:S02]  /*eeb0*/  IMAD.U32 R6, R4, 0x10000, RZ ;  /* 0x0001000004067824 */ /* 0x000fe400078e00ff */
[----:B------:R-:W-:Y:S01]  /*eec0*/  FFMA.FTZ R31, R20, R27, R30 ;  /* 0x0000001b141f7223 */ /* 0x000fe2000001001e */
[-C--:B------:R-:W-:Y:S01]  /*eed0*/  FMUL.FTZ R27, R25, R75.reuse ;  /* 0x0000004b191b7220 */ /* 0x080fe20000410000 */
[----:B------:R-:W-:Y:S01]  /*eee0*/  FFMA.FTZ R75, R24, R75, -R21 ;  /* 0x0000004b184b7223 */ /* 0x000fe20000010815 */
[----:B------:R-:W-:Y:S02]  /*eef0*/  IMAD.U32 R7, R5, 0x10000, RZ ;  /* 0x0001000005077824 */ /* 0x000fe400078e00ff */
[----:B------:R-:W-:Y:S01]  /*ef00*/  FFMA.FTZ R28, R20, R26, -R29 ;  /* 0x0000001a141c7223 */ /* 0x000fe2000001081d */
[----:B------:R-:W-:Y:S01]  /*ef10*/  IMAD.U32 R21, R74, 0x10000, RZ ;  /* 0x000100004a157824 */ /* 0x000fe200078e00ff */
[----:B------:R-:W-:Y:S01]  /*ef20*/  LOP3.LUT R4, R4, 0xffff0000, RZ, 0xc0, !PT ;  /* 0xffff000004047812 */ /* 0x000fe200078ec0ff */
[----:B------:R-:W-:Y:S01]  /*ef30*/  IMAD.U32 R25, R73, 0x10000, RZ ;  /* 0x0001000049197824 */ /* 0x000fe200078e00ff */
[----:B------:R-:W-:Y:S01]  /*ef40*/  LOP3.LUT R5, R5, 0xffff0000, RZ, 0xc0, !PT ;  /* 0xffff000005057812 */ /* 0x000fe200078ec0ff */
[----:B------:R-:W-:Y:S01]  /*ef50*/  FFMA.FTZ R72, R24, R72, R27 ;  /* 0x0000004818487223 */ /* 0x000fe2000001001b */
[----:B------:R-:W-:Y:S01]  /*ef60*/  LOP3.LUT R20, R73, 0xffff0000, RZ, 0xc0, !PT ;  /* 0xffff000049147812 */ /* 0x000fe200078ec0ff */
[----:B------:R-:W-:Y:S01]  /*ef70*/  FMUL.FTZ R27, R4, R25 ;  /* 0x00000019041b7220 */ /* 0x000fe20000410000 */
[----:B------:R-:W-:Y:S01]  /*ef80*/  LOP3.LUT R74, R74, 0xffff0000, RZ, 0xc0, !PT ;  /* 0xffff00004a4a7812 */ /* 0x000fe200078ec0ff */
[----:B------:R-:W-:-:S02]  /*ef90*/  FMUL.FTZ R24, R4, R21 ;  /* 0x0000001504187220 */ /* 0x000fc40000410000 */
[C---:B------:R-:W-:Y:S01]  /*efa0*/  FMUL.FTZ R26, R5.reuse, R20 ;  /* 0x00000014051a7220 */ /* 0x040fe20000410000 */
[C---:B------:R-:W-:Y:S01]  /*efb0*/  FFMA.FTZ R4, R6.reuse, R21, -R27 ;  /* 0x0000001506047223 */ /* 0x040fe2000001081b */
[-C--:B------:R-:W-:Y:S01]  /*efc0*/  FMUL.FTZ R29, R5, R74.reuse ;  /* 0x0000004a051d7220 */ /* 0x080fe20000410000 */
[----:B------:R-:W-:Y:S01]  /*efd0*/  FFMA.FTZ R25, R6, R25, R24 ;  /* 0x0000001906197223 */ /* 0x000fe20000010018 */
[----:B------:R-:W-:Y:S01]  /*efe0*/  FFMA.FTZ R5, R7, R74, -R26 ;  /* 0x0000004a07057223 */ /* 0x000fe2000001081a */
[----:B------:R-:W-:Y:S01]  /*eff0*/  F2FP.BF16.F32.PACK_AB R6, R31, R28 ;  /* 0x0000001c1f06723e */ /* 0x000fe200000010ff */
[----:B------:R-:W-:Y:S01]  /*f000*/  FFMA.FTZ R20, R7, R20, R29 ;  /* 0x0000001407147223 */ /* 0x000fe2000001001d */
[----:B------:R-:W-:Y:S02]  /*f010*/  F2FP.BF16.F32.PACK_AB R7, R72, R75 ;  /* 0x0000004b4807723e */ /* 0x000fe400000010ff */
[----:B------:R-:W-:Y:S02]  /*f020*/  F2FP.BF16.F32.PACK_AB R4, R25, R4 ;  /* 0x000000041904723e */ /* 0x000fe400000010ff */
[----:B------:R-:W-:-:S05]  /*f030*/  F2FP.BF16.F32.PACK_AB R5, R20, R5 ;  /* 0x000000051405723e */ /* 0x000fca00000010ff */
[----:B------:R3:W-:Y:S02]  /*f040*/  STS.128 [R0+0x6000], R4 ;  /* 0x0060000400007388 */ /* 0x0007e40000000c00 */
.L_x_1737:
[----:B------:R-:W-:Y:S05]  /*f050*/  BSYNC B1 ;  /* 0x0000000000017941 */ /* 0x000fea0003800000 */
.L_x_1736:
[----:B------:R-:W-:Y:S04]  /*f060*/  BSSY B1, `(.L_x_1738) ;  /* 0x0000030000017945 */ /* 0x000fe80003800000 */
[----:B------:R-:W-:Y:S05]  /*f070*/  @P4 BRA `(.L_x_1739) ;  /* 0x0000000000b84947 */ /* 0x000fea0003800000 */
[----:B0123--:R-:W0:Y:S01]  /*f080*/  LDS.128 R4, [R62+0x16400] ;  /* 0x016400003e047984 */ /* 0x00fe220000000c00 */
        /* <DEDUP_REMOVED lines=45> */
.L_x_1739:
[----:B------:R-:W-:Y:S05]  /*f360*/  BSYNC B1 ;  /* 0x0000000000017941 */ /* 0x000fea0003800000 */
.L_x_1738:
[----:B------:R-:W-:Y:S05]  /*f370*/  @P5 BRA `(.L_x_1729) ;  /* 0x0000003800bc5947 */ /* 0x000fea0003800000 */
[----:B01234-:R-:W0:Y:S01]  /*f380*/  LDS.128 R4, [R0+0xa000] ;  /* 0x00a0000000047984 */ /* 0x01fe220000000c00 */
        /* <DEDUP_REMOVED lines=13> */
[C---:B------:R-:W-:Y:S01]  /*f460*/  IMAD.U32 R10, R7.reuse, 0x10000, RZ ;  /* 0x00010000070a7824 */ /* 0x040fe200078e00ff */
[----:B------:R-:W-:Y:S01]  /*f470*/  LOP3.LUT R7, R7, 0xffff0000, RZ, 0xc0, !PT ;  /* 0xffff000007077812 */ /* 0x000fe200078ec0ff */
[----:B------:R-:W-:-:S02]  /*f480*/  IMAD.U32 R8, R6, 0x10000, RZ ;  /* 0x0001000006087824 */ /* 0x000fc400078e00ff */
[C---:B------:R-:W-:Y:S01]  /*f490*/  FMUL.FTZ R15, R9.reuse, R13 ;  /* 0x0000000d090f7220 */ /* 0x040fe20000410000 */
[----:B------:R-:W-:Y:S01]  /*f4a0*/  FMUL.FTZ R14, R9, R11 ;  /* 0x0000000b090e7220 */ /* 0x000fe20000410000 */
[C---:B------:R-:W-:Y:S01]  /*f4b0*/  FMUL.FTZ R9, R7.reuse, R63 ;  /* 0x0000003f07097220 */ /* 0x040fe20000410000 */
[----:B------:R-:W-:Y:S02]  /*f4c0*/  IMAD.U32 R3, R4, 0x10000, RZ ;  /* 0x0001000004037824 */ /* 0x000fe400078e00ff */
[C---:B------:R-:W-:Y:S01]  /*f4d0*/  FFMA.FTZ R15, R8.reuse, R11, -R15 ;  /* 0x0000000b080f7223 */ /* 0x040fe2000001080f */
[----:B------:R-:W-:Y:S01]  /*f4e0*/  FFMA.FTZ R14, R8, R13, R14 ;  /* 0x0000000d080e7223 */ /* 0x000fe2000001000e */
[-C--:B------:R-:W-:Y:S01]  /*f4f0*/  FMUL.FTZ R11, R7, R65.reuse ;  /* 0x00000041070b7220 */ /* 0x080fe20000410000 */
        /* <DEDUP_REMOVED lines=21> */
[----:B------:R0:W-:Y:S01]  /*f650*/  STS.128 [R0+0xa000], R4 ;  /* 0x00a0000400007388 */ /* 0x0001e20000000c00 */
[----:B------:R-:W-:Y:S05]  /*f660*/  BRA `(.L_x_1729) ;  /* 0x0000003800007947 */ /* 0x000fea0003800000 */
.L_x_1708:
[----:B------:R-:W0:Y:S01]  /*f670*/  LDC R25, c[0x0][0x448] ;  /* 0x00011200ff197b82 */ /* 0x000e220000000800 */
[----:B------:R-:W-:Y:S01]  /*f680*/  IMAD R3, R198, 0x40, R9 ;  /* 0x00000040c6037824 */ /* 0x000fe200078e0209 */
[----:B------:R-:W-:Y:S01]  /*f690*/  ULDC.64 UR4, c[0x0][0x3f8] ;  /* 0x0000fe0000047ab9 */ /* 0x000fe20000000a00 */
[----:B------:R-:W-:Y:S01]  /*f6a0*/  ULDC.64 UR6, c[0x0][0x408] ;  /* 0x0001020000067ab9 */ /* 0x000fe20000000a00 */
[----:B------:R-:W-:Y:S02]  /*f6b0*/  IMAD.MOV.U32 R4, RZ, RZ, R26 ;  /* 0x000000ffff047224 */ /* 0x000fe400078e001a */
[----:B------:R-:W-:Y:S02]  /*f6c0*/  IMAD.MOV.U32 R10, RZ, RZ, R24 ;  /* 0x000000ffff0a7224 */ /* 0x000fe400078e0018 */
[----:B------:R-:W-:Y:S01]  /*f6d0*/  IMAD.MOV.U32 R11, RZ, RZ, R31 ;  /* 0x000000ffff0b7224 */ /* 0x000fe200078e001f */
[----:B0-----:R-:W-:-:S13]  /*f6e0*/  ISETP.NE.AND P0, PT, R25, 0x1, PT ;  /* 0x000000011900780c */ /* 0x001fda0003f05270 */
[----:B------:R-:W0:Y:S08]  /*f6f0*/  @P0 LDC R0, c[0x0][0x44c] ;  /* 0x00011300ff000b82 */ /* 0x000e300000000800 */
[----:B------:R-:W1:Y:S01]  /*f700*/  @P0 LDC R5, c[0x0][0x450] ;  /* 0x00011400ff050b82 */ /* 0x000e620000000800 */
[----:B0-----:R-:W-:-:S05]  /*f710*/  @P0 IMAD.HI.U32 R0, R3, R0, RZ ;  /* 0x0000000003000227 */ /* 0x001fca00078e00ff */
[----:B-1----:R-:W-:Y:S01]  /*f720*/  @P0 SHF.R.U32.HI R3, RZ, R5, R0 ;  /* 0x00000005ff030219 */ /* 0x002fe20000011600 */
[----:B------:R-:W-:-:S03]  /*f730*/  IMAD.MOV.U32 R5, RZ, RZ, R29 ;  /* 0x000000ffff057224 */ /* 0x000fc600078e001d */
        /* <DEDUP_REMOVED lines=21> */
.L_x_2051:
        /* <DEDUP_REMOVED lines=17> */
[----:B--2---:R-:W-:Y:S01]  /*f9a0*/  IMAD.MOV.U32 R12, RZ, RZ, R0 ;  /* 0x000000ffff0c7224 */ /* 0x004fe200078e0000 */
[----:B------:R-:W-:Y:S01]  /*f9b0*/  ISETP.GE.AND P2, PT, R16, UR4, PT ;  /* 0x0000000410007c0c */ /* 0x000fe2000bf46270 */
[----:B-1----:R-:W-:Y:S01]  /*f9c0*/  IMAD.MOV.U32 R13, RZ, RZ, R3 ;  /* 0x000000ffff0d7224 */ /* 0x002fe200078e0003 */
[----:B------:R-:W-:Y:S01]  /*f9d0*/  ISETP.GE.AND P3, PT, R168, UR4, PT ;  /* 0x00000004a8007c0c */ /* 0x000fe2000bf66270 */
[----:B----4-:R-:W-:Y:S01]  /*f9e0*/  IMAD.MOV.U32 R24, RZ, RZ, R14 ;  /* 0x000000ffff187224 */ /* 0x010fe200078e000e */
[----:B------:R-:W-:Y:S01]  /*f9f0*/  ISETP.GE.AND P4, PT, R169, UR4, PT ;  /* 0x00000004a9007c0c */ /* 0x000fe2000bf86270 */
[----:B---3--:R-:W-:Y:S01]  /*fa00*/  IMAD.MOV.U32 R25, RZ, RZ, R5 ;  /* 0x000000ffff197224 */ /* 0x008fe200078e0005 */
[----:B------:R-:W-:Y:S02]  /*fa10*/  CS2R R28, SRZ ;  /* 0x00000000001c7805 */ /* 0x000fe4000001ff00 */
[----:B------:R-:W-:-:S02]  /*fa20*/  CS2R R30, SRZ ;  /* 0x00000000001e7805 */ /* 0x000fc4000001ff00 */
[----:B------:R-:W-:Y:S02]  /*fa30*/  CS2R R40, SRZ ;  /* 0x0000000000287805 */ /* 0x000fe4000001ff00 */
[----:B------:R-:W-:Y:S01]  /*fa40*/  CS2R R42, SRZ ;  /* 0x00000000002a7805 */ /* 0x000fe2000001ff00 */
[----:B------:R-:W-:Y:S02]  /*fa50*/  @!P2 IMAD.SHL.U32 R11, R16, 0x2, RZ ;  /* 0x00000002100ba824 */ /* 0x000fe400078e00ff */
[----:B------:R-:W-:Y:S02]  /*fa60*/  @!P3 IMAD.SHL.U32 R27, R170, 0x8, RZ ;  /* 0x00000008aa1bb824 */ /* 0x000fe400078e00ff */
[----:B------:R-:W-:Y:S01]  /*fa70*/  @!P4 IMAD.SHL.U32 R49, R171, 0x8, RZ ;  /* 0x00000008ab31c824 */ /* 0x000fe200078e00ff */
[-C--:B------:R-:W-:Y:S02]  /*fa80*/  @!P2 IADD3 R50, P0, R0, R11.reuse, RZ ;  /* 0x0000000b0032a210 */ /* 0x080fe40007f1e0ff */
[----:B------:R-:W-:Y:S01]  /*fa90*/  @!P2 IADD3 R4, P1, R14, R11, RZ ;  /* 0x0000000b0e04a210 */ /* 0x000fe20007f3e0ff */
[----:B------:R-:W-:Y:S01]  /*faa0*/  @!P3 IMAD.WIDE R10, R27, 0x2, R12 ;  /* 0x000000021b0ab825 */ /* 0x000fe200078e020c */
[----:B------:R-:W-:-:S02]  /*fab0*/  @!P2 SHF.L.U64.HI R0, R16, 0x1, R17 ;  /* 0x000000011000a819 */ /* 0x000fc40000010211 */
[----:B------:R-:W-:Y:S01]  /*fac0*/  CS2R R36, SRZ ;  /* 0x0000000000247805 */ /* 0x000fe2000001ff00 */
[----:B------:R-:W-:Y:S01]  /*fad0*/  @!P4 IMAD.WIDE R14, R49, 0x2, R12 ;  /* 0x00000002310ec825 */ /* 0x000fe200078e020c */
[----:B------:R-:W-:Y:S02]  /*fae0*/  CS2R R38, SRZ ;  /* 0x0000000000267805 */ /* 0x000fe4000001ff00 */
[----:B------:R-:W-:Y:S02]  /*faf0*/  CS2R R32, SRZ ;  /* 0x0000000000207805 */ /* 0x000fe4000001ff00 */
[----:B------:R-:W-:Y:S01]  /*fb00*/  CS2R R34, SRZ ;  /* 0x0000000000227805 */ /* 0x000fe2000001ff00 */
[----:B------:R-:W-:Y:S01]  /*fb10*/  @!P3 IMAD.WIDE R12, R27, 0x2, R24 ;  /* 0x000000021b0cb825 */ /* 0x000fe200078e0218 */
[----:B------:R-:W-:Y:S02]  /*fb20*/  CS2R R26, SRZ ;  /* 0x00000000001a7805 */ /* 0x000fe4000001ff00 */
[----:B------:R-:W-:-:S02]  /*fb30*/  CS2R R44, SRZ ;  /* 0x00000000002c7805 */ /* 0x000fc4000001ff00 */
[----:B------:R-:W-:Y:S01]  /*fb40*/  CS2R R46, SRZ ;  /* 0x00000000002e7805 */ /* 0x000fe2000001ff00 */
[----:B------:R-:W-:Y:S01]  /*fb50*/  @!P4 IMAD.WIDE R48, R49, 0x2, R24 ;  /* 0x000000023130c825 */ /* 0x000fe200078e0218 */
[----:B------:R-:W-:Y:S01]  /*fb60*/  CS2R R24, SRZ ;  /* 0x0000000000187805 */ /* 0x000fe2000001ff00 */
[----:B------:R1:W5:Y:S02]  /*fb70*/  @!P3 LD.E.128 R28, desc[UR60][R10.64] ;  /* 0x0000003c0a1cb980 */ /* 0x000364000c101d00 */
[--C-:B------:R-:W-:Y:S02]  /*fb80*/  @!P2 IMAD.X R51, R3, 0x1, R0.reuse, P0 ;  /* 0x000000010333a824 */ /* 0x100fe400000e0600 */
[----:B------:R-:W-:Y:S01]  /*fb90*/  @!P2 IMAD.X R5, R5, 0x1, R0, P1 ;  /* 0x000000010505a824 */ /* 0x000fe200008e0600 */
[----:B------:R1:W5:Y:S04]  /*fba0*/  @!P3 LD.E.128 R40, desc[UR60][R12.64] ;  /* 0x0000003c0c28b980 */ /* 0x000368000c101d00 */
[----:B------:R1:W5:Y:S04]  /*fbb0*/  @!P4 LD.E.128 R24, desc[UR60][R14.64] ;  /* 0x0000003c0e18c980 */ /* 0x000368000c101d00 */
[----:B------:R1:W5:Y:S04]  /*fbc0*/  @!P4 LD.E.128 R36, desc[UR60][R48.64] ;  /* 0x0000003c3024c980 */ /* 0x000368000c101d00 */
[----:B------:R1:W5:Y:S04]  /*fbd0*/  @!P2 LD.E.128 R32, desc[UR60][R50.64] ;  /* 0x0000003c3220a980 */ /* 0x000368000c101d00 */
[----:B------:R1:W5:Y:S02]  /*fbe0*/  @!P2 LD.E.128 R44, desc[UR60][R4.64] ;  /* 0x0000003c042ca980 */ /* 0x000364000c101d00 */
.L_x_1742:
[----:B------:R-:W-:Y:S05]  /*fbf0*/  BSYNC B1 ;  /* 0x0000000000017941 */ /* 0x000fea0003800000 */
.L_x_1741:
[----:B-1---5:R-:W-:Y:S01]  /*fc00*/  IMAD.MOV.U32 R4, RZ, RZ, R46 ;  /* 0x000000ffff047224 */ /* 0x022fe200078e002e */
[----:B------:R-:W-:Y:S01]  /*fc10*/  UMOV UR4, 0xffffffff ;  /* 0xffffffff00047882 */ /* 0x000fe20000000000 */
[----:B---3--:R-:W-:Y:S02]  /*fc20*/  IMAD.MOV.U32 R5, RZ, RZ, R47 ;  /* 0x000000ffff057224 */ /* 0x008fe400078e002f */
[----:B--2---:R-:W-:Y:S01]  /*fc30*/  IMAD.MOV.U32 R0, RZ, RZ, R44 ;  /* 0x000000ffff007224 */ /* 0x004fe200078e002c */
        /* <DEDUP_REMOVED lines=43> */
[----:B------:R-:W-:Y:S02]  /*fef0*/  CS2R R4, SRZ ;  /* 0x0000000000047805 */ /* 0x000fe4000001ff00 */
[----:B------:R-:W-:Y:S02]  /*ff00*/  PRMT R85, R0, 0x7610, R85 ;  /* 0x0000761000557816 */ /* 0x000fe40000000055 */
[----:B------:R-:W-:Y:S01]  /*ff10*/  PRMT R86, R3, 0x7610, R86 ;  /* 0x0000761003567816 */ /* 0x000fe20000000056 */
[----:B------:R-:W-:Y:S06]  /*ff20*/  BRA.DIV UR4, `(.L_x_1743) ;  /* 0x0000019604e47947 */ /* 0x000fec000b800000 */
[----:B------:R1:W2:Y:S04]  /*ff30*/  SHFL.IDX PT, R3, R7, 0x1, 0x1c1f ;  /* 0x003c1f0007037f89 */ /* 0x0002a800000e0000 */
[----:B------:R1:W3:Y:S04]  /*ff40*/  SHFL.IDX PT, R0, R6, 0x1, 0x1c1f ;  /* 0x003c1f0006007f89 */ /* 0x0002e800000e0000 */
[----:B0-----:R-:W0:Y:S04]  /*ff50*/  SHFL.IDX PT, R21, R21, 0x1, 0x1c1f ;  /* 0x003c1f0015157f89 */ /* 0x001e2800000e0000 */
[----:B-1----:R-:W0:Y:S02]  /*ff60*/  SHFL.IDX PT, R20, R20, 0x1, 0x1c1f ;  /* 0x003c1f0014147f89 */ /* 0x002e2400000e0000 */
.L_x_2057:
[----:B------:R-:W-:Y:S01]  /*ff70*/  VIADD R11, R9, 0x40 ;  /* 0x00000040090b7836 */ /* 0x000fe20000000000 */
[----:B------:R-:W-:Y:S01]  /*ff80*/  BSSY B1, `(.L_x_1744) ;  /* 0x0000032000017945 */ /* 0x000fe20003800000 */
[----:B------:R-:W-:Y:S02]  /*ff90*/  CS2R R6, SRZ ;  /* 0x0000000000067805 */ /* 0x000fe4000001ff00 */
[----:B------:R-:W-:Y:S02]  /*ffa0*/  CS2R R8, SRZ ;  /* 0x0000000000087805 */ /* 0x000fe4000001ff00 */
[----:B------:R-:W-:Y:S02]  /*ffb0*/  CS2R R12, SRZ ;  /* 0x00000000000c7805 */ /* 0x000fe4000001ff00 */
[----:B------:R-:W-:Y:S02]  /*ffc0*/  ISETP.GE.AND P0, PT, R11, R78, PT ;  /* 0x0000004e0b00720c */ /* 0x000fe40003f06270 */
[----:B------:R-:W-:-:S02]  /*ffd0*/  CS2R R10, SRZ ;  /* 0x00000000000a7805 */ /* 0x000fc4000001ff00 */
[----:B----4-:R-:W-:Y:S02]  /*ffe0*/  CS2R R14, SRZ ;  /* 0x00000000000e7805 */ /* 0x010fe4000001ff00 */
[----:B------:R-:W-:Y:S02]  /*fff0*/  CS2R R48, SRZ ;  /* 0x0000000000307805 */ /* 0x000fe4000001ff00 */
[----:B------:R-:W-:Y:S02]  /*10000*/  CS2R R50, SRZ ;  /* 0x0000000000327805 */ /* 0x000fe4000001ff00 */
[----:B------:R-:W-:Y:S02]  /*10010*/  CS2R R52, SRZ ;  /* 0x0000000000347805 */ /* 0x000fe4000001ff00 */
[----:B------:R-:W-:Y:S02]  /*10020*/  CS2R R54, SRZ ;  /* 0x0000000000367805 */ /* 0x000fe4000001ff00 */
[----:B------:R-:W-:-:S02]  /*10030*/  CS2R R56, SRZ ;  /* 0x0000000000387805 */ /* 0x000fc4000001ff00 */
[----:B------:R-:W-:Y:S01]  /*10040*/  CS2R R58, SRZ ;  /* 0x00000000003a7805 */ /* 0x000fe2000001ff00 */
[----:B------:R-:W-:Y:S06]  /*10050*/  @P0 BRA `(.L_x_1745) ;  /* 0x0000000000900947 */ /* 0x000fec0003800000 */
[----:B------:R-:W-:Y:S01]  /*10060*/  ULDC UR4, c[0x0][0x3f4] ;  /* 0x0000fd0000047ab9 */ /* 0x000fe20000000800 */
[----:B---3--:R-:W-:Y:S01]  /*10070*/  IMAD.MOV.U32 R4, RZ, RZ, R0 ;  /* 0x000000ffff047224 */ /* 0x008fe200078e0000 */
[----:B------:R-:W-:Y:S01]  /*10080*/  ISETP.GE.AND P2, PT, R16, UR4, PT ;  /* 0x0000000410007c0c */ /* 0x000fe2000bf46270 */
[----:B--2---:R-:W-:Y:S01]  /*10090*/  IMAD.MOV.U32 R5, RZ, RZ, R3 ;  /* 0x000000ffff057224 */ /* 0x004fe200078e0003 */
[----:B------:R-:W-:Y:S02]  /*100a0*/  ISETP.GE.AND P3, PT, R168, UR4, PT ;  /* 0x00000004a8007c0c */ /* 0x000fe4000bf66270 */
[----:B------:R-:W-:Y:S02]  /*100b0*/  CS2R R52, SRZ ;  /* 0x0000000000347805 */ /* 0x000fe4000001ff00 */
[----:B------:R-:W-:Y:S02]  /*100c0*/  ISETP.GE.AND P4, PT, R169, UR4, PT ;  /* 0x00000004a9007c0c */ /* 0x000fe4000bf86270 */
[----:B------:R-:W-:-:S02]  /*100d0*/  CS2R R54, SRZ ;  /* 0x0000000000367805 */ /* 0x000fc4000001ff00 */
[----:B------:R-:W-:Y:S02]  /*100e0*/  CS2R R8, SRZ ;  /* 0x0000000000087805 */ /* 0x000fe4000001ff00 */
[----:B------:R-:W-:Y:S02]  /*100f0*/  CS2R R10, SRZ ;  /* 0x00000000000a7805 */ /* 0x000fe4000001ff00 */
[----:B------:R-:W-:Y:S02]  /*10100*/  CS2R R56, SRZ ;  /* 0x0000000000387805 */ /* 0x000fe4000001ff00 */
[----:B------:R-:W-:Y:S01]  /*10110*/  CS2R R58, SRZ ;  /* 0x00000000003a7805 */ /* 0x000fe2000001ff00 */
[----:B------:R-:W-:Y:S02]  /*10120*/  @!P2 IMAD.SHL.U32 R63, R16, 0x2, RZ ;  /* 0x00000002103fa824 */ /* 0x000fe400078e00ff */
[----:B------:R-:W-:Y:S02]  /*10130*/  @!P3 IMAD.SHL.U32 R73, R170, 0x8, RZ ;  /* 0x00000008aa49b824 */ /* 0x000fe400078e00ff */
[----:B------:R-:W-:Y:S01]  /*10140*/  @!P4 IMAD.SHL.U32 R65, R171, 0x8, RZ ;  /* 0x00000008ab41c824 */ /* 0x000fe200078e00ff */
[-C--:B------:R-:W-:Y:S01]  /*10150*/  @!P2 IADD3 R60, P0, R0, R63.reuse, RZ ;  /* 0x0000003f003ca210 */ /* 0x080fe20007f1e0ff */
[----:B------:R-:W-:Y:S01]  /*10160*/  @!P3 IMAD.WIDE R66, R73, 0x2, R4 ;  /* 0x000000024942b825 */ /* 0x000fe200078e0204 */
[----:B0-----:R-:W-:-:S02]  /*10170*/  @!P2 IADD3 R62, P1, R20, R63, RZ ;  /* 0x0000003f143ea210 */ /* 0x001fc40007f3e0ff */
[----:B------:R-:W-:Y:S01]  /*10180*/  @!P2 SHF.L.U64.HI R0, R16, 0x1, R17 ;  /* 0x000000011000a819 */ /* 0x000fe20000010211 */
[----:B------:R-:W-:Y:S01]  /*10190*/  @!P4 IMAD.WIDE R70, R65, 0x2, R4 ;  /* 0x000000024146c825 */ /* 0x000fe200078e0204 */
[----:B------:R-:W-:Y:S02]  /*101a0*/  CS2R R12, SRZ ;  /* 0x00000000000c7805 */ /* 0x000fe4000001ff00 */
[----:B------:R-:W-:Y:S02]  /*101b0*/  CS2R R14, SRZ ;  /* 0x00000000000e7805 */ /* 0x000fe4000001ff00 */
[----:B------:R-:W-:Y:S02]  /*101c0*/  CS2R R48, SRZ ;  /* 0x0000000000307805 */ /* 0x000fe4000001ff00 */
[----:B------:R-:W-:Y:S02]  /*101d0*/  CS2R R50, SRZ ;  /* 0x0000000000327805 */ /* 0x000fe4000001ff00 */
[----:B------:R-:W-:-:S02]  /*101e0*/  CS2R R4, SRZ ;  /* 0x0000000000047805 */ /* 0x000fc4000001ff00 */
[----:B------:R-:W-:Y:S01]  /*101f0*/  CS2R R6, SRZ ;  /* 0x0000000000067805 */ /* 0x000fe2000001ff00 */
[--C-:B------:R-:W-:Y:S01]  /*10200*/  @!P3 IMAD.WIDE R72, R73, 0x2, R20.reuse ;  /* 0x000000024948b825 */ /* 0x100fe200078e0214 */
        /* <DEDUP_REMOVED lines=9> */
.L_x_1745:
[----:B------:R-:W-:Y:S05]  /*102a0*/  BSYNC B1 ;  /* 0x0000000000017941 */ /* 0x000fea0003800000 */
.L_x_1744:
[----:B---3--:R-:W-:Y:S01]  /*102b0*/  LEA.HI R0, R197, R197, RZ, 0x1 ;  /* 0x000000c5c5007211 */ /* 0x008fe200078f08ff */
[----:B--2--5:R-:W-:Y:S01]  /*102c0*/  IMAD.MOV.U32 R3, RZ, RZ, R4 ;  /* 0x000000ffff037224 */ /* 0x024fe200078e0004 */
[----:B------:R-:W-:Y:S01]  /*102d0*/  VIADDMNMX R89, R78, -R187, 0x80, PT ;  /* 0x000000804e597446 */ /* 0x000fe200038009bb */
[----:B0-----:R-:W-:Y:S01]  /*102e0*/  IMAD.MOV.U32 R20, RZ, RZ, R5 ;  /* 0x000000ffff147224 */ /* 0x001fe200078e0005 */
[----:B------:R-:W-:Y:S01]  /*102f0*/  LOP3.LUT R0, R0, 0xfffffffe, RZ, 0xc0, !PT ;  /* 0xfffffffe00007812 */ /* 0x000fe200078ec0ff */
[----:B------:R-:W-:Y:S01]  /*10300*/  IMAD.MOV.U32 R21, RZ, RZ, R7 ;  /* 0x000000ffff157224 */ /* 0x000fe200078e0007 */
[----:B------:R-:W-:Y:S01]  /*10310*/  PRMT R90, R3, 0x7610, R90 ;  /* 0x00007610035a7816 */ /* 0x000fe2000000005a */
[----:B------:R-:W-:Y:S01]  /*10320*/  IMAD.MOV.U32 R3, RZ, RZ, R6 ;  /* 0x000000ffff037224 */ /* 0x000fe200078e0006 */
[----:B------:R-:W-:Y:S01]  /*10330*/  PRMT R91, R20, 0x7610, R91 ;  /* 0x00007610145b7816 */ /* 0x000fe2000000005b */
[----:B------:R-:W-:Y:S01]  /*10340*/  IMAD.IADD R0, R197, 0x1, -R0 ;  /* 0x00000001c5007824 */ /* 0x000fe200078e0a00 */
[----:B------:R-:W-:Y:S01]  /*10350*/  PRMT R93, R21, 0x7610, R93 ;  /* 0x00007610155d7816 */ /* 0x000fe2000000005d */
[----:B-1----:R-:W-:Y:S01]  /*10360*/  IMAD.MOV.U32 R60, RZ, RZ, R48 ;  /* 0x000000ffff3c7224 */ /* 0x002fe200078e0030 */
[----:B------:R-:W-:Y:S01]  /*10370*/  PRMT R92, R3, 0x7610, R92 ;  /* 0x00007610035c7816 */ /* 0x000fe2000000005c */
[----:B------:R-:W-:Y:S01]  /*10380*/  IMAD.MOV.U32 R62, RZ, RZ, R49 ;  /* 0x000000ffff3e7224 */ /* 0x000fe200078e0031 */
[----:B------:R-:W-:Y:S01]  /*10390*/  SHF.L.U32 R61, R0, 0x1f, RZ ;  /* 0x0000001f003d7819 */ /* 0x000fe200000006ff */
[----:B------:R-:W-:Y:S01]  /*103a0*/  IMAD.MOV.U32 R63, RZ, RZ, R50 ;  /* 0x000000ffff3f7224 */ /* 0x000fe200078e0032 */
[----:B------:R-:W-:Y:S01]  /*103b0*/  PRMT R94, R60, 0x7610, R94 ;  /* 0x000076103c5e7816 */ /* 0x000fe2000000005e */
[----:B------:R-:W-:Y:S01]  /*103c0*/  IMAD.MOV.U32 R3, RZ, RZ, R8 ;  /* 0x000000ffff037224 */ /* 0x000fe200078e0008 */
[----:B------:R-:W0:Y:S01]  /*103d0*/  SYNCS.PHASECHK.TRANS64.TRYWAIT P0, [R18+URZ+0x2a800], R61 ;  /* 0x02a8003d120075a7 */ /* 0x000e22000800017f */
        /* <DEDUP_REMOVED lines=21> */
[----:B------:R-:W-:Y:S01]  /*10530*/  BSSY B1, `(.L_x_1746) ;  /* 0x000000e000017945 */ /* 0x000fe20003800000 */
        /* <DEDUP_REMOVED lines=9> */
[----:B------:R-:W-:-:S02]  /*105d0*/  ISETP.GE.AND P1, PT, R174, R89, PT ;  /* 0x00000059ae00720c */ /* 0x000fc40003f26270 */
[----:B------:R-:W-:Y:S02]  /*105e0*/  PRMT R69, R63, 0x7610, R69 ;  /* 0x000076103f457816 */ /* 0x000fe40000000045 */
[----:B------:R-:W-:Y:S01]  /*105f0*/  PRMT R70, R64, 0x7610, R70 ;  /* 0x0000761040467816 */ /* 0x000fe20000000046 */
[----:B0-----:R-:W-:Y:S08]  /*10600*/  @!P0 BRA `(.L_x_1747) ;  /* 0x0000019000a08947 */ /* 0x001ff00003800000 */
.L_x_2058:
[----:B------:R-:W-:Y:S05]  /*10610*/  BSYNC B1 ;  /* 0x0000000000017941 */ /* 0x000fea0003800000 */
.L_x_1746:
[----:B------:R-:W-:Y:S01]  /*10620*/  BSSY B1, `(.L_x_1748) ;  /* 0x0000145000017945 */ /* 0x000fe20003800000 */
[----:B------:R-:W-:Y:S02]  /*10630*/  PRMT R71, R60, 0x7610, R71 ;  /* 0x000076103c477816 */ /* 0x000fe40000000047 */
[----:B------:R-:W-:Y:S01]  /*10640*/  PRMT R72, R62, 0x7610, R72 ;  /* 0x000076103e487816 */ /* 0x000fe20000000048 */
[----:B------:R-:W-:Y:S06]  /*10650*/  @P1 BRA `(.L_x_1749) ;  /* 0x0000001400041947 */ /* 0x000fec0003800000 */
[----:B------:R-:W1:Y:S01]  /*10660*/  LDC R107, c[0x0][0x3f4] ;  /* 0x0000fd00ff6b7b82 */ /* 0x000e620000000800 */
[----:B------:R-:W-:Y:S01]  /*10670*/  BSSY B2, `(.L_x_1750) ;  /* 0x000006f000027945 */ /* 0x000fe20003800000 */
[-C--:B-1----:R-:W-:Y:S02]  /*10680*/  ISETP.GE.AND P0, PT, R16, R107.reuse, PT ;  /* 0x0000006b1000720c */ /* 0x082fe40003f06270 */
[-C--:B------:R-:W-:Y:S02]  /*10690*/  ISETP.GE.AND P1, PT, R168, R107.reuse, PT ;  /* 0x0000006ba800720c */ /* 0x080fe40003f26270 */
[----:B------:R-:W-:-:S09]  /*106a0*/  ISETP.GE.AND P2, PT, R169, R107, PT ;  /* 0x0000006ba900720c */ /* 0x000fd20003f46270 */
[----:B------:R-:W-:Y:S05]  /*106b0*/  @P0 BRA `(.L_x_1751) ;  /* 0x0000000400a80947 */ /* 0x000fea0003800000 */
[----:B------:R-:W-:Y:S02]  /*106c0*/  LEA.HI R62, R107, R198, RZ, 0x1d ;  /* 0x000000c66b3e7211 */ /* 0x000fe400078fe8ff */
[----:B------:R-:W-:Y:S02]  /*106d0*/  LOP3.LUT R60, R184, 0x38, R16, 0xf8, !PT ;  /* 0x00000038b83c7812 */ /* 0x000fe400078ef810 */
[----:B------:R-:W-:Y:S01]  /*106e0*/  SHF.R.S32.HI R65, RZ, 0x1f, R62 ;  /* 0x0000001fff417819 */ /* 0x000fe2000001143e */
[----:B------:R-:W-:Y:S01]  /*106f0*/  IMAD.SHL.U32 R63, R62, 0x8, RZ ;  /* 0x000000083e3f7824 */ /* 0x000fe200078e00ff */
[-C--:B0-----:R-:W-:Y:S02]  /*10700*/  LOP3.LUT R61, R60, R185.reuse, RZ, 0x3c, !PT ;  /* 0x000000b93c3d7212 */ /* 0x081fe400078e3cff */
[----:B------:R-:W-:Y:S02]  /*10710*/  LEA.HI R65, R65, R62, RZ, 0x3 ;  /* 0x0000003e41417211 */ /* 0x000fe400078f18ff */
[----:B------:R-:W-:Y:S01]  /*10720*/  LOP3.LUT R60, R184, 0x38, R63, 0xf8, !PT ;  /* 0x00000038b83c7812 */ /* 0x000fe200078ef83f */
[----:B------:R-:W-:Y:S01]  /*10730*/  IMAD.IADD R61, R186, 0x1, R61 ;  /* 0x00000001ba3d7824 */ /* 0x000fe200078e023d */
[----:B------:R-:W-:Y:S01]  /*10740*/  SHF.R.U64 R117, R44, 0x10, R45 ;  /* 0x000000102c757819 */ /* 0x000fe2000000122d */
[----:B------:R-:W-:Y:S01]  /*10750*/  IMAD.SHL.U32 R65, R65, 0x400, RZ ;  /* 0x0000040041417824 */ /* 0x000fe200078e00ff */
[----:B------:R-:W-:Y:S01]  /*10760*/  LOP3.LUT R60, R60, R185, RZ, 0x3c, !PT ;  /* 0x000000b93c3c7212 */ /* 0x000fe200078e3cff */
[----:B------:R-:W-:Y:S01]  /*10770*/  IMAD R106, R61, 0x2, R18 ;  /* 0x000000023d6a7824 */ /* 0x000fe200078e0212 */
[----:B------:R-:W-:-:S02]  /*10780*/  SHF.R.U64 R113, R32, 0x10, R33 ;  /* 0x0000001020717819 */ /* 0x000fc40000001221 */
[----:B------:R-:W-:Y:S02]  /*10790*/  LOP3.LUT R65, R65, 0x7fffe000, RZ, 0xc0, !PT ;  /* 0x7fffe00041417812 */ /* 0x000fe400078ec0ff */
[----:B------:R-:W-:Y:S02]  /*107a0*/  PRMT R117, R112, 0x5410, R117 ;  /* 0x0000541070757816 */ /* 0x000fe40000000075 */
[----:B------:R-:W-:Y:S02]  /*107b0*/  IADD3 R65, R60, R65, R186 ;  /* 0x000000413c417210 */ /* 0x000fe40007ffe0ba */
[----:B------:R-:W0:Y:S01]  /*107c0*/  LDS.128 R60, [R106+0xc400] ;  /* 0x00c400006a3c7984 */ /* 0x000e220000000c00 */
[----:B------:R-:W-:Y:S01]  /*107d0*/  SHF.R.U32.HI R114, RZ, 0x10, R33 ;  /* 0x00000010ff727819 */ /* 0x000fe20000011621 */
[----:B------:R-:W-:Y:S01]  /*107e0*/  IMAD.U32 R120, R117, 0x10000, RZ ;  /* 0x0001000075787824 */ /* 0x000fe200078e00ff */
[----:B------:R-:W-:Y:S01]  /*107f0*/  SHF.R.U32.HI R44, RZ, 0x10, R45 ;  /* 0x00000010ff2c7819 */ /* 0x000fe2000001162d */
[----:B------:R-:W-:Y:S01]  /*10800*/  IMAD R108, R65, 0x2, R18 ;  /* 0x00000002416c7824 */ /* 0x000fe200078e0212 */
[----:B------:R-:W-:-:S02]  /*10810*/  SHF.R.U64 R33, R34, 0x10, R35 ;  /* 0x0000001022217819 */ /* 0x000fc40000001223 */
[----:B------:R-:W-:Y:S02]  /*10820*/  PRMT R110, R110, 0x5410, R113 ;  /* 0x000054106e6e7816 */ /* 0x000fe40000000071 */
[----:B------:R-:W1:Y:S01]  /*10830*/  LDS.128 R64, [R108+0xc400] ;  /* 0x00c400006c407984 */ /* 0x000e620000000c00 */
[--C-:B------:R-:W-:Y:S02]  /*10840*/  SHF.R.U64 R45, R46, 0x10, R47.reuse ;  /* 0x000000102e2d7819 */ /* 0x100fe4000000122f */
[----:B------:R-:W-:Y:S02]  /*10850*/  SHF.R.U32.HI R34, RZ, 0x10, R47 ;  /* 0x00000010ff227819 */ /* 0x000fe4000001162f */
[----:B------:R-:W-:Y:S02]  /*10860*/  PRMT R119, R111, 0x5410, R44 ;  /* 0x000054106f777816 */ /* 0x000fe4000000002c */
[----:B------:R-:W-:Y:S02]  /*10870*/  SHF.R.U32.HI R32, RZ, 0x10, R35 ;  /* 0x00000010ff207819 */ /* 0x000fe40000011623 */
[----:B------:R-:W-:Y:S01]  /*10880*/  PRMT R109, R109, 0x5410, R114 ;  /* 0x000054106d6d7816 */ /* 0x000fe20000000072 */
[----:B------:R-:W-:Y:S01]  /*10890*/  IMAD.U32 R122, R119, 0x10000, RZ ;  /* 0x00010000777a7824 */ /* 0x000fe200078e00ff */
[----:B------:R-:W-:-:S02]  /*108a0*/  PRMT R32, R75, 0x5432, R32 ;  /* 0x000054324b207816 */ /* 0x000fc40000000020 */
[----:B------:R-:W-:Y:S02]  /*108b0*/  PRMT R34, R69, 0x5432, R34 ;  /* 0x0000543245227816 */ /* 0x000fe40000000022 */
[----:B------:R-:W-:Y:S02]  /*108c0*/  LOP3.LUT R117, R117, 0xffff0000, RZ, 0xc0, !PT ;  /* 0xffff000075757812 */ /* 0x000fe400078ec0ff */
[----:B------:R-:W-:Y:S01]  /*108d0*/  PRMT R45, R74, 0x5432, R45 ;  /* 0x000054324a2d7816 */ /* 0x000fe2000000002d */
[----:B------:R-:W-:Y:S01]  /*108e0*/  IMAD.U32 R121, R34, 0x10000, RZ ;  /* 0x0001000022797824 */ /* 0x000fe200078e00ff */
[----:B------:R-:W-:Y:S01]  /*108f0*/  PRMT R33, R76, 0x5432, R33 ;  /* 0x000054324c217816 */ /* 0x000fe20000000021 */
[C---:B0-----:R-:W-:Y:S01]  /*10900*/  IMAD.U32 R111, R60.reuse, 0x10000, RZ ;  /* 0x000100003c6f7824 */ /* 0x041fe200078e00ff */
[----:B------:R-:W-:Y:S01]  /*10910*/  LOP3.LUT R112, R60, 0xffff0000, RZ, 0xc0, !PT ;  /* 0xffff00003c707812 */ /* 0x000fe200078ec0ff */
[----:B------:R-:W-:Y:S01]  /*10920*/  IMAD.U32 R60, R110, 0x10000, RZ ;  /* 0x000100006e3c7824 */ /* 0x000fe200078e00ff */
[C---:B------:R-:W-:Y:S01]  /*10930*/  LOP3.LUT R35, R62.reuse, 0xffff0000, RZ, 0xc0, !PT ;  /* 0xffff00003e237812 */ /* 0x040fe200078ec0ff */
[----:B------:R-:W-:Y:S01]  /*10940*/  IMAD.U32 R44, R62, 0x10000, RZ ;  /* 0x000100003e2c7824 */ /* 0x000fe200078e00ff */
[C---:B------:R-:W-:Y:S01]  /*10950*/  LOP3.LUT R62, R63.reuse, 0xffff0000, RZ, 0xc0, !PT ;  /* 0xffff00003f3e7812 */ /* 0x040fe200078ec0ff */
[----:B------:R-:W-:Y:S01]  /*10960*/  IMAD.U32 R114, R63, 0x10000, RZ ;  /* 0x000100003f727824 */ /* 0x000fe200078e00ff */
[----:B------:R-:W-:Y:S01]  /*10970*/  LOP3.LUT R110, R110, 0xffff0000, RZ, 0xc0, !PT ;  /* 0xffff00006e6e7812 */ /* 0x000fe200078ec0ff */
[----:B------:R-:W-:Y:S01]  /*10980*/  IMAD.U32 R113, R61, 0x10000, RZ ;  /* 0x000100003d717824 */ /* 0x000fe200078e00ff */
[C---:B-1----:R-:W-:Y:S01]  /*10990*/  LOP3.LUT R115, R64.reuse, 0xffff0000, RZ, 0xc0, !PT ;  /* 0xffff000040737812 */ /* 0x042fe200078ec0ff */
[----:B------:R-:W-:Y:S01]  /*109a0*/  IMAD.U32 R47, R64, 0x10000, RZ ;  /* 0x00010000402f7824 */ /* 0x000fe200078e00ff */
[C---:B------:R-:W-:Y:S01]  /*109b0*/  LOP3.LUT R46, R66.reuse, 0xffff0000, RZ, 0xc0, !PT ;  /* 0xffff0000422e7812 */ /* 0x040fe200078ec0ff */
[C---:B------:R-:W-:Y:S01]  /*109c0*/  IMAD.U32 R63, R65.reuse, 0x10000, RZ ;  /* 0x00010000413f7824 */ /* 0x040fe200078e00ff */
[----:B------:R-:W-:Y:S01]  /*109d0*/  LOP3.LUT R65, R65, 0xffff0000, RZ, 0xc0, !PT ;  /* 0xffff000041417812 */ /* 0x000fe200078ec0ff */
[C---:B------:R-:W-:Y:S01]  /*109e0*/  FMUL.FTZ R118, R47.reuse, R120 ;  /* 0x000000782f767220 */ /* 0x040fe20000410000 */
[-C--:B------:R-:W-:Y:S01]  /*109f0*/  FMUL.FTZ R124, R47, R60.reuse ;  /* 0x0000003c2f7c7220 */ /* 0x080fe20000410000 */
[----:B------:R-:W-:Y:S01]  /*10a00*/  IMAD.U32 R116, R66, 0x10000, RZ ;  /* 0x0001000042747824 */ /* 0x000fe200078e00ff */
[----:B------:R-:W-:Y:S01]  /*10a10*/  LOP3.LUT R66, R67, 0xffff0000, RZ, 0xc0, !PT ;  /* 0xffff000043427812 */ /* 0x000fe200078ec0ff */
[----:B------:R-:W-:Y:S01]  /*10a20*/  FFMA.FTZ R47, R111, R60, -R118 ;  /* 0x0000003c6f2f7223 */ /* 0x000fe20000010876 */
[----:B------:R-:W-:-:S02]  /*10a30*/  IMAD.U32 R118, R109, 0x10000, RZ ;  /* 0x000100006d767824 */ /* 0x000fc400078e00ff */
[----:B------:R-:W-:Y:S01]  /*10a40*/  FMUL.FTZ R126, R63, R122 ;  /* 0x0000007a3f7e7220 */ /* 0x000fe20000410000 */
[----:B------:R-:W-:Y:S02]  /*10a50*/  IMAD.U32 R64, R67, 0x10000, RZ ;  /* 0x0001000043407824 */ /* 0x000fe400078e00ff */
[----:B------:R-:W-:Y:S01]  /*10a60*/  FFMA.FTZ R60, R111, R120, R124 ;  /* 0x000000786f3c7223 */ /* 0x000fe2000001007c */
[----:B------:R-:W-:Y:S02]  /*10a70*/  IMAD.U32 R67, R32, 0x10000, RZ ;  /* 0x0001000020437824 */ /* 0x000fe400078e00ff */
[-C--:B------:R-:W-:Y:S01]  /*10a80*/  FMUL.FTZ R120, R63, R118.reuse ;  /* 0x000000763f787220 */ /* 0x080fe20000410000 */
[C---:B------:R-:W-:Y:S01]  /*10a90*/  FFMA.FTZ R63, R113.reuse, R118, -R126 ;  /* 0x00000076713f7223 */ /* 0x040fe2000001087e */
[C---:B------:R-:W-:Y:S01]  /*10aa0*/  FMUL.FTZ R111, R64.reuse, R121 ;  /* 0x00000079406f7220 */ /* 0x040fe20000410000 */
[-C--:B------:R-:W-:Y:S01]  /*10ab0*/  FMUL.FTZ R118, R64, R67.reuse ;  /* 0x0000004340767220 */ /* 0x080fe20000410000 */
[----:B------:R-:W-:Y:S01]  /*10ac0*/  FFMA.FTZ R120, R113, R122, R120 ;  /* 0x0000007a71787223 */ /* 0x000fe20000010078 */
[----:B------:R-:W-:Y:S01]  /*10ad0*/  LOP3.LUT R61, R61, 0xffff0000, RZ, 0xc0, !PT ;  /* 0xffff00003d3d7812 */ /* 0x000fe200078ec0ff */
[C---:B------:R-:W-:Y:S01]  /*10ae0*/  FFMA.FTZ R64, R114.reuse, R67, -R111 ;  /* 0x0000004372407223 */ /* 0x040fe2000001086f */
[----:B------:R-:W-:Y:S01]  /*10af0*/  FFMA.FTZ R121, R114, R121, R118 ;  /* 0x0000007972797223 */ /* 0x000fe20000010076 */
[----:B------:R-:W-:Y:S01]  /*10b00*/  LOP3.LUT R118, R119, 0xffff0000, RZ, 0xc0, !PT ;  /* 0xffff000077767812 */ /* 0x000fe200078ec0ff */
[----:B------:R-:W-:Y:S01]  /*10b10*/  FMUL.FTZ R67, R115, R117 ;  /* 0x0000007573437220 */ /* 0x000fe20000410000 */
[----:B------:R-:W-:Y:S01]  /*10b20*/  LOP3.LUT R114, R109, 0xffff0000, RZ, 0xc0, !PT ;  /* 0xffff00006d727812 */ /* 0x000fe200078ec0ff */
[----:B------:R-:W-:Y:S01]  /*10b30*/  FMUL.FTZ R115, R115, R110 ;  /* 0x0000006e73737220 */ /* 0x000fe20000410000 */
[----:B------:R-:W-:-:S02]  /*10b40*/  IMAD.U32 R109, R45, 0x10000, RZ ;  /* 0x000100002d6d7824 */ /* 0x000fc400078e00ff */
[C---:B------:R-:W-:Y:S01]  /*10b50*/  FMUL.FTZ R122, R65.reuse, R118 ;  /* 0x00000076417a7220 */ /* 0x040fe20000410000 */
[----:B------:R-:W-:Y:S01]  /*10b60*/  FFMA.FTZ R110, R112, R110, -R67 ;  /* 0x0000006e706e7223 */ /* 0x000fe20000010843 */
[-C--:B------:R-:W-:Y:S01]  /*10b70*/  FMUL.FTZ R65, R65, R114.reuse ;  /* 0x0000007241417220 */ /* 0x080fe20000410000 */
[----:B------:R-:W-:Y:S02]  /*10b80*/  IMAD.U32 R67, R33, 0x10000, RZ ;  /* 0x0001000021437824 */ /* 0x000fe400078e00ff */
[----:B------:R-:W-:Y:S01]  /*10b90*/  FFMA.FTZ R122, R61, R114, -R122 ;  /* 0x000000723d7a7223 */ /* 0x000fe2000001087a */
[----:B------:R-:W-:Y:S01]  /*10ba0*/  LOP3.LUT R33, R33, 0xffff0000, RZ, 0xc0, !PT ;  /* 0xffff000021217812 */ /* 0x000fe200078ec0ff */
[----:B------:R-:W-:Y:S01]  /*10bb0*/  FFMA.FTZ R111, R61, R118, R65 ;  /* 0x000000763d6f7223 */ /* 0x000fe20000010041 */
[----:B------:R-:W-:Y:S01]  /*10bc0*/  LOP3.LUT R61, R45, 0xffff0000, RZ, 0xc0, !PT ;  /* 0xffff00002d3d7812 */ /* 0x000fe200078ec0ff */
[----:B------:R-:W-:Y:S01]  /*10bd0*/  FMUL.FTZ R113, R116, R109 ;  /* 0x0000006d74717220 */ /* 0x000fe20000410000 */
[----:B------:R-:W-:Y:S01]  /*10be0*/  LOP3.LUT R65, R34, 0xffff0000, RZ, 0xc0, !PT ;  /* 0xffff000022417812 */ /* 0x000fe200078ec0ff */
[----:B------:R-:W-:Y:S01]  /*10bf0*/  FFMA.FTZ R115, R112, R117, R115 ;  /* 0x0000007570737223 */ /* 0x000fe20000010073 */
[----:B------:R-:W-:Y:S01]  /*10c00*/  LOP3.LUT R45, R32, 0xffff0000, RZ, 0xc0, !PT ;  /* 0xffff0000202d7812 */ /* 0x000fe200078ec0ff */
[----:B------:R-:W-:Y:S01]  /*10c10*/  FMUL.FTZ R32, R46, R61 ;  /* 0x0000003d2e207220 */ /* 0x000fe20000410000 */
[-C--:B------:R-:W-:Y:S01]  /*10c20*/  FMUL.FTZ R117, R116, R67.reuse ;  /* 0x0000004374757220 */ /* 0x080fe20000410000 */
[----:B------:R-:W-:Y:S01]  /*10c30*/  FFMA.FTZ R113, R44, R67, -R113 ;  /* 0x000000432c717223 */ /* 0x000fe20000010871 */
[----:B------:R-:W-:Y:S01]  /*10c40*/  FMUL.FTZ R46, R46, R33 ;  /* 0x000000212e2e7220 */ /* 0x000fe20000410000 */
[C---:B------:R-:W-:Y:S01]  /*10c50*/  FMUL.FTZ R67, R66.reuse, R65 ;  /* 0x0000004142437220 */ /* 0x040fe20000410000 */
[----:B------:R-:W-:Y:S01]  /*10c60*/  FMUL.FTZ R66, R66, R45 ;  /* 0x0000002d42427220 */ /* 0x000fe20000410000 */
[C---:B------:R-:W-:Y:S01]  /*10c70*/  FFMA.FTZ R34, R35.reuse, R33, -R32 ;  /* 0x0000002123227223 */ /* 0x040fe20000010820 */
[----:B------:R-:W-:Y:S01]  /*10c80*/  FFMA.FTZ R46, R35, R61, R46 ;  /* 0x0000003d232e7223 */ /* 0x000fe2000001002e */
        /* <DEDUP_REMOVED lines=13> */
.L_x_1751:
[----:B------:R-:W-:Y:S05]  /*10d60*/  BSYNC B2 ;  /* 0x0000000000027941 */ /* 0x000fea0003800000 */
.L_x_1750:
[----:B------:R-:W-:Y:S04]  /*10d70*/  BSSY B2, `(.L_x_1752) ;  /* 0x0000068000027945 */ /* 0x000fe80003800000 */
[----:B------:R-:W-:Y:S05]  /*10d80*/  @P1 BRA `(.L_x_1753) ;  /* 0x0000000400981947 */ /* 0x000fea0003800000 */
[----:B-1----:R-:W-:Y:S02]  /*10d90*/  LEA.HI R32, R107, R170, RZ, 0x1d ;  /* 0x000000aa6b207211 */ /* 0x002fe400078fe8ff */
[----:B------:R-:W-:Y:S02]  /*10da0*/  SHF.R.U64 R63, R28, 0x10, R29 ;  /* 0x000000101c3f7819 */ /* 0x000fe4000000121d */
[----:B------:R-:W-:Y:S01]  /*10db0*/  SHF.R.S32.HI R35, RZ, 0x1f, R32 ;  /* 0x0000001fff237819 */ /* 0x000fe20000011420 */
[----:B------:R-:W-:Y:S01]  /*10dc0*/  IMAD.SHL.U32 R33, R32, 0x8, RZ ;  /* 0x0000000820217824 */ /* 0x000fe200078e00ff */
[----:B0-----:R-:W-:Y:S02]  /*10dd0*/  SHF.R.U64 R61, R30, 0x10, R31 ;  /* 0x000000101e3d7819 */ /* 0x001fe4000000121f */
[----:B------:R-:W-:Y:S02]  /*10de0*/  LEA.HI R35, R35, R32, RZ, 0x3 ;  /* 0x0000002023237211 */ /* 0x000fe400078f18ff */
[----:B------:R-:W-:-:S02]  /*10df0*/  LOP3.LUT R32, R184, 0x38, R33, 0xf8, !PT ;  /* 0x00000038b8207812 */ /* 0x000fc400078ef821 */
[----:B------:R-:W-:Y:S01]  /*10e00*/  SHF.R.U32.HI R28, RZ, 0x10, R29 ;  /* 0x00000010ff1c7819 */ /* 0x000fe2000001161d */
[----:B------:R-:W-:Y:S01]  /*10e10*/  IMAD.SHL.U32 R35, R35, 0x400, RZ ;  /* 0x0000040023237824 */ /* 0x000fe200078e00ff */
[----:B------:R-:W-:Y:S02]  /*10e20*/  LOP3.LUT R32, R32, R185, RZ, 0x3c, !PT ;  /* 0x000000b920207212 */ /* 0x000fe400078e3cff */
[----:B------:R-:W-:Y:S02]  /*10e30*/  SHF.R.U32.HI R30, RZ, 0x10, R31 ;  /* 0x00000010ff1e7819 */ /* 0x000fe4000001161f */
[----:B------:R-:W-:Y:S02]  /*10e40*/  LOP3.LUT R35, R35, 0x7fffe000, RZ, 0xc0, !PT ;  /* 0x7fffe00023237812 */ /* 0x000fe400078ec0ff */
[----:B------:R-:W-:Y:S02]  /*10e50*/  SHF.R.U64 R31, R40, 0x10, R41 ;  /* 0x00000010281f7819 */ /* 0x000fe40000001229 */
[----:B------:R-:W-:-:S02]  /*10e60*/  IADD3 R45, R32, R35, R186 ;  /* 0x00000023202d7210 */ /* 0x000fc40007ffe0ba */
[----:B------:R-:W0:Y:S01]  /*10e70*/  LDS.128 R32, [R217] ;  /* 0x00000000d9207984 */ /* 0x000e220000000c00 */
[----:B------:R-:W-:Y:S02]  /*10e80*/  SHF.R.U64 R29, R42, 0x10, R43 ;  /* 0x000000102a1d7819 */ /* 0x000fe4000000122b */
[----:B------:R-:W-:Y:S01]  /*10e90*/  IMAD R60, R45, 0x2, R18 ;  /* 0x000000022d3c7824 */ /* 0x000fe200078e0212 */
[----:B------:R-:W-:Y:S02]  /*10ea0*/  SHF.R.U32.HI R40, RZ, 0x10, R41 ;  /* 0x00000010ff287819 */ /* 0x000fe40000011629 */
[----:B------:R-:W-:Y:S02]  /*10eb0*/  PRMT R103, R103, 0x5410, R28 ;  /* 0x0000541067677816 */ /* 0x000fe4000000001c */
[----:B------:R-:W1:Y:S01]  /*10ec0*/  LDS.128 R44, [R60+0xc400] ;  /* 0x00c400003c2c7984 */ /* 0x000e620000000c00 */
[----:B------:R-:W-:Y:S02]  /*10ed0*/  PRMT R98, R98, 0x5410, R31 ;  /* 0x0000541062627816 */ /* 0x000fe4000000001f */
[----:B------:R-:W-:-:S02]  /*10ee0*/  PRMT R100, R100, 0x5410, R29 ;  /* 0x0000541064647816 */ /* 0x000fc4000000001d */
[----:B------:R-:W-:Y:S02]  /*10ef0*/  SHF.R.U32.HI R42, RZ, 0x10, R43 ;  /* 0x00000010ff2a7819 */ /* 0x000fe4000001162b */
[----:B------:R-:W-:Y:S02]  /*10f00*/  PRMT R105, R105, 0x5410, R30 ;  /* 0x0000541069697816 */ /* 0x000fe4000000001e */
[----:B------:R-:W-:Y:S01]  /*10f10*/  PRMT R102, R102, 0x5410, R63 ;  /* 0x0000541066667816 */ /* 0x000fe2000000003f */
[----:B------:R-:W-:Y:S01]  /*10f20*/  IMAD.U32 R63, R98, 0x10000, RZ ;  /* 0x00010000623f7824 */ /* 0x000fe200078e00ff */
[----:B------:R-:W-:Y:S02]  /*10f30*/  PRMT R99, R99, 0x5410, R40 ;  /* 0x0000541063637816 */ /* 0x000fe40000000028 */
[----:B------:R-:W-:Y:S01]  /*10f40*/  PRMT R101, R101, 0x5410, R42 ;  /* 0x0000541065657816 */ /* 0x000fe2000000002a */
[----:B------:R-:W-:Y:S01]  /*10f50*/  IMAD.U32 R62, R102, 0x10000, RZ ;  /* 0x00010000663e7824 */ /* 0x000fe200078e00ff */
[----:B------:R-:W-:-:S02]  /*10f60*/  PRMT R104, R104, 0x5410, R61 ;  /* 0x0000541068687816 */ /* 0x000fc4000000003d */
        /* <DEDUP_REMOVED lines=21> */
[----:B------:R-:W-:Y:S02]  /*110c0*/  IMAD.U32 R35, R103, 0x10000, RZ ;  /* 0x0001000067237824 */ /* 0x000fe400078e00ff */
[----:B------:R-:W-:Y:S01]  /*110d0*/  FFMA.FTZ R65, R28, R62, -R65 ;  /* 0x0000003e1c417223 */ /* 0x000fe20000010841 */
        /* <DEDUP_REMOVED lines=11> */
[----:B------:R-:W-:Y:S01]  /*11190*/  LOP3.LUT R103, R103, 0xffff0000, RZ, 0xc0, !PT ;  /* 0xffff000067677812 */ /* 0x000fe200078ec0ff */
[----:B------:R-:W-:Y:S01]  /*111a0*/  FMUL.FTZ R28, R41, R98 ;  /* 0x00000062291c7220 */ /* 0x000fe20000410000 */
[----:B------:R-:W-:Y:S01]  /*111b0*/  FFMA.FTZ R61, R40, R62, R61 ;  /* 0x0000003e283d7223 */ /* 0x000fe2000001003d */
[----:B------:R-:W-:-:S02]  /*111c0*/  IMAD.U32 R30, R100, 0x10000, RZ ;  /* 0x00010000641e7824 */ /* 0x000fc400078e00ff */
[-C--:B------:R-:W-:Y:S01]  /*111d0*/  FMUL.FTZ R40, R41, R102.reuse ;  /* 0x0000006629287220 */ /* 0x080fe20000410000 */
[C---:B------:R-:W-:Y:S01]  /*111e0*/  FMUL.FTZ R35, R44.reuse, R99 ;  /* 0x000000632c237220 */ /* 0x040fe20000410000 */
[----:B------:R-:W-:Y:S01]  /*111f0*/  FFMA.FTZ R102, R29, R102, -R28 ;  /* 0x000000661d667223 */ /* 0x000fe2000001081c */
[-C--:B------:R-:W-:Y:S01]  /*11200*/  FMUL.FTZ R44, R44, R103.reuse ;  /* 0x000000672c2c7220 */ /* 0x080fe20000410000 */
[----:B------:R-:W-:Y:S02]  /*11210*/  IMAD.U32 R28, R104, 0x10000, RZ ;  /* 0x00010000681c7824 */ /* 0x000fe400078e00ff */
[----:B------:R-:W-:Y:S01]  /*11220*/  FMUL.FTZ R62, R43, R30 ;  /* 0x0000001e2b3e7220 */ /* 0x000fe20000410000 */
[----:B------:R-:W-:Y:S01]  /*11230*/  LOP3.LUT R100, R100, 0xffff0000, RZ, 0xc0, !PT ;  /* 0xffff000064647812 */ /* 0x000fe200078ec0ff */
[----:B------:R-:W-:Y:S01]  /*11240*/  FFMA.FTZ R42, R32, R103, -R35 ;  /* 0x00000067202a7223 */ /* 0x000fe20000010823 */
[----:B------:R-:W-:Y:S01]  /*11250*/  LOP3.LUT R104, R104, 0xffff0000, RZ, 0xc0, !PT ;  /* 0xffff000068687812 */ /* 0x000fe200078ec0ff */
[----:B------:R-:W-:Y:S01]  /*11260*/  FFMA.FTZ R44, R32, R99, R44 ;  /* 0x00000063202c7223 */ /* 0x000fe2000001002c */
[----:B------:R-:W-:Y:S01]  /*11270*/  LOP3.LUT R101, R101, 0xffff0000, RZ, 0xc0, !PT ;  /* 0xffff000065657812 */ /* 0x000fe200078ec0ff */
[-C--:B------:R-:W-:Y:S01]  /*11280*/  FMUL.FTZ R32, R43, R28.reuse ;  /* 0x0000001c2b207220 */ /* 0x080fe20000410000 */
[----:B------:R-:W-:Y:S01]  /*11290*/  LOP3.LUT R105, R105, 0xffff0000, RZ, 0xc0, !PT ;  /* 0xffff000069697812 */ /* 0x000fe200078ec0ff */
[----:B------:R-:W-:Y:S01]  /*112a0*/  FFMA.FTZ R62, R31, R28, -R62 ;  /* 0x0000001c1f3e7223 */ /* 0x000fe2000001083e */
[----:B------:R-:W-:Y:S01]  /*112b0*/  FMUL.FTZ R28, R45, R100 ;  /* 0x000000642d1c7220 */ /* 0x000fe20000410000 */
[----:B------:R-:W-:Y:S01]  /*112c0*/  FFMA.FTZ R40, R29, R98, R40 ;  /* 0x000000621d287223 */ /* 0x000fe20000010028 */
[----:B------:R-:W-:Y:S01]  /*112d0*/  FMUL.FTZ R45, R45, R104 ;  /* 0x000000682d2d7220 */ /* 0x000fe20000410000 */
[----:B------:R-:W-:Y:S01]  /*112e0*/  FFMA.FTZ R31, R31, R30, R32 ;  /* 0x0000001e1f1f7223 */ /* 0x000fe20000010020 */
[C---:B------:R-:W-:Y:S01]  /*112f0*/  FMUL.FTZ R29, R46.reuse, R101 ;  /* 0x000000652e1d7220 */ /* 0x040fe20000410000 */
[-C--:B------:R-:W-:Y:S01]  /*11300*/  FMUL.FTZ R30, R46, R105.reuse ;  /* 0x000000692e1e7220 */ /* 0x080fe20000410000 */
[C---:B------:R-:W-:Y:S01]  /*11310*/  FFMA.FTZ R100, R33.reuse, R100, R45 ;  /* 0x0000006421647223 */ /* 0x040fe2000001002d */
[----:B------:R-:W-:Y:S01]  /*11320*/  FFMA.FTZ R35, R33, R104, -R28 ;  /* 0x0000006821237223 */ /* 0x000fe2000001081c */
[C---:B------:R-:W-:Y:S01]  /*11330*/  FFMA.FTZ R46, R34.reuse, R105, -R29 ;  /* 0x00000069222e7223 */ /* 0x040fe2000001081d */
[----:B------:R-:W-:Y:S01]  /*11340*/  FFMA.FTZ R64, R34, R101, R30 ;  /* 0x0000006522407223 */ /* 0x000fe2000001001e */
[----:B------:R-:W-:-:S02]  /*11350*/  F2FP.BF16.F32.PACK_AB R28, R102, R65 ;  /* 0x00000041661c723e */ /* 0x000fc400000010ff */
[----:B------:R-:W-:Y:S02]  /*11360*/  F2FP.BF16.F32.PACK_AB R34, R100, R31 ;  /* 0x0000001f6422723e */ /* 0x000fe400000010ff */
[----:B------:R-:W-:Y:S02]  /*11370*/  F2FP.BF16.F32.PACK_AB R29, R42, R109 ;  /* 0x0000006d2a1d723e */ /* 0x000fe400000010ff */
[----:B------:R-:W-:Y:S02]  /*11380*/  F2FP.BF16.F32.PACK_AB R30, R35, R62 ;  /* 0x0000003e231e723e */ /* 0x000fe400000010ff */
[----:B------:R-:W-:Y:S02]  /*11390*/  F2FP.BF16.F32.PACK_AB R31, R46, R47 ;  /* 0x0000002f2e1f723e */ /* 0x000fe400000010ff */
[----:B------:R-:W-:Y:S02]  /*113a0*/  F2FP.BF16.F32.PACK_AB R32, R40, R67 ;  /* 0x000000432820723e */ /* 0x000fe400000010ff */
[----:B------:R-:W-:Y:S01]  /*113b0*/  F2FP.BF16.F32.PACK_AB R33, R44, R63 ;  /* 0x0000003f2c21723e */ /* 0x000fe200000010ff */
[----:B------:R2:W-:Y:S01]  /*113c0*/  STS.128 [R217], R28 ;  /* 0x0000001cd9007388 */ /* 0x0005e20000000c00 */
[----:B------:R-:W-:-:S05]  /*113d0*/  F2FP.BF16.F32.PACK_AB R35, R64, R61 ;  /* 0x0000003d4023723e */ /* 0x000fca00000010ff */
[----:B------:R2:W-:Y:S02]  /*113e0*/  STS.128 [R60+0xc400], R32 ;  /* 0x00c400203c007388 */ /* 0x0005e40000000c00 */
.L_x_1753:
[----:B------:R-:W-:Y:S05]  /*113f0*/  BSYNC B2 ;  /* 0x0000000000027941 */ /* 0x000fea0003800000 */
.L_x_1752:
[----:B------:R-:W-:Y:S05]  /*11400*/  @P2 BRA `(.L_x_1749) ;  /* 0x0000000400982947 */ /* 0x000fea0003800000 */
[----:B------:R-:W-:Y:S02]  /*11410*/  LEA.HI R107, R107, R171, RZ, 0x1d ;  /* 0x000000ab6b6b7211 */ /* 0x000fe400078fe8ff */
[----:B-1----:R-:W-:Y:S02]  /*11420*/  SHF.R.U64 R44, R24, 0x10, R25 ;  /* 0x00000010182c7819 */ /* 0x002fe40000001219 */
[----:B--2---:R-:W-:Y:S01]  /*11430*/  SHF.R.S32.HI R28, RZ, 0x1f, R107 ;  /* 0x0000001fff1c7819 */ /* 0x004fe2000001146b */
[----:B------:R-:W-:Y:S01]  /*11440*/  IMAD.SHL.U32 R29, R107, 0x8, RZ ;  /* 0x000000086b1d7824 */ /* 0x000fe200078e00ff */
[----:B------:R-:W-:Y:S02]  /*11450*/  SHF.R.U64 R42, R26, 0x10, R27 ;  /* 0x000000101a2a7819 */ /* 0x000fe4000000121b */
[----:B------:R-:W-:Y:S02]  /*11460*/  LEA.HI R107, R28, R107, RZ, 0x3 ;  /* 0x0000006b1c6b7211 */ /* 0x000fe400078f18ff */
[----:B------:R-:W-:-:S02]  /*11470*/  LOP3.LUT R28, R184, 0x38, R29, 0xf8, !PT ;  /* 0x00000038b81c7812 */ /* 0x000fc400078ef81d */
[----:B------:R-:W-:Y:S01]  /*11480*/  SHF.R.U32.HI R25, RZ, 0x10, R25 ;  /* 0x00000010ff197819 */ /* 0x000fe20000011619 */
[----:B------:R-:W-:Y:S01]  /*11490*/  IMAD.SHL.U32 R107, R107, 0x400, RZ ;  /* 0x000004006b6b7824 */ /* 0x000fe200078e00ff */
[----:B------:R-:W-:Y:S02]  /*114a0*/  LOP3.LUT R28, R28, R185, RZ, 0x3c, !PT ;  /* 0x000000b91c1c7212 */ /* 0x000fe400078e3cff */
[----:B------:R-:W-:Y:S02]  /*114b0*/  SHF.R.U64 R26, R36, 0x10, R37 ;  /* 0x00000010241a7819 */ /* 0x000fe40000001225 */
[----:B------:R-:W-:Y:S02]  /*114c0*/  LOP3.LUT R107, R107, 0x7fffe000, RZ, 0xc0, !PT ;  /* 0x7fffe0006b6b7812 */ /* 0x000fe400078ec0ff */
[----:B------:R-:W-:Y:S02]  /*114d0*/  SHF.R.U64 R24, R38, 0x10, R39 ;  /* 0x0000001026187819 */ /* 0x000fe40000001227 */
[----:B------:R-:W-:-:S02]  /*114e0*/  IADD3 R107, R28, R107, R186 ;  /* 0x0000006b1c6b7210 */ /* 0x000fc40007ffe0ba */
[----:B------:R-:W1:Y:S01]  /*114f0*/  LDS.128 R28, [R215] ;  /* 0x00000000d71c7984 */ /* 0x000e620000000c00 */
[----:B------:R-:W-:Y:S02]  /*11500*/  SHF.R.U32.HI R27, RZ, 0x10, R27 ;  /* 0x00000010ff1b7819 */ /* 0x000fe4000001161b */
[----:B------:R-:W-:Y:S01]  /*11510*/  IMAD R40, R107, 0x2, R18 ;  /* 0x000000026b287824 */ /* 0x000fe200078e0212 */
[----:B------:R-:W-:Y:S02]  /*11520*/  SHF.R.U32.HI R37, RZ, 0x10, R37 ;  /* 0x00000010ff257819 */ /* 0x000fe40000011625 */
[----:B------:R-:W-:Y:S02]  /*11530*/  PRMT R86, R86, 0x5410, R25 ;  /* 0x0000541056567816 */ /* 0x000fe40000000019 */
[----:B------:R-:W2:Y:S01]  /*11540*/  LDS.128 R32, [R40+0xc400] ;  /* 0x00c4000028207984 */ /* 0x000ea20000000c00 */
[----:B------:R-:W-:Y:S02]  /*11550*/  PRMT R81, R81, 0x5410, R26 ;  /* 0x0000541051517816 */ /* 0x000fe4000000001a */
[----:B------:R-:W-:-:S02]  /*11560*/  PRMT R83, R83, 0x5410, R24 ;  /* 0x0000541053537816 */ /* 0x000fc40000000018 */
[----:B------:R-:W-:Y:S02]  /*11570*/  PRMT R88, R88, 0x5410, R27 ;  /* 0x0000541058587816 */ /* 0x000fe4000000001b */
[----:B------:R-:W-:Y:S02]  /*11580*/  PRMT R85, R85, 0x5410, R44 ;  /* 0x0000541055557816 */ /* 0x000fe4000000002c */
[----:B------:R-:W-:Y:S01]  /*11590*/  PRMT R87, R87, 0x5410, R42 ;  /* 0x0000541057577816 */ /* 0x000fe2000000002a */
[----:B------:R-:W-:Y:S01]  /*115a0*/  IMAD.U32 R42, R81, 0x10000, RZ ;  /* 0x00010000512a7824 */ /* 0x000fe200078e00ff */
[----:B------:R-:W-:Y:S01]  /*115b0*/  PRMT R82, R82, 0x5410, R37 ;  /* 0x0000541052527816 */ /* 0x000fe20000000025 */
[----:B------:R-:W-:Y:S01]  /*115c0*/  IMAD.U32 R41, R85, 0x10000, RZ ;  /* 0x0001000055297824 */ /* 0x000fe200078e00ff */
[----:B------:R-:W-:Y:S02]  /*115d0*/  SHF.R.U32.HI R39, RZ, 0x10, R39 ;  /* 0x00000010ff277819 */ /* 0x000fe40000011627 */
[----:B------:R-:W-:Y:S01]  /*115e0*/  LOP3.LUT R81, R81, 0xffff0000, RZ, 0xc0, !PT ;  /* 0xffff000051517812 */ /* 0x000fe200078ec0ff */
[----:B------:R-:W-:Y:S01]  /*115f0*/  IMAD.U32 R43, R82, 0x10000, RZ ;  /* 0x00010000522b7824 */ /* 0x000fe200078e00ff */
[----:B------:R-:W-:-:S02]  /*11600*/  PRMT R84, R84, 0x5410, R39 ;  /* 0x0000541054547816 */ /* 0x000fc40000000027 */
[----:B------:R-:W-:Y:S02]  /*11610*/  LOP3.LUT R85, R85, 0xffff0000, RZ, 0xc0, !PT ;  /* 0xffff000055557812 */ /* 0x000fe400078ec0ff */
        /* <DEDUP_REMOVED lines=9> */
[C---:B--2---:R-:W-:Y:S01]  /*116b0*/  IMAD.U32 R31, R32.reuse, 0x10000, RZ ;  /* 0x00010000201f7824 */ /* 0x044fe200078e00ff */
[----:B------:R-:W-:Y:S01]  /*116c0*/  LOP3.LUT R32, R32, 0xffff0000, RZ, 0xc0, !PT ;  /* 0xffff000020207812 */ /* 0x000fe200078ec0ff */
[C---:B------:R-:W-:Y:S01]  /*116d0*/  IMAD.U32 R37, R33.reuse, 0x10000, RZ ;  /* 0x0001000021257824 */ /* 0x040fe200078e00ff */
[----:B------:R-:W-:Y:S01]  /*116e0*/  LOP3.LUT R33, R33, 0xffff0000, RZ, 0xc0, !PT ;  /* 0xffff000021217812 */ /* 0x000fe200078ec0ff */
[C---:B------:R-:W-:Y:S01]  /*116f0*/  FMUL.FTZ R45, R31.reuse, R42 ;  /* 0x0000002a1f2d7220 */ /* 0x040fe20000410000 */
[----:B------:R-:W-:Y:S01]  /*11700*/  FMUL.FTZ R47, R31, R41 ;  /* 0x000000291f2f7220 */ /* 0x000fe20000410000 */
[----:B------:R-:W-:-:S02]  /*11710*/  IMAD.U32 R31, R86, 0x10000, RZ ;  /* 0x00010000561f7824 */ /* 0x000fc400078e00ff */
[----:B0-----:R-:W-:Y:S01]  /*11720*/  FMUL.FTZ R61, R37, R43 ;  /* 0x0000002b253d7220 */ /* 0x001fe20000410000 */
[C---:B------:R-:W-:Y:S01]  /*11730*/  FFMA.FTZ R45, R24.reuse, R41, -R45 ;  /* 0x00000029182d7223 */ /* 0x040fe2000001082d */
[----:B------:R-:W-:Y:S02]  /*11740*/  IMAD.U32 R39, R35, 0x10000, RZ ;  /* 0x0001000023277824 */ /* 0x000fe400078e00ff */
[----:B------:R-:W-:Y:S01]  /*11750*/  FFMA.FTZ R47, R24, R42, R47 ;  /* 0x0000002a182f7223 */ /* 0x000fe2000001002f */
[----:B------:R-:W-:Y:S02]  /*11760*/  IMAD.U32 R41, R84, 0x10000, RZ ;  /* 0x0001000054297824 */ /* 0x000fe400078e00ff */
[-C--:B------:R-:W-:Y:S01]  /*11770*/  FMUL.FTZ R37, R37, R31.reuse ;  /* 0x0000001f25257220 */ /* 0x080fe20000410000 */
[----:B------:R-:W-:Y:S02]  /*11780*/  IMAD.U32 R24, R88, 0x10000, RZ ;  /* 0x0001000058187824 */ /* 0x000fe400078e00ff */
[C---:B------:R-:W-:Y:S01]  /*11790*/  FFMA.FTZ R61, R26.reuse, R31, -R61 ;  /* 0x0000001f1a3d7223 */ /* 0x040fe2000001083d */
[C---:B------:R-:W-:Y:S01]  /*117a0*/  FMUL.FTZ R31, R39.reuse, R41 ;  /* 0x00000029271f7220 */ /* 0x040fe20000410000 */
[----:B------:R-:W-:Y:S01]  /*117b0*/  FFMA.FTZ R37, R26, R43, R37 ;  /* 0x0000002b1a257223 */ /* 0x000fe20000010025 */
[----:B------:R-:W-:Y:S01]  /*117c0*/  FMUL.FTZ R42, R39, R24 ;  /* 0x00000018272a7220 */ /* 0x000fe20000410000 */
[----:B------:R-:W-:-:S02]  /*117d0*/  IMAD.U32 R38, R34, 0x10000, RZ ;  /* 0x0001000022267824 */ /* 0x000fc400078e00ff */
[----:B------:R-:W-:Y:S01]  /*117e0*/  FFMA.FTZ R39, R36, R24, -R31 ;  /* 0x0000001824277223 */ /* 0x000fe2000001081f */
[----:B------:R-:W-:Y:S01]  /*117f0*/  FMUL.FTZ R24, R32, R81 ;  /* 0x0000005120187220 */ /* 0x000fe20000410000 */
[----:B------:R-:W-:Y:S02]  /*11800*/  IMAD.U32 R26, R83, 0x10000, RZ ;  /* 0x00010000531a7824 */ /* 0x000fe400078e00ff */
[----:B------:R-:W-:Y:S01]  /*11810*/  FFMA.FTZ R41, R36, R41, R42 ;  /* 0x0000002924297223 */ /* 0x000fe2000001002a */
[-C--:B------:R-:W-:Y:S01]  /*11820*/  FMUL.FTZ R36, R32, R85.reuse ;  /* 0x0000005520247220 */ /* 0x080fe20000410000 */
[----:B------:R-:W-:Y:S01]  /*11830*/  FFMA.FTZ R32, R25, R85, -R24 ;  /* 0x0000005519207223 */ /* 0x000fe20000010818 */
[----:B------:R-:W-:Y:S01]  /*11840*/  LOP3.LUT R34, R34, 0xffff0000, RZ, 0xc0, !PT ;  /* 0xffff000022227812 */ /* 0x000fe200078ec0ff */
[----:B------:R-:W-:Y:S01]  /*11850*/  IMAD.U32 R24, R87, 0x10000, RZ ;  /* 0x0001000057187824 */ /* 0x000fe200078e00ff */
[----:B------:R-:W-:Y:S01]  /*11860*/  LOP3.LUT R35, R35, 0xffff0000, RZ, 0xc0, !PT ;  /* 0xffff000023237812 */ /* 0x000fe200078ec0ff */
[----:B------:R-:W-:Y:S01]  /*11870*/  FMUL.FTZ R42, R38, R26 ;  /* 0x0000001a262a7220 */ /* 0x000fe20000410000 */
[----:B------:R-:W-:Y:S01]  /*11880*/  LOP3.LUT R83, R83, 0xffff0000, RZ, 0xc0, !PT ;  /* 0xffff000053537812 */ /* 0x000fe200078ec0ff */
[----:B------:R-:W-:Y:S01]  /*11890*/  FFMA.FTZ R36, R25, R81, R36 ;  /* 0x0000005119247223 */ /* 0x000fe20000010024 */
[----:B------:R-:W-:Y:S01]  /*118a0*/  LOP3.LUT R84, R84, 0xffff0000, RZ, 0xc0, !PT ;  /* 0xffff000054547812 */ /* 0x000fe200078ec0ff */
[-C--:B------:R-:W-:Y:S01]  /*118b0*/  FMUL.FTZ R38, R38, R24.reuse ;  /* 0x0000001826267220 */ /* 0x080fe20000410000 */
[----:B------:R-:W-:Y:S01]  /*118c0*/  LOP3.LUT R86, R86, 0xffff0000, RZ, 0xc0, !PT ;  /* 0xffff000056567812 */ /* 0x000fe200078ec0ff */
[----:B------:R-:W-:Y:S01]  /*118d0*/  FFMA.FTZ R42, R27, R24, -R42 ;  /* 0x000000181b2a7223 */ /* 0x000fe2000001082a */
[----:B------:R-:W-:Y:S01]  /*118e0*/  LOP3.LUT R87, R87, 0xffff0000, RZ, 0xc0, !PT ;  /* 0xffff000057577812 */ /* 0x000fe200078ec0ff */
[----:B------:R-:W-:Y:S01]  /*118f0*/  FMUL.FTZ R31, R33, R82 ;  /* 0x00000052211f7220 */ /* 0x000fe20000410000 */
[----:B------:R-:W-:Y:S01]  /*11900*/  LOP3.LUT R88, R88, 0xffff0000, RZ, 0xc0, !PT ;  /* 0xffff000058587812 */ /* 0x000fe200078ec0ff */
[C---:B------:R-:W-:Y:S01]  /*11910*/  FMUL.FTZ R24, R34.reuse, R83 ;  /* 0x0000005322187220 */ /* 0x040fe20000410000 */
[----:B------:R-:W-:Y:S01]  /*11920*/  FMUL.FTZ R25, R35, R84 ;  /* 0x0000005423197220 */ /* 0x000fe20000410000 */
[----:B------:R-:W-:Y:S01]  /*11930*/  FMUL.FTZ R33, R33, R86 ;  /* 0x0000005621217220 */ /* 0x000fe20000410000 */
[-C--:B------:R-:W-:Y:S01]  /*11940*/  FMUL.FTZ R34, R34, R87.reuse ;  /* 0x0000005722227220 */ /* 0x080fe20000410000 */
[----:B------:R-:W-:Y:S01]  /*11950*/  FMUL.FTZ R35, R35, R88 ;  /* 0x0000005823237220 */ /* 0x000fe20000410000 */
[----:B------:R-:W-:Y:S01]  /*11960*/  FFMA.FTZ R86, R28, R86, -R31 ;  /* 0x000000561c567223 */ /* 0x000fe2000001081f */
        /* <DEDUP_REMOVED lines=16> */
.L_x_1749:
[----:B------:R-:W-:Y:S05]  /*11a70*/  BSYNC B1 ;  /* 0x0000000000017941 */ /* 0x000fea0003800000 */
.L_x_1748:
[----:B------:R-:W-:-:S13]  /*11a80*/  ISETP.GE.AND P0, PT, R219, R89, PT ;  /* 0x00000059db00720c */ /* 0x000fda0003f06270 */
[----:B------:R-:W-:Y:S05]  /*11a90*/  @P0 BRA `(.L_x_1729) ;  /* 0x0000001000f40947 */ /* 0x000fea0003800000 */
[----:B-12---:R-:W1:Y:S01]  /*11aa0*/  LDC R33, c[0x0][0x3f4] ;  /* 0x0000fd00ff217b82 */ /* 0x006e620000000800 */
[----:B------:R-:W-:Y:S01]  /*11ab0*/  BSSY B1, `(.L_x_1754) ;  /* 0x000006b000017945 */ /* 0x000fe20003800000 */
[-C--:B-1----:R-:W-:Y:S02]  /*11ac0*/  ISETP.GE.AND P0, PT, R16, R33.reuse, PT ;  /* 0x000000211000720c */ /* 0x082fe40003f06270 */
[-C--:B------:R-:W-:Y:S02]  /*11ad0*/  ISETP.GE.AND P1, PT, R168, R33.reuse, PT ;  /* 0x00000021a800720c */ /* 0x080fe40003f26270 */
[----:B------:R-:W-:-:S09]  /*11ae0*/  ISETP.GE.AND P2, PT, R169, R33, PT ;  /* 0x00000021a900720c */ /* 0x000fd20003f46270 */
[----:B------:R-:W-:Y:S05]  /*11af0*/  @P0 BRA `(.L_x_1755) ;  /* 0x0000000400980947 */ /* 0x000fea0003800000 */
[----:B---3--:R-:W-:Y:S02]  /*11b00*/  LEA.HI R24, R33, R198, RZ, 0x1d ;  /* 0x000000c621187211 */ /* 0x008fe400078fe8ff */
[--C-:B------:R-:W-:Y:S02]  /*11b10*/  SHF.R.U64 R35, R4, 0x10, R5.reuse ;  /* 0x0000001004237819 */ /* 0x100fe40000001205 */
[----:B------:R-:W-:Y:S01]  /*11b20*/  SHF.R.S32.HI R25, RZ, 0x1f, R24 ;  /* 0x0000001fff197819 */ /* 0x000fe20000011418 */
[----:B------:R-:W-:Y:S01]  /*11b30*/  IMAD.SHL.U32 R26, R24, 0x8, RZ ;  /* 0x00000008181a7824 */ /* 0x000fe200078e00ff */
[----:B------:R-:W-:Y:S02]  /*11b40*/  SHF.R.U32.HI R4, RZ, 0x10, R5 ;  /* 0x00000010ff047819 */ /* 0x000fe40000011605 */
[----:B------:R-:W-:Y:S02]  /*11b50*/  LEA.HI R24, R25, R24, RZ, 0x3 ;  /* 0x0000001819187211 */ /* 0x000fe400078f18ff */
[----:B------:R-:W-:-:S02]  /*11b60*/  LOP3.LUT R25, R181, 0x38, R26, 0xf8, !PT ;  /* 0x00000038b5197812 */ /* 0x000fc400078ef81a */
[--C-:B------:R-:W-:Y:S01]  /*11b70*/  SHF.R.U64 R5, R6, 0x10, R7.reuse ;  /* 0x0000001006057819 */ /* 0x100fe20000001207 */
[----:B------:R-:W-:Y:S01]  /*11b80*/  IMAD.SHL.U32 R24, R24, 0x400, RZ ;  /* 0x0000040018187824 */ /* 0x000fe200078e00ff */
[----:B------:R-:W-:Y:S02]  /*11b90*/  LOP3.LUT R25, R25, R218, RZ, 0x3c, !PT ;  /* 0x000000da19197212 */ /* 0x000fe400078e3cff */
[----:B------:R-:W-:Y:S02]  /*11ba0*/  SHF.R.U32.HI R6, RZ, 0x10, R7 ;  /* 0x00000010ff067819 */ /* 0x000fe40000011607 */
[----:B------:R-:W-:Y:S02]  /*11bb0*/  LOP3.LUT R24, R24, 0x7fffe000, RZ, 0xc0, !PT ;  /* 0x7fffe00018187812 */ /* 0x000fe400078ec0ff */
[----:B------:R-:W-:Y:S02]  /*11bc0*/  SHF.R.U64 R39, R48, 0x10, R49 ;  /* 0x0000001030277819 */ /* 0x000fe40000001231 */
[----:B------:R-:W-:-:S02]  /*11bd0*/  IADD3 R29, R25, R24, R188 ;  /* 0x00000018191d7210 */ /* 0x000fc40007ffe0bc */
[----:B------:R-:W1:Y:S01]  /*11be0*/  LDS.128 R24, [R216] ;  /* 0x00000000d8187984 */ /* 0x000e620000000c00 */
[----:B------:R-:W-:Y:S02]  /*11bf0*/  PRMT R90, R90, 0x5410, R35 ;  /* 0x000054105a5a7816 */ /* 0x000fe40000000023 */
[----:B------:R-:W-:Y:S01]  /*11c00*/  IMAD R32, R29, 0x2, R18 ;  /* 0x000000021d207824 */ /* 0x000fe200078e0212 */
[----:B------:R-:W-:Y:S02]  /*11c10*/  PRMT R91, R91, 0x5410, R4 ;  /* 0x000054105b5b7816 */ /* 0x000fe40000000004 */
[----:B------:R-:W-:Y:S02]  /*11c20*/  PRMT R92, R92, 0x5410, R5 ;  /* 0x000054105c5c7816 */ /* 0x000fe40000000005 */
[----:B------:R-:W2:Y:S01]  /*11c30*/  LDS.128 R28, [R32+0xc400] ;  /* 0x00c40000201c7984 */ /* 0x000ea20000000c00 */
[----:B------:R-:W-:Y:S01]  /*11c40*/  PRMT R93, R93, 0x5410, R6 ;  /* 0x000054105d5d7816 */ /* 0x000fe20000000006 */
[----:B------:R-:W-:Y:S01]  /*11c50*/  IMAD.U32 R40, R91, 0x10000, RZ ;  /* 0x000100005b287824 */ /* 0x000fe200078e00ff */
[----:B------:R-:W-:Y:S01]  /*11c60*/  PRMT R94, R94, 0x5410, R39 ;  /* 0x000054105e5e7816 */ /* 0x000fe20000000027 */
[----:B------:R-:W-:Y:S01]  /*11c70*/  IMAD.U32 R39, R90, 0x10000, RZ ;  /* 0x000100005a277824 */ /* 0x000fe200078e00ff */
[----:B------:R-:W-:-:S02]  /*11c80*/  SHF.R.U32.HI R48, RZ, 0x10, R49 ;  /* 0x00000010ff307819 */ /* 0x000fc40000011631 */
[--C-:B------:R-:W-:Y:S01]  /*11c90*/  SHF.R.U64 R37, R50, 0x10, R51.reuse ;  /* 0x0000001032257819 */ /* 0x100fe20000001233 */
[----:B------:R-:W-:Y:S01]  /*11ca0*/  IMAD.U32 R38, R94, 0x10000, RZ ;  /* 0x000100005e267824 */ /* 0x000fe200078e00ff */
[----:B------:R-:W-:Y:S02]  /*11cb0*/  SHF.R.U32.HI R50, RZ, 0x10, R51 ;  /* 0x00000010ff327819 */ /* 0x000fe40000011633 */
[----:B------:R-:W-:Y:S02]  /*11cc0*/  PRMT R95, R95, 0x5410, R48 ;  /* 0x000054105f5f7816 */ /* 0x000fe40000000030 */
[----:B------:R-:W-:Y:S02]  /*11cd0*/  PRMT R97, R97, 0x5410, R50 ;  /* 0x0000541061617816 */ /* 0x000fe40000000032 */
[----:B------:R-:W-:Y:S02]  /*11ce0*/  PRMT R96, R96, 0x5410, R37 ;  /* 0x0000541060607816 */ /* 0x000fe40000000025 */
[----:B------:R-:W-:-:S02]  /*11cf0*/  LOP3.LUT R90, R90, 0xffff0000, RZ, 0xc0, !PT ;  /* 0xffff00005a5a7812 */ /* 0x000fc400078ec0ff */
        /* <DEDUP_REMOVED lines=30> */
[C---:B------:R-:W-:Y:S01]  /*11ee0*/  FMUL.FTZ R4, R28.reuse, R90 ;  /* 0x0000005a1c047220 */ /* 0x040fe20000410000 */
[-C--:B------:R-:W-:Y:S01]  /*11ef0*/  FMUL.FTZ R28, R28, R94.reuse ;  /* 0x0000005e1c1c7220 */ /* 0x080fe20000410000 */
[----:B------:R-:W-:Y:S01]  /*11f00*/  IMAD.U32 R6, R92, 0x10000, RZ ;  /* 0x000100005c067824 */ /* 0x000fe200078e00ff */
[----:B------:R-:W-:Y:S01]  /*11f10*/  LOP3.LUT R30, R30, 0xffff0000, RZ, 0xc0, !PT ;  /* 0xffff00001e1e7812 */ /* 0x000fe200078ec0ff */
[----:B------:R-:W-:Y:S01]  /*11f20*/  FFMA.FTZ R94, R5, R94, -R4 ;  /* 0x0000005e055e7223 */ /* 0x000fe20000010804 */
[----:B------:R-:W-:Y:S01]  /*11f30*/  IMAD.U32 R4, R96, 0x10000, RZ ;  /* 0x0001000060047824 */ /* 0x000fe200078e00ff */
[----:B------:R-:W-:Y:S01]  /*11f40*/  LOP3.LUT R95, R95, 0xffff0000, RZ, 0xc0, !PT ;  /* 0xffff00005f5f7812 */ /* 0x000fe200078ec0ff */
[----:B------:R-:W-:Y:S01]  /*11f50*/  FMUL.FTZ R40, R36, R6 ;  /* 0x0000000624287220 */ /* 0x000fe20000410000 */
[----:B------:R-:W-:Y:S01]  /*11f60*/  LOP3.LUT R92, R92, 0xffff0000, RZ, 0xc0, !PT ;  /* 0xffff00005c5c7812 */ /* 0x000fe200078ec0ff */
[----:B------:R-:W-:Y:S01]  /*11f70*/  FMUL.FTZ R36, R36, R4 ;  /* 0x0000000424247220 */ /* 0x000fe20000410000 */
[----:B------:R-:W-:Y:S01]  /*11f80*/  LOP3.LUT R31, R31, 0xffff0000, RZ, 0xc0, !PT ;  /* 0xffff00001f1f7812 */ /* 0x000fe200078ec0ff */
[----:B------:R-:W-:Y:S01]  /*11f90*/  FFMA.FTZ R39, R34, R38, R39 ;  /* 0x0000002622277223 */ /* 0x000fe20000010027 */
[----:B------:R-:W-:Y:S01]  /*11fa0*/  LOP3.LUT R96, R96, 0xffff0000, RZ, 0xc0, !PT ;  /* 0xffff000060607812 */ /* 0x000fe200078ec0ff */
[----:B------:R-:W-:Y:S01]  /*11fb0*/  FFMA.FTZ R40, R7, R4, -R40 ;  /* 0x0000000407287223 */ /* 0x000fe20000010828 */
[----:B------:R-:W-:Y:S01]  /*11fc0*/  LOP3.LUT R93, R93, 0xffff0000, RZ, 0xc0, !PT ;  /* 0xffff00005d5d7812 */ /* 0x000fe200078ec0ff */
[----:B------:R-:W-:Y:S01]  /*11fd0*/  FMUL.FTZ R27, R29, R91 ;  /* 0x0000005b1d1b7220 */ /* 0x000fe20000410000 */
[----:B------:R-:W-:Y:S01]  /*11fe0*/  LOP3.LUT R97, R97, 0xffff0000, RZ, 0xc0, !PT ;  /* 0xffff000061617812 */ /* 0x000fe200078ec0ff */
[----:B------:R-:W-:Y:S01]  /*11ff0*/  FMUL.FTZ R38, R29, R95 ;  /* 0x0000005f1d267220 */ /* 0x000fe20000410000 */
[----:B------:R-:W-:Y:S01]  /*12000*/  FFMA.FTZ R28, R5, R90, R28 ;  /* 0x0000005a051c7223 */ /* 0x000fe2000001001c */
[C---:B------:R-:W-:Y:S01]  /*12010*/  FMUL.FTZ R4, R30.reuse, R92 ;  /* 0x0000005c1e047220 */ /* 0x040fe20000410000 */
[----:B------:R-:W-:Y:S01]  /*12020*/  FFMA.FTZ R36, R7, R6, R36 ;  /* 0x0000000607247223 */ /* 0x000fe20000010024 */
[-C--:B------:R-:W-:Y:S01]  /*12030*/  FMUL.FTZ R5, R30, R96.reuse ;  /* 0x000000601e057220 */ /* 0x080fe20000410000 */
[C---:B------:R-:W-:Y:S01]  /*12040*/  FMUL.FTZ R29, R31.reuse, R93 ;  /* 0x0000005d1f1d7220 */ /* 0x040fe20000410000 */
[----:B------:R-:W-:Y:S01]  /*12050*/  FMUL.FTZ R6, R31, R97 ;  /* 0x000000611f067220 */ /* 0x000fe20000410000 */
[----:B------:R-:W-:Y:S01]  /*12060*/  FFMA.FTZ R34, R24, R95, -R27 ;  /* 0x0000005f18227223 */ /* 0x000fe2000001081b */
        /* <DEDUP_REMOVED lines=15> */
.L_x_1755:
[----:B------:R-:W-:Y:S05]  /*12160*/  BSYNC B1 ;  /* 0x0000000000017941 */ /* 0x000fea0003800000 */
.L_x_1754:
[----:B------:R-:W-:Y:S04]  /*12170*/  BSSY B1, `(.L_x_1756) ;  /* 0x0000068000017945 */ /* 0x000fe80003800000 */
[----:B------:R-:W-:Y:S05]  /*12180*/  @P1 BRA `(.L_x_1757) ;  /* 0x0000000400981947 */ /* 0x000fea0003800000 */
[----:B-1----:R-:W-:Y:S02]  /*12190*/  LEA.HI R4, R33, R170, RZ, 0x1d ;  /* 0x000000aa21047211 */ /* 0x002fe400078fe8ff */
[----:B------:R-:W-:Y:S02]  /*121a0*/  SHF.R.U64 R34, R52, 0x10, R53 ;  /* 0x0000001034227819 */ /* 0x000fe40000001235 */
[----:B------:R-:W-:Y:S01]  /*121b0*/  SHF.R.S32.HI R5, RZ, 0x1f, R4 ;  /* 0x0000001fff057819 */ /* 0x000fe20000011404 */
[----:B------:R-:W-:Y:S01]  /*121c0*/  IMAD.SHL.U32 R6, R4, 0x8, RZ ;  /* 0x0000000804067824 */ /* 0x000fe200078e00ff */
[----:B---3--:R-:W-:Y:S02]  /*121d0*/  SHF.R.U64 R30, R8, 0x10, R9 ;  /* 0x00000010081e7819 */ /* 0x008fe40000001209 */
[----:B------:R-:W-:Y:S02]  /*121e0*/  LEA.HI R4, R5, R4, RZ, 0x3 ;  /* 0x0000000405047211 */ /* 0x000fe400078f18ff */
[----:B------:R-:W-:-:S02]  /*121f0*/  LOP3.LUT R5, R181, 0x38, R6, 0xf8, !PT ;  /* 0x00000038b5057812 */ /* 0x000fc400078ef806 */
[----:B------:R-:W-:Y:S01]  /*12200*/  SHF.R.U32.HI R9, RZ, 0x10, R9 ;  /* 0x00000010ff097819 */ /* 0x000fe20000011609 */
[----:B------:R-:W-:Y:S01]  /*12210*/  IMAD.SHL.U32 R4, R4, 0x400, RZ ;  /* 0x0000040004047824 */ /* 0x000fe200078e00ff */
[----:B------:R-:W-:Y:S02]  /*12220*/  LOP3.LUT R5, R5, R218, RZ, 0x3c, !PT ;  /* 0x000000da05057212 */ /* 0x000fe400078e3cff */
[----:B------:R-:W-:Y:S02]  /*12230*/  PRMT R77, R77, 0x5410, R34 ;  /* 0x000054104d4d7816 */ /* 0x000fe40000000022 */
[----:B------:R-:W-:Y:S02]  /*12240*/  LOP3.LUT R4, R4, 0x7fffe000, RZ, 0xc0, !PT ;  /* 0x7fffe00004047812 */ /* 0x000fe400078ec0ff */
[----:B------:R-:W-:Y:S01]  /*12250*/  PRMT R73, R73, 0x5410, R30 ;  /* 0x0000541049497816 */ /* 0x000fe2000000001e */
[----:B------:R-:W-:Y:S01]  /*12260*/  IMAD.U32 R34, R77, 0x10000, RZ ;  /* 0x000100004d227824 */ /* 0x000fe200078e00ff */
[----:B------:R-:W-:-:S02]  /*12270*/  IADD3 R25, R5, R4, R188 ;  /* 0x0000000405197210 */ /* 0x000fc40007ffe0bc */
[----:B------:R-:W1:Y:S01]  /*12280*/  LDS.128 R4, [R214] ;  /* 0x00000000d6047984 */ /* 0x000e620000000c00 */
[----:B------:R-:W-:Y:S01]  /*12290*/  SHF.R.U32.HI R53, RZ, 0x10, R53 ;  /* 0x00000010ff357819 */ /* 0x000fe20000011635 */
[----:B------:R-:W-:Y:S01]  /*122a0*/  IMAD.U32 R35, R73, 0x10000, RZ ;  /* 0x0001000049237824 */ /* 0x000fe200078e00ff */
[----:B------:R-:W-:Y:S01]  /*122b0*/  SHF.R.U64 R32, R54, 0x10, R55 ;  /* 0x0000001036207819 */ /* 0x000fe20000001237 */
[----:B------:R-:W-:Y:S01]  /*122c0*/  IMAD R28, R25, 0x2, R18 ;  /* 0x00000002191c7824 */ /* 0x000fe200078e0212 */
[----:B------:R-:W-:Y:S02]  /*122d0*/  SHF.R.U64 R8, R10, 0x10, R11 ;  /* 0x000000100a087819 */ /* 0x000fe4000000120b */
[----:B------:R-:W-:Y:S02]  /*122e0*/  PRMT R74, R74, 0x5410, R9 ;  /* 0x000054104a4a7816 */ /* 0x000fe40000000009 */
[----:B------:R-:W2:Y:S01]  /*122f0*/  LDS.128 R24, [R28+0xc400] ;  /* 0x00c400001c187984 */ /* 0x000ea20000000c00 */
[----:B------:R-:W-:-:S02]  /*12300*/  SHF.R.U32.HI R55, RZ, 0x10, R55 ;  /* 0x00000010ff377819 */ /* 0x000fc40000011637 */
[----:B------:R-:W-:Y:S01]  /*12310*/  SHF.R.U32.HI R11, RZ, 0x10, R11 ;  /* 0x00000010ff0b7819 */ /* 0x000fe2000001160b */
[----:B------:R-:W-:Y:S01]  /*12320*/  IMAD.U32 R36, R74, 0x10000, RZ ;  /* 0x000100004a247824 */ /* 0x000fe200078e00ff */
[----:B------:R-:W-:Y:S02]  /*12330*/  PRMT R78, R78, 0x5410, R53 ;  /* 0x000054104e4e7816 */ /* 0x000fe40000000035 */
[----:B------:R-:W-:Y:S02]  /*12340*/  PRMT R75, R75, 0x5410, R8 ;  /* 0x000054104b4b7816 */ /* 0x000fe40000000008 */
[----:B------:R-:W-:Y:S02]  /*12350*/  PRMT R80, R80, 0x5410, R55 ;  /* 0x0000541050507816 */ /* 0x000fe40000000037 */
[----:B------:R-:W-:Y:S02]  /*12360*/  PRMT R76, R76, 0x5410, R11 ;  /* 0x000054104c4c7816 */ /* 0x000fe4000000000b */
[----:B------:R-:W-:-:S02]  /*12370*/  PRMT R79, R79, 0x5410, R32 ;  /* 0x000054104f4f7816 */ /* 0x000fc40000000020 */
[----:B------:R-:W-:Y:S02]  /*12380*/  LOP3.LUT R73, R73, 0xffff0000, RZ, 0xc0, !PT ;  /* 0xffff000049497812 */ /* 0x000fe400078ec0ff */
        /* <DEDUP_REMOVED lines=20> */
[----:B------:R-:W-:Y:S02]  /*124d0*/  IMAD.U32 R32, R27, 0x10000, RZ ;  /* 0x000100001b207824 */ /* 0x000fe400078e00ff */
[-C--:B------:R-:W-:Y:S01]  /*124e0*/  FMUL.FTZ R30, R30, R29.reuse ;  /* 0x0000001d1e1e7220 */ /* 0x080fe20000410000 */
[----:B------:R-:W-:Y:S02]  /*124f0*/  IMAD.U32 R34, R76, 0x10000, RZ ;  /* 0x000100004c227824 */ /* 0x000fe400078e00ff */
[C---:B------:R-:W-:Y:S01]  /*12500*/  FFMA.FTZ R38, R9.reuse, R29, -R38 ;  /* 0x0000001d09267223 */ /* 0x040fe20000010826 */
[----:B------:R-:W-:Y:S02]  /*12510*/  IMAD.U32 R8, R80, 0x10000, RZ ;  /* 0x0001000050087824 */ /* 0x000fe400078e00ff */
[----:B------:R-:W-:Y:S01]  /*12520*/  FFMA.FTZ R36, R9, R36, R30 ;  /* 0x0000002409247223 */ /* 0x000fe2000001001e */
[----:B------:R-:W-:Y:S01]  /*12530*/  FMUL.FTZ R40, R32, R34 ;  /* 0x0000002220287220 */ /* 0x000fe20000410000 */
[----:B------:R-:W-:Y:S01]  /*12540*/  FMUL.FTZ R9, R24, R73 ;  /* 0x0000004918097220 */ /* 0x000fe20000410000 */
[-C--:B------:R-:W-:Y:S01]  /*12550*/  FMUL.FTZ R29, R32, R8.reuse ;  /* 0x00000008201d7220 */ /* 0x080fe20000410000 */
[----:B------:R-:W-:Y:S01]  /*12560*/  LOP3.LUT R78, R78, 0xffff0000, RZ, 0xc0, !PT ;  /* 0xffff00004e4e7812 */ /* 0x000fe200078ec0ff */
[----:B------:R-:W-:Y:S01]  /*12570*/  FFMA.FTZ R40, R11, R8, -R40 ;  /* 0x000000080b287223 */ /* 0x000fe20000010828 */
[----:B------:R-:W-:-:S02]  /*12580*/  IMAD.U32 R31, R26, 0x10000, RZ ;  /* 0x000100001a1f7824 */ /* 0x000fc400078e00ff */
[----:B------:R-:W-:Y:S01]  /*12590*/  FFMA.FTZ R34, R11, R34, R29 ;  /* 0x000000220b227223 */ /* 0x000fe2000001001d */
[-C--:B------:R-:W-:Y:S01]  /*125a0*/  FMUL.FTZ R11, R24, R77.reuse ;  /* 0x0000004d180b7220 */ /* 0x080fe20000410000 */
[----:B------:R-:W-:Y:S01]  /*125b0*/  FFMA.FTZ R24, R4, R77, -R9 ;  /* 0x0000004d04187223 */ /* 0x000fe20000010809 */
[----:B------:R-:W-:Y:S02]  /*125c0*/  IMAD.U32 R9, R75, 0x10000, RZ ;  /* 0x000100004b097824 */ /* 0x000fe400078e00ff */
[----:B------:R-:W-:Y:S01]  /*125d0*/  FMUL.FTZ R32, R25, R74 ;  /* 0x0000004a19207220 */ /* 0x000fe20000410000 */
        /* <DEDUP_REMOVED lines=8> */
[----:B------:R-:W-:Y:S01]  /*12660*/  FFMA.FTZ R30, R4, R73, R11 ;  /* 0x00000049041e7223 */ /* 0x000fe2000001000b */
[----:B------:R-:W-:Y:S01]  /*12670*/  LOP3.LUT R79, R79, 0xffff0000, RZ, 0xc0, !PT ;  /* 0xffff00004f4f7812 */ /* 0x000fe200078ec0ff */
[C---:B------:R-:W-:Y:S01]  /*12680*/  FFMA.FTZ R11, R5.reuse, R78, -R32 ;  /* 0x0000004e050b7223 */ /* 0x040fe20000010820 */
[----:B------:R-:W-:Y:S01]  /*12690*/  LOP3.LUT R80, R80, 0xffff0000, RZ, 0xc0, !PT ;  /* 0xffff000050507812 */ /* 0x000fe200078ec0ff */
[----:B------:R-:W-:Y:S01]  /*126a0*/  FFMA.FTZ R25, R5, R74, R25 ;  /* 0x0000004a05197223 */ /* 0x000fe20000010019 */
[C---:B------:R-:W-:Y:S01]  /*126b0*/  FFMA.FTZ R29, R10.reuse, R8, -R29 ;  /* 0x000000080a1d7223 */ /* 0x040fe2000001081d */
        /* <DEDUP_REMOVED lines=19> */
.L_x_1757:
[----:B------:R-:W-:Y:S05]  /*127f0*/  BSYNC B1 ;  /* 0x0000000000017941 */ /* 0x000fea0003800000 */
.L_x_1756:
[----:B------:R-:W-:Y:S05]  /*12800*/  @P2 BRA `(.L_x_1729) ;  /* 0x0000000400982947 */ /* 0x000fea0003800000 */
[----:B------:R-:W-:Y:S02]  /*12810*/  LEA.HI R33, R33, R171, RZ, 0x1d ;  /* 0x000000ab21217211 */ /* 0x000fe400078fe8ff */
[----:B-1-3--:R-:W-:Y:S02]  /*12820*/  SHF.R.U64 R26, R58, 0x10, R59 ;  /* 0x000000103a1a7819 */ /* 0x00afe4000000123b */
        /* <DEDUP_REMOVED lines=10> */
[----:B------:R-:W-:Y:S02]  /*128d0*/  PRMT R71, R71, 0x5410, R26 ;  /* 0x0000541047477816 */ /* 0x000fe4000000001a */
[----:B------:R-:W-:-:S02]  /*128e0*/  IADD3 R9, R5, R6, R188 ;  /* 0x0000000605097210 */ /* 0x000fc40007ffe0bc */
[----:B------:R-:W1:Y:S01]  /*128f0*/  LDS.128 R4, [R213] ;  /* 0x00000000d5047984 */ /* 0x000e620000000c00 */
[----:B------:R-:W-:Y:S02]  /*12900*/  SHF.R.U64 R30, R56, 0x10, R57 ;  /* 0x00000010381e7819 */ /* 0x000fe40000001239 */
[----:B------:R-:W-:Y:S01]  /*12910*/  IMAD R24, R9, 0x2, R18 ;  /* 0x0000000209187824 */ /* 0x000fe200078e0212 */
[----:B------:R-:W-:Y:S02]  /*12920*/  SHF.R.U32.HI R14, RZ, 0x10, R15 ;  /* 0x00000010ff0e7819 */ /* 0x000fe4000001160f */
[----:B------:R-:W-:Y:S02]  /*12930*/  PRMT R26, R0, 0x5410, R25 ;  /* 0x00005410001a7816 */ /* 0x000fe40000000019 */
[----:B------:R-:W2:Y:S01]  /*12940*/  LDS.128 R8, [R24+0xc400] ;  /* 0x00c4000018087984 */ /* 0x000ea20000000c00 */
[----:B------:R-:W-:Y:S02]  /*12950*/  PRMT R69, R69, 0x5410, R30 ;  /* 0x0000541045457816 */ /* 0x000fe4000000001e */
[----:B------:R-:W-:Y:S01]  /*12960*/  PRMT R31, R21, 0x5410, R14 ;  /* 0x00005410151f7816 */ /* 0x000fe2000000000e */
[----:B------:R-:W-:Y:S01]  /*12970*/  IMAD.U32 R27, R26, 0x10000, RZ ;  /* 0x000100001a1b7824 */ /* 0x000fe200078e00ff */
[----:B------:R-:W-:Y:S01]  /*12980*/  SHF.R.U32.HI R57, RZ, 0x10, R57 ;  /* 0x00000010ff397819 */ /* 0x000fe20000011639 */
[----:B------:R-:W-:Y:S01]  /*12990*/  IMAD.U32 R25, R69, 0x10000, RZ ;  /* 0x0001000045197824 */ /* 0x000fe200078e00ff */
[----:B------:R-:W-:Y:S01]  /*129a0*/  PRMT R28, R3, 0x5410, R28 ;  /* 0x00005410031c7816 */ /* 0x000fe2000000001c */
[----:B------:R-:W-:Y:S01]  /*129b0*/  IMAD.U32 R32, R31, 0x10000, RZ ;  /* 0x000100001f207824 */ /* 0x000fe200078e00ff */
[----:B------:R-:W-:-:S02]  /*129c0*/  SHF.R.U32.HI R59, RZ, 0x10, R59 ;  /* 0x00000010ff3b7819 */ /* 0x000fc4000001163b */
[----:B------:R-:W-:Y:S01]  /*129d0*/  PRMT R70, R70, 0x5410, R57 ;  /* 0x0000541046467816 */ /* 0x000fe20000000039 */
[----:B------:R-:W-:Y:S01]  /*129e0*/  IMAD.U32 R29, R28, 0x10000, RZ ;  /* 0x000100001c1d7824 */ /* 0x000fe200078e00ff */
[----:B------:R-:W-:Y:S02]  /*129f0*/  PRMT R72, R72, 0x5410, R59 ;  /* 0x0000541048487816 */ /* 0x000fe4000000003b */
[----:B------:R-:W-:Y:S02]  /*12a00*/  PRMT R30, R20, 0x5410, R13 ;  /* 0x00005410141e7816 */ /* 0x000fe4000000000d */
        /* <DEDUP_REMOVED lines=16> */
[-C--:B------:R-:W-:Y:S01]  /*12b10*/  FMUL.FTZ R35, R14, R25.reuse ;  /* 0x000000190e237220 */ /* 0x080fe20000410000 */
[C---:B------:R-:W-:Y:S01]  /*12b20*/  IMAD.U32 R14, R70.reuse, 0x10000, RZ ;  /* 0x00010000460e7824 */ /* 0x040fe200078e00ff */
[----:B------:R-:W-:Y:S01]  /*12b30*/  LOP3.LUT R70, R70, 0xffff0000, RZ, 0xc0, !PT ;  /* 0xffff000046467812 */ /* 0x000fe200078ec0ff */
[----:B------:R-:W-:Y:S01]  /*12b40*/  FFMA.FTZ R33, R0, R25, -R33 ;  /* 0x0000001900217223 */ /* 0x000fe20000010821 */
[----:B------:R-:W-:Y:S01]  /*12b50*/  FMUL.FTZ R25, R15, R29 ;  /* 0x0000001d0f197220 */ /* 0x000fe20000410000 */
[----:B------:R-:W-:-:S02]  /*12b60*/  IMAD.U32 R21, R11, 0x10000, RZ ;  /* 0x000100000b157824 */ /* 0x000fc400078e00ff */
[----:B------:R-:W-:Y:S01]  /*12b70*/  FFMA.FTZ R35, R0, R27, R35 ;  /* 0x0000001b00237223 */ /* 0x000fe20000010023 */
[----:B------:R-:W-:Y:S02]  /*12b80*/  IMAD.U32 R0, R72, 0x10000, RZ ;  /* 0x0001000048007824 */ /* 0x000fe400078e00ff */
[-C--:B------:R-:W-:Y:S01]  /*12b90*/  FMUL.FTZ R15, R15, R14.reuse ;  /* 0x0000000e0f0f7220 */ /* 0x080fe20000410000 */
[----:B------:R-:W-:Y:S01]  /*12ba0*/  FFMA.FTZ R25, R12, R14, -R25 ;  /* 0x0000000e0c197223 */ /* 0x000fe20000010819 */
[C---:B------:R-:W-:Y:S01]  /*12bb0*/  FMUL.FTZ R14, R21.reuse, R32 ;  /* 0x00000020150e7220 */ /* 0x040fe20000410000 */
[-C--:B------:R-:W-:Y:S01]  /*12bc0*/  FMUL.FTZ R27, R21, R0.reuse ;  /* 0x00000000151b7220 */ /* 0x080fe20000410000 */
[----:B------:R-:W-:Y:S02]  /*12bd0*/  IMAD.U32 R20, R10, 0x10000, RZ ;  /* 0x000100000a147824 */ /* 0x000fe400078e00ff */
[----:B------:R-:W-:Y:S01]  /*12be0*/  FFMA.FTZ R15, R12, R29, R15 ;  /* 0x0000001d0c0f7223 */ /* 0x000fe2000001000f */
[----:B------:R-:W-:Y:S01]  /*12bf0*/  FFMA.FTZ R21, R13, R0, -R14 ;  /* 0x000000000d157223 */ /* 0x000fe2000001080e */
[C---:B------:R-:W-:Y:S01]  /*12c00*/  FMUL.FTZ R0, R8.reuse, R26 ;  /* 0x0000001a08007220 */ /* 0x040fe20000410000 */
[----:B------:R-:W-:Y:S01]  /*12c10*/  FMUL.FTZ R14, R8, R69 ;  /* 0x00000045080e7220 */ /* 0x000fe20000410000 */
[----:B------:R-:W-:-:S02]  /*12c20*/  IMAD.U32 R8, R30, 0x10000, RZ ;  /* 0x000100001e087824 */ /* 0x000fc400078e00ff */
[----:B------:R-:W-:Y:S01]  /*12c30*/  FFMA.FTZ R27, R13, R32, R27 ;  /* 0x000000200d1b7223 */ /* 0x000fe2000001001b */
[C---:B------:R-:W-:Y:S01]  /*12c40*/  FFMA.FTZ R12, R3.reuse, R69, -R0 ;  /* 0x00000045030c7223 */ /* 0x040fe20000010800 */
[----:B------:R-:W-:Y:S01]  /*12c50*/  FFMA.FTZ R14, R3, R26, R14 ;  /* 0x0000001a030e7223 */ /* 0x000fe2000001000e */
[----:B------:R-:W-:Y:S02]  /*12c60*/  IMAD.U32 R0, R71, 0x10000, RZ ;  /* 0x0001000047007824 */ /* 0x000fe400078e00ff */
[----:B------:R-:W-:Y:S01]  /*12c70*/  FMUL.FTZ R26, R20, R8 ;  /* 0x00000008141a7220 */ /* 0x000fe20000410000 */
[----:B------:R-:W-:Y:S01]  /*12c80*/  FMUL.FTZ R13, R9, R28 ;  /* 0x0000001c090d7220 */ /* 0x000fe20000410000 */
[----:B------:R-:W-:Y:S01]  /*12c90*/  LOP3.LUT R10, R10, 0xffff0000, RZ, 0xc0, !PT ;  /* 0xffff00000a0a7812 */ /* 0x000fe200078ec0ff */
[-C--:B------:R-:W-:Y:S01]  /*12ca0*/  FMUL.FTZ R20, R20, R0.reuse ;  /* 0x0000000014147220 */ /* 0x080fe20000410000 */
        /* <DEDUP_REMOVED lines=8> */
[----:B------:R-:W-:Y:S01]  /*12d30*/  FFMA.FTZ R20, R5, R8, R20 ;  /* 0x0000000805147223 */ /* 0x000fe20000010014 */
[----:B------:R-:W-:Y:S01]  /*12d40*/  LOP3.LUT R72, R72, 0xffff0000, RZ, 0xc0, !PT ;  /* 0xffff000048487812 */ /* 0x000fe200078ec0ff */
[C---:B------:R-:W-:Y:S01]  /*12d50*/  FMUL.FTZ R5, R10.reuse, R3 ;  /* 0x000000030a057220 */ /* 0x040fe20000410000 */
[C---:B------:R-:W-:Y:S01]  /*12d60*/  FMUL.FTZ R4, R11.reuse, R0 ;  /* 0x000000000b047220 */ /* 0x040fe20000410000 */
[----:B------:R-:W-:Y:S01]  /*12d70*/  FMUL.FTZ R10, R10, R71 ;  /* 0x000000470a0a7220 */ /* 0x000fe20000410000 */
[----:B------:R-:W-:Y:S01]  /*12d80*/  F2FP.BF16.F32.PACK_AB R8, R14, R35 ;  /* 0x000000230e08723e */ /* 0x000fe200000010ff */
        /* <DEDUP_REMOVED lines=14> */
.L_x_1729:
[----:B------:R-:W-:Y:S05]  /*12e70*/  BSYNC B0 ;  /* 0x0000000000007941 */ /* 0x000fea0003800000 */
.L_x_1707:
        /* <DEDUP_REMOVED lines=8> */
.L_x_1705:
[----:B01-3--:R-:W3:Y:S02]  /*12f00*/  LDL R0, [R1+0x30] ;  /* 0x0000300001007983 */ /* 0x00bee40000100800 */
[----:B---3--:R-:W-:-:S13]  /*12f10*/  R2UR UR4, R0 ;  /* 0x00000000000472ca */ /* 0x008fda00000e0000 */
[----:B------:R-:W-:-:S05]  /*12f20*/  IMAD.U32 R0, RZ, RZ, UR4 ;  /* 0x00000004ff007e24 */ /* 0x000fca000f8e00ff */
[----:B------:R-:W-:-:S13]  /*12f30*/  ISETP.NE.AND P0, PT, R0, 0x3, PT ;  /* 0x000000030000780c */ /* 0x000fda0003f05270 */
[----:B------:R-:W-:Y:S05]  /*12f40*/  @!P0 BRA `(.L_x_1758) ;  /* 0x0000000000048947 */ /* 0x000fea0003800000 */
[----:B------:R-:W-:Y:S01]  /*12f50*/  BPT.TRAP 0x1 ;  /* 0x000000040000795c */ /* 0x000fe20000300000 */
.L_x_1758:
[----:B--2-4-:R-:W-:Y:S01]  /*12f60*/  IMAD R9, R160, 0x8, R18 ;  /* 0x00000008a0097824 */ /* 0x014fe200078e0212 */
[----:B------:R-:W-:-:S04]  /*12f70*/  SHF.L.U32 R0, R163, 0x1f, RZ ;  /* 0x0000001fa3007819 */ /* 0x000fc800000006ff */
[----:B------:R0:W1:Y:S01]  /*12f80*/  SYNCS.PHASECHK.TRANS64.TRYWAIT P1, [R9+URZ+0x2a830], R0 ;  /* 0x02a83000090075a7 */ /* 0x000062000802017f */
[----:B------:R-:W-:Y:S05]  /*12f90*/  @!P0 BRA `(.L_x_1759) ;  /* 0x0000000000048947 */ /* 0x000fea0003800000 */
[----:B------:R-:W-:Y:S01]  /*12fa0*/  BPT.TRAP 0x1 ;  /* 0x000000040000795c */ /* 0x000fe20000300000 */
.L_x_1759:
[----:B-1----:R-:W-:Y:S05]  /*12fb0*/  @P1 BRA `(.L_x_1760) ;  /* 0x0000000000081947 */ /* 0x002fea0003800000 */
[----:B------:R-:W1:Y:S02]  /*12fc0*/  SYNCS.PHASECHK.TRANS64.TRYWAIT P1, [R9+URZ+0x2a830], R0 ;  /* 0x02a83000090075a7 */ /* 0x000e64000802017f */
[----:B-1----:R-:W-:Y:S05]  /*12fd0*/  @!P1 BRA `(.L_x_1761) ;  /* 0x0000016800409947 */ /* 0x002fea0003800000 */
.L_x_1760:
        /* <DEDUP_REMOVED lines=40> */
[----:B------:R-:W-:Y:S01]  /*13260*/  UIADD3 UR36, UR4, 0x806, URZ ;  /* 0x0000080604247890 */ /* 0x000fe2000fffe03f */
[----:B0-----:R-:W-:Y:S01]  /*13270*/  IMAD.U32 R10, RZ, RZ, UR8 ;  /* 0x00000008ff0a7e24 */ /* 0x001fe2000f8e00ff */
[----:B------:R-:W-:Y:S01]  /*13280*/  UMOV UR37, 0x40000040 ;  /* 0x4000004000257882 */ /* 0x000fe20000000000 */
        /* <DEDUP_REMOVED lines=54> */
[----:B------:R-:W-:-:S02]  /*135f0*/  IMAD.MOV.U32 R7, RZ, RZ, 0x40000040 ;  /* 0x40000040ff077424 */ /* 0x000fc400078e00ff */
[----:B------:R-:W-:Y:S01]  /*13600*/  IMAD.U32 R11, RZ, RZ, UR9 ;  /* 0x00000009ff0b7e24 */ /* 0x000fe2000f8e00ff */
        /* <DEDUP_REMOVED lines=41> */
.L_x_1762:
[----:B------:R-:W0:Y:S01]  /*138a0*/  LDC R200, c[0x0][0x448] ;  /* 0x00011200ffc87b82 */ /* 0x000e220000000800 */
[----:B------:R-:W-:Y:S01]  /*138b0*/  IMAD.IADD R0, R191, 0x1, R187 ;  /* 0x00000001bf007824 */ /* 0x000fe200078e02bb */
[----:B------:R-:W-:Y:S01]  /*138c0*/  LOP3.LUT R22, R22, 0xffefffff, RZ, 0xc0, !PT ;  /* 0xffefffff16167812 */ /* 0x000fe200078ec0ff */
[----:B------:R-:W-:Y:S01]  /*138d0*/  IMAD.MOV.U32 R5, RZ, RZ, -0x60 ;  /* 0xffffffa0ff057424 */ /* 0x000fe200078e00ff */
[----:B------:R-:W-:Y:S01]  /*138e0*/  ULDC UR4, c[0x0][0x9dc] ;  /* 0x0002770000047ab9 */ /* 0x000fe20000000800 */
[----:B------:R-:W-:Y:S02]  /*138f0*/  IMAD.MOV.U32 R7, RZ, RZ, R0 ;  /* 0x000000ffff077224 */ /* 0x000fe400078e0000 */
[----:B------:R-:W-:Y:S01]  /*13900*/  IMAD R5, R2, R5, 0x61 ;  /* 0x0000006102057424 */ /* 0x000fe200078e0205 */
[----:B------:R-:W1:Y:S03]  /*13910*/  LDC.64 R12, c[0x0][0x9e0] ;  /* 0x00027800ff0c7b82 */ /* 0x000e660000000a00 */
[----:B------:R-:W-:Y:S01]  /*13920*/  VIADD R73, R5, 0xffffffff ;  /* 0xffffffff05497836 */ /* 0x000fe20000000000 */
[----:B0-----:R-:W-:-:S13]  /*13930*/  ISETP.NE.AND P1, PT, R200, 0x1, PT ;  /* 0x00000001c800780c */ /* 0x001fda0003f25270 */
[----:B------:R-:W0:Y:S01]  /*13940*/  @P1 LDC R3, c[0x0][0x44c] ;  /* 0x00011300ff031b82 */ /* 0x000e220000000800 */
[----:B------:R-:W-:-:S04]  /*13950*/  @P1 LOP3.LUT R22, R22, 0x100000, RZ, 0xfc, !PT ;  /* 0x0010000016161812 */ /* 0x000fc800078efcff */
[----:B------:R-:W-:-:S03]  /*13960*/  LOP3.LUT R22, R22, 0xfff7ffff, RZ, 0xc0, !PT ;  /* 0xfff7ffff16167812 */ /* 0x000fc600078ec0ff */
[----:B------:R-:W2:Y:S01]  /*13970*/  @P1 LDC R4, c[0x0][0x450] ;  /* 0x00011400ff041b82 */ /* 0x000ea20000000800 */
[----:B0-----:R-:W-:-:S04]  /*13980*/  @P1 IMAD.HI.U32 R3, R0, R3, RZ ;  /* 0x0000000300031227 */ /* 0x001fc800078e00ff */
[----:B------:R-:W-:Y:S01]  /*13990*/  IMAD R0, R2, -0x60, R167 ;  /* 0xffffffa002007824 */ /* 0x000fe200078e02a7 */
[----:B--2---:R-:W-:Y:S01]  /*139a0*/  @P1 SHF.R.U32.HI R7, RZ, R4, R3 ;  /* 0x00000004ff071219 */ /* 0x004fe20000011603 */
[----:B------:R-:W-:Y:S01]  /*139b0*/  VIADD R3, R9, 0x2a840 ;  /* 0x0002a84009037836 */ /* 0x000fe20000000000 */
[----:B-1----:R-:W-:Y:S01]  /*139c0*/  ISETP.GE.AND P1, PT, R13, 0x1, PT ;  /* 0x000000010d00780c */ /* 0x002fe20003f26270 */
[----:B------:R-:W-:Y:S02]  /*139d0*/  IMAD R4, R190, -0x2, R5 ;  /* 0xfffffffebe047824 */ /* 0x000fe400078e0205 */
[----:B------:R-:W0:Y:S01]  /*139e0*/  SHFL.IDX PT, R6, R7, RZ, 0x1c1f ;  /* 0x001c1fff07067589 */ /* 0x000e2200000e0000 */
[----:B------:R-:W-:Y:S01]  /*139f0*/  PRMT R3, R172, 0x654, R3 ;  /* 0x00000654ac037816 */ /* 0x000fe20000000003 */
[----:B------:R-:W-:Y:S01]  /*13a00*/  IMAD.U32 R9, RZ, RZ, UR4 ;  /* 0x00000004ff097e24 */ /* 0x000fe2000f8e00ff */
[----:B------:R-:W-:Y:S01]  /*13a10*/  IADD3 R11, -R166, R4, R167 ;  /* 0x00000004a60b7210 */ /* 0x000fe20007ffe1a7 */
[----:B------:R-:W-:Y:S01]  /*13a20*/  VIADD R74, R4, 0xffffffff ;  /* 0xffffffff044a7836 */ /* 0x000fe20000000000 */
[----:B------:R1:W-:Y:S03]  /*13a30*/  SYNCS.ARRIVE.TRANS64.RED.A1T0 RZ, [R3+URZ], RZ ;  /* 0x000000ff03ff79a7 */ /* 0x0003e6000810043f */
[----:B------:R-:W-:-:S02]  /*13a40*/  IMAD.IADD R15, R11, 0x1, R12 ;  /* 0x000000010b0f7824 */ /* 0x000fc400078e020c */
[----:B------:R-:W-:Y:S01]  /*13a50*/  @P1 LOP3.LUT R22, R22, 0x80000, RZ, 0xfc, !PT ;  /* 0x0008000016161812 */ /* 0x000fe200078efcff */
[----:B-1----:R-:W-:Y:S01]  /*13a60*/  VIADD R3, R0, 0x60 ;  /* 0x0000006000037836 */ /* 0x002fe20000000000 */
[----:B------:R-:W-:-:S03]  /*13a70*/  LOP3.LUT R0, RZ, R9, RZ, 0x33, !PT ;  /* 0x00000009ff007212 */ /* 0x000fc600078e33ff */
[----:B------:R-:W-:Y:S02]  /*13a80*/  IMAD R100, R190, -0x2, R3 ;  /* 0xfffffffebe647824 */ /* 0x000fe400078e0203 */
[----:B------:R-:W-:-:S04]  /*13a90*/  IMAD.IADD R21, R11, 0x1, R0 ;  /* 0x000000010b157824 */ /* 0x000fc800078e0200 */
[----:B0-----:R-:W-:Y:S01]  /*13aa0*/  IMAD.IADD R3, R21, 0x1, R6 ;  /* 0x0000000115037824 */ /* 0x001fe200078e0206 */
[----:B------:R-:W-:Y:S01]  /*13ab0*/  VIADDMNMX R72, R6, R15, R100, PT ;  /* 0x0000000f06487246 */ /* 0x000fe20003800164 */
[----:B------:R-:W-:Y:S06]  /*13ac0*/  @!P1 BRA `(.L_x_1763) ;  /* 0x00000000004c9947 */ /* 0x000fec0003800000 */
[----:B------:R-:W-:Y:S01]  /*13ad0*/  IADD3 R0, -R166, R167, R6 ;  /* 0x000000a7a6007210 */ /* 0x000fe20007ffe106 */
[----:B------:R-:W-:Y:S03]  /*13ae0*/  BSSY B0, `(.L_x_1764) ;  /* 0x000000e000007945 */ /* 0x000fe60003800000 */
        /* <DEDUP_REMOVED lines=9> */
.L_x_1765:
[----:B------:R-:W-:-:S13]  /*13b80*/  ISETP.NE.AND P1, PT, R13, 0x1, PT ;  /* 0x000000010d00780c */ /* 0x000fda0003f25270 */
[----:B------:R-:W0:Y:S02]  /*13b90*/  @P1 LDC.64 R4, c[0x0][0x9e8] ;  /* 0x00027a00ff041b82 */ /* 0x000e240000000a00 */
[----:B0-----:R-:W-:-:S05]  /*13ba0*/  @P1 IMAD.HI.U32 R4, R0, R4, RZ ;  /* 0x0000000400041227 */ /* 0x001fca00078e00ff */
[----:B------:R-:W-:-:S07]  /*13bb0*/  @P1 SHF.R.U32.HI R0, RZ, R5, R4 ;  /* 0x00000005ff001219 */ /* 0x000fce0000011604 */
.L_x_1766:
[----:B------:R-:W-:Y:S05]  /*13bc0*/  BSYNC B0 ;  /* 0x0000000000007941 */ /* 0x000fea0003800000 */
.L_x_1764:
[----:B------:R-:W-:-:S05]  /*13bd0*/  IMAD R0, R0, R13, R74 ;  /* 0x0000000d00007224 */ /* 0x000fca00078e024a */
[----:B------:R-:W-:Y:S02]  /*13be0*/  VIMNMX R3, R3, R0, !PT ;  /* 0x0000000003037248 */ /* 0x000fe40007fe0100 */
[----:B------:R-:W-:-:S07]  /*13bf0*/  VIADDMNMX R72, R0, R13, R72, PT ;  /* 0x0000000d00487246 */ /* 0x000fce0003800148 */
.L_x_1763:
        /* <DEDUP_REMOVED lines=31> */
[C---:B------:R-:W-:Y:S02]  /*13df0*/  ISETP.LT.OR P2, PT, R72.reuse, 0x1a, P2 ;  /* 0x0000001a4800780c */ /* 0x040fe40001741670 */
        /* <DEDUP_REMOVED lines=65> */
[----:B------:R-:W-:Y:S02]  /*14210*/  P2R R11, PR, RZ, 0x10 ;  /* 0x00000010ff0b7803 */ /* 0x000fe40000000000 */
[----:B------:R-:W-:Y:S02]  /*14220*/  FSEL R64, R64, -INF , !P2 ;  /* 0xff80000040407808 */ /* 0x000fe40005000000 */
[----:B------:R-:W-:Y:S02]  /*14230*/  ISETP.GE.AND P2, PT, R73, 0x52, PT ;  /* 0x000000524900780c */ /* 0x000fe40003f46270 */
[----:B0-----:R-:W-:Y:S02]  /*14240*/  VIADDMNMX R100, R4, R15, R100, PT ;  /* 0x0000000f04647246 */ /* 0x001fe40003800164 */
        /* <DEDUP_REMOVED lines=13> */
[----:B------:R-:W-:Y:S01]  /*14320*/  ISETP.GT.AND P5, PT, R3, 0x59, !P5 ;  /* 0x000000590300780c */ /* 0x000fe20006fa4270 */
[----:B------:R-:W-:-:S03]  /*14330*/  IMAD.IADD R3, R21, 0x1, R4 ;  /* 0x0000000115037824 */ /* 0x000fc600078e0204 */
[----:B------:R-:W-:-:S04]  /*14340*/  ISETP.LT.OR P5, PT, R72, 0x5a, P5 ;  /* 0x0000005a4800780c */ /* 0x000fc80002fa1670 */
[----:B------:R-:W-:Y:S02]  /*14350*/  FSEL R24, R69, -INF , !P5 ;  /* 0xff80000045187808 */ /* 0x000fe40006800000 */
[----:B------:R-:W-:-:S13]  /*14360*/  ISETP.GE.AND P5, PT, R13, 0x1, PT ;  /* 0x000000010d00780c */ /* 0x000fda0003fa6270 */
[----:B------:R-:W-:Y:S05]  /*14370*/  @!P5 BRA `(.L_x_1767) ;  /* 0x00000000004cd947 */ /* 0x000fea0003800000 */
        /* <DEDUP_REMOVED lines=11> */
.L_x_1769:
[----:B------:R-:W-:-:S13]  /*14430*/  ISETP.NE.AND P5, PT, R13, 0x1, PT ;  /* 0x000000010d00780c */ /* 0x000fda0003fa5270 */
[----:B------:R-:W0:Y:S02]  /*14440*/  @P5 LDC.64 R4, c[0x0][0x9e8] ;  /* 0x00027a00ff045b82 */ /* 0x000e240000000a00 */
[----:B0-----:R-:W-:-:S05]  /*14450*/  @P5 IMAD.HI.U32 R4, R7, R4, RZ ;  /* 0x0000000407045227 */ /* 0x001fca00078e00ff */
[----:B------:R-:W-:-:S07]  /*14460*/  @P5 SHF.R.U32.HI R7, RZ, R5, R4 ;  /* 0x00000005ff075219 */ /* 0x000fce0000011604 */
.L_x_1770:
[----:B------:R-:W-:Y:S05]  /*14470*/  BSYNC B0 ;  /* 0x0000000000007941 */ /* 0x000fea0003800000 */
.L_x_1768:
[----:B------:R-:W-:-:S05]  /*14480*/  IMAD R4, R7, R13, R74 ;  /* 0x0000000d07047224 */ /* 0x000fca00078e024a */
[----:B------:R-:W-:Y:S02]  /*14490*/  VIMNMX R3, R3, R4, !PT ;  /* 0x0000000403037248 */ /* 0x000fe40007fe0100 */
[----:B------:R-:W-:-:S07]  /*144a0*/  VIADDMNMX R100, R4, R13, R100, PT ;  /* 0x0000000d04647246 */ /* 0x000fce0003800164 */
.L_x_1767:
[C---:B------:R-:W-:Y:S01]  /*144b0*/  ISETP.GT.AND P1, PT, R3.reuse, 0x1, !P1 ;  /* 0x000000010300780c */ /* 0x040fe20004f24270 */
[----:B------:R-:W-:Y:S01]  /*144c0*/  ULDC UR4, c[0x0][0x988] ;  /* 0x0002620000047ab9 */ /* 0x000fe20000000800 */
[----:B------:R-:W-:Y:S02]  /*144d0*/  ISETP.GT.AND P6, PT, R3, 0x8, !P6 ;  /* 0x000000080300780c */ /* 0x000fe400077c4270 */
[C---:B------:R-:W-:Y:S02]  /*144e0*/  ISETP.LT.OR P1, PT, R100.reuse, 0x2, P1 ;  /* 0x000000026400780c */ /* 0x040fe40000f21670 */
[----:B------:R-:W-:Y:S02]  /*144f0*/  ISETP.LT.OR P6, PT, R100, 0x9, P6 ;  /* 0x000000096400780c */ /* 0x000fe400037c1670 */
[----:B------:R-:W-:Y:S02]  /*14500*/  FSEL R82, R27, -INF , !P1 ;  /* 0xff8000001b527808 */ /* 0x000fe40004800000 */
[----:B------:R-:W-:-:S02]  /*14510*/  ISETP.NE.AND P1, PT, R11, RZ, PT ;  /* 0x000000ff0b00720c */ /* 0x000fc40003f25270 */
[----:B------:R-:W-:Y:S02]  /*14520*/  FSEL R30, R30, -INF , !P6 ;  /* 0xff8000001e1e7808 */ /* 0x000fe40007000000 */
[----:B------:R-:W-:Y:S02]  /*14530*/  ISETP.GT.AND P1, PT, R3, 0x9, !P1 ;  /* 0x000000090300780c */ /* 0x000fe40004f24270 */
[----:B------:R-:W-:Y:S02]  /*14540*/  FMNMX.FTZ R5, R156, R104, !PT ;  /* 0x000000689c057209 */ /* 0x000fe40007810000 */
        /* <DEDUP_REMOVED lines=8> */
[----:B------:R-:W-:-:S02]  /*145d0*/  ISETP.NE.AND P5, PT, R75, RZ, PT ;  /* 0x000000ff4b00720c */ /* 0x000fc40003fa5270 */
        /* <DEDUP_REMOVED lines=8> */
[----:B------:R-:W-:Y:S02]  /*14660*/  ISETP.GT.AND P1, PT, R3, 0x18, !P6 ;  /* 0x000000180300780c */ /* 0x000fe40007724270 */
[----:B------:R-:W-:Y:S02]  /*14670*/  ISETP.NE.AND P6, PT, R76, RZ, PT ;  /* 0x000000ff4c00720c */ /* 0x000fe40003fc5270 */
        /* <DEDUP_REMOVED lines=35> */
[----:B------:R-:W-:Y:S01]  /*148b0*/  FSEL R72, R47, -INF , !P1 ;  /* 0xff8000002f487808 */ /* 0x000fe20004800000 */
[----:B------:R-:W-:Y:S01]  /*148c0*/  IMAD.MOV.U32 R47, RZ, RZ, R187 ;  /* 0x000000ffff2f7224 */ /* 0x000fe200078e00bb */
[----:B------:R-:W-:Y:S02]  /*148d0*/  ISETP.NE.AND P1, PT, R45, RZ, PT ;  /* 0x000000ff2d00720c */ /* 0x000fe40003f25270 */
[----:B------:R-:W-:-:S02]  /*148e0*/  FMNMX.FTZ R5, R68, R5, !PT ;  /* 0x0000000544057209 */ /* 0x000fc40007810000 */
[C---:B------:R-:W-:Y:S02]  /*148f0*/  ISETP.GT.AND P1, PT, R3.reuse, 0x30, !P1 ;  /* 0x000000300300780c */ /* 0x040fe40004f24270 */
[----:B------:R-:W-:Y:S01]  /*14900*/  FMNMX.FTZ R7, R24, R5, !PT ;  /* 0x0000000518077209 */ /* 0x000fe20007810000 */
[----:B------:R-:W-:Y:S01]  /*14910*/  IMAD.U32 R5, RZ, RZ, UR4 ;  /* 0x00000004ff057e24 */ /* 0x000fe2000f8e00ff */
[----:B------:R-:W-:Y:S02]  /*14920*/  ISETP.LT.OR P1, PT, R100, 0x31, P1 ;  /* 0x000000316400780c */ /* 0x000fe40000f21670 */
[----:B------:R-:W-:Y:S01]  /*14930*/  ISETP.GT.AND P4, PT, R3, RZ, !P4 ;  /* 0x000000ff0300720c */ /* 0x000fe20006784270 */
[----:B------:R-:W0:Y:S01]  /*14940*/  SHFL.BFLY PT, R4, R7, 0x2, 0x1f ;  /* 0x0c401f0007047f89 */ /* 0x000e2200000e0000 */
[----:B------:R-:W-:Y:S02]  /*14950*/  FSEL R50, R50, -INF , !P1 ;  /* 0xff80000032327808 */ /* 0x000fe40004800000 */
[----:B------:R-:W-:-:S02]  /*14960*/  ISETP.NE.AND P1, PT, R81, RZ, PT ;  /* 0x000000ff5100720c */ /* 0x000fc40003f25270 */
[----:B------:R-:W-:Y:S02]  /*14970*/  ISETP.LT.OR P4, PT, R100, 0x1, P4 ;  /* 0x000000016400780c */ /* 0x000fe40002781670 */
[----:B------:R-:W-:Y:S02]  /*14980*/  ISETP.GT.AND P1, PT, R3, 0x31, !P1 ;  /* 0x000000310300780c */ /* 0x000fe40004f24270 */
[----:B------:R-:W-:Y:S02]  /*14990*/  FSEL R26, R26, -INF , !P4 ;  /* 0xff8000001a1a7808 */ /* 0x000fe40006000000 */
[----:B------:R-:W-:Y:S02]  /*149a0*/  ISETP.LT.OR P1, PT, R100, 0x32, P1 ;  /* 0x000000326400780c */ /* 0x000fe40000f21670 */
[----:B------:R-:W-:Y:S02]  /*149b0*/  ISETP.NE.AND P5, PT, R57, RZ, PT ;  /* 0x000000ff3900720c */ /* 0x000fe40003fa5270 */
[----:B------:R-:W-:-:S02]  /*149c0*/  FSEL R84, R51, -INF , !P1 ;  /* 0xff80000033547808 */ /* 0x000fc40004800000 */
[----:B------:R-:W-:Y:S02]  /*149d0*/  ISETP.NE.AND P1, PT, R49, RZ, PT ;  /* 0x000000ff3100720c */ /* 0x000fe40003f25270 */
[C---:B------:R-:W-:Y:S02]  /*149e0*/  ISETP.GT.AND P2, PT, R3.reuse, 0x51, !P2 ;  /* 0x000000510300780c */ /* 0x040fe40005744270 */
[C---:B------:R-:W-:Y:S02]  /*149f0*/  ISETP.GT.AND P1, PT, R3.reuse, 0x38, !P1 ;  /* 0x000000380300780c */ /* 0x040fe40004f24270 */
[----:B------:R-:W-:Y:S02]  /*14a00*/  ISETP.GT.AND P3, PT, R3, 0x58, !P3 ;  /* 0x000000580300780c */ /* 0x000fe40005f64270 */
[----:B------:R-:W-:Y:S02]  /*14a10*/  ISETP.LT.OR P1, PT, R100, 0x39, P1 ;  /* 0x000000396400780c */ /* 0x000fe40000f21670 */
[----:B0-----:R-:W-:-:S02]  /*14a20*/  FMNMX.FTZ R11, R7, R4, !PT ;  /* 0x00000004070b7209 */ /* 0x001fc40007810000 */
[----:B------:R-:W-:Y:S02]  /*14a30*/  FSEL R54, R54, -INF , !P1 ;  /* 0xff80000036367808 */ /* 0x000fe40004800000 */
[----:B------:R-:W-:Y:S01]  /*14a40*/  ISETP.NE.AND P1, PT, R83, RZ, PT ;  /* 0x000000ff5300720c */ /* 0x000fe20003f25270 */
[----:B------:R-:W0:Y:S01]  /*14a50*/  SHFL.BFLY PT, R4, R11, 0x1, 0x1f ;  /* 0x0c201f000b047f89 */ /* 0x000e2200000e0000 */
[----:B------:R-:W-:Y:S02]  /*14a60*/  FMNMX.FTZ R7, R26, R82, !PT ;  /* 0x000000521a077209 */ /* 0x000fe40007810000 */
[----:B------:R-:W-:Y:S02]  /*14a70*/  ISETP.GT.AND P1, PT, R3, 0x39, !P1 ;  /* 0x000000390300780c */ /* 0x000fe40004f24270 */
[----:B------:R-:W-:Y:S02]  /*14a80*/  FMNMX.FTZ R7, R30, R7, !PT ;  /* 0x000000071e077209 */ /* 0x000fe40007810000 */
[----:B------:R-:W-:-:S02]  /*14a90*/  ISETP.LT.OR P1, PT, R100, 0x3a, P1 ;  /* 0x0000003a6400780c */ /* 0x000fc40000f21670 */
[----:B------:R-:W-:Y:S02]  /*14aa0*/  FMNMX.FTZ R7, R80, R7, !PT ;  /* 0x0000000750077209 */ /* 0x000fe40007810000 */
[----:B------:R-:W-:Y:S02]  /*14ab0*/  FSEL R88, R55, -INF , !P1 ;  /* 0xff80000037587808 */ /* 0x000fe40004800000 */
[----:B------:R-:W-:Y:S02]  /*14ac0*/  ISETP.NE.AND P1, PT, R53, RZ, PT ;  /* 0x000000ff3500720c */ /* 0x000fe40003f25270 */
[C---:B------:R-:W-:Y:S02]  /*14ad0*/  ISETP.LT.OR P2, PT, R100.reuse, 0x52, P2 ;  /* 0x000000526400780c */ /* 0x040fe40001741670 */
[----:B------:R-:W-:Y:S02]  /*14ae0*/  ISETP.GT.AND P1, PT, R3, 0x40, !P1 ;  /* 0x000000400300780c */ /* 0x000fe40004f24270 */
[----:B------:R-:W-:-:S02]  /*14af0*/  ISETP.LT.OR P3, PT, R100, 0x59, P3 ;  /* 0x000000596400780c */ /* 0x000fc40001f61670 */
[----:B------:R-:W-:Y:S02]  /*14b00*/  ISETP.LT.OR P1, PT, R100, 0x41, P1 ;  /* 0x000000416400780c */ /* 0x000fe40000f21670 */
[----:B------:R-:W-:Y:S02]  /*14b10*/  FSEL R70, R70, -INF , !P3 ;  /* 0xff80000046467808 */ /* 0x000fe40005800000 */
[----:B------:R-:W-:Y:S02]  /*14b20*/  FSEL R58, R58, -INF , !P1 ;  /* 0xff8000003a3a7808 */ /* 0x000fe40004800000 */
[----:B------:R-:W-:Y:S02]  /*14b30*/  ISETP.GT.AND P1, PT, R3, 0x41, !P6 ;  /* 0x000000410300780c */ /* 0x000fe40007724270 */
[----:B0-----:R-:W-:Y:S02]  /*14b40*/  FMNMX.FTZ R4, R11, R4, !PT ;  /* 0x000000040b047209 */ /* 0x001fe40007810000 */
[----:B------:R-:W-:-:S02]  /*14b50*/  ISETP.LT.OR P1, PT, R100, 0x42, P1 ;  /* 0x000000426400780c */ /* 0x000fc40000f21670 */
[----:B------:R-:W-:Y:S01]  /*14b60*/  FMNMX.FTZ R11, R34, R7, !PT ;  /* 0x00000007220b7209 */ /* 0x000fe20007810000 */
[----:B------:R-:W-:Y:S01]  /*14b70*/  FMUL.FTZ R15, R4, R5 ;  /* 0x00000005040f7220 */ /* 0x000fe20000410000 */
[----:B------:R-:W-:Y:S02]  /*14b80*/  FSEL R92, R59, -INF , !P1 ;  /* 0xff8000003b5c7808 */ /* 0x000fe40004800000 */
[----:B------:R-:W-:Y:S02]  /*14b90*/  ISETP.GT.AND P1, PT, R3, 0x48, !P5 ;  /* 0x000000480300780c */ /* 0x000fe40006f24270 */
[----:B------:R-:W-:Y:S02]  /*14ba0*/  FMNMX.FTZ R11, R78, R11, !PT ;  /* 0x0000000b4e0b7209 */ /* 0x000fe40007810000 */
[----:B------:R-:W-:Y:S02]  /*14bb0*/  ISETP.LT.OR P1, PT, R100, 0x49, P1 ;  /* 0x000000496400780c */ /* 0x000fe40000f21670 */
[----:B------:R-:W-:-:S02]  /*14bc0*/  FMNMX.FTZ R11, R38, R11, !PT ;  /* 0x0000000b260b7209 */ /* 0x000fc40007810000 */
[----:B------:R-:W-:Y:S02]  /*14bd0*/  FSEL R62, R62, -INF , !P1 ;  /* 0xff8000003e3e7808 */ /* 0x000fe40004800000 */
[----:B------:R-:W-:Y:S02]  /*14be0*/  FSETP.NEU.FTZ.AND P1, PT, R4, -INF , PT ;  /* 0xff8000000400780b */ /* 0x000fe40003f3d000 */
[----:B------:R-:W-:Y:S02]  /*14bf0*/  FMNMX.FTZ R11, R76, R11, !PT ;  /* 0x0000000b4c0b7209 */ /* 0x000fe40007810000 */
[----:B------:R-:W-:Y:S02]  /*14c00*/  FSEL R39, R15, RZ, P1 ;  /* 0x000000ff0f277208 */ /* 0x000fe40000800000 */
[----:B------:R-:W-:Y:S02]  /*14c10*/  FMNMX.FTZ R15, R42, R11, !PT ;  /* 0x0000000b2a0f7209 */ /* 0x000fe40007810000 */
[----:B------:R-:W-:Y:S01]  /*14c20*/  ISETP.NE.AND P5, PT, R85, RZ, PT ;  /* 0x000000ff5500720c */ /* 0x000fe20003fa5270 */
[--C-:B------:R-:W-:Y:S01]  /*14c30*/  FFMA.FTZ R36, R36, R5, -R39.reuse ;  /* 0x0000000524247223 */ /* 0x100fe20000010827 */
[----:B------:R-:W-:Y:S01]  /*14c40*/  FMNMX.FTZ R15, R74, R15, !PT ;  /* 0x0000000f4a0f7209 */ /* 0x000fe20007810000 */
[-CC-:B------:R-:W-:Y:S01]  /*14c50*/  FFMA.FTZ R29, R32, R5.reuse, -R39.reuse ;  /* 0x00000005201d7223 */ /* 0x180fe20000010827 */
[----:B------:R-:W-:Y:S01]  /*14c60*/  ISETP.GT.AND P1, PT, R3, 0x49, !P5 ;  /* 0x000000490300780c */ /* 0x000fe20006f24270 */
[--C-:B------:R-:W-:Y:S01]  /*14c70*/  FFMA.FTZ R27, R0, R5, -R39.reuse ;  /* 0x00000005001b7223 */ /* 0x100fe20000010827 */
[----:B------:R-:W-:Y:S01]  /*14c80*/  FMNMX.FTZ R15, R46, R15, !PT ;  /* 0x0000000f2e0f7209 */ /* 0x000fe20007810000 */
[-CC-:B------:R-:W-:Y:S01]  /*14c90*/  FFMA.FTZ R31, R20, R5.reuse, -R39.reuse ;  /* 0x00000005141f7223 */ /* 0x180fe20000010827 */
[----:B------:R-:W-:Y:S01]  /*14ca0*/  ISETP.LT.OR P1, PT, R100, 0x4a, P1 ;  /* 0x0000004a6400780c */ /* 0x000fe20000f21670 */
[--C-:B------:R-:W-:Y:S01]  /*14cb0*/  FFMA.FTZ R156, R156, R5, -R39.reuse ;  /* 0x000000059c9c7223 */ /* 0x100fe20000010827 */
[----:B------:R-:W-:Y:S01]  /*14cc0*/  FMNMX.FTZ R15, R72, R15, !PT ;  /* 0x0000000f480f7209 */ /* 0x000fe20007810000 */
[-CC-:B------:R-:W-:Y:S01]  /*14cd0*/  FFMA.FTZ R104, R104, R5.reuse, -R39.reuse ;  /* 0x0000000568687223 */ /* 0x180fe20000010827 */
[----:B------:R-:W-:Y:S01]  /*14ce0*/  ISETP.NE.AND P6, PT, R61, RZ, PT ;  /* 0x000000ff3d00720c */ /* 0x000fe20003fc5270 */
[--C-:B------:R-:W-:Y:S01]  /*14cf0*/  FFMA.FTZ R37, R6, R5, -R39.reuse ;  /* 0x0000000506257223 */ /* 0x100fe20000010827 */
[----:B------:R-:W-:Y:S01]  /*14d00*/  FMNMX.FTZ R21, R50, R15, !PT ;  /* 0x0000000f32157209 */ /* 0x000fe20007810000 */
[--C-:B------:R-:W-:Y:S01]  /*14d10*/  FFMA.FTZ R158, R98, R5, -R39.reuse ;  /* 0x00000005629e7223 */ /* 0x100fe20000010827 */
[----:B------:R-:W-:Y:S01]  /*14d20*/  FSEL R102, R63, -INF , !P1 ;  /* 0xff8000003f667808 */ /* 0x000fe20004800000 */
[----:B------:R-:W-:Y:S01]  /*14d30*/  MUFU.EX2 R156, R156 ;  /* 0x0000009c009c7308 */ /* 0x000fe20000000800 */
[----:B------:R-:W-:Y:S01]  /*14d40*/  FMNMX.FTZ R21, R84, R21, !PT ;  /* 0x0000001554157209 */ /* 0x000fe20007810000 */
[-CC-:B------:R-:W-:Y:S01]  /*14d50*/  FFMA.FTZ R96, R96, R5.reuse, -R39.reuse ;  /* 0x0000000560607223 */ /* 0x180fe20000010827 */
[----:B------:R-:W-:Y:S01]  /*14d60*/  ISETP.GT.AND P1, PT, R3, 0x50, !P6 ;  /* 0x000000500300780c */ /* 0x000fe20007724270 */
[--C-:B------:R-:W-:Y:S01]  /*14d70*/  FFMA.FTZ R152, R94, R5, -R39.reuse ;  /* 0x000000055e987223 */ /* 0x100fe20000010827 */
[----:B------:R-:W-:Y:S01]  /*14d80*/  FMNMX.FTZ R21, R54, R21, !PT ;  /* 0x0000001536157209 */ /* 0x000fe20007810000 */
[--C-:B------:R-:W-:Y:S01]  /*14d90*/  FFMA.FTZ R90, R90, R5, -R39.reuse ;  /* 0x000000055a5a7223 */ /* 0x100fe20000010827 */
[----:B------:R-:W-:Y:S01]  /*14da0*/  ISETP.LT.OR P1, PT, R100, 0x51, P1 ;  /* 0x000000516400780c */ /* 0x000fe20000f21670 */
[----:B------:R-:W0:Y:S01]  /*14db0*/  MUFU.EX2 R7, R104 ;  /* 0x0000006800077308 */ /* 0x000e220000000800 */
[----:B------:R-:W-:Y:S01]  /*14dc0*/  FMNMX.FTZ R21, R88, R21, !PT ;  /* 0x0000001558157209 */ /* 0x000fe20007810000 */
[-CC-:B------:R-:W-:Y:S01]  /*14dd0*/  FFMA.FTZ R154, R86, R5.reuse, -R39.reuse ;  /* 0x00000005569a7223 */ /* 0x180fe20000010827 */
[----:B------:R-:W-:Y:S01]  /*14de0*/  ISETP.NE.AND P5, PT, R65, RZ, PT ;  /* 0x000000ff4100720c */ /* 0x000fe20003fa5270 */
[--C-:B------:R-:W-:Y:S01]  /*14df0*/  FFMA.FTZ R35, R10, R5, -R39.reuse ;  /* 0x000000050a237223 */ /* 0x100fe20000010827 */
[----:B------:R-:W-:Y:S01]  /*14e00*/  FMNMX.FTZ R25, R58, R21, !PT ;  /* 0x000000153a197209 */ /* 0x000fe20007810000 */
[--C-:B------:R-:W-:Y:S01]  /*14e10*/  FFMA.FTZ R148, R40, R5, -R39.reuse ;  /* 0x0000000528947223 */ /* 0x100fe20000010827 */
[----:B------:R-:W-:Y:S01]  /*14e20*/  FSEL R66, R66, -INF , !P1 ;  /* 0xff80000042427808 */ /* 0x000fe20004800000 */
[----:B------:R1:W-:Y:S01]  /*14e30*/  MUFU.EX2 R21, R36 ;  /* 0x0000002400157308 */ /* 0x0003e20000000800 */
[----:B------:R-:W-:Y:S01]  /*14e40*/  FMNMX.FTZ R25, R92, R25, !PT ;  /* 0x000000195c197209 */ /* 0x000fe20007810000 */
[-CC-:B------:R-:W-:Y:S01]  /*14e50*/  FFMA.FTZ R33, R14, R5.reuse, -R39.reuse ;  /* 0x000000050e217223 */ /* 0x180fe20000010827 */
[----:B------:R-:W-:Y:S01]  /*14e60*/  ISETP.GT.AND P4, PT, R3, 0x59, !P5 ;  /* 0x000000590300780c */ /* 0x000fe20006f84270 */
[--C-:B------:R-:W-:Y:S01]  /*14e70*/  FFMA.FTZ R150, R44, R5, -R39.reuse ;  /* 0x000000052c967223 */ /* 0x100fe20000010827 */
[----:B------:R-:W-:Y:S01]  /*14e80*/  FMNMX.FTZ R25, R62, R25, !PT ;  /* 0x000000193e197209 */ /* 0x000fe20007810000 */
[----:B------:R-:W-:Y:S01]  /*14e90*/  FFMA.FTZ R144, R48, R5, -R39 ;  /* 0x0000000530907223 */ /* 0x000fe20000010827 */
[----:B------:R-:W-:Y:S01]  /*14ea0*/  ISETP.LT.OR P4, PT, R100, 0x5a, P4 ;  /* 0x0000005a6400780c */ /* 0x000fe20002781670 */
[----:B------:R-:W2:Y:S01]  /*14eb0*/  MUFU.EX2 R158, R158 ;  /* 0x0000009e009e7308 */ /* 0x000ea20000000800 */
[----:B------:R-:W-:Y:S01]  /*14ec0*/  FMNMX.FTZ R25, R102, R25, !PT ;  /* 0x0000001966197209 */ /* 0x000fe20007810000 */
[----:B0-----:R-:W-:Y:S01]  /*14ed0*/  FADD.FTZ R43, R156, R7 ;  /* 0x000000079c2b7221 */ /* 0x001fe20000010000 */
[----:B-1----:R-:W-:Y:S01]  /*14ee0*/  FSEL R36, R67, -INF , !P2 ;  /* 0xff80000043247808 */ /* 0x002fe20005000000 */
[--C-:B------:R-:W-:Y:S01]  /*14ef0*/  FFMA.FTZ R146, R52, R5, -R39.reuse ;  /* 0x0000000534927223 */ /* 0x100fe20000010827 */
[----:B------:R-:W-:Y:S01]  /*14f00*/  FMNMX.FTZ R3, R66, R25, !PT ;  /* 0x0000001942037209 */ /* 0x000fe20007810000 */
[--C-:B------:R-:W-:Y:S01]  /*14f10*/  FFMA.FTZ R140, R56, R5, -R39.reuse ;  /* 0x00000005388c7223 */ /* 0x100fe20000010827 */
[----:B------:R-:W-:Y:S01]  /*14f20*/  FSEL R32, R71, -INF , !P4 ;  /* 0xff80000047207808 */ /* 0x000fe20006000000 */
[----:B------:R-:W0:Y:S01]  /*14f30*/  MUFU.EX2 R11, R96 ;  /* 0x00000060000b7308 */ /* 0x000e220000000800 */
[----:B------:R-:W-:Y:S01]  /*14f40*/  FMNMX.FTZ R3, R36, R3, !PT ;  /* 0x0000000324037209 */ /* 0x000fe20007810000 */
[-CC-:B------:R-:W-:Y:S01]  /*14f50*/  FFMA.FTZ R136, R64, R5.reuse, -R39.reuse ;  /* 0x0000000540887223 */ /* 0x180fe20000010827 */
[----:B------:R-:W-:Y:S01]  /*14f60*/  FFMA.FTZ R138, R68, R5, -R39 ;  /* 0x00000005448a7223 */ /* 0x000fe20000010827 */
[----:B------:R-:W-:-:S02]  /*14f70*/  ISETP.NE.AND P5, PT, R200, 0x1, PT ;  /* 0x00000001c800780c */ /* 0x000fc40003fa5270 */
[----:B------:R-:W-:Y:S02]  /*14f80*/  FMNMX.FTZ R3, R70, R3, !PT ;  /* 0x0000000346037209 */ /* 0x000fe40007810000 */
[----:B------:R-:W1:Y:S01]  /*14f90*/  MUFU.EX2 R152, R152 ;  /* 0x0000009800987308 */ /* 0x000e620000000800 */
[----:B------:R-:W-:Y:S02]  /*14fa0*/  F2FP.BF16.F32.PACK_AB R156, R7, R156 ;  /* 0x0000009c079c723e */ /* 0x000fe400000010ff */
[----:B------:R-:W-:-:S05]  /*14fb0*/  FMNMX.FTZ R3, R32, R3, !PT ;  /* 0x0000000320037209 */ /* 0x000fca0007810000 */
[----:B------:R-:W3:Y:S01]  /*14fc0*/  SHFL.BFLY PT, R0, R3, 0x2, 0x1f ;  /* 0x0c401f0003007f89 */ /* 0x000ee200000e0000 */
[----:B------:R-:W4:Y:S01]  /*14fd0*/  MUFU.EX2 R15, R90 ;  /* 0x0000005a000f7308 */ /* 0x000f220000000800 */
[----:B------:R-:W4:Y:S07]  /*14fe0*/  @P5 LDC R49, c[0x0][0x450] ;  /* 0x00011400ff315b82 */ /* 0x000f2e0000000800 */
[----:B------:R2:W-:Y:S08]  /*14ff0*/  MUFU.EX2 R25, R29 ;  /* 0x0000001d00197308 */ /* 0x0005f00000000800 */
[----:B------:R-:W4:Y:S01]  /*15000*/  MUFU.EX2 R154, R154 ;  /* 0x0000009a009a7308 */ /* 0x000f220000000800 */
[----:B--2---:R-:W-:Y:S01]  /*15010*/  FFMA.FTZ R29, R28, R5, -R39 ;  /* 0x000000051c1d7223 */ /* 0x004fe20000010827 */
[----:B------:R-:W-:Y:S01]  /*15020*/  FADD.FTZ R28, R158, R43 ;  /* 0x0000002b9e1c7221 */ /* 0x000fe20000010000 */
[----:B0-----:R-:W-:-:S03]  /*15030*/  F2FP.BF16.F32.PACK_AB R158, R11, R158 ;  /* 0x0000009e0b9e723e */ /* 0x001fc600000010ff */
[----:B------:R-:W-:Y:S01]  /*15040*/  FADD.FTZ R43, R11, R28 ;  /* 0x0000001c0b2b7221 */ /* 0x000fe20000010000 */
[----:B---3--:R-:W-:Y:S01]  /*15050*/  FMNMX.FTZ R20, R3, R0, !PT ;  /* 0x0000000003147209 */ /* 0x008fe20007810000 */
[----:B------:R-:W0:Y:S01]  /*15060*/  MUFU.EX2 R148, R148 ;  /* 0x0000009400947308 */ /* 0x000e220000000800 */
[-CC-:B------:R-:W-:Y:S01]  /*15070*/  FFMA.FTZ R0, R60, R5.reuse, -R39.reuse ;  /* 0x000000053c007223 */ /* 0x180fe20000010827 */
[----:B------:R-:W-:Y:S02]  /*15080*/  FFMA.FTZ R39, R24, R5, -R39 ;  /* 0x0000000518277223 */ /* 0x000fe40000010827 */
[----:B------:R-:W2:Y:S04]  /*15090*/  SHFL.BFLY PT, R3, R20, 0x1, 0x1f ;  /* 0x0c201f0014037f89 */ /* 0x000ea800000e0000 */
[----:B------:R-:W-:Y:S08]  /*150a0*/  MUFU.EX2 R150, R150 ;  /* 0x0000009600967308 */ /* 0x000ff00000000800 */
[----:B------:R-:W-:Y:S08]  /*150b0*/  MUFU.EX2 R27, R27 ;  /* 0x0000001b001b7308 */ /* 0x000ff00000000800 */
[----:B------:R-:W-:Y:S01]  /*150c0*/  MUFU.EX2 R144, R144 ;  /* 0x0000009000907308 */ /* 0x000fe20000000800 */
[----:B--2---:R-:W-:-:S04]  /*150d0*/  FMNMX.FTZ R3, R20, R3, !PT ;  /* 0x0000000314037209 */ /* 0x004fc80007810000 */
[C---:B------:R-:W-:Y:S01]  /*150e0*/  FSETP.NEU.FTZ.AND P1, PT, R3.reuse, -INF , PT ;  /* 0xff8000000300780b */ /* 0x040fe20003f3d000 */
[----:B------:R-:W-:Y:S02]  /*150f0*/  FMUL.FTZ R6, R3, R5 ;  /* 0x0000000503067220 */ /* 0x000fe40000410000 */
[----:B------:R-:W-:Y:S03]  /*15100*/  MUFU.EX2 R29, R29 ;  /* 0x0000001d001d7308 */ /* 0x000fe60000000800 */
[----:B------:R-:W-:-:S05]  /*15110*/  FSEL R41, R6, RZ, P1 ;  /* 0x000000ff06297208 */ /* 0x000fca0000800000 */
[----:B------:R-:W-:Y:S01]  /*15120*/  MUFU.EX2 R146, R146 ;  /* 0x0000009200927308 */ /* 0x000fe20000000800 */
[-CC-:B------:R-:W-:Y:S01]  /*15130*/  FFMA.FTZ R157, R26, R5.reuse, -R41.reuse ;  /* 0x000000051a9d7223 */ /* 0x180fe20000010829 */
[-CC-:B------:R-:W-:Y:S01]  /*15140*/  FFMA.FTZ R6, R82, R5.reuse, -R41.reuse ;  /* 0x0000000552067223 */ /* 0x180fe20000010829 */
[-CC-:B------:R-:W-:Y:S01]  /*15150*/  FFMA.FTZ R159, R30, R5.reuse, -R41.reuse ;  /* 0x000000051e9f7223 */ /* 0x180fe20000010829 */
[-CC-:B------:R-:W-:Y:S01]  /*15160*/  FFMA.FTZ R10, R80, R5.reuse, -R41.reuse ;  /* 0x00000005500a7223 */ /* 0x180fe20000010829 */
[-CC-:B------:R-:W-:Y:S01]  /*15170*/  FFMA.FTZ R153, R34, R5.reuse, -R41.reuse ;  /* 0x0000000522997223 */ /* 0x180fe20000010829 */
[-CC-:B------:R-:W-:Y:S01]  /*15180*/  FFMA.FTZ R14, R78, R5.reuse, -R41.reuse ;  /* 0x000000054e0e7223 */ /* 0x180fe20000010829 */
[-C--:B------:R-:W-:Y:S01]  /*15190*/  FFMA.FTZ R155, R38, R5.reuse, -R41 ;  /* 0x00000005269b7223 */ /* 0x080fe20000010829 */
[----:B------:R-:W-:Y:S01]  /*151a0*/  MUFU.EX2 R157, R157 ;  /* 0x0000009d009d7308 */ /* 0x000fe20000000800 */
[----:B-1----:R-:W-:Y:S01]  /*151b0*/  FADD.FTZ R30, R152, R43 ;  /* 0x0000002b981e7221 */ /* 0x002fe20000010000 */
[-CC-:B------:R-:W-:Y:S01]  /*151c0*/  FFMA.FTZ R20, R76, R5.reuse, -R41.reuse ;  /* 0x000000054c147223 */ /* 0x180fe20000010829 */
[-CC-:B------:R-:W-:Y:S01]  /*151d0*/  FFMA.FTZ R149, R42, R5.reuse, -R41.reuse ;  /* 0x000000052a957223 */ /* 0x180fe20000010829 */
[-CC-:B------:R-:W-:Y:S01]  /*151e0*/  FFMA.FTZ R24, R74, R5.reuse, -R41.reuse ;  /* 0x000000054a187223 */ /* 0x180fe20000010829 */
[----:B----4-:R-:W-:Y:S01]  /*151f0*/  FADD.FTZ R45, R15, R30 ;  /* 0x0000001e0f2d7221 */ /* 0x010fe20000010000 */
[-CC-:B------:R-:W-:Y:S01]  /*15200*/  FFMA.FTZ R151, R46, R5.reuse, -R41.reuse ;  /* 0x000000052e977223 */ /* 0x180fe20000010829 */
[-C--:B------:R-:W-:Y:S01]  /*15210*/  FFMA.FTZ R26, R72, R5.reuse, -R41 ;  /* 0x00000005481a7223 */ /* 0x080fe20000010829 */
[----:B------:R-:W1:Y:S01]  /*15220*/  MUFU.EX2 R6, R6 ;  /* 0x0000000600067308 */ /* 0x000e620000000800 */
[----:B------:R-:W-:Y:S01]  /*15230*/  FADD.FTZ R30, R154, R45 ;  /* 0x0000002d9a1e7221 */ /* 0x000fe20000010000 */
[-CC-:B------:R-:W-:Y:S01]  /*15240*/  FFMA.FTZ R50, R50, R5.reuse, -R41.reuse ;  /* 0x0000000532327223 */ /* 0x180fe20000010829 */
[-CC-:B------:R-:W-:Y:S01]  /*15250*/  FFMA.FTZ R84, R84, R5.reuse, -R41.reuse ;  /* 0x0000000554547223 */ /* 0x180fe20000010829 */
[-CC-:B------:R-:W-:Y:S01]  /*15260*/  FFMA.FTZ R54, R54, R5.reuse, -R41.reuse ;  /* 0x0000000536367223 */ /* 0x180fe20000010829 */
[----:B------:R-:W-:Y:S01]  /*15270*/  FADD.FTZ R45, R21, R30 ;  /* 0x0000001e152d7221 */ /* 0x000fe20000010000 */
[----:B------:R-:W2:Y:S01]  /*15280*/  @P5 LDC R34, c[0x0][0x44c] ;  /* 0x00011300ff225b82 */ /* 0x000ea20000000800 */
[-C--:B------:R-:W-:Y:S01]  /*15290*/  FFMA.FTZ R88, R88, R5.reuse, -R41 ;  /* 0x0000000558587223 */ /* 0x080fe20000010829 */
[----:B------:R-:W3:Y:S01]  /*152a0*/  MUFU.EX2 R159, R159 ;  /* 0x0000009f009f7308 */ /* 0x000ee20000000800 */
[----:B0-----:R-:W-:Y:S01]  /*152b0*/  FADD.FTZ R30, R148, R45 ;  /* 0x0000002d941e7221 */ /* 0x001fe20000010000 */
[-CC-:B------:R-:W-:Y:S01]  /*152c0*/  FFMA.FTZ R58, R58, R5.reuse, -R41.reuse ;  /* 0x000000053a3a7223 */ /* 0x180fe20000010829 */
[-CC-:B------:R-:W-:Y:S01]  /*152d0*/  FFMA.FTZ R92, R92, R5.reuse, -R41.reuse ;  /* 0x000000055c5c7223 */ /* 0x180fe20000010829 */
[-CC-:B------:R-:W-:Y:S01]  /*152e0*/  FFMA.FTZ R62, R62, R5.reuse, -R41.reuse ;  /* 0x000000053e3e7223 */ /* 0x180fe20000010829 */
[----:B------:R-:W-:Y:S01]  /*152f0*/  FADD.FTZ R45, R25, R30 ;  /* 0x0000001e192d7221 */ /* 0x000fe20000010000 */
[-CC-:B------:R-:W-:Y:S01]  /*15300*/  FFMA.FTZ R102, R102, R5.reuse, -R41.reuse ;  /* 0x0000000566667223 */ /* 0x180fe20000010829 */
[-C--:B------:R-:W-:Y:S01]  /*15310*/  FFMA.FTZ R66, R66, R5.reuse, -R41 ;  /* 0x0000000542427223 */ /* 0x080fe20000010829 */
[----:B------:R-:W0:Y:S01]  /*15320*/  MUFU.EX2 R10, R10 ;  /* 0x0000000a000a7308 */ /* 0x000e220000000800 */
[----:B-1----:R-:W-:Y:S01]  /*15330*/  FADD.FTZ R28, R157, R6 ;  /* 0x000000069d1c7221 */ /* 0x002fe20000010000 */
[----:B------:R-:W-:Y:S01]  /*15340*/  FADD.FTZ R30, R150, R45 ;  /* 0x0000002d961e7221 */ /* 0x000fe20000010000 */
[-CC-:B------:R-:W-:Y:S01]  /*15350*/  FFMA.FTZ R36, R36, R5.reuse, -R41.reuse ;  /* 0x0000000524247223 */ /* 0x180fe20000010829 */
[-CC-:B------:R-:W-:Y:S01]  /*15360*/  FFMA.FTZ R70, R70, R5.reuse, -R41.reuse ;  /* 0x0000000546467223 */ /* 0x180fe20000010829 */
[----:B------:R-:W-:Y:S01]  /*15370*/  FFMA.FTZ R32, R32, R5, -R41 ;  /* 0x0000000520207223 */ /* 0x000fe20000010829 */
[----:B------:R-:W-:Y:S01]  /*15380*/  FADD.FTZ R45, R27, R30 ;  /* 0x0000001e1b2d7221 */ /* 0x000fe20000010000 */
[----:B------:R-:W-:Y:S01]  /*15390*/  F2FP.BF16.F32.PACK_AB R157, R6, R157 ;  /* 0x0000009d069d723e */ /* 0x000fe200000010ff */
[----:B------:R-:W1:Y:S01]  /*153a0*/  MUFU.EX2 R153, R153 ;  /* 0x0000009900997308 */ /* 0x000e620000000800 */
[----:B---3--:R-:W-:Y:S01]  /*153b0*/  FADD.FTZ R43, R159, R28 ;  /* 0x0000001c9f2b7221 */ /* 0x008fe20000010000 */
[----:B------:R-:W-:Y:S01]  /*153c0*/  FADD.FTZ R30, R144, R45 ;  /* 0x0000002d901e7221 */ /* 0x000fe20000010000 */
[----:B------:R-:W-:-:S02]  /*153d0*/  F2FP.BF16.F32.PACK_AB R152, R15, R152 ;  /* 0x000000980f98723e */ /* 0x000fc400000010ff */
[----:B------:R-:W-:Y:S01]  /*153e0*/  F2FP.BF16.F32.PACK_AB R154, R21, R154 ;  /* 0x0000009a159a723e */ /* 0x000fe200000010ff */
[----:B--2---:R-:W-:Y:S01]  /*153f0*/  @P5 IMAD.HI.U32 R34, R187, R34, RZ ;  /* 0x00000022bb225227 */ /* 0x004fe200078e00ff */
[----:B------:R-:W-:Y:S01]  /*15400*/  F2FP.BF16.F32.PACK_AB R148, R25, R148 ;  /* 0x000000941994723e */ /* 0x000fe200000010ff */
[----:B------:R-:W2:Y:S02]  /*15410*/  MUFU.EX2 R14, R14 ;  /* 0x0000000e000e7308 */ /* 0x000ea40000000800 */
[C---:B0-----:R-:W-:Y:S01]  /*15420*/  FADD.FTZ R28, R10.reuse, R43 ;  /* 0x0000002b0a1c7221 */ /* 0x041fe20000010000 */
[----:B------:R-:W-:Y:S01]  /*15430*/  F2FP.BF16.F32.PACK_AB R159, R10, R159 ;  /* 0x0000009f0a9f723e */ /* 0x000fe200000010ff */
[----:B------:R-:W-:Y:S01]  /*15440*/  VIADD R10, R2, 0xfffffffe ;  /* 0xfffffffe020a7836 */ /* 0x000fe20000000000 */
[----:B------:R-:W-:Y:S02]  /*15450*/  @P5 SHF.R.U32.HI R47, RZ, R49, R34 ;  /* 0x00000031ff2f5219 */ /* 0x000fe40000011622 */
[----:B------:R-:W-:Y:S01]  /*15460*/  ISETP.GE.AND P5, PT, R13, 0x1, PT ;  /* 0x000000010d00780c */ /* 0x000fe20003fa6270 */
[----:B------:R-:W0:Y:S01]  /*15470*/  MUFU.EX2 R155, R155 ;  /* 0x0000009b009b7308 */ /* 0x000e220000000800 */
[----:B-1----:R-:W-:Y:S01]  /*15480*/  FADD.FTZ R43, R153, R28 ;  /* 0x0000001c992b7221 */ /* 0x002fe20000010000 */
[----:B------:R-:W-:Y:S01]  /*15490*/  IMAD.IADD R45, R142, 0x1, R47 ;  /* 0x000000018e2d7824 */ /* 0x000fe200078e022f */
[----:B------:R-:W-:-:S02]  /*154a0*/  F2FP.BF16.F32.PACK_AB R150, R27, R150 ;  /* 0x000000961b96723e */ /* 0x000fc400000010ff */
[----:B------:R-:W-:Y:S01]  /*154b0*/  F2FP.BF16.F32.PACK_AB R144, R29, R144 ;  /* 0x000000901d90723e */ /* 0x000fe200000010ff */
[----:B------:R-:W-:Y:S02]  /*154c0*/  IMAD.IADD R12, R45, 0x1, R12 ;  /* 0x000000012d0c7824 */ /* 0x000fe400078e020c */
[----:B------:R-:W1:Y:S01]  /*154d0*/  MUFU.EX2 R20, R20 ;  /* 0x0000001400147308 */ /* 0x000e620000000800 */
[C---:B--2---:R-:W-:Y:S01]  /*154e0*/  FADD.FTZ R28, R14.reuse, R43 ;  /* 0x0000002b0e1c7221 */ /* 0x044fe20000010000 */
[----:B------:R-:W-:-:S06]  /*154f0*/  F2FP.BF16.F32.PACK_AB R153, R14, R153 ;  /* 0x000000990e99723e */ /* 0x000fcc00000010ff */
[----:B------:R-:W2:Y:S01]  /*15500*/  MUFU.EX2 R149, R149 ;  /* 0x0000009500957308 */ /* 0x000ea20000000800 */
[----:B0-----:R-:W-:-:S07]  /*15510*/  FADD.FTZ R43, R155, R28 ;  /* 0x0000001c9b2b7221 */ /* 0x001fce0000010000 */
[----:B------:R-:W0:Y:S01]  /*15520*/  MUFU.EX2 R24, R24 ;  /* 0x0000001800187308 */ /* 0x000e220000000800 */
[C---:B-1----:R-:W-:Y:S01]  /*15530*/  FADD.FTZ R28, R20.reuse, R43 ;  /* 0x0000002b141c7221 */ /* 0x042fe20000010000 */
[----:B------:R-:W-:-:S06]  /*15540*/  F2FP.BF16.F32.PACK_AB R155, R20, R155 ;  /* 0x0000009b149b723e */ /* 0x000fcc00000010ff */
[----:B------:R-:W1:Y:S01]  /*15550*/  MUFU.EX2 R151, R151 ;  /* 0x0000009700977308 */ /* 0x000e620000000800 */
[----:B--2---:R-:W-:-:S07]  /*15560*/  FADD.FTZ R43, R149, R28 ;  /* 0x0000001c952b7221 */ /* 0x004fce0000010000 */
[----:B------:R-:W2:Y:S01]  /*15570*/  MUFU.EX2 R26, R26 ;  /* 0x0000001a001a7308 */ /* 0x000ea20000000800 */
[C---:B0-----:R-:W-:Y:S01]  /*15580*/  FADD.FTZ R28, R24.reuse, R43 ;  /* 0x0000002b181c7221 */ /* 0x041fe20000010000 */
[----:B------:R-:W-:Y:S01]  /*15590*/  FADD.FTZ R43, R29, R30 ;  /* 0x0000001e1d2b7221 */ /* 0x000fe20000010000 */
[----:B------:R-:W-:-:S05]  /*155a0*/  F2FP.BF16.F32.PACK_AB R149, R24, R149 ;  /* 0x000000951895723e */ /* 0x000fca00000010ff */
[----:B------:R-:W0:Y:S01]  /*155b0*/  MUFU.EX2 R31, R31 ;  /* 0x0000001f001f7308 */ /* 0x000e220000000800 */
[----:B-1----:R-:W-:Y:S01]  /*155c0*/  FADD.FTZ R41, R151, R28 ;  /* 0x0000001c97297221 */ /* 0x002fe20000010000 */
[----:B------:R-:W-:-:S06]  /*155d0*/  FADD.FTZ R28, R146, R43 ;  /* 0x0000002b921c7221 */ /* 0x000fcc0000010000 */
        /* <DEDUP_REMOVED lines=26> */
[----:B-----5:R-:W2:Y:S01]  /*15780*/  MUFU.EX2 R141, R92 ;  /* 0x0000005c008d7308 */ /* 0x020ea20000000800 */
        /* <DEDUP_REMOVED lines=17> */
[----:B-1----:R-:W-:-:S07]  /*158a0*/  FADD.FTZ R0, R66, R11 ;  /* 0x0000000b42007221 */ /* 0x002fce0000010000 */
[----:B------:R-:W1:Y:S01]  /*158b0*/  MUFU.EX2 R139, R32 ;  /* 0x00000020008b7308 */ /* 0x000e620000000800 */
[C---:B--2---:R-:W-:Y:S01]  /*158c0*/  FADD.FTZ R11, R137.reuse, R0 ;  /* 0x00000000890b7221 */ /* 0x044fe20000010000 */
[----:B------:R-:W-:-:S06]  /*158d0*/  F2FP.BF16.F32.PACK_AB R137, R137, R66 ;  /* 0x000000428989723e */ /* 0x000fcc00000010ff */
[----:B------:R-:W2:Y:S01]  /*158e0*/  MUFU.EX2 R39, R39 ;  /* 0x0000002700277308 */ /* 0x000ea20000000800 */
[----:B0-----:R-:W-:-:S04]  /*158f0*/  FADD.FTZ R6, R70, R11 ;  /* 0x0000000b46067221 */ /* 0x001fc80000010000 */
[C---:B-1----:R-:W-:Y:S01]  /*15900*/  FADD.FTZ R6, R139.reuse, R6 ;  /* 0x000000068b067221 */ /* 0x042fe20000010000 */
[----:B------:R-:W-:Y:S01]  /*15910*/  F2FP.BF16.F32.PACK_AB R139, R139, R70 ;  /* 0x000000468b8b723e */ /* 0x000fe200000010ff */
[C---:B--2---:R-:W-:Y:S01]  /*15920*/  FADD.FTZ R7, R39.reuse, R28 ;  /* 0x0000001c27077221 */ /* 0x044fe20000010000 */
[----:B------:R-:W-:Y:S01]  /*15930*/  F2FP.BF16.F32.PACK_AB R138, R39, R138 ;  /* 0x0000008a278a723e */ /* 0x000fe200000010ff */
[----:B------:R-:W-:Y:S06]  /*15940*/  @!P5 BRA `(.L_x_1771) ;  /* 0x000000000048d947 */ /* 0x000fec0003800000 */
        /* <DEDUP_REMOVED lines=11> */
.L_x_1773:
[----:B------:R-:W-:-:S13]  /*15a00*/  ISETP.NE.AND P1, PT, R13, 0x1, PT ;  /* 0x000000010d00780c */ /* 0x000fda0003f25270 */
[----:B------:R-:W0:Y:S02]  /*15a10*/  @P1 LDC.64 R14, c[0x0][0x9e8] ;  /* 0x00027a00ff0e1b82 */ /* 0x000e240000000a00 */
[----:B0-----:R-:W-:-:S05]  /*15a20*/  @P1 IMAD.HI.U32 R2, R0, R14, RZ ;  /* 0x0000000e00021227 */ /* 0x001fca00078e00ff */
[----:B------:R-:W-:-:S07]  /*15a30*/  @P1 SHF.R.U32.HI R0, RZ, R15, R2 ;  /* 0x0000000fff001219 */ /* 0x000fce0000011602 */
.L_x_1774:
[----:B------:R-:W-:Y:S05]  /*15a40*/  BSYNC B0 ;  /* 0x0000000000007941 */ /* 0x000fea0003800000 */
.L_x_1772:
[----:B------:R-:W-:-:S05]  /*15a50*/  IMAD R13, R0, R13, R13 ;  /* 0x0000000d000d7224 */ /* 0x000fca00078e020d */
[----:B------:R-:W-:-:S07]  /*15a60*/  VIMNMX R12, R12, R13, PT ;  /* 0x0000000d0c0c7248 */ /* 0x000fce0003fe0100 */
.L_x_1771:
[----:B------:R-:W-:Y:S01]  /*15a70*/  IMAD.HI R12, R12, 0x2aaaaaab, RZ ;  /* 0x2aaaaaab0c0c7827 */ /* 0x000fe200078e02ff */
[----:B------:R-:W-:Y:S01]  /*15a80*/  ULDC UR39, c[0x0][0x9e4] ;  /* 0x0002790000277ab9 */ /* 0x000fe20000000800 */
[----:B------:R-:W-:Y:S01]  /*15a90*/  ULDC UR38, c[0x0][0x9e4] ;  /* 0x0002790000267ab9 */ /* 0x000fe20000000800 */
[----:B------:R-:W-:Y:S01]  /*15aa0*/  ULDC UR50, c[0x0][0x9dc] ;  /* 0x0002770000327ab9 */ /* 0x000fe20000000800 */
[----:B------:R-:W-:Y:S01]  /*15ab0*/  ULDC UR42, c[0x0][0x9dc] ;  /* 0x00027700002a7ab9 */ /* 0x000fe20000000800 */
[----:B------:R-:W-:Y:S01]  /*15ac0*/  SHF.R.U32.HI R11, RZ, 0x1f, R12 ;  /* 0x0000001fff0b7819 */ /* 0x000fe2000001160c */
[----:B------:R-:W-:Y:S01]  /*15ad0*/  ULDC UR43, c[0x0][0x988] ;  /* 0x00026200002b7ab9 */ /* 0x000fe20000000800 */
[----:B------:R-:W-:Y:S01]  /*15ae0*/  ULDC UR47, c[0x0][0x988] ;  /* 0x00026200002f7ab9 */ /* 0x000fe20000000800 */
[----:B------:R-:W-:Y:S01]  /*15af0*/  ULDC UR46, c[0x0][0x988] ;  /* 0x00026200002e7ab9 */ /* 0x000fe20000000800 */
[----:B------:R-:W-:Y:S01]  /*15b00*/  LEA.HI.SX32 R12, R12, R11, 0x1c ;  /* 0x0000000b0c0c7211 */ /* 0x000fe200078fe2ff */
[----:B------:R-:W-:Y:S01]  /*15b10*/  ULDC UR54, c[0x0][0x9e0] ;  /* 0x0002780000367ab9 */ /* 0x000fe20000000800 */
[----:B------:R-:W-:Y:S01]  /*15b20*/  ULDC UR51, c[0x0][0x9e0] ;  /* 0x0002780000337ab9 */ /* 0x000fe20000000800 */
[----:B------:R-:W-:Y:S01]  /*15b30*/  BSSY B1, `(.L_x_1775) ;  /* 0x0000352000017945 */ /* 0x000fe20003800000 */
[----:B------:R-:W-:Y:S01]  /*15b40*/  VIMNMX R11, R189, R12, !PT ;  /* 0x0000000cbd0b7248 */ /* 0x000fe20007fe0100 */
[----:B------:R-:W-:Y:S01]  /*15b50*/  IMAD.MOV.U32 R2, RZ, RZ, 0x3f800000 ;  /* 0x3f800000ff027424 */ /* 0x000fe200078e00ff */
[----:B------:R-:W-:Y:S01]  /*15b60*/  CS2R R86, SRZ ;  /* 0x0000000000567805 */ /* 0x000fe2000001ff00 */
[----:B------:R-:W-:Y:S01]  /*15b70*/  IMAD.MOV.U32 R0, RZ, RZ, 0x3f800000 ;  /* 0x3f800000ff007424 */ /* 0x000fe200078e00ff */
[----:B------:R-:W-:-:S02]  /*15b80*/  ISETP.GE.AND P1, PT, R10, R11, PT ;  /* 0x0000000b0a00720c */ /* 0x000fc40003f26270 */
        /* <DEDUP_REMOVED lines=30> */
[----:B------:R-:W-:Y:S01]  /*15d70*/  CS2R R24, SRZ ;  /* 0x0000000000187805 */ /* 0x000fe2000001ff00 */
[----:B------:R-:W-:Y:S06]  /*15d80*/  @!P1 BRA `(.L_x_1776) ;  /* 0x0000003000b09947 */ /* 0x000fec0003800000 */
[----:B------:R-:W-:Y:S01]  /*15d90*/  BSSY B0, `(.L_x_1777) ;  /* 0x0000327000007945 */ /* 0x000fe20003800000 */
[----:B------:R-:W-:Y:S02]  /*15da0*/  IMAD.MOV.U32 R2, RZ, RZ, 0x3f800000 ;  /* 0x3f800000ff027424 */ /* 0x000fe400078e00ff */
[----:B------:R-:W-:-:S07]  /*15db0*/  IMAD.MOV.U32 R87, RZ, RZ, RZ ;  /* 0x000000ffff577224 */ /* 0x000fce00078e00ff */
.L_x_1798:
[----:B------:R-:W-:-:S05]  /*15dc0*/  VIADD R20, R160, 0x1 ;  /* 0x00000001a0147836 */ /* 0x000fca0000000000 */
[----:B------:R-:W-:-:S04]  /*15dd0*/  ISETP.NE.AND P1, PT, R20, 0x2, PT ;  /* 0x000000021400780c */ /* 0x000fc80003f25270 */
[----:B------:R-:W-:Y:S02]  /*15de0*/  SEL R12, RZ, 0x1, P1 ;  /* 0x00000001ff0c7807 */ /* 0x000fe40000800000 */
[----:B------:R-:W-:Y:S02]  /*15df0*/  SEL R20, R20, RZ, P1 ;  /* 0x000000ff14147207 */ /* 0x000fe40000800000 */
[----:B------:R-:W-:Y:S01]  /*15e00*/  LOP3.LUT R21, R163, R12, RZ, 0x3c, !PT ;  /* 0x0000000ca3157212 */ /* 0x000fe200078e3cff */
[----:B------:R-:W-:Y:S06]  /*15e10*/  @!P0 BRA `(.L_x_1778) ;  /* 0x0000000000048947 */ /* 0x000fec0003800000 */
[----:B------:R-:W-:Y:S01]  /*15e20*/  BPT.TRAP 0x1 ;  /* 0x000000040000795c */ /* 0x000fe20000300000 */
.L_x_1778:
[----:B------:R-:W-:Y:S01]  /*15e30*/  IMAD R5, R20, 0x8, R18 ;  /* 0x0000000814057824 */ /* 0x000fe200078e0212 */
[----:B------:R-:W-:-:S04]  /*15e40*/  SHF.L.U32 R14, R21, 0x1f, RZ ;  /* 0x0000001f150e7819 */ /* 0x000fc800000006ff */
[----:B------:R0:W1:Y:S01]  /*15e50*/  SYNCS.PHASECHK.TRANS64.TRYWAIT P1, [R5+URZ+0x2a830], R14 ;  /* 0x02a8300e050075a7 */ /* 0x000062000802017f */
[----:B------:R-:W-:Y:S05]  /*15e60*/  @!P0 BRA `(.L_x_1779) ;  /* 0x0000000000048947 */ /* 0x000fea0003800000 */
[----:B------:R-:W-:Y:S01]  /*15e70*/  BPT.TRAP 0x1 ;  /* 0x000000040000795c */ /* 0x000fe20000300000 */
.L_x_1779:
[----:B------:R-:W-:Y:S01]  /*15e80*/  BSSY B2, `(.L_x_1780) ;  /* 0x0000006000027945 */ /* 0x000fe20003800000 */
[----:B------:R-:W-:Y:S02]  /*15e90*/  IMAD R12, R20, 0x900, R8 ;  /* 0x00000900140c7824 */ /* 0x000fe400078e0208 */
[----:B------:R-:W-:Y:S01]  /*15ea0*/  IMAD.MOV.U32 R13, RZ, RZ, 0x40000040 ;  /* 0x40000040ff0d7424 */ /* 0x000fe200078e00ff */
[----:B-1----:R-:W-:Y:S06]  /*15eb0*/  @P1 BRA `(.L_x_1781) ;  /* 0x0000000000081947 */ /* 0x002fec0003800000 */
[----:B------:R-:W1:Y:S02]  /*15ec0*/  SYNCS.PHASECHK.TRANS64.TRYWAIT P1, [R5+URZ+0x2a830], R14 ;  /* 0x02a8300e050075a7 */ /* 0x000e64000802017f */
[----:B-1----:R-:W-:Y:S05]  /*15ed0*/  @!P1 BRA `(.L_x_1782) ;  /* 0x0000013800949947 */ /* 0x002fea0003800000 */
.L_x_1781:
[----:B------:R-:W-:Y:S05]  /*15ee0*/  BSYNC B2 ;  /* 0x0000000000027941 */ /* 0x000fea0003800000 */
.L_x_1780:
[----:B------:R-:W2:Y:S04]  /*15ef0*/  LDL.64 R88, [R1+0x28] ;  /* 0x0000280001587983 */ /* 0x000ea80000100a00 */
[----:B------:R-:W3:Y:S04]  /*15f00*/  LDL.64 R226, [R1+0x20] ;  /* 0x0000200001e27983 */ /* 0x000ee80000100a00 */
[----:B------:R-:W4:Y:S01]  /*15f10*/  LDL.64 R210, [R1+0x18] ;  /* 0x0000180001d27983 */ /* 0x000f220000100a00 */
[C---:B------:R-:W-:Y:S02]  /*15f20*/  R2UR UR6, R12.reuse ;  /* 0x000000000c0672ca */ /* 0x040fe400000e0000 */
[----:B------:R-:W-:Y:S01]  /*15f30*/  R2UR UR7, R13 ;  /* 0x000000000d0772ca */ /* 0x000fe200000e0000 */
[----:B------:R0:W-:Y:S04]  /*15f40*/  STL.64 [R1+0x40], R4 ;  /* 0x0000400401007387 */ /* 0x0001e80000100a00 */
[----:B01----:R-:W4:Y:S01]  /*15f50*/  LDL.64 R4, [R1+0x10] ;  /* 0x0000100001047983 */ /* 0x003f220000100a00 */
[----:B------:R-:W-:-:S02]  /*15f60*/  VIADD R14, R12, 0x2 ;  /* 0x000000020c0e7836 */ /* 0x000fc40000000000 */
[----:B------:R-:W-:Y:S01]  /*15f70*/  IMAD.MOV.U32 R15, RZ, RZ, 0x40000040 ;  /* 0x40000040ff0f7424 */ /* 0x000fe200078e00ff */
[----:B--2---:R-:W-:Y:S02]  /*15f80*/  R2UR UR4, R88 ;  /* 0x00000000580472ca */ /* 0x004fe400000e0000 */
[----:B------:R-:W-:Y:S02]  /*15f90*/  R2UR UR5, R89 ;  /* 0x00000000590572ca */ /* 0x000fe400000e0000 */
[----:B------:R-:W-:-:S11]  /*15fa0*/  WARPGROUP.ARRIVE ;  /* 0x00000000000079c5 */ /* 0x000fd60000000000 */
[----:B------:R-:W-:Y:S01]  /*15fb0*/  HGMMA.64x96x16.F32.BF16 R88, gdesc[UR4], RZ, !UPT, gsb0 ;  /* 0x01600000045879f0 */ /* 0x000fe2000c0018ff */
[----:B---3--:R-:W-:Y:S02]  /*15fc0*/  R2UR UR4, R226 ;  /* 0x00000000e20472ca */ /* 0x008fe400000e0000 */
[----:B------:R-:W-:Y:S02]  /*15fd0*/  R2UR UR5, R227 ;  /* 0x00000000e30572ca */ /* 0x000fe400000e0000 */
[----:B------:R-:W2:Y:S01]  /*15fe0*/  LDL.64 R226, [R1+0x8] ;  /* 0x0000080001e27983 */ /* 0x000ea20000100a00 */
[----:B------:R-:W-:Y:S02]  /*15ff0*/  R2UR UR6, R14 ;  /* 0x000000000e0672ca */ /* 0x000fe400000e0000 */
[----:B------:R-:W-:Y:S01]  /*16000*/  R2UR UR7, R15 ;  /* 0x000000000f0772ca */ /* 0x000fe200000e0000 */
[----:B------:R-:W-:Y:S02]  /*16010*/  VIADD R14, R12, 0x4 ;  /* 0x000000040c0e7836 */ /* 0x000fe40000000000 */
[----:B------:R-:W-:Y:S01]  /*16020*/  IMAD.MOV.U32 R15, RZ, RZ, 0x40000040 ;  /* 0x40000040ff0f7424 */ /* 0x000fe200078e00ff */
[----:B------:R-:W-:-:S02]  /*16030*/  WARPGROUP.DEPBAR.LE gsb0, 0x0 ;  /* 0x00008000000079c5 */ /* 0x000fc40000010000 */
[----:B------:R-:W-:-:S07]  /*16040*/  WARPGROUP.ARRIVE ;  /* 0x00000000000079c5 */ /* 0x000fce0000000000 */
[----:B------:R-:W-:Y:S01]  /*16050*/  HGMMA.64x96x16.F32.BF16 R88, gdesc[UR4], R88, gsb0 ;  /* 0x01600000045879f0 */ /* 0x000fe20008001858 */
[----:B----4-:R-:W-:Y:S02]  /*16060*/  R2UR UR4, R210 ;  /* 0x00000000d20472ca */ /* 0x010fe400000e0000 */
[----:B------:R-:W-:Y:S02]  /*16070*/  R2UR UR5, R211 ;  /* 0x00000000d30572ca */ /* 0x000fe400000e0000 */
[----:B------:R-:W3:Y:S01]  /*16080*/  LDL.64 R210, [R1] ;  /* 0x0000000001d27983 */ /* 0x000ee20000100a00 */
        /* <DEDUP_REMOVED lines=11> */
[----:B------:R-:W-:Y:S01]  /*16140*/  VIADD R14, R12, 0x300 ;  /* 0x000003000c0e7836 */ /* 0x000fe20000000000 */
[----:B------:R0:W5:Y:S01]  /*16150*/  LDL.LU.64 R4, [R1+0x40] ;  /* 0x0000400001047983 */ /* 0x0001620000300a00 */
[----:B------:R-:W-:Y:S01]  /*16160*/  IMAD.MOV.U32 R15, RZ, RZ, 0x40000040 ;  /* 0x40000040ff0f7424 */ /* 0x000fe200078e00ff */
[----:B------:R-:W-:-:S02]  /*16170*/  WARPGROUP.DEPBAR.LE gsb0, 0x0 ;  /* 0x00008000000079c5 */ /* 0x000fc40000010000 */
[----:B------:R-:W-:-:S07]  /*16180*/  WARPGROUP.ARRIVE ;  /* 0x00000000000079c5 */ /* 0x000fce0000000000 */
[----:B------:R-:W-:Y:S01]  /*16190*/  HGMMA.64x96x16.F32.BF16 R88, gdesc[UR4], R88, gsb0 ;  /* 0x01600000045879f0 */ /* 0x000fe20008001858 */
[----:B------:R-:W-:Y:S02]  /*161a0*/  R2UR UR6, R14 ;  /* 0x000000000e0672ca */ /* 0x000fe400000e0000 */
[----:B------:R-:W-:Y:S02]  /*161b0*/  R2UR UR7, R15 ;  /* 0x000000000f0772ca */ /* 0x000fe400000e0000 */
[----:B--2---:R-:W-:Y:S02]  /*161c0*/  R2UR UR4, R226 ;  /* 0x00000000e20472ca */ /* 0x004fe400000e0000 */
        /* <DEDUP_REMOVED lines=132> */
[----:B0-----:R-:W-:Y:S05]  /*16a10*/  @!P0 BRA `(.L_x_1783) ;  /* 0x0000000000048947 */ /* 0x001fea0003800000 */
[----:B------:R-:W-:Y:S01]  /*16a20*/  BPT.TRAP 0x1 ;  /* 0x000000040000795c */ /* 0x000fe20000300000 */
.L_x_1783:
[----:B------:R-:W-:Y:S01]  /*16a30*/  SHF.L.U32 R2, R163, 0x1f, RZ ;  /* 0x0000001fa3027819 */ /* 0x000fe200000006ff */
[----:B------:R-:W-:-:S04]  /*16a40*/  IMAD R14, R160, 0x8, R18 ;  /* 0x00000008a00e7824 */ /* 0x000fc800078e0212 */
[----:B------:R0:W1:Y:S01]  /*16a50*/  SYNCS.PHASECHK.TRANS64.TRYWAIT P1, [R14+URZ+0x2a850], R2 ;  /* 0x02a850020e0075a7 */ /* 0x000062000802017f */
[----:B------:R-:W-:Y:S05]  /*16a60*/  @!P0 BRA `(.L_x_1784) ;  /* 0x0000000000048947 */ /* 0x000fea0003800000 */
[----:B------:R-:W-:Y:S01]  /*16a70*/  BPT.TRAP 0x1 ;  /* 0x000000040000795c */ /* 0x000fe20000300000 */
.L_x_1784:
        /* <DEDUP_REMOVED lines=9> */
.L_x_1786:
[----:B------:R-:W-:Y:S05]  /*16b10*/  BSYNC B2 ;  /* 0x0000000000027941 */ /* 0x000fea0003800000 */
.L_x_1785:
[----:B------:R-:W-:Y:S01]  /*16b20*/  IMAD.MOV.U32 R12, RZ, RZ, R0 ;  /* 0x000000ffff0c7224 */ /* 0x000fe200078e0000 */
[----:B------:R-:W-:Y:S01]  /*16b30*/  WARPGROUP.ARRIVE ;  /* 0x00000000000079c5 */ /* 0x000fe20000000000 */
[----:B------:R-:W-:-:S03]  /*16b40*/  IMAD.MOV.U32 R13, RZ, RZ, 0x40000040 ;  /* 0x40000040ff0d7424 */ /* 0x000fc600078e00ff */
        /* <DEDUP_REMOVED lines=41> */
.L_x_1788:
[----:B------:R-:W-:Y:S01]  /*16de0*/  ISETP.NE.AND P2, PT, R200, 0x1, PT ;  /* 0x00000001c800780c */ /* 0x000fe20003f45270 */
[----:B01----:R-:W-:Y:S01]  /*16df0*/  IMAD.IADD R2, R191, 0x1, R187 ;  /* 0x00000001bf027824 */ /* 0x003fe200078e02bb */
[----:B------:R-:W-:Y:S01]  /*16e00*/  LOP3.LUT P1, RZ, R22, 0x80000, RZ, 0xc0, !PT ;  /* 0x0008000016ff7812 */ /* 0x000fe2000782c0ff */
[----:B------:R-:W-:Y:S02]  /*16e10*/  IMAD R139, R10, -0x60, RZ ;  /* 0xffffffa00a8b7824 */ /* 0x000fe400078e02ff */
[----:B-----5:R-:W-:-:S05]  /*16e20*/  VIADD R5, R5, 0x2a840 ;  /* 0x0002a84005057836 */ /* 0x020fca0000000000 */
[----:B------:R-:W-:-:S03]  /*16e30*/  PRMT R5, R172, 0x654, R5 ;  /* 0x00000654ac057816 */ /* 0x000fc60000000005 */
[----:B------:R-:W0:Y:S08]  /*16e40*/  @P2 LDC R9, c[0x0][0x44c] ;  /* 0x00011300ff092b82 */ /* 0x000e300000000800 */
[----:B------:R-:W1:Y:S01]  /*16e50*/  @P2 LDC R0, c[0x0][0x450] ;  /* 0x00011400ff002b82 */ /* 0x000e620000000800 */
[----:B------:R2:W-:Y:S01]  /*16e60*/  SYNCS.ARRIVE.TRANS64.RED.A1T0 RZ, [R5+URZ], RZ ;  /* 0x000000ff05ff79a7 */ /* 0x0005e2000810043f */
[----:B0-----:R-:W-:-:S05]  /*16e70*/  @P2 IMAD.HI.U32 R9, R2, R9, RZ ;  /* 0x0000000902092227 */ /* 0x001fca00078e00ff */
[----:B-1----:R-:W-:Y:S01]  /*16e80*/  @P2 SHF.R.U32.HI R2, RZ, R0, R9 ;  /* 0x00000000ff022219 */ /* 0x002fe20000011609 */
[----:B------:R-:W-:-:S04]  /*16e90*/  VIADD R9, R139, 0x1 ;  /* 0x000000018b097836 */ /* 0x000fc80000000000 */
[----:B------:R-:W0:Y:S01]  /*16ea0*/  SHFL.IDX PT, R141, R2, RZ, 0x1c1f ;  /* 0x001c1fff028d7589 */ /* 0x000e2200000e0000 */
[----:B------:R-:W-:Y:S02]  /*16eb0*/  IMAD R0, R190, -0x2, R9 ;  /* 0xfffffffebe007824 */ /* 0x000fe400078e0209 */
[----:B------:R-:W-:-:S03]  /*16ec0*/  IMAD.U32 R9, RZ, RZ, UR50 ;  /* 0x00000032ff097e24 */ /* 0x000fc6000f8e00ff */
[----:B------:R-:W-:Y:S01]  /*16ed0*/  IADD3 R137, -R166, R0, R167 ;  /* 0x00000000a6897210 */ /* 0x000fe20007ffe1a7 */
[----:B------:R-:W-:Y:S01]  /*16ee0*/  VIADD R0, R0, 0xffffffff ;  /* 0xffffffff00007836 */ /* 0x000fe20000000000 */
[----:B------:R-:W-:-:S03]  /*16ef0*/  LOP3.LUT R12, RZ, R9, RZ, 0x33, !PT ;  /* 0x00000009ff0c7212 */ /* 0x000fc600078e33ff */
[----:B------:R-:W-:Y:S02]  /*16f00*/  VIADD R138, R137, UR54 ;  /* 0x00000036898a7c36 */ /* 0x000fe40008000000 */
[----:B------:R-:W-:Y:S02]  /*16f10*/  IMAD.IADD R137, R12, 0x1, R137 ;  /* 0x000000010c897824 */ /* 0x000fe400078e0289 */
[--C-:B0-----:R-:W-:Y:S02]  /*16f20*/  IMAD.IADD R15, R138, 0x1, R141.reuse ;  /* 0x000000018a0f7824 */ /* 0x101fe400078e028d */
[----:B--2---:R-:W-:Y:S01]  /*16f30*/  IMAD.IADD R5, R137, 0x1, R141 ;  /* 0x0000000189057824 */ /* 0x004fe200078e028d */
[----:B------:R-:W-:Y:S06]  /*16f40*/  @!P1 BRA `(.L_x_1789) ;  /* 0x0000000000549947 */ /* 0x000fec0003800000 */
        /* <DEDUP_REMOVED lines=12> */
.L_x_1791:
[----:B------:R-:W-:-:S05]  /*17010*/  IMAD.U32 R136, RZ, RZ, UR39 ;  /* 0x00000027ff887e24 */ /* 0x000fca000f8e00ff */
[----:B------:R-:W-:-:S13]  /*17020*/  ISETP.NE.AND P1, PT, R136, 0x1, PT ;  /* 0x000000018800780c */ /* 0x000fda0003f25270 */
[----:B------:R-:W0:Y:S02]  /*17030*/  @P1 LDC.64 R12, c[0x0][0x9e8] ;  /* 0x00027a00ff0c1b82 */ /* 0x000e240000000a00 */
[----:B0-----:R-:W-:-:S05]  /*17040*/  @P1 IMAD.HI.U32 R12, R141, R12, RZ ;  /* 0x0000000c8d0c1227 */ /* 0x001fca00078e00ff */
[----:B------:R-:W-:-:S07]  /*17050*/  @P1 SHF.R.U32.HI R141, RZ, R13, R12 ;  /* 0x0000000dff8d1219 */ /* 0x000fce000001160c */
.L_x_1792:
[----:B------:R-:W-:Y:S05]  /*17060*/  BSYNC B2 ;  /* 0x0000000000027941 */ /* 0x000fea0003800000 */
.L_x_1790:
[----:B------:R-:W-:-:S05]  /*17070*/  IMAD R12, R141, R136, R0 ;  /* 0x000000888d0c7224 */ /* 0x000fca00078e0200 */
[----:B------:R-:W-:Y:S02]  /*17080*/  VIADDMNMX R15, R12, R136, R15, PT ;  /* 0x000000880c0f7246 */ /* 0x000fe4000380010f */
[----:B------:R-:W-:-:S07]  /*17090*/  VIMNMX R5, R5, R12, !PT ;  /* 0x0000000c05057248 */ /* 0x000fce0007fe0100 */
.L_x_1789:
[C---:B------:R-:W-:Y:S01]  /*170a0*/  ISETP.GE.AND P1, PT, R139.reuse, 0x2, PT ;  /* 0x000000028b00780c */ /* 0x040fe20003f26270 */
[----:B------:R-:W0:Y:S01]  /*170b0*/  SHFL.IDX PT, R2, R2, 0x1, 0x1c1f ;  /* 0x003c1f0002027f89 */ /* 0x000e2200000e0000 */
[----:B------:R-:W-:Y:S02]  /*170c0*/  ISETP.GE.AND P2, PT, R139, 0x9, PT ;  /* 0x000000098b00780c */ /* 0x000fe40003f46270 */
[----:B------:R-:W-:Y:S02]  /*170d0*/  ISETP.GT.AND P4, PT, R5, 0x1, !P1 ;  /* 0x000000010500780c */ /* 0x000fe40004f84270 */
[----:B------:R-:W-:Y:S02]  /*170e0*/  ISETP.GE.AND P5, PT, R139, 0xa, PT ;  /* 0x0000000a8b00780c */ /* 0x000fe40003fa6270 */
[----:B------:R-:W-:Y:S02]  /*170f0*/  ISETP.GT.AND P3, PT, R5, 0x8, !P2 ;  /* 0x000000080500780c */ /* 0x000fe40005764270 */
[----:B------:R-:W-:-:S02]  /*17100*/  ISETP.LT.OR P4, PT, R15, 0x2, P4 ;  /* 0x000000020f00780c */ /* 0x000fc40002781670 */
[----:B------:R-:W-:Y:S02]  /*17110*/  ISETP.LT.OR P3, PT, R15, 0x9, P3 ;  /* 0x000000090f00780c */ /* 0x000fe40001f61670 */
[----:B------:R-:W-:Y:S02]  /*17120*/  FSEL R136, R89, -INF , !P4 ;  /* 0xff80000059887808 */ /* 0x000fe40006000000 */
[----:B------:R-:W-:Y:S02]  /*17130*/  ISETP.GE.AND P4, PT, R139, 0x11, PT ;  /* 0x000000118b00780c */ /* 0x000fe40003f86270 */
[----:B------:R-:W-:Y:S02]  /*17140*/  LOP3.LUT R22, R22, 0xfffffffb, RZ, 0xc0, !PT ;  /* 0xfffffffb16167812 */ /* 0x000fe400078ec0ff */
[----:B------:R-:W-:Y:S02]  /*17150*/  FSEL R92, R92, -INF , !P3 ;  /* 0xff8000005c5c7808 */ /* 0x000fe40005800000 */
[----:B------:R-:W-:-:S02]  /*17160*/  ISETP.GT.AND P3, PT, R5, 0x9, !P5 ;  /* 0x000000090500780c */ /* 0x000fc40006f64270 */
[----:B------:R-:W-:Y:S01]  /*17170*/  @P5 LOP3.LUT R22, R22, 0x4, RZ, 0xfc, !PT ;  /* 0x0000000416165812 */ /* 0x000fe200078efcff */
[--C-:B0-----:R-:W-:Y:S01]  /*17180*/  IMAD.IADD R138, R138, 0x1, R2.reuse ;  /* 0x000000018a8a7824 */ /* 0x101fe200078e0202 */
[----:B------:R-:W-:Y:S01]  /*17190*/  ISETP.LT.OR P3, PT, R15, 0xa, P3 ;  /* 0x0000000a0f00780c */ /* 0x000fe20001f61670 */
[----:B------:R-:W-:Y:S01]  /*171a0*/  IMAD.IADD R137, R137, 0x1, R2 ;  /* 0x0000000189897824 */ /* 0x000fe200078e0202 */
[----:B------:R-:W-:Y:S02]  /*171b0*/  LOP3.LUT R22, R22, 0xfffffff7, RZ, 0xc0, !PT ;  /* 0xfffffff716167812 */ /* 0x000fe400078ec0ff */
[----:B------:R-:W-:Y:S02]  /*171c0*/  FSEL R140, R93, -INF , !P3 ;  /* 0xff8000005d8c7808 */ /* 0x000fe40005800000 */
[----:B------:R-:W-:Y:S02]  /*171d0*/  @P4 LOP3.LUT R22, R22, 0x8, RZ, 0xfc, !PT ;  /* 0x0000000816164812 */ /* 0x000fe400078efcff */
[----:B------:R-:W-:-:S02]  /*171e0*/  ISETP.GT.AND P3, PT, R5, 0x10, !P4 ;  /* 0x000000100500780c */ /* 0x000fc40006764270 */
[----:B------:R-:W-:Y:S02]  /*171f0*/  ISETP.GE.AND P4, PT, R139, 0x12, PT ;  /* 0x000000128b00780c */ /* 0x000fe40003f86270 */
[----:B------:R-:W-:Y:S02]  /*17200*/  ISETP.LT.OR P3, PT, R15, 0x11, P3 ;  /* 0x000000110f00780c */ /* 0x000fe40001f61670 */
[----:B------:R-:W-:Y:S02]  /*17210*/  LOP3.LUT R22, R22, 0xffffffef, RZ, 0xc0, !PT ;  /* 0xffffffef16167812 */ /* 0x000fe400078ec0ff */
[----:B------:R-:W-:Y:S02]  /*17220*/  FSEL R96, R96, -INF , !P3 ;  /* 0xff80000060607808 */ /* 0x000fe40005800000 */
[----:B------:R-:W-:-:S04]  /*17230*/  ISETP.GT.AND P3, PT, R5, 0x11, !P4 ;  /* 0x000000110500780c */ /* 0x000fc80006764270 */
[----:B------:R-:W-:Y:S02]  /*17240*/  ISETP.LT.OR P3, PT, R15, 0x12, P3 ;  /* 0x000000120f00780c */ /* 0x000fe40001f61670 */
[----:B------:R-:W-:Y:S02]  /*17250*/  @P4 LOP3.LUT R22, R22, 0x10, RZ, 0xfc, !PT ;  /* 0x0000001016164812 */ /* 0x000fe400078efcff */
[----:B------:R-:W-:Y:S02]  /*17260*/  ISETP.GE.AND P4, PT, R139, 0x19, PT ;  /* 0x000000198b00780c */ /* 0x000fe40003f86270 */
[----:B------:R-:W-:Y:S02]  /*17270*/  LOP3.LUT R22, R22, 0xfffbffff, RZ, 0xc0, !PT ;  /* 0xfffbffff16167812 */ /* 0x000fe400078ec0ff */
[----:B------:R-:W-:Y:S02]  /*17280*/  FSEL R142, R97, -INF , !P3 ;  /* 0xff800000618e7808 */ /* 0x000fe40005800000 */
[----:B------:R-:W-:-:S04]  /*17290*/  ISETP.GT.AND P3, PT, R5, 0x18, !P4 ;  /* 0x000000180500780c */ /* 0x000fc80006764270 */
[----:B------:R-:W-:-:S03]  /*172a0*/  ISETP.LT.OR P3, PT, R15, 0x19, P3 ;  /* 0x000000190f00780c */ /* 0x000fc60001f61670 */
        /* <DEDUP_REMOVED lines=68> */
[----:B------:R-:W-:Y:S02]  /*176f0*/  FSEL R154, R121, -INF , !P3 ;  /* 0xff800000799a7808 */ /* 0x000fe40005800000 */
[----:B------:R-:W-:Y:S02]  /*17700*/  LOP3.LUT R22, R22, 0xffffffbf, RZ, 0xc0, !PT ;  /* 0xffffffbf16167812 */ /* 0x000fe400078ec0ff */
[----:B------:R-:W-:-:S04]  /*17710*/  ISETP.GT.AND P3, PT, R5, 0x48, !P4 ;  /* 0x000000480500780c */ /* 0x000fc80006764270 */
[----:B------:R-:W-:-:S03]  /*17720*/  ISETP.LT.OR P3, PT, R15, 0x49, P3 ;  /* 0x000000490f00780c */ /* 0x000fc60001f61670 */
[----:B------:R-:W-:Y:S02]  /*17730*/  @P4 LOP3.LUT R22, R22, 0x40, RZ, 0xfc, !PT ;  /* 0x0000004016164812 */ /* 0x000fe400078efcff */
[----:B------:R-:W-:Y:S02]  /*17740*/  ISETP.GE.AND P4, PT, R139, 0x4a, PT ;  /* 0x0000004a8b00780c */ /* 0x000fe40003f86270 */
[----:B------:R-:W-:Y:S02]  /*17750*/  FSEL R124, R124, -INF , !P3 ;  /* 0xff8000007c7c7808 */ /* 0x000fe40005800000 */
[----:B------:R-:W-:Y:S02]  /*17760*/  ISETP.GT.AND P3, PT, R5, 0x49, !P4 ;  /* 0x000000490500780c */ /* 0x000fe40006764270 */
[----:B------:R-:W-:Y:S02]  /*17770*/  LOP3.LUT R22, R22, 0xffffffdf, RZ, 0xc0, !PT ;  /* 0xffffffdf16167812 */ /* 0x000fe400078ec0ff */
[----:B------:R-:W-:-:S04]  /*17780*/  ISETP.LT.OR P3, PT, R15, 0x4a, P3 ;  /* 0x0000004a0f00780c */ /* 0x000fc80001f61670 */
[----:B------:R-:W-:Y:S02]  /*17790*/  FSEL R156, R125, -INF , !P3 ;  /* 0xff8000007d9c7808 */ /* 0x000fe40005800000 */
[----:B------:R-:W-:Y:S02]  /*177a0*/  ISETP.GE.AND P3, PT, R139, 0x51, PT ;  /* 0x000000518b00780c */ /* 0x000fe40003f66270 */
[----:B------:R-:W-:Y:S02]  /*177b0*/  @P4 LOP3.LUT R22, R22, 0x20, RZ, 0xfc, !PT ;  /* 0x0000002016164812 */ /* 0x000fe400078efcff */
[----:B------:R-:W-:Y:S02]  /*177c0*/  ISETP.GT.AND P4, PT, R5, 0x50, !P3 ;  /* 0x000000500500780c */ /* 0x000fe40005f84270 */
[----:B------:R-:W-:Y:S02]  /*177d0*/  LOP3.LUT R22, R22, 0xfffffffd, RZ, 0xc0, !PT ;  /* 0xfffffffd16167812 */ /* 0x000fe400078ec0ff */
        /* <DEDUP_REMOVED lines=10> */
[----:B------:R-:W-:-:S13]  /*17880*/  ISETP.GE.AND P6, PT, R139, 0x1, PT ;  /* 0x000000018b00780c */ /* 0x000fda0003fc6270 */
[----:B------:R-:W-:Y:S02]  /*17890*/  @P6 LOP3.LUT R22, R22, 0x2, RZ, 0xfc, !PT ;  /* 0x0000000216166812 */ /* 0x000fe400078efcff */
[----:B------:R-:W-:Y:S02]  /*178a0*/  ISETP.GT.AND P6, PT, R5, RZ, !P6 ;  /* 0x000000ff0500720c */ /* 0x000fe400077c4270 */
[----:B------:R-:W-:Y:S02]  /*178b0*/  LOP3.LUT R22, R22, 0xfffffffe, RZ, 0xc0, !PT ;  /* 0xfffffffe16167812 */ /* 0x000fe400078ec0ff */
[----:B------:R-:W-:-:S04]  /*178c0*/  ISETP.LT.OR P6, PT, R15, 0x1, P6 ;  /* 0x000000010f00780c */ /* 0x000fc800037c1670 */
[----:B------:R-:W-:Y:S02]  /*178d0*/  FSEL R88, R88, -INF , !P6 ;  /* 0xff80000058587808 */ /* 0x000fe40007000000 */
[----:B------:R-:W-:-:S13]  /*178e0*/  ISETP.GE.AND P6, PT, R139, 0x5a, PT ;  /* 0x0000005a8b00780c */ /* 0x000fda0003fc6270 */
[----:B------:R-:W-:Y:S02]  /*178f0*/  @P6 LOP3.LUT R22, R22, 0x1, RZ, 0xfc, !PT ;  /* 0x0000000116166812 */ /* 0x000fe400078efcff */
[----:B------:R-:W-:-:S04]  /*17900*/  ISETP.GT.AND P6, PT, R5, 0x59, !P6 ;  /* 0x000000590500780c */ /* 0x000fc800077c4270 */
[----:B------:R-:W-:-:S04]  /*17910*/  ISETP.LT.OR P6, PT, R15, 0x5a, P6 ;  /* 0x0000005a0f00780c */ /* 0x000fc800037c1670 */
        /* <DEDUP_REMOVED lines=15> */
.L_x_1795:
[----:B------:R-:W-:-:S05]  /*17a10*/  IMAD.U32 R15, RZ, RZ, UR39 ;  /* 0x00000027ff0f7e24 */ /* 0x000fca000f8e00ff */
[----:B------:R-:W-:-:S13]  /*17a20*/  ISETP.NE.AND P6, PT, R15, 0x1, PT ;  /* 0x000000010f00780c */ /* 0x000fda0003fc5270 */
[----:B------:R-:W0:Y:S02]  /*17a30*/  @P6 LDC.64 R12, c[0x0][0x9e8] ;  /* 0x00027a00ff0c6b82 */ /* 0x000e240000000a00 */
[----:B0-----:R-:W-:-:S05]  /*17a40*/  @P6 IMAD.HI.U32 R12, R5, R12, RZ ;  /* 0x0000000c050c6227 */ /* 0x001fca00078e00ff */
[----:B------:R-:W-:-:S07]  /*17a50*/  @P6 SHF.R.U32.HI R5, RZ, R13, R12 ;  /* 0x0000000dff056219 */ /* 0x000fce000001160c */
.L_x_1796:
[----:B------:R-:W-:Y:S05]  /*17a60*/  BSYNC B2 ;  /* 0x0000000000027941 */ /* 0x000fea0003800000 */
.L_x_1794:
[----:B------:R-:W-:-:S05]  /*17a70*/  IMAD R0, R5, R15, R0 ;  /* 0x0000000f05007224 */ /* 0x000fca00078e0200 */
[----:B------:R-:W-:Y:S02]  /*17a80*/  VIADDMNMX R138, R0, R15, R138, PT ;  /* 0x0000000f008a7246 */ /* 0x000fe4000380018a */
[----:B------:R-:W-:-:S07]  /*17a90*/  VIMNMX R137, R137, R0, !PT ;  /* 0x0000000089897248 */ /* 0x000fce0007fe0100 */
.L_x_1793:
[C---:B------:R-:W-:Y:S02]  /*17aa0*/  ISETP.GT.AND P1, PT, R137.reuse, 0x1, !P1 ;  /* 0x000000018900780c */ /* 0x040fe40004f24270 */
[----:B------:R-:W-:Y:S02]  /*17ab0*/  ISETP.GT.AND P2, PT, R137, 0x8, !P2 ;  /* 0x000000088900780c */ /* 0x000fe40005744270 */
[C---:B------:R-:W-:Y:S02]  /*17ac0*/  ISETP.LT.OR P1, PT, R138.reuse, 0x2, P1 ;  /* 0x000000028a00780c */ /* 0x040fe40000f21670 */
[----:B------:R-:W-:Y:S02]  /*17ad0*/  ISETP.LT.OR P2, PT, R138, 0x9, P2 ;  /* 0x000000098a00780c */ /* 0x000fe40001741670 */
[----:B------:R-:W-:Y:S02]  /*17ae0*/  FSEL R2, R91, -INF , !P1 ;  /* 0xff8000005b027808 */ /* 0x000fe40004800000 */
[----:B------:R-:W-:-:S02]  /*17af0*/  LOP3.LUT P1, RZ, R22, 0x4, RZ, 0xc0, !PT ;  /* 0x0000000416ff7812 */ /* 0x000fc4000782c0ff */
[----:B------:R-:W-:Y:S02]  /*17b00*/  FSEL R94, R94, -INF , !P2 ;  /* 0xff8000005e5e7808 */ /* 0x000fe40005000000 */
[----:B------:R-:W-:Y:S02]  /*17b10*/  ISETP.GT.AND P1, PT, R137, 0x9, !P1 ;  /* 0x000000098900780c */ /* 0x000fe40004f24270 */
[----:B------:R-:W-:Y:S02]  /*17b20*/  LOP3.LUT P2, RZ, R22, 0x20000, RZ, 0xc0, !PT ;  /* 0x0002000016ff7812 */ /* 0x000fe4000784c0ff */
[----:B------:R-:W-:Y:S02]  /*17b30*/  ISETP.LT.OR P1, PT, R138, 0xa, P1 ;  /* 0x0000000a8a00780c */ /* 0x000fe40000f21670 */
[----:B------:R-:W-:Y:S02]  /*17b40*/  LOP3.LUT P6, RZ, R22, 0x10000, RZ, 0xc0, !PT ;  /* 0x0001000016ff7812 */ /* 0x000fe400078cc0ff */
[----:B------:R-:W-:-:S02]  /*17b50*/  FSEL R204, R95, -INF , !P1 ;  /* 0xff8000005fcc7808 */ /* 0x000fc40004800000 */
[----:B------:R-:W-:Y:S02]  /*17b60*/  LOP3.LUT P1, RZ, R22, 0x8, RZ, 0xc0, !PT ;  /* 0x0000000816ff7812 */ /* 0x000fe4000782c0ff */
[----:B------:R-:W-:Y:S02]  /*17b70*/  FMNMX.FTZ R5, R88, R4, !PT ;  /* 0x0000000458057209 */ /* 0x000fe40007810000 */
[----:B------:R-:W-:Y:S02]  /*17b80*/  ISETP.GT.AND P1, PT, R137, 0x10, !P1 ;  /* 0x000000108900780c */ /* 0x000fe40004f24270 */
[----:B------:R-:W-:Y:S02]  /*17b90*/  FMNMX.FTZ R5, R136, R5, !PT ;  /* 0x0000000588057209 */ /* 0x000fe40007810000 */
[----:B------:R-:W-:Y:S02]  /*17ba0*/  ISETP.LT.OR P1, PT, R138, 0x11, P1 ;  /* 0x000000118a00780c */ /* 0x000fe40000f21670 */
[----:B------:R-:W-:-:S02]  /*17bb0*/  FMNMX.FTZ R5, R92, R5, !PT ;  /* 0x000000055c057209 */ /* 0x000fc40007810000 */
[----:B------:R-:W-:Y:S02]  /*17bc0*/  FSEL R98, R98, -INF , !P1 ;  /* 0xff80000062627808 */ /* 0x000fe40004800000 */
[----:B------:R-:W-:Y:S02]  /*17bd0*/  LOP3.LUT P1, RZ, R22, 0x10, RZ, 0xc0, !PT ;  /* 0x0000001016ff7812 */ /* 0x000fe4000782c0ff */
[----:B------:R-:W-:Y:S02]  /*17be0*/  FMNMX.FTZ R5, R140, R5, !PT ;  /* 0x000000058c057209 */ /* 0x000fe40007810000 */
[----:B------:R-:W-:Y:S02]  /*17bf0*/  ISETP.GT.AND P1, PT, R137, 0x11, !P1 ;  /* 0x000000118900780c */ /* 0x000fe40004f24270 */
[----:B------:R-:W-:Y:S02]  /*17c00*/  FMNMX.FTZ R5, R96, R5, !PT ;  /* 0x0000000560057209 */ /* 0x000fe40007810000 */
[----:B------:R-:W-:-:S02]  /*17c10*/  ISETP.LT.OR P1, PT, R138, 0x12, P1 ;  /* 0x000000128a00780c */ /* 0x000fc40000f21670 */
[----:B------:R-:W-:Y:S02]  /*17c20*/  FMNMX.FTZ R5, R142, R5, !PT ;  /* 0x000000058e057209 */ /* 0x000fe40007810000 */
[----:B------:R-:W-:Y:S02]  /*17c30*/  FSEL R210, R99, -INF , !P1 ;  /* 0xff80000063d27808 */ /* 0x000fe40004800000 */
[----:B------:R-:W-:Y:S02]  /*17c40*/  LOP3.LUT P1, RZ, R22, 0x40000, RZ, 0xc0, !PT ;  /* 0x0004000016ff7812 */ /* 0x000fe4000782c0ff */
[----:B------:R-:W-:Y:S02]  /*17c50*/  FMNMX.FTZ R5, R100, R5, !PT ;  /* 0x0000000564057209 */ /* 0x000fe40007810000 */
[----:B------:R-:W-:Y:S02]  /*17c60*/  ISETP.GT.AND P1, PT, R137, 0x18, !P1 ;  /* 0x000000188900780c */ /* 0x000fe40004f24270 */
[----:B------:R-:W-:-:S02]  /*17c70*/  FMNMX.FTZ R5, R144, R5, !PT ;  /* 0x0000000590057209 */ /* 0x000fc40007810000 */
[----:B------:R-:W-:Y:S02]  /*17c80*/  ISETP.LT.OR P1, PT, R138, 0x19, P1 ;  /* 0x000000198a00780c */ /* 0x000fe40000f21670 */
[----:B------:R-:W-:Y:S02]  /*17c90*/  FMNMX.FTZ R5, R104, R5, !PT ;  /* 0x0000000568057209 */ /* 0x000fe40007810000 */
[----:B------:R-:W-:Y:S02]  /*17ca0*/  FSEL R102, R102, -INF , !P1 ;  /* 0xff80000066667808 */ /* 0x000fe40004800000 */
[----:B------:R-:W-:Y:S02]  /*17cb0*/  ISETP.GT.AND P1, PT, R137, 0x19, !P2 ;  /* 0x000000198900780c */ /* 0x000fe40005724270 */
[----:B------:R-:W-:Y:S02]  /*17cc0*/  FMNMX.FTZ R5, R146, R5, !PT ;  /* 0x0000000592057209 */ /* 0x000fe40007810000 */
        /* <DEDUP_REMOVED lines=22> */
[----:B------:R-:W-:Y:S02]  /*17e30*/  LOP3.LUT P1, RZ, R22, 0x2000, RZ, 0xc0, !PT ;  /* 0x0000200016ff7812 */ /* 0x000fe4000782c0ff */
[----:B------:R-:W-:Y:S02]  /*17e40*/  FMNMX.FTZ R5, R156, R5, !PT ;  /* 0x000000059c057209 */ /* 0x000fe40007810000 */
[----:B------:R-:W-:-:S02]  /*17e50*/  ISETP.GT.AND P1, PT, R137, 0x29, !P1 ;  /* 0x000000298900780c */ /* 0x000fc40004f24270 */
[----:B------:R-:W-:Y:S02]  /*17e60*/  FMNMX.FTZ R5, R128, R5, !PT ;  /* 0x0000000580057209 */ /* 0x000fe40007810000 */
[----:B------:R-:W-:Y:S02]  /*17e70*/  ISETP.LT.OR P1, PT, R138, 0x2a, P1 ;  /* 0x0000002a8a00780c */ /* 0x000fe40000f21670 */
[----:B------:R-:W-:Y:S02]  /*17e80*/  FMNMX.FTZ R5, R158, R5, !PT ;  /* 0x000000059e057209 */ /* 0x000fe40007810000 */
[----:B------:R-:W-:Y:S02]  /*17e90*/  FSEL R226, R111, -INF , !P1 ;  /* 0xff8000006fe27808 */ /* 0x000fe40004800000 */
[----:B------:R-:W-:Y:S02]  /*17ea0*/  LOP3.LUT P1, RZ, R22, 0x1000, RZ, 0xc0, !PT ;  /* 0x0000100016ff7812 */ /* 0x000fe4000782c0ff */
[----:B------:R-:W-:-:S02]  /*17eb0*/  FMNMX.FTZ R5, R132, R5, !PT ;  /* 0x0000000584057209 */ /* 0x000fc40007810000 */
[----:B------:R-:W-:Y:S02]  /*17ec0*/  ISETP.GT.AND P1, PT, R137, 0x30, !P1 ;  /* 0x000000308900780c */ /* 0x000fe40004f24270 */
[----:B------:R-:W-:Y:S02]  /*17ed0*/  FMNMX.FTZ R0, R160, R5, !PT ;  /* 0x00000005a0007209 */ /* 0x000fe40007810000 */
[----:B------:R-:W-:Y:S02]  /*17ee0*/  ISETP.LT.OR P1, PT, R138, 0x31, P1 ;  /* 0x000000318a00780c */ /* 0x000fe40000f21670 */
[----:B------:R-:W-:Y:S01]  /*17ef0*/  LOP3.LUT P2, RZ, R22, 0x40, RZ, 0xc0, !PT ;  /* 0x0000004016ff7812 */ /* 0x000fe2000784c0ff */
[----:B------:R-:W0:Y:S01]  /*17f00*/  SHFL.BFLY PT, R5, R0, 0x2, 0x1f ;  /* 0x0c401f0000057f89 */ /* 0x000e2200000e0000 */
[----:B------:R-:W-:Y:S02]  /*17f10*/  FSEL R114, R114, -INF , !P1 ;  /* 0xff80000072727808 */ /* 0x000fe40004800000 */
[----:B------:R-:W-:-:S02]  /*17f20*/  LOP3.LUT P1, RZ, R22, 0x800, RZ, 0xc0, !PT ;  /* 0x0000080016ff7812 */ /* 0x000fc4000782c0ff */
[----:B------:R-:W-:Y:S02]  /*17f30*/  LOP3.LUT P6, RZ, R22, 0x20, RZ, 0xc0, !PT ;  /* 0x0000002016ff7812 */ /* 0x000fe400078cc0ff */
[C---:B------:R-:W-:Y:S02]  /*17f40*/  ISETP.GT.AND P1, PT, R137.reuse, 0x31, !P1 ;  /* 0x000000318900780c */ /* 0x040fe40004f24270 */
[----:B------:R-:W-:Y:S02]  /*17f50*/  ISETP.GT.AND P3, PT, R137, 0x50, !P3 ;  /* 0x000000508900780c */ /* 0x000fe40005f64270 */
[C---:B------:R-:W-:Y:S02]  /*17f60*/  ISETP.LT.OR P1, PT, R138.reuse, 0x32, P1 ;  /* 0x000000328a00780c */ /* 0x040fe40000f21670 */
[----:B------:R-:W-:Y:S02]  /*17f70*/  ISETP.LT.OR P3, PT, R138, 0x51, P3 ;  /* 0x000000518a00780c */ /* 0x000fe40001f61670 */
[----:B------:R-:W-:-:S02]  /*17f80*/  FSEL R228, R115, -INF , !P1 ;  /* 0xff80000073e47808 */ /* 0x000fc40004800000 */
[----:B------:R-:W-:Y:S02]  /*17f90*/  LOP3.LUT P1, RZ, R22, 0x400, RZ, 0xc0, !PT ;  /* 0x0000040016ff7812 */ /* 0x000fe4000782c0ff */
[C---:B------:R-:W-:Y:S02]  /*17fa0*/  ISETP.GT.AND P4, PT, R137.reuse, 0x51, !P4 ;  /* 0x000000518900780c */ /* 0x040fe40006784270 */
[----:B------:R-:W-:Y:S02]  /*17fb0*/  ISETP.GT.AND P1, PT, R137, 0x38, !P1 ;  /* 0x000000388900780c */ /* 0x000fe40004f24270 */
[----:B------:R-:W-:Y:S02]  /*17fc0*/  FSEL R130, R130, -INF , !P3 ;  /* 0xff80000082827808 */ /* 0x000fe40005800000 */
[----:B------:R-:W-:Y:S02]  /*17fd0*/  ISETP.LT.OR P1, PT, R138, 0x39, P1 ;  /* 0x000000398a00780c */ /* 0x000fe40000f21670 */
[----:B0-----:R-:W-:Y:S01]  /*17fe0*/  FMNMX.FTZ R13, R0, R5, !PT ;  /* 0x00000005000d7209 */ /* 0x001fe20007810000 */
[----:B------:R-:W-:Y:S01]  /*17ff0*/  IMAD.U32 R5, RZ, RZ, UR47 ;  /* 0x0000002fff057e24 */ /* 0x000fe2000f8e00ff */
[----:B------:R-:W-:-:S02]  /*18000*/  FSEL R118, R118, -INF , !P1 ;  /* 0xff80000076767808 */ /* 0x000fc40004800000 */
[----:B------:R-:W-:Y:S01]  /*18010*/  LOP3.LUT P1, RZ, R22, 0x200, RZ, 0xc0, !PT ;  /* 0x0000020016ff7812 */ /* 0x000fe2000782c0ff */
[----:B------:R-:W0:Y:S01]  /*18020*/  SHFL.BFLY PT, R12, R13, 0x1, 0x1f ;  /* 0x0c201f000d0c7f89 */ /* 0x000e2200000e0000 */
[C---:B------:R-:W-:Y:S02]  /*18030*/  ISETP.GT.AND P5, PT, R137.reuse, 0x58, !P5 ;  /* 0x000000588900780c */ /* 0x040fe40006fa4270 */
[----:B------:R-:W-:Y:S02]  /*18040*/  ISETP.GT.AND P1, PT, R137, 0x39, !P1 ;  /* 0x000000398900780c */ /* 0x000fe40004f24270 */
[C---:B------:R-:W-:Y:S02]  /*18050*/  ISETP.LT.OR P4, PT, R138.reuse, 0x52, P4 ;  /* 0x000000528a00780c */ /* 0x040fe40002781670 */
[C---:B------:R-:W-:Y:S02]  /*18060*/  ISETP.LT.OR P1, PT, R138.reuse, 0x3a, P1 ;  /* 0x0000003a8a00780c */ /* 0x040fe40000f21670 */
[----:B------:R-:W-:-:S02]  /*18070*/  ISETP.LT.OR P5, PT, R138, 0x59, P5 ;  /* 0x000000598a00780c */ /* 0x000fc40002fa1670 */
[----:B------:R-:W-:Y:S02]  /*18080*/  FSEL R119, R119, -INF , !P1 ;  /* 0xff80000077777808 */ /* 0x000fe40004800000 */
[----:B------:R-:W-:Y:S02]  /*18090*/  LOP3.LUT P1, RZ, R22, 0x100, RZ, 0xc0, !PT ;  /* 0x0000010016ff7812 */ /* 0x000fe4000782c0ff */
[----:B------:R-:W-:Y:S02]  /*180a0*/  FSEL R131, R131, -INF , !P4 ;  /* 0xff80000083837808 */ /* 0x000fe40006000000 */
[----:B------:R-:W-:Y:S02]  /*180b0*/  ISETP.GT.AND P1, PT, R137, 0x40, !P1 ;  /* 0x000000408900780c */ /* 0x000fe40004f24270 */
[----:B------:R-:W-:Y:S02]  /*180c0*/  FSEL R134, R134, -INF , !P5 ;  /* 0xff80000086867808 */ /* 0x000fe40006800000 */
[----:B------:R-:W-:-:S02]  /*180d0*/  ISETP.LT.OR P1, PT, R138, 0x41, P1 ;  /* 0x000000418a00780c */ /* 0x000fc40000f21670 */
[----:B0-----:R-:W-:Y:S02]  /*180e0*/  FMNMX.FTZ R12, R13, R12, !PT ;  /* 0x0000000c0d0c7209 */ /* 0x001fe40007810000 */
[----:B------:R-:W-:Y:S02]  /*180f0*/  FSEL R122, R122, -INF , !P1 ;  /* 0xff8000007a7a7808 */ /* 0x000fe40004800000 */
[----:B------:R-:W-:Y:S01]  /*18100*/  LOP3.LUT P1, RZ, R22, 0x80, RZ, 0xc0, !PT ;  /* 0x0000008016ff7812 */ /* 0x000fe2000782c0ff */
[----:B------:R-:W-:-:S03]  /*18110*/  FMUL.FTZ R99, R12, R5 ;  /* 0x000000050c637220 */ /* 0x000fc60000410000 */
[----:B------:R-:W-:-:S04]  /*18120*/  ISETP.GT.AND P1, PT, R137, 0x41, !P1 ;  /* 0x000000418900780c */ /* 0x000fc80004f24270 */
[----:B------:R-:W-:-:S04]  /*18130*/  ISETP.LT.OR P1, PT, R138, 0x42, P1 ;  /* 0x000000428a00780c */ /* 0x000fc80000f21670 */
[----:B------:R-:W-:Y:S02]  /*18140*/  FSEL R123, R123, -INF , !P1 ;  /* 0xff8000007b7b7808 */ /* 0x000fe40004800000 */
[----:B------:R-:W-:-:S04]  /*18150*/  ISETP.GT.AND P1, PT, R137, 0x48, !P2 ;  /* 0x000000488900780c */ /* 0x000fc80005724270 */
[----:B------:R-:W-:-:S04]  /*18160*/  ISETP.LT.OR P1, PT, R138, 0x49, P1 ;  /* 0x000000498a00780c */ /* 0x000fc80000f21670 */
[----:B------:R-:W-:Y:S02]  /*18170*/  FSEL R126, R126, -INF , !P1 ;  /* 0xff8000007e7e7808 */ /* 0x000fe40004800000 */
[----:B------:R-:W-:Y:S02]  /*18180*/  ISETP.GT.AND P1, PT, R137, 0x49, !P6 ;  /* 0x000000498900780c */ /* 0x000fe40007724270 */
[----:B------:R-:W-:Y:S02]  /*18190*/  LOP3.LUT P6, RZ, R22, 0x2, RZ, 0xc0, !PT ;  /* 0x0000000216ff7812 */ /* 0x000fe400078cc0ff */
[----:B------:R-:W-:-:S04]  /*181a0*/  ISETP.LT.OR P1, PT, R138, 0x4a, P1 ;  /* 0x0000004a8a00780c */ /* 0x000fc80000f21670 */
[----:B------:R-:W-:Y:S02]  /*181b0*/  FSEL R127, R127, -INF , !P1 ;  /* 0xff8000007f7f7808 */ /* 0x000fe40004800000 */
[C---:B------:R-:W-:Y:S02]  /*181c0*/  ISETP.GT.AND P1, PT, R137.reuse, RZ, !P6 ;  /* 0x000000ff8900720c */ /* 0x040fe40007724270 */
[----:B------:R-:W-:Y:S02]  /*181d0*/  LOP3.LUT P6, RZ, R22, 0x1, RZ, 0xc0, !PT ;  /* 0x0000000116ff7812 */ /* 0x000fe400078cc0ff */
        /* <DEDUP_REMOVED lines=11> */
[----:B------:R-:W-:Y:S01]  /*18290*/  FSEL R113, R12, RZ, P1 ;  /* 0x000000ff0c717208 */ /* 0x000fe20000800000 */
        /* <DEDUP_REMOVED lines=23> */
[----:B------:R-:W-:-:S02]  /*18410*/  FFMA.FTZ R138, R132, R5, -R99 ;  /* 0x00000005848a7223 */ /* 0x000fc40000010863 */
        /* <DEDUP_REMOVED lines=8> */
[----:B------:R-:W-:Y:S01]  /*184a0*/  FMNMX.FTZ R0, R118, R13, !PT ;  /* 0x0000000d76007209 */ /* 0x000fe20007810000 */
[-CC-:B------:R-:W-:Y:S01]  /*184b0*/  FFMA.FTZ R13, R104, R5.reuse, -R99.reuse ;  /* 0x00000005680d7223 */ /* 0x180fe20000010863 */
[----:B------:R-:W-:Y:S02]  /*184c0*/  FFMA.FTZ R104, R158, R5, -R99 ;  /* 0x000000059e687223 */ /* 0x000fe40000010863 */
[----:B------:R-:W-:Y:S01]  /*184d0*/  FMNMX.FTZ R97, R119, R0, !PT ;  /* 0x0000000077617209 */ /* 0x000fe20007810000 */
[----:B------:R-:W-:Y:S03]  /*184e0*/  MUFU.EX2 R93, R93 ;  /* 0x0000005d005d7308 */ /* 0x000fe60000000800 */
[----:B------:R-:W-:-:S04]  /*184f0*/  FMNMX.FTZ R0, R122, R97, !PT ;  /* 0x000000617a007209 */ /* 0x000fc80007810000 */
[----:B------:R-:W-:Y:S01]  /*18500*/  FMNMX.FTZ R97, R123, R0, !PT ;  /* 0x000000007b617209 */ /* 0x000fe20007810000 */
[----:B------:R-:W-:Y:S03]  /*18510*/  MUFU.EX2 R15, R15 ;  /* 0x0000000f000f7308 */ /* 0x000fe60000000800 */
[----:B------:R-:W-:Y:S01]  /*18520*/  FMNMX.FTZ R0, R126, R97, !PT ;  /* 0x000000617e007209 */ /* 0x000fe20007810000 */
[-CC-:B------:R-:W-:Y:S01]  /*18530*/  FFMA.FTZ R97, R108, R5.reuse, -R99.reuse ;  /* 0x000000056c617223 */ /* 0x180fe20000010863 */
[----:B------:R-:W-:Y:S01]  /*18540*/  FFMA.FTZ R108, R148, R5, -R99 ;  /* 0x00000005946c7223 */ /* 0x000fe20000010863 */
[----:B------:R-:W-:Y:S02]  /*18550*/  FSEL R148, R135, -INF , !P2 ;  /* 0xff80000087947808 */ /* 0x000fe40005000000 */
[----:B------:R-:W-:Y:S01]  /*18560*/  FMNMX.FTZ R101, R127, R0, !PT ;  /* 0x000000007f657209 */ /* 0x000fe20007810000 */
[----:B------:R-:W-:Y:S03]  /*18570*/  MUFU.EX2 R96, R96 ;  /* 0x0000006000607308 */ /* 0x000fe60000000800 */
[----:B------:R-:W-:-:S04]  /*18580*/  FMNMX.FTZ R0, R130, R101, !PT ;  /* 0x0000006582007209 */ /* 0x000fc80007810000 */
[----:B------:R-:W-:Y:S01]  /*18590*/  FMNMX.FTZ R101, R131, R0, !PT ;  /* 0x0000000083657209 */ /* 0x000fe20007810000 */
[----:B------:R-:W-:Y:S03]  /*185a0*/  MUFU.EX2 R13, R13 ;  /* 0x0000000d000d7308 */ /* 0x000fe60000000800 */
[----:B------:R-:W-:-:S04]  /*185b0*/  FMNMX.FTZ R101, R134, R101, !PT ;  /* 0x0000006586657209 */ /* 0x000fc80007810000 */
[----:B------:R-:W-:Y:S01]  /*185c0*/  FMNMX.FTZ R101, R148, R101, !PT ;  /* 0x0000006594657209 */ /* 0x000fe20007810000 */
[----:B------:R-:W-:Y:S04]  /*185d0*/  MUFU.EX2 R92, R92 ;  /* 0x0000005c005c7308 */ /* 0x000fe80000000800 */
[----:B------:R-:W0:Y:S04]  /*185e0*/  SHFL.BFLY PT, R0, R101, 0x2, 0x1f ;  /* 0x0c401f0065007f89 */ /* 0x000e2800000e0000 */
[----:B------:R-:W-:Y:S08]  /*185f0*/  MUFU.EX2 R97, R97 ;  /* 0x0000006100617308 */ /* 0x000ff00000000800 */
[----:B------:R-:W-:Y:S08]  /*18600*/  MUFU.EX2 R108, R108 ;  /* 0x0000006c006c7308 */ /* 0x000ff00000000800 */
[----:B------:R-:W-:Y:S01]  /*18610*/  MUFU.EX2 R144, R144 ;  /* 0x0000009000907308 */ /* 0x000fe20000000800 */
[----:B0-----:R-:W-:Y:S01]  /*18620*/  FMNMX.FTZ R0, R101, R0, !PT ;  /* 0x0000000065007209 */ /* 0x001fe20007810000 */
[-CC-:B------:R-:W-:Y:S01]  /*18630*/  FFMA.FTZ R101, R128, R5.reuse, -R99.reuse ;  /* 0x0000000580657223 */ /* 0x180fe20000010863 */
[----:B------:R-:W-:-:S05]  /*18640*/  FFMA.FTZ R99, R160, R5, -R99 ;  /* 0x00000005a0637223 */ /* 0x000fca0000010863 */
[----:B------:R-:W-:Y:S01]  /*18650*/  MUFU.EX2 R109, R109 ;  /* 0x0000006d006d7308 */ /* 0x000fe20000000800 */
[----:B------:R-:W0:Y:S07]  /*18660*/  SHFL.BFLY PT, R111, R0, 0x1, 0x1f ;  /* 0x0c201f00006f7f89 */ /* 0x000e2e00000e0000 */
[----:B------:R-:W-:Y:S08]  /*18670*/  MUFU.EX2 R146, R146 ;  /* 0x0000009200927308 */ /* 0x000ff00000000800 */
[----:B------:R-:W-:Y:S08]  /*18680*/  MUFU.EX2 R107, R107 ;  /* 0x0000006b006b7308 */ /* 0x000ff00000000800 */
[----:B------:R-:W-:Y:S01]  /*18690*/  MUFU.EX2 R140, R140 ;  /* 0x0000008c008c7308 */ /* 0x000fe20000000800 */
[----:B0-----:R-:W-:Y:S01]  /*186a0*/  FMNMX.FTZ R100, R0, R111, !PT ;  /* 0x0000006f00647209 */ /* 0x001fe20007810000 */
[----:B------:R-:W-:-:S03]  /*186b0*/  FADD.FTZ R0, -R113, R4 ;  /* 0x0000000471007221 */ /* 0x000fc60000010100 */
[C---:B------:R-:W-:Y:S01]  /*186c0*/  FSETP.NEU.FTZ.AND P1, PT, R100.reuse, -INF , PT ;  /* 0xff8000006400780b */ /* 0x040fe20003f3d000 */
[-C--:B------:R-:W-:Y:S01]  /*186d0*/  FMUL.FTZ R111, R100, R5.reuse ;  /* 0x00000005646f7220 */ /* 0x080fe20000410000 */
[----:B------:R-:W-:Y:S01]  /*186e0*/  FMUL.FTZ R0, R0, R5 ;  /* 0x0000000500007220 */ /* 0x000fe20000410000 */
[----:B------:R-:W-:Y:S03]  /*186f0*/  MUFU.EX2 R105, R105 ;  /* 0x0000006900697308 */ /* 0x000fe60000000800 */
[----:B------:R-:W-:-:S05]  /*18700*/  FSEL R111, R111, RZ, P1 ;  /* 0x000000ff6f6f7208 */ /* 0x000fca0000800000 */
[-CC-:B------:R-:W-:Y:S01]  /*18710*/  FFMA.FTZ R116, R2, R5.reuse, -R111.reuse ;  /* 0x0000000502747223 */ /* 0x180fe2000001086f */
[----:B------:R-:W-:Y:S01]  /*18720*/  FSEL R2, R100, RZ, P1 ;  /* 0x000000ff64027208 */ /* 0x000fe20000800000 */
[-CC-:B------:R-:W-:Y:S01]  /*18730*/  FFMA.FTZ R157, R90, R5.reuse, -R111.reuse ;  /* 0x000000055a9d7223 */ /* 0x180fe2000001086f */
[----:B------:R-:W0:Y:S01]  /*18740*/  MUFU.EX2 R0, R0 ;  /* 0x0000000000007308 */ /* 0x000e220000000800 */
[-CC-:B------:R-:W-:Y:S01]  /*18750*/  FFMA.FTZ R159, R94, R5.reuse, -R111.reuse ;  /* 0x000000055e9f7223 */ /* 0x180fe2000001086f */
[-C--:B------:R-:W-:Y:S01]  /*18760*/  FFMA.FTZ R112, R204, R5.reuse, -R111 ;  /* 0x00000005cc707223 */ /* 0x080fe2000001086f */
[----:B------:R-:W-:Y:S01]  /*18770*/  FADD.FTZ R2, -R2, R3 ;  /* 0x0000000302027221 */ /* 0x000fe20000010100 */
[-CC-:B------:R-:W-:Y:S01]  /*18780*/  FFMA.FTZ R153, R98, R5.reuse, -R111.reuse ;  /* 0x0000000562997223 */ /* 0x180fe2000001086f */
[-CC-:B------:R-:W-:Y:S01]  /*18790*/  FFMA.FTZ R94, R210, R5.reuse, -R111.reuse ;  /* 0x00000005d25e7223 */ /* 0x180fe2000001086f */
[-CC-:B------:R-:W-:Y:S01]  /*187a0*/  FFMA.FTZ R155, R102, R5.reuse, -R111.reuse ;  /* 0x00000005669b7223 */ /* 0x180fe2000001086f */
[-C--:B------:R-:W-:Y:S01]  /*187b0*/  FMUL.FTZ R2, R2, R5.reuse ;  /* 0x0000000502027220 */ /* 0x080fe20000410000 */
[----:B------:R-:W-:Y:S01]  /*187c0*/  MUFU.EX2 R157, R157 ;  /* 0x0000009d009d7308 */ /* 0x000fe20000000800 */
[-CC-:B------:R-:W-:Y:S01]  /*187d0*/  FFMA.FTZ R90, R212, R5.reuse, -R111.reuse ;  /* 0x00000005d45a7223 */ /* 0x180fe2000001086f */
[-CC-:B------:R-:W-:Y:S01]  /*187e0*/  FFMA.FTZ R149, R106, R5.reuse, -R111.reuse ;  /* 0x000000056a957223 */ /* 0x180fe2000001086f */
[-CC-:B------:R-:W-:Y:S01]  /*187f0*/  FFMA.FTZ R4, R224, R5.reuse, -R111.reuse ;  /* 0x00000005e0047223 */ /* 0x180fe2000001086f */
[-CC-:B------:R-:W-:Y:S01]  /*18800*/  FFMA.FTZ R151, R110, R5.reuse, -R111.reuse ;  /* 0x000000056e977223 */ /* 0x180fe2000001086f */
[-CC-:B------:R-:W-:Y:S01]  /*18810*/  FFMA.FTZ R120, R226, R5.reuse, -R111.reuse ;  /* 0x00000005e2787223 */ /* 0x180fe2000001086f */
[-CC-:B------:R-:W-:Y:S01]  /*18820*/  FFMA.FTZ R145, R114, R5.reuse, -R111.reuse ;  /* 0x0000000572917223 */ /* 0x180fe2000001086f */
[----:B------:R-:W-:Y:S01]  /*18830*/  FFMA.FTZ R114, R228, R5, -R111 ;  /* 0x00000005e4727223 */ /* 0x000fe2000001086f */
        /* <DEDUP_REMOVED lines=9> */
[-CC-:B------:R-:W-:Y:S01]  /*188d0*/  FFMA.FTZ R102, R127, R5.reuse, -R111.reuse ;  /* 0x000000057f667223 */ /* 0x180fe2000001086f */
[-CC-:B------:R-:W-:Y:S01]  /*188e0*/  FFMA.FTZ R137, R130, R5.reuse, -R111.reuse ;  /* 0x0000000582897223 */ /* 0x180fe2000001086f */
[----:B------:R-:W-:-:S05]  /*188f0*/  FFMA.FTZ R139, R134, R5, -R111 ;  /* 0x00000005868b7223 */ /* 0x000fca000001086f */
[----:B------:R-:W2:Y:S01]  /*18900*/  MUFU.EX2 R159, R159 ;  /* 0x0000009f009f7308 */ /* 0x000ea20000000800 */
[----:B-1----:R-:W-:-:S07]  /*18910*/  FFMA.FTZ R3, R2, R6, R157 ;  /* 0x0000000602037223 */ /* 0x002fce000001009d */
        /* <DEDUP_REMOVED lines=9> */
[----:B-1----:R-:W-:-:S07]  /*189b0*/  FADD.FTZ R6, R112, R7 ;  /* 0x0000000770067221 */ /* 0x002fce0000010000 */
[----:B------:R-:W1:Y:S01]  /*189c0*/  MUFU.EX2 R155, R155 ;  /* 0x0000009b009b7308 */ /* 0x000e620000000800 */
[----:B0-----:R-:W-:-:S07]  /*189d0*/  FADD.FTZ R3, R153, R6 ;  /* 0x0000000699037221 */ /* 0x001fce0000010000 */
[----:B------:R-:W0:Y:S01]  /*189e0*/  MUFU.EX2 R90, R90 ;  /* 0x0000005a005a7308 */ /* 0x000e220000000800 */
[----:B--2---:R-:W-:Y:S01]  /*189f0*/  FADD.FTZ R6, R94, R3 ;  /* 0x000000035e067221 */ /* 0x004fe20000010000 */
[----:B------:R-:W-:-:S06]  /*18a00*/  FADD.FTZ R3, R15, R98 ;  /* 0x000000620f037221 */ /* 0x000fcc0000010000 */
[----:B------:R-:W2:Y:S01]  /*18a10*/  MUFU.EX2 R149, R149 ;  /* 0x0000009500957308 */ /* 0x000ea20000000800 */
[----:B-1----:R-:W-:Y:S01]  /*18a20*/  FADD.FTZ R7, R155, R6 ;  /* 0x000000069b077221 */ /* 0x002fe20000010000 */
[----:B------:R-:W-:-:S04]  /*18a30*/  FADD.FTZ R6, R96, R3 ;  /* 0x0000000360067221 */ /* 0x000fc80000010000 */
[----:B------:R-:W-:Y:S02]  /*18a40*/  FADD.FTZ R3, R13, R6 ;  /* 0x000000060d037221 */ /* 0x000fe40000010000 */
[----:B------:R-:W1:Y:S01]  /*18a50*/  MUFU.EX2 R4, R4 ;  /* 0x0000000400047308 */ /* 0x000e620000000800 */
[----:B0-----:R-:W-:Y:S01]  /*18a60*/  FADD.FTZ R98, R90, R7 ;  /* 0x000000075a627221 */ /* 0x001fe20000010000 */
[----:B------:R-:W-:-:S04]  /*18a70*/  FADD.FTZ R6, R92, R3 ;  /* 0x000000035c067221 */ /* 0x000fc80000010000 */
[----:B------:R-:W-:Y:S02]  /*18a80*/  FADD.FTZ R3, R97, R6 ;  /* 0x0000000661037221 */ /* 0x000fe40000010000 */
[----:B------:R-:W0:Y:S01]  /*18a90*/  MUFU.EX2 R151, R151 ;  /* 0x0000009700977308 */ /* 0x000e220000000800 */
[----:B--2---:R-:W-:Y:S01]  /*18aa0*/  FADD.FTZ R7, R149, R98 ;  /* 0x0000006295077221 */ /* 0x004fe20000010000 */
[----:B------:R-:W-:-:S06]  /*18ab0*/  FADD.FTZ R3, R108, R3 ;  /* 0x000000036c037221 */ /* 0x000fcc0000010000 */
[----:B------:R-:W2:Y:S01]  /*18ac0*/  MUFU.EX2 R120, R120 ;  /* 0x0000007800787308 */ /* 0x000ea20000000800 */
[----:B-1----:R-:W-:-:S07]  /*18ad0*/  FADD.FTZ R98, R4, R7 ;  /* 0x0000000704627221 */ /* 0x002fce0000010000 */
[----:B------:R-:W1:Y:S01]  /*18ae0*/  MUFU.EX2 R145, R145 ;  /* 0x0000009100917308 */ /* 0x000e620000000800 */
[----:B0-----:R-:W-:Y:S01]  /*18af0*/  FADD.FTZ R7, R151, R98 ;  /* 0x0000006297077221 */ /* 0x001fe20000010000 */
[----:B------:R-:W-:-:S06]  /*18b00*/  FADD.FTZ R98, R144, R3 ;  /* 0x0000000390627221 */ /* 0x000fcc0000010000 */
[----:B------:R-:W0:Y:S01]  /*18b10*/  MUFU.EX2 R114, R114 ;  /* 0x0000007200727308 */ /* 0x000e220000000800 */
[----:B--2---:R-:W-:Y:S01]  /*18b20*/  FADD.FTZ R6, R120, R7 ;  /* 0x0000000778067221 */ /* 0x004fe20000010000 */
[----:B------:R-:W-:Y:S01]  /*18b30*/  FADD.FTZ R7, R109, R98 ;  /* 0x000000626d077221 */ /* 0x000fe20000010000 */
[----:B------:R-:W-:-:S03]  /*18b40*/  FFMA.FTZ R98, R131, R5, -R111 ;  /* 0x0000000583627223 */ /* 0x000fc6000001086f */
[----:B------:R-:W-:Y:S02]  /*18b50*/  FADD.FTZ R118, R146, R7 ;  /* 0x0000000792767221 */ /* 0x000fe40000010000 */
[----:B------:R-:W2:Y:S01]  /*18b60*/  MUFU.EX2 R147, R147 ;  /* 0x0000009300937308 */ /* 0x000ea20000000800 */
[----:B-1----:R-:W-:Y:S01]  /*18b70*/  FADD.FTZ R3, R145, R6 ;  /* 0x0000000691037221 */ /* 0x002fe20000010000 */
[----:B------:R-:W-:-:S04]  /*18b80*/  FADD.FTZ R7, R107, R118 ;  /* 0x000000766b077221 */ /* 0x000fc80000010000 */
[----:B------:R-:W-:Y:S02]  /*18b90*/  FADD.FTZ R118, R140, R7 ;  /* 0x000000078c767221 */ /* 0x000fe40000010000 */
[----:B------:R-:W1:Y:S01]  /*18ba0*/  MUFU.EX2 R110, R110 ;  /* 0x0000006e006e7308 */ /* 0x000e620000000800 */
[----:B0-----:R-:W-:Y:S01]  /*18bb0*/  FADD.FTZ R6, R114, R3 ;  /* 0x0000000372067221 */ /* 0x001fe20000010000 */
[----:B------:R-:W-:Y:S01]  /*18bc0*/  FADD.FTZ R7, R105, R118 ;  /* 0x0000007669077221 */ /* 0x000fe20000010000 */
[----:B------:R-:W-:-:S05]  /*18bd0*/  FFMA.FTZ R118, R148, R5, -R111 ;  /* 0x0000000594767223 */ /* 0x000fca000001086f */
        /* <DEDUP_REMOVED lines=32> */
.L_x_1797:
[----:B------:R-:W-:Y:S01]  /*18de0*/  ISETP.GT.AND P1, PT, R10, R11, PT ;  /* 0x0000000b0a00720c */ /* 0x000fe20003f24270 */
        /* <DEDUP_REMOVED lines=10> */
[----:B------:R-:W-:-:S02]  /*18e90*/  F2FP.BF16.F32.PACK_AB R157, R116, R157 ;  /* 0x0000009d749d723e */ /* 0x000fc400000010ff */
[----:B------:R-:W-:Y:S02]  /*18ea0*/  F2FP.BF16.F32.PACK_AB R159, R112, R159 ;  /* 0x0000009f709f723e */ /* 0x000fe400000010ff */
[----:B------:R-:W-:Y:S02]  /*18eb0*/  F2FP.BF16.F32.PACK_AB R152, R93, R88 ;  /* 0x000000585d98723e */ /* 0x000fe400000010ff */
[----:B------:R-:W-:Y:S01]  /*18ec0*/  F2FP.BF16.F32.PACK_AB R153, R94, R153 ;  /* 0x000000995e99723e */ /* 0x000fe200000010ff */
[----:B0-----:R-:W-:Y:S01]  /*18ed0*/  IMAD.MOV.U32 R3, RZ, RZ, R100 ;  /* 0x000000ffff037224 */ /* 0x001fe200078e0064 */
        /* <DEDUP_REMOVED lines=18> */
[----:B------:R-:W-:Y:S05]  /*19000*/  BSYNC B0 ;  /* 0x0000000000007941 */ /* 0x000fea0003800000 */
.L_x_1777:
[----:B------:R-:W-:Y:S02]  /*19010*/  IMAD.MOV.U32 R3, RZ, RZ, R100 ;  /* 0x000000ffff037224 */ /* 0x000fe400078e0064 */
[----:B------:R-:W-:Y:S02]  /*19020*/  IMAD.MOV.U32 R4, RZ, RZ, R12 ;  /* 0x000000ffff047224 */ /* 0x000fe400078e000c */
[----:B------:R-:W-:Y:S02]  /*19030*/  IMAD.MOV.U32 R160, RZ, RZ, R20 ;  /* 0x000000ffffa07224 */ /* 0x000fe400078e0014 */
[----:B------:R-:W-:-:S07]  /*19040*/  IMAD.MOV.U32 R163, RZ, RZ, R21 ;  /* 0x000000ffffa37224 */ /* 0x000fce00078e0015 */
.L_x_1776:
[----:B------:R-:W-:Y:S05]  /*19050*/  BSYNC B1 ;  /* 0x0000000000017941 */ /* 0x000fea0003800000 */
.L_x_1775:
[----:B------:R-:W0:Y:S01]  /*19060*/  LDC R204, c[0x0][0x448] ;  /* 0x00011200ffcc7b82 */ /* 0x000e220000000800 */
[----:B------:R-:W-:Y:S01]  /*19070*/  VIADD R11, R187, 0x7f ;  /* 0x0000007fbb0b7836 */ /* 0x000fe20000000000 */
[----:B------:R-:W-:Y:S02]  /*19080*/  LOP3.LUT R22, R22, 0xfff7ffff, RZ, 0xc0, !PT ;  /* 0xfff7ffff16167812 */ /* 0x000fe400078ec0ff */
[----:B------:R-:W-:-:S04]  /*19090*/  IADD3 R14, R167, 0x1, -R166 ;  /* 0x00000001a70e7810 */ /* 0x000fc80007ffe8a6 */
[----:B------:R-:W1:Y:S01]  /*190a0*/  LDC R200, c[0x0][0x9e4] ;  /* 0x00027900ffc87b82 */ /* 0x000e620000000800 */
[----:B0-----:R-:W-:-:S13]  /*190b0*/  ISETP.NE.AND P1, PT, R204, 0x1, PT ;  /* 0x00000001cc00780c */ /* 0x001fda0003f25270 */
[----:B------:R-:W0:Y:S01]  /*190c0*/  @P1 LDC R12, c[0x0][0x44c] ;  /* 0x00011300ff0c1b82 */ /* 0x000e220000000800 */
[----:B------:R-:W-:-:S04]  /*190d0*/  @P1 LOP3.LUT R22, R22, 0x80000, RZ, 0xfc, !PT ;  /* 0x0008000016161812 */ /* 0x000fc800078efcff */
[----:B------:R-:W-:-:S03]  /*190e0*/  LOP3.LUT R22, R22, 0xffefffff, RZ, 0xc0, !PT ;  /* 0xffefffff16167812 */ /* 0x000fc600078ec0ff */
[----:B------:R-:W2:Y:S01]  /*190f0*/  @P1 LDC R13, c[0x0][0x450] ;  /* 0x00011400ff0d1b82 */ /* 0x000ea20000000800 */
[----:B0-----:R-:W-:-:S05]  /*19100*/  @P1 IMAD.HI.U32 R12, R11, R12, RZ ;  /* 0x0000000c0b0c1227 */ /* 0x001fca00078e00ff */
[----:B--2---:R-:W-:Y:S02]  /*19110*/  @P1 SHF.R.U32.HI R11, RZ, R13, R12 ;  /* 0x0000000dff0b1219 */ /* 0x004fe4000001160c */
[----:B-1----:R-:W-:-:S03]  /*19120*/  ISETP.GE.AND P1, PT, R200, 0x1, PT ;  /* 0x00000001c800780c */ /* 0x002fc60003f26270 */
[----:B------:R-:W-:-:S04]  /*19130*/  IMAD.IADD R12, R14, 0x1, R11 ;  /* 0x000000010e0c7824 */ /* 0x000fc800078e020b */
[----:B------:R-:W-:-:S06]  /*19140*/  IMAD.IADD R11, R12, 0x1, -R9 ;  /* 0x000000010c0b7824 */ /* 0x000fcc00078e0a09 */
[----:B------:R-:W-:Y:S01]  /*19150*/  @P1 LOP3.LUT R22, R22, 0x100000, RZ, 0xfc, !PT ;  /* 0x0010000016161812 */ /* 0x000fe200078efcff */
[----:B------:R-:W-:Y:S06]  /*19160*/  @!P1 BRA `(.L_x_1799) ;  /* 0x0000000000489947 */ /* 0x000fec0003800000 */
[----:B------:R-:W-:Y:S01]  /*19170*/  IMAD.MOV.U32 R9, RZ, RZ, R12 ;  /* 0x000000ffff097224 */ /* 0x000fe200078e000c */
[----:B------:R-:W-:Y:S04]  /*19180*/  BSSY B0, `(.L_x_1800) ;  /* 0x000000e000007945 */ /* 0x000fe80003800000 */
        /* <DEDUP_REMOVED lines=9> */
.L_x_1801:
[----:B------:R-:W-:-:S13]  /*19220*/  ISETP.NE.AND P1, PT, R200, 0x1, PT ;  /* 0x00000001c800780c */ /* 0x000fda0003f25270 */
[----:B------:R-:W0:Y:S02]  /*19230*/  @P1 LDC.64 R12, c[0x0][0x9e8] ;  /* 0x00027a00ff0c1b82 */ /* 0x000e240000000a00 */
[----:B0-----:R-:W-:-:S05]  /*19240*/  @P1 IMAD.HI.U32 R12, R9, R12, RZ ;  /* 0x0000000c090c1227 */ /* 0x001fca00078e00ff */
[----:B------:R-:W-:-:S07]  /*19250*/  @P1 SHF.R.U32.HI R9, RZ, R13, R12 ;  /* 0x0000000dff091219 */ /* 0x000fce000001160c */
.L_x_1802:
[----:B------:R-:W-:Y:S05]  /*19260*/  BSYNC B0 ;  /* 0x0000000000007941 */ /* 0x000fea0003800000 */
.L_x_1800:
[----:B------:R-:W-:-:S05]  /*19270*/  IMAD R12, R9, R200, RZ ;  /* 0x000000c8090c7224 */ /* 0x000fca00078e02ff */
[----:B------:R-:W-:-:S07]  /*19280*/  VIMNMX R11, R11, R12, !PT ;  /* 0x0000000c0b0b7248 */ /* 0x000fce0007fe0100 */
.L_x_1799:
[----:B------:R-:W-:Y:S01]  /*19290*/  VIADD R11, R11, 0x5f ;  /* 0x0000005f0b0b7836 */ /* 0x000fe20000000000 */
[----:B------:R-:W-:Y:S03]  /*192a0*/  BSSY B0, `(.L_x_1803) ;  /* 0x000020a000007945 */ /* 0x000fe60003800000 */
[----:B------:R-:W-:-:S05]  /*192b0*/  IMAD.HI R11, R11, 0x2aaaaaab, RZ ;  /* 0x2aaaaaab0b0b7827 */ /* 0x000fca00078e02ff */
[----:B------:R-:W-:-:S04]  /*192c0*/  SHF.R.U32.HI R12, RZ, 0x1f, R11 ;  /* 0x0000001fff0c7819 */ /* 0x000fc8000001160b */
[----:B------:R-:W-:-:S04]  /*192d0*/  LEA.HI.SX32 R12, R11, R12, 0x1c ;  /* 0x0000000c0b0c7211 */ /* 0x000fc800078fe2ff */
[----:B------:R-:W-:-:S04]  /*192e0*/  VIMNMX R13, R189, R12, !PT ;  /* 0x0000000cbd0d7248 */ /* 0x000fc80007fe0100 */
[----:B------:R-:W-:-:S13]  /*192f0*/  ISETP.GE.AND P1, PT, R10, R13, PT ;  /* 0x0000000d0a00720c */ /* 0x000fda0003f26270 */
[----:B------:R-:W-:Y:S05]  /*19300*/  @!P1 BRA `(.L_x_1804) ;  /* 0x00000020000c9947 */ /* 0x000fea0003800000 */
[----:B------:R-:W-:Y:S01]  /*19310*/  BSSY B1, `(.L_x_1804) ;  /* 0x0000202000017945 */ /* 0x000fe20003800000 */
[----:B------:R-:W-:Y:S02]  /*19320*/  IMAD.MOV.U32 R12, RZ, RZ, R3 ;  /* 0x000000ffff0c7224 */ /* 0x000fe400078e0003 */
[----:B------:R-:W-:Y:S02]  /*19330*/  IMAD.MOV.U32 R9, RZ, RZ, R4 ;  /* 0x000000ffff097224 */ /* 0x000fe400078e0004 */
[----:B------:R-:W-:Y:S02]  /*19340*/  IMAD.MOV.U32 R14, RZ, RZ, R10 ;  /* 0x000000ffff0e7224 */ /* 0x000fe400078e000a */
[----:B------:R-:W-:Y:S02]  /*19350*/  IMAD.MOV.U32 R20, RZ, RZ, R163 ;  /* 0x000000ffff147224 */ /* 0x000fe400078e00a3 */
[----:B------:R-:W-:-:S07]  /*19360*/  IMAD.MOV.U32 R21, RZ, RZ, R160 ;  /* 0x000000ffff157224 */ /* 0x000fce00078e00a0 */
.L_x_1817:
[----:B------:R-:W-:-:S04]  /*19370*/  ISETP.NE.AND P1, PT, R21, 0x1, PT ;  /* 0x000000011500780c */ /* 0x000fc80003f25270 */
[----:B------:R-:W-:-:S04]  /*19380*/  SEL R163, RZ, 0x1, P1 ;  /* 0x00000001ffa37807 */ /* 0x000fc80000800000 */
[----:B------:R-:W-:Y:S01]  /*19390*/  LOP3.LUT R163, R20, R163, RZ, 0x3c, !PT ;  /* 0x000000a314a37212 */ /* 0x000fe200078e3cff */
[----:B------:R-:W-:Y:S06]  /*193a0*/  @!P0 BRA `(.L_x_1805) ;  /* 0x0000000000048947 */ /* 0x000fec0003800000 */
[----:B------:R-:W-:Y:S01]  /*193b0*/  BPT.TRAP 0x1 ;  /* 0x000000040000795c */ /* 0x000fe20000300000 */
.L_x_1805:
        /* <DEDUP_REMOVED lines=8> */
.L_x_1806:
[----:B------:R-:W-:Y:S01]  /*19440*/  BSSY B2, `(.L_x_1807) ;  /* 0x0000006000027945 */ /* 0x000fe20003800000 */
[----:B------:R-:W-:Y:S02]  /*19450*/  IMAD R4, R160, 0x900, R8 ;  /* 0x00000900a0047824 */ /* 0x000fe400078e0208 */
[----:B------:R-:W-:Y:S01]  /*19460*/  IMAD.MOV.U32 R5, RZ, RZ, 0x40000040 ;  /* 0x40000040ff057424 */ /* 0x000fe200078e00ff */
[----:B-1----:R-:W-:Y:S06]  /*19470*/  @P1 BRA `(.L_x_1808) ;  /* 0x0000000000081947 */ /* 0x002fec0003800000 */
[----:B------:R-:W1:Y:S02]  /*19480*/  SYNCS.PHASECHK.TRANS64.TRYWAIT P1, [R15+URZ+0x2a830], R10 ;  /* 0x02a8300a0f0075a7 */ /* 0x000e64000802017f */
[----:B-1----:R-:W-:Y:S05]  /*19490*/  @!P1 BRA `(.L_x_1809) ;  /* 0x00000104004c9947 */ /* 0x002fea0003800000 */
.L_x_1808:
[----:B------:R-:W-:Y:S05]  /*194a0*/  BSYNC B2 ;  /* 0x0000000000027941 */ /* 0x000fea0003800000 */
.L_x_1807:
[----:B------:R-:W2:Y:S04]  /*194b0*/  LDL.64 R88, [R1+0x28] ;  /* 0x0000280001587983 */ /* 0x000ea80000100a00 */
[----:B------:R-:W3:Y:S04]  /*194c0*/  LDL.64 R226, [R1+0x20] ;  /* 0x0000200001e27983 */ /* 0x000ee80000100a00 */
[----:B------:R-:W4:Y:S01]  /*194d0*/  LDL.64 R210, [R1+0x18] ;  /* 0x0000180001d27983 */ /* 0x000f220000100a00 */
[C---:B------:R-:W-:Y:S02]  /*194e0*/  R2UR UR6, R4.reuse ;  /* 0x00000000040672ca */ /* 0x040fe400000e0000 */
[----:B------:R-:W-:Y:S01]  /*194f0*/  R2UR UR7, R5 ;  /* 0x00000000050772ca */ /* 0x000fe200000e0000 */
[----:B------:R0:W-:Y:S04]  /*19500*/  STL.64 [R1+0x40], R6 ;  /* 0x0000400601007387 */ /* 0x0001e80000100a00 */
[----:B0-----:R-:W4:Y:S01]  /*19510*/  LDL.64 R6, [R1+0x10] ;  /* 0x0000100001067983 */ /* 0x001f220000100a00 */
[----:B-1----:R-:W-:-:S02]  /*19520*/  VIADD R10, R4, 0x2 ;  /* 0x00000002040a7836 */ /* 0x002fc40000000000 */
        /* <DEDUP_REMOVED lines=172> */
.L_x_1810:
[----:B------:R-:W-:Y:S01]  /*19ff0*/  SHF.L.U32 R2, R20, 0x1f, RZ ;  /* 0x0000001f14027819 */ /* 0x000fe200000006ff */
[----:B------:R-:W-:-:S04]  /*1a000*/  IMAD R10, R21, 0x8, R18 ;  /* 0x00000008150a7824 */ /* 0x000fc800078e0212 */
[----:B------:R0:W1:Y:S01]  /*1a010*/  SYNCS.PHASECHK.TRANS64.TRYWAIT P1, [R10+URZ+0x2a850], R2 ;  /* 0x02a850020a0075a7 */ /* 0x000062000802017f */
[----:B------:R-:W-:Y:S05]  /*1a020*/  @!P0 BRA `(.L_x_1811) ;  /* 0x0000000000048947 */ /* 0x000fea0003800000 */
[----:B------:R-:W-:Y:S01]  /*1a030*/  BPT.TRAP 0x1 ;  /* 0x000000040000795c */ /* 0x000fe20000300000 */
.L_x_1811:
        /* <DEDUP_REMOVED lines=9> */
.L_x_1813:
[----:B------:R-:W-:Y:S05]  /*1a0d0*/  BSYNC B2 ;  /* 0x0000000000027941 */ /* 0x000fea0003800000 */
.L_x_1812:
[----:B01----:R-:W-:Y:S01]  /*1a0e0*/  IMAD.MOV.U32 R2, RZ, RZ, R0 ;  /* 0x000000ffff027224 */ /* 0x003fe200078e0000 */
        /* <DEDUP_REMOVED lines=43> */
.L_x_1815:
        /* <DEDUP_REMOVED lines=59> */
[C---:B------:R-:W-:Y:S01]  /*1a750*/  FMUL.FTZ R12, R4.reuse, R5 ;  /* 0x00000005040c7220 */ /* 0x040fe20000410000 */
[----:B------:R-:W-:-:S03]  /*1a760*/  FADD.FTZ R136, -R4, R9 ;  /* 0x0000000904887221 */ /* 0x000fc60000010100 */
[-CC-:B------:R-:W-:Y:S01]  /*1a770*/  FFMA.FTZ R154, R100, R5.reuse, -R12.reuse ;  /* 0x00000005649a7223 */ /* 0x180fe2000001080c */
[-C--:B------:R-:W-:Y:S01]  /*1a780*/  FMUL.FTZ R100, R3, R5.reuse ;  /* 0x0000000503647220 */ /* 0x080fe20000410000 */
[-CC-:B------:R-:W-:Y:S01]  /*1a790*/  FFMA.FTZ R156, R88, R5.reuse, -R12.reuse ;  /* 0x00000005589c7223 */ /* 0x180fe2000001080c */
[-C--:B------:R-:W-:Y:S01]  /*1a7a0*/  FMUL.FTZ R136, R136, R5.reuse ;  /* 0x0000000588887220 */ /* 0x080fe20000410000 */
[-C--:B------:R-:W-:Y:S01]  /*1a7b0*/  FFMA.FTZ R139, R89, R5.reuse, -R12 ;  /* 0x00000005598b7223 */ /* 0x080fe2000001080c */
[-CC-:B------:R-:W-:Y:S01]  /*1a7c0*/  FFMA.FTZ R157, R90, R5.reuse, -R100.reuse ;  /* 0x000000055a9d7223 */ /* 0x180fe20000010864 */
[-C--:B------:R-:W-:Y:S01]  /*1a7d0*/  FFMA.FTZ R91, R91, R5.reuse, -R100 ;  /* 0x000000055b5b7223 */ /* 0x080fe20000010864 */
[----:B------:R-:W-:Y:S01]  /*1a7e0*/  MUFU.EX2 R0, R136 ;  /* 0x0000008800007308 */ /* 0x000fe20000000800 */
[-C--:B------:R-:W-:Y:S01]  /*1a7f0*/  FFMA.FTZ R158, R92, R5.reuse, -R12 ;  /* 0x000000055c9e7223 */ /* 0x080fe2000001080c */
        /* <DEDUP_REMOVED lines=21> */
[----:B------:R-:W-:Y:S01]  /*1a950*/  FFMA.FTZ R145, R114, R5, -R100 ;  /* 0x0000000572917223 */ /* 0x000fe20000010864 */
[----:B------:R-:W1:Y:S01]  /*1a960*/  MUFU.EX2 R157, R157 ;  /* 0x0000009d009d7308 */ /* 0x000e620000000800 */
[----:B0----5:R-:W-:Y:S01]  /*1a970*/  FFMA.FTZ R90, R0, R7, R156 ;  /* 0x00000007005a7223 */ /* 0x021fe2000001009c */
[-C--:B------:R-:W-:Y:S01]  /*1a980*/  FFMA.FTZ R88, R113, R5.reuse, -R12 ;  /* 0x0000000571587223 */ /* 0x080fe2000001080c */
[-C--:B------:R-:W-:Y:S01]  /*1a990*/  FFMA.FTZ R101, R115, R5.reuse, -R100 ;  /* 0x0000000573657223 */ /* 0x080fe20000010864 */
[-C--:B------:R-:W-:Y:S01]  /*1a9a0*/  FFMA.FTZ R146, R116, R5.reuse, -R12 ;  /* 0x0000000574927223 */ /* 0x080fe2000001080c */
[-C--:B------:R-:W-:Y:S01]  /*1a9b0*/  FFMA.FTZ R147, R118, R5.reuse, -R100 ;  /* 0x0000000576937223 */ /* 0x080fe20000010864 */
[-C--:B------:R-:W-:Y:S01]  /*1a9c0*/  FFMA.FTZ R21, R117, R5.reuse, -R12 ;  /* 0x0000000575157223 */ /* 0x080fe2000001080c */
[-C--:B------:R-:W-:Y:S01]  /*1a9d0*/  FFMA.FTZ R102, R119, R5.reuse, -R100 ;  /* 0x0000000577667223 */ /* 0x080fe20000010864 */
[----:B------:R-:W0:Y:S01]  /*1a9e0*/  MUFU.EX2 R139, R139 ;  /* 0x0000008b008b7308 */ /* 0x000e220000000800 */
[-C--:B------:R-:W-:Y:S01]  /*1a9f0*/  FFMA.FTZ R140, R120, R5.reuse, -R12 ;  /* 0x00000005788c7223 */ /* 0x080fe2000001080c */
[-C--:B------:R-:W-:Y:S01]  /*1aa00*/  FFMA.FTZ R141, R122, R5.reuse, -R100 ;  /* 0x000000057a8d7223 */ /* 0x080fe20000010864 */
[-CC-:B------:R-:W-:Y:S01]  /*1aa10*/  FFMA.FTZ R20, R121, R5.reuse, -R12.reuse ;  /* 0x0000000579147223 */ /* 0x180fe2000001080c */
[-C--:B------:R-:W-:Y:S01]  /*1aa20*/  FFMA.FTZ R142, R124, R5.reuse, -R12 ;  /* 0x000000057c8e7223 */ /* 0x080fe2000001080c */
[-C--:B------:R-:W-:Y:S01]  /*1aa30*/  FFMA.FTZ R143, R126, R5.reuse, -R100 ;  /* 0x000000057e8f7223 */ /* 0x080fe20000010864 */
[-C--:B------:R-:W-:Y:S01]  /*1aa40*/  FFMA.FTZ R11, R125, R5.reuse, -R12 ;  /* 0x000000057d0b7223 */ /* 0x080fe2000001080c */
[-C--:B------:R-:W-:Y:S01]  /*1aa50*/  FFMA.FTZ R104, R127, R5.reuse, -R100 ;  /* 0x000000057f687223 */ /* 0x080fe20000010864 */
[----:B------:R-:W2:Y:S01]  /*1aa60*/  MUFU.EX2 R91, R91 ;  /* 0x0000005b005b7308 */ /* 0x000ea20000000800 */
[----:B-1----:R-:W-:Y:S01]  /*1aa70*/  FFMA.FTZ R6, R2, R6, R157 ;  /* 0x0000000602067223 */ /* 0x002fe2000001009d */
[-CC-:B------:R-:W-:Y:S01]  /*1aa80*/  FFMA.FTZ R136, R128, R5.reuse, -R12.reuse ;  /* 0x0000000580887223 */ /* 0x180fe2000001080c */
[-CC-:B------:R-:W-:Y:S01]  /*1aa90*/  FFMA.FTZ R9, R129, R5.reuse, -R12.reuse ;  /* 0x0000000581097223 */ /* 0x180fe2000001080c */
[-C--:B------:R-:W-:Y:S01]  /*1aaa0*/  FFMA.FTZ R138, R132, R5.reuse, -R12 ;  /* 0x00000005848a7223 */ /* 0x080fe2000001080c */
[-C--:B------:R-:W-:Y:S01]  /*1aab0*/  FFMA.FTZ R134, R134, R5.reuse, -R100 ;  /* 0x0000000586867223 */ /* 0x080fe20000010864 */
[----:B------:R-:W-:-:S02]  /*1aac0*/  FFMA.FTZ R12, R133, R5, -R12 ;  /* 0x00000005850c7223 */ /* 0x000fc4000001080c */
        /* <DEDUP_REMOVED lines=43> */
[----:B-1----:R-:W-:Y:S01]  /*1ad80*/  FADD.FTZ R7, R89, R90 ;  /* 0x0000005a59077221 */ /* 0x002fe20000010000 */
[-CC-:B------:R-:W-:Y:S01]  /*1ad90*/  FFMA.FTZ R90, R130, R5.reuse, -R100.reuse ;  /* 0x00000005825a7223 */ /* 0x180fe20000010864 */
[----:B------:R-:W-:-:S05]  /*1ada0*/  FFMA.FTZ R100, R135, R5, -R100 ;  /* 0x0000000587647223 */ /* 0x000fca0000010864 */
        /* <DEDUP_REMOVED lines=18> */
[----:B------:R-:W-:-:S05]  /*1aed0*/  VIADD R7, R15, 0x2a840 ;  /* 0x0002a8400f077836 */ /* 0x000fca0000000000 */
[----:B------:R-:W-:Y:S01]  /*1aee0*/  PRMT R7, R172, 0x654, R7 ;  /* 0x00000654ac077816 */ /* 0x000fe20000000007 */
[----:B------:R-:W1:Y:S01]  /*1aef0*/  MUFU.EX2 R20, R20 ;  /* 0x0000001400147308 */ /* 0x000e620000000800 */
[----:B0-----:R-:W-:Y:S02]  /*1af00*/  FADD.FTZ R107, R140, R107 ;  /* 0x0000006b8c6b7221 */ /* 0x001fe40000010000 */
[----:B------:R0:W-:Y:S05]  /*1af10*/  SYNCS.ARRIVE.TRANS64.RED.A1T0 RZ, [R7+URZ], RZ ;  /* 0x000000ff07ff79a7 */ /* 0x0001ea000810043f */
[----:B------:R-:W3:Y:S01]  /*1af20*/  MUFU.EX2 R103, R103 ;  /* 0x0000006700677308 */ /* 0x000ee20000000800 */
[----:B--2---:R-:W-:-:S07]  /*1af30*/  FADD.FTZ R6, R141, R6 ;  /* 0x000000068d067221 */ /* 0x004fce0000010000 */
[----:B------:R-:W2:Y:S01]  /*1af40*/  MUFU.EX2 R142, R142 ;  /* 0x0000008e008e7308 */ /* 0x000ea20000000800 */
[----:B-1----:R-:W-:-:S07]  /*1af50*/  FADD.FTZ R107, R20, R107 ;  /* 0x0000006b146b7221 */ /* 0x002fce0000010000 */
[----:B------:R-:W1:Y:S01]  /*1af60*/  MUFU.EX2 R143, R143 ;  /* 0x0000008f008f7308 */ /* 0x000e620000000800 */
[----:B---3--:R-:W-:-:S07]  /*1af70*/  FADD.FTZ R6, R103, R6 ;  /* 0x0000000667067221 */ /* 0x008fce0000010000 */
        /* <DEDUP_REMOVED lines=24> */
.L_x_1816:
[----:B------:R-:W-:Y:S01]  /*1b100*/  ISETP.GT.AND P1, PT, R14, R13, PT ;  /* 0x0000000d0e00720c */ /* 0x000fe20003f24270 */
[----:B------:R-:W-:Y:S01]  /*1b110*/  VIADD R107, R10, 0x2a860 ;  /* 0x0002a8600a6b7836 */ /* 0x000fe20000000000 */
[----:B------:R-:W-:Y:S01]  /*1b120*/  F2FP.BF16.F32.PACK_AB R156, R139, R156 ;  /* 0x0000009c8b9c723e */ /* 0x000fe200000010ff */
[----:B------:R-:W-:Y:S01]  /*1b130*/  VIADD R10, R14, 0xffffffff ;  /* 0xffffffff0e0a7836 */ /* 0x000fe20000000000 */
[----:B------:R-:W-:Y:S02]  /*1b140*/  F2FP.BF16.F32.PACK_AB R158, R137, R158 ;  /* 0x0000009e899e723e */ /* 0x000fe400000010ff */
[----:B------:R-:W-:Y:S01]  /*1b150*/  PRMT R107, R172, 0x654, R107 ;  /* 0x00000654ac6b7816 */ /* 0x000fe2000000006b */
[----:B------:R-:W-:Y:S01]  /*1b160*/  IMAD.MOV.U32 R14, RZ, RZ, R10 ;  /* 0x000000ffff0e7224 */ /* 0x000fe200078e000a */
[----:B------:R-:W-:Y:S01]  /*1b170*/  F2FP.BF16.F32.PACK_AB R146, R21, R146 ;  /* 0x000000921592723e */ /* 0x000fe200000010ff */
[----:B------:R-:W-:Y:S01]  /*1b180*/  IMAD.MOV.U32 R21, RZ, RZ, R160 ;  /* 0x000000ffff157224 */ /* 0x000fe200078e00a0 */
[----:B------:R0:W-:Y:S01]  /*1b190*/  SYNCS.ARRIVE.TRANS64.RED.A1T0 RZ, [R107+URZ], RZ ;  /* 0x000000ff6bff79a7 */ /* 0x0001e2000810043f */
[----:B------:R-:W-:Y:S01]  /*1b1a0*/  F2FP.BF16.F32.PACK_AB R140, R20, R140 ;  /* 0x0000008c148c723e */ /* 0x000fe200000010ff */
[----:B------:R-:W-:Y:S01]  /*1b1b0*/  IMAD.MOV.U32 R20, RZ, RZ, R163 ;  /* 0x000000ffff147224 */ /* 0x000fe200078e00a3 */
[----:B------:R-:W-:Y:S01]  /*1b1c0*/  F2FP.BF16.F32.PACK_AB R136, R9, R136 ;  /* 0x000000880988723e */ /* 0x000fe200000010ff */
[----:B------:R-:W-:Y:S01]  /*1b1d0*/  IMAD.MOV.U32 R9, RZ, RZ, R4 ;  /* 0x000000ffff097224 */ /* 0x000fe200078e0004 */
        /* <DEDUP_REMOVED lines=19> */
[----:B------:R-:W-:Y:S01]  /*1b310*/  F2FP.BF16.F32.PACK_AB R139, R100, R15 ;  /* 0x0000000f648b723e */ /* 0x000fe200000010ff */
[----:B0-----:R-:W-:Y:S06]  /*1b320*/  @P1 BRA `(.L_x_1817) ;  /* 0xffffffe000101947 */ /* 0x001fec000383ffff */
[----:B------:R-:W-:Y:S05]  /*1b330*/  BSYNC B1 ;  /* 0x0000000000017941 */ /* 0x000fea0003800000 */
.L_x_1804:
[----:B------:R-:W-:Y:S05]  /*1b340*/  BSYNC B0 ;  /* 0x0000000000007941 */ /* 0x000fea0003800000 */
.L_x_1803:
[----:B------:R-:W-:Y:S01]  /*1b350*/  ISETP.GE.AND P1, PT, R10, R189, PT ;  /* 0x000000bd0a00720c */ /* 0x000fe20003f26270 */
[----:B------:R-:W-:-:S12]  /*1b360*/  BSSY B0, `(.L_x_1818) ;  /* 0x000032a000007945 */ /* 0x000fd80003800000 */
[----:B------:R-:W-:Y:S05]  /*1b370*/  @!P1 BRA `(.L_x_1819) ;  /* 0x0000003000a09947 */ /* 0x000fea0003800000 */
[----:B------:R-:W-:Y:S02]  /*1b380*/  IMAD.MOV.U32 R11, RZ, RZ, R3 ;  /* 0x000000ffff0b7224 */ /* 0x000fe400078e0003 */
[----:B------:R-:W-:Y:S02]  /*1b390*/  IMAD.MOV.U32 R9, RZ, RZ, R4 ;  /* 0x000000ffff097224 */ /* 0x000fe400078e0004 */
[----:B------:R-:W-:Y:S02]  /*1b3a0*/  IMAD.MOV.U32 R15, RZ, RZ, R163 ;  /* 0x000000ffff0f7224 */ /* 0x000fe400078e00a3 */
[----:B------:R-:W-:-:S07]  /*1b3b0*/  IMAD.MOV.U32 R20, RZ, RZ, R160 ;  /* 0x000000ffff147224 */ /* 0x000fce00078e00a0 */
.L_x_1840:
[----:B------:R-:W-:-:S04]  /*1b3c0*/  ISETP.NE.AND P1, PT, R20, 0x1, PT ;  /* 0x000000011400780c */ /* 0x000fc80003f25270 */
[----:B------:R-:W-:-:S04]  /*1b3d0*/  SEL R4, RZ, 0x1, P1 ;  /* 0x00000001ff047807 */ /* 0x000fc80000800000 */
[----:B------:R-:W-:Y:S01]  /*1b3e0*/  LOP3.LUT R163, R15, R4, RZ, 0x3c, !PT ;  /* 0x000000040fa37212 */ /* 0x000fe200078e3cff */
[----:B------:R-:W-:Y:S06]  /*1b3f0*/  @!P0 BRA `(.L_x_1820) ;  /* 0x0000000000048947 */ /* 0x000fec0003800000 */
[----:B------:R-:W-:Y:S01]  /*1b400*/  BPT.TRAP 0x1 ;  /* 0x000000040000795c */ /* 0x000fe20000300000 */
.L_x_1820:
        /* <DEDUP_REMOVED lines=8> */
.L_x_1821:
[----:B------:R-:W-:Y:S01]  /*1b490*/  BSSY B1, `(.L_x_1822) ;  /* 0x0000006000017945 */ /* 0x000fe20003800000 */
[----:B------:R-:W-:Y:S02]  /*1b4a0*/  IMAD R4, R160, 0x900, R8 ;  /* 0x00000900a0047824 */ /* 0x000fe400078e0208 */
[----:B------:R-:W-:Y:S01]  /*1b4b0*/  IMAD.MOV.U32 R5, RZ, RZ, 0x40000040 ;  /* 0x40000040ff057424 */ /* 0x000fe200078e00ff */
[----:B-1----:R-:W-:Y:S06]  /*1b4c0*/  @P1 BRA `(.L_x_1823) ;  /* 0x0000000000081947 */ /* 0x002fec0003800000 */
[----:B------:R-:W1:Y:S02]  /*1b4d0*/  SYNCS.PHASECHK.TRANS64.TRYWAIT P1, [R14+URZ+0x2a830], R3 ;  /* 0x02a830030e0075a7 */ /* 0x000e64000802017f */
[----:B-1----:R-:W-:Y:S05]  /*1b4e0*/  @!P1 BRA `(.L_x_1824) ;  /* 0x000000e400609947 */ /* 0x002fea0003800000 */
.L_x_1823:
[----:B------:R-:W-:Y:S05]  /*1b4f0*/  BSYNC B1 ;  /* 0x0000000000017941 */ /* 0x000fea0003800000 */
.L_x_1822:
[----:B------:R-:W2:Y:S04]  /*1b500*/  LDL.64 R88, [R1+0x28] ;  /* 0x0000280001587983 */ /* 0x000ea80000100a00 */
[----:B------:R-:W3:Y:S04]  /*1b510*/  LDL.64 R226, [R1+0x20] ;  /* 0x0000200001e27983 */ /* 0x000ee80000100a00 */
[----:B------:R-:W4:Y:S01]  /*1b520*/  LDL.64 R210, [R1+0x18] ;  /* 0x0000180001d27983 */ /* 0x000f220000100a00 */
[C---:B------:R-:W-:Y:S02]  /*1b530*/  R2UR UR6, R4.reuse ;  /* 0x00000000040672ca */ /* 0x040fe400000e0000 */
[----:B------:R-:W-:Y:S01]  /*1b540*/  R2UR UR7, R5 ;  /* 0x00000000050772ca */ /* 0x000fe200000e0000 */
[----:B------:R0:W-:Y:S04]  /*1b550*/  STL.64 [R1+0x40], R6 ;  /* 0x0000400601007387 */ /* 0x0001e80000100a00 */
[----:B0-----:R-:W4:Y:S01]  /*1b560*/  LDL.64 R6, [R1+0x10] ;  /* 0x0000100001067983 */ /* 0x001f220000100a00 */
        /* <DEDUP_REMOVED lines=173> */
.L_x_1825:
[----:B------:R-:W-:Y:S01]  /*1c040*/  SHF.L.U32 R2, R15, 0x1f, RZ ;  /* 0x0000001f0f027819 */ /* 0x000fe200000006ff */
[----:B------:R-:W-:-:S04]  /*1c050*/  IMAD R12, R20, 0x8, R18 ;  /* 0x00000008140c7824 */ /* 0x000fc800078e0212 */
[----:B------:R0:W2:Y:S01]  /*1c060*/  SYNCS.PHASECHK.TRANS64.TRYWAIT P1, [R12+URZ+0x2a850], R2 ;  /* 0x02a850020c0075a7 */ /* 0x0000a2000802017f */
[----:B------:R-:W-:Y:S05]  /*1c070*/  @!P0 BRA `(.L_x_1826) ;  /* 0x0000000000048947 */ /* 0x000fea0003800000 */
[----:B------:R-:W-:Y:S01]  /*1c080*/  BPT.TRAP 0x1 ;  /* 0x000000040000795c */ /* 0x000fe20000300000 */
.L_x_1826:
[----:B------:R-:W-:Y:S01]  /*1c090*/  VIADD R0, R18, 0x400 ;  /* 0x0000040012007836 */ /* 0x000fe20000000000 */
[----:B------:R-:W-:Y:S04]  /*1c0a0*/  BSSY B1, `(.L_x_1827) ;  /* 0x0000008000017945 */ /* 0x000fe80003800000 */
[----:B------:R-:W-:-:S04]  /*1c0b0*/  SHF.R.U32.HI R0, RZ, 0x4, R0 ;  /* 0x00000004ff007819 */ /* 0x000fc80000011600 */
[----:B------:R-:W-:-:S04]  /*1c0c0*/  LOP3.LUT R0, R0, 0x3fff, RZ, 0xc0, !PT ;  /* 0x00003fff00007812 */ /* 0x000fc800078ec0ff */
[----:B------:R-:W-:-:S05]  /*1c0d0*/  LOP3.LUT R0, R0, 0x3000000, RZ, 0xfc, !PT ;  /* 0x0300000000007812 */ /* 0x000fca00078efcff */
[----:B------:R-:W-:Y:S01]  /*1c0e0*/  IMAD R0, R20, 0x600, R0 ;  /* 0x0000060014007824 */ /* 0x000fe200078e0200 */
[----:B--2---:R-:W-:Y:S06]  /*1c0f0*/  @P1 BRA `(.L_x_1828) ;  /* 0x0000000000081947 */ /* 0x004fec0003800000 */
[----:B------:R-:W2:Y:S02]  /*1c100*/  SYNCS.PHASECHK.TRANS64.TRYWAIT P1, [R12+URZ+0x2a850], R2 ;  /* 0x02a850020c0075a7 */ /* 0x000ea4000802017f */
[----:B--2---:R-:W-:Y:S05]  /*1c110*/  @!P1 BRA `(.L_x_1829) ;  /* 0x000000d800689947 */ /* 0x004fea0003800000 */
.L_x_1828:
[----:B------:R-:W-:Y:S05]  /*1c120*/  BSYNC B1 ;  /* 0x0000000000017941 */ /* 0x000fea0003800000 */
.L_x_1827:
[----:B0-2---:R-:W-:Y:S01]  /*1c130*/  IMAD.MOV.U32 R2, RZ, RZ, R0 ;  /* 0x000000ffff027224 */ /* 0x005fe200078e0000 */
[----:B------:R-:W-:Y:S01]  /*1c140*/  WARPGROUP.ARRIVE ;  /* 0x00000000000079c5 */ /* 0x000fe20000000000 */
[----:B-1----:R-:W-:-:S03]  /*1c150*/  IMAD.MOV.U32 R3, RZ, RZ, 0x40000040 ;  /* 0x40000040ff037424 */ /* 0x002fc600078e00ff */
        /* <DEDUP_REMOVED lines=41> */
.L_x_1830:
[----:B------:R-:W-:Y:S01]  /*1c3f0*/  ISETP.NE.AND P1, PT, R204, 0x1, PT ;  /* 0x00000001cc00780c */ /* 0x000fe20003f25270 */
[----:B------:R-:W-:Y:S01]  /*1c400*/  IMAD.IADD R4, R191, 0x1, R187 ;  /* 0x00000001bf047824 */ /* 0x000fe200078e02bb */
[----:B------:R-:W-:Y:S01]  /*1c410*/  ULOP3.LUT UR4, URZ, UR42, URZ, 0x33, !UPT ;  /* 0x0000002a3f047292 */ /* 0x000fe2000f8e333f */
[----:B------:R-:W-:-:S04]  /*1c420*/  IMAD R21, R10, -0x60, RZ ;  /* 0xffffffa00a157824 */ /* 0x000fc800078e02ff */
[----:B------:R-:W-:-:S04]  /*1c430*/  VIADD R5, R21, 0x1 ;  /* 0x0000000115057836 */ /* 0x000fc80000000000 */
[----:B------:R-:W-:Y:S02]  /*1c440*/  IMAD R5, R190, -0x2, R5 ;  /* 0xfffffffebe057824 */ /* 0x000fe400078e0205 */
[----:B------:R-:W0:Y:S03]  /*1c450*/  @P1 LDC R3, c[0x0][0x44c] ;  /* 0x00011300ff031b82 */ /* 0x000e260000000800 */
[----:B------:R-:W-:-:S05]  /*1c460*/  IADD3 R15, -R166, R5, R167 ;  /* 0x00000005a60f7210 */ /* 0x000fca0007ffe1a7 */
[----:B------:R-:W1:Y:S01]  /*1c470*/  @P1 LDC R0, c[0x0][0x450] ;  /* 0x00011400ff001b82 */ /* 0x000e620000000800 */
[C---:B------:R-:W-:Y:S02]  /*1c480*/  VIADD R20, R15.reuse, UR51 ;  /* 0x000000330f147c36 */ /* 0x040fe40008000000 */
[----:B------:R-:W-:Y:S02]  /*1c490*/  VIADD R15, R15, UR4 ;  /* 0x000000040f0f7c36 */ /* 0x000fe40008000000 */
[----:B0-----:R-:W-:-:S05]  /*1c4a0*/  @P1 IMAD.HI.U32 R3, R4, R3, RZ ;  /* 0x0000000304031227 */ /* 0x001fca00078e00ff */
[----:B-1----:R-:W-:Y:S01]  /*1c4b0*/  @P1 SHF.R.U32.HI R4, RZ, R0, R3 ;  /* 0x00000000ff041219 */ /* 0x002fe20000011603 */
[----:B------:R-:W-:Y:S01]  /*1c4c0*/  VIADD R3, R14, 0x2a840 ;  /* 0x0002a8400e037836 */ /* 0x000fe20000000000 */
[----:B------:R-:W-:Y:S01]  /*1c4d0*/  ISETP.GE.AND P1, PT, R200, 0x1, PT ;  /* 0x00000001c800780c */ /* 0x000fe20003f26270 */
[----:B------:R-:W-:Y:S02]  /*1c4e0*/  VIADD R0, R5, 0xffffffff ;  /* 0xffffffff05007836 */ /* 0x000fe40000000000 */
[----:B------:R-:W0:Y:S01]  /*1c4f0*/  SHFL.IDX PT, R137, R4, RZ, 0x1c1f ;  /* 0x001c1fff04897589 */ /* 0x000e2200000e0000 */
[----:B------:R-:W-:-:S04]  /*1c500*/  PRMT R3, R172, 0x654, R3 ;  /* 0x00000654ac037816 */ /* 0x000fc80000000003 */
[----:B------:R1:W-:Y:S01]  /*1c510*/  SYNCS.ARRIVE.TRANS64.RED.A1T0 RZ, [R3+URZ], RZ ;  /* 0x000000ff03ff79a7 */ /* 0x0003e2000810043f */
[--C-:B0-----:R-:W-:Y:S02]  /*1c520*/  IMAD.IADD R13, R20, 0x1, R137.reuse ;  /* 0x00000001140d7824 */ /* 0x101fe400078e0289 */
[----:B------:R-:W-:Y:S02]  /*1c530*/  IMAD.IADD R5, R15, 0x1, R137 ;  /* 0x000000010f057824 */ /* 0x000fe400078e0289 */
[----:B-1----:R-:W-:Y:S05]  /*1c540*/  @!P1 BRA `(.L_x_1831) ;  /* 0x0000000000549947 */ /* 0x002fea0003800000 */
        /* <DEDUP_REMOVED lines=12> */
.L_x_1833:
[----:B------:R-:W-:-:S05]  /*1c610*/  IMAD.U32 R14, RZ, RZ, UR38 ;  /* 0x00000026ff0e7e24 */ /* 0x000fca000f8e00ff */
[----:B------:R-:W-:-:S13]  /*1c620*/  ISETP.NE.AND P1, PT, R14, 0x1, PT ;  /* 0x000000010e00780c */ /* 0x000fda0003f25270 */
[----:B------:R-:W0:Y:S02]  /*1c630*/  @P1 LDC.64 R2, c[0x0][0x9e8] ;  /* 0x00027a00ff021b82 */ /* 0x000e240000000a00 */
[----:B0-----:R-:W-:-:S05]  /*1c640*/  @P1 IMAD.HI.U32 R2, R137, R2, RZ ;  /* 0x0000000289021227 */ /* 0x001fca00078e00ff */
[----:B------:R-:W-:-:S07]  /*1c650*/  @P1 SHF.R.U32.HI R137, RZ, R3, R2 ;  /* 0x00000003ff891219 */ /* 0x000fce0000011602 */
.L_x_1834:
[----:B------:R-:W-:Y:S05]  /*1c660*/  BSYNC B1 ;  /* 0x0000000000017941 */ /* 0x000fea0003800000 */
.L_x_1832:
[----:B------:R-:W-:-:S05]  /*1c670*/  IMAD R2, R137, R14, R0 ;  /* 0x0000000e89027224 */ /* 0x000fca00078e0200 */
[----:B------:R-:W-:Y:S02]  /*1c680*/  VIADDMNMX R13, R2, R14, R13, PT ;  /* 0x0000000e020d7246 */ /* 0x000fe4000380010d */
[----:B------:R-:W-:-:S07]  /*1c690*/  VIMNMX R5, R5, R2, !PT ;  /* 0x0000000205057248 */ /* 0x000fce0007fe0100 */
.L_x_1831:
        /* <DEDUP_REMOVED lines=151> */
.L_x_1837:
[----:B------:R-:W-:-:S05]  /*1d010*/  IMAD.U32 R13, RZ, RZ, UR38 ;  /* 0x00000026ff0d7e24 */ /* 0x000fca000f8e00ff */
[----:B------:R-:W-:-:S13]  /*1d020*/  ISETP.NE.AND P6, PT, R13, 0x1, PT ;  /* 0x000000010d00780c */ /* 0x000fda0003fc5270 */
[----:B------:R-:W0:Y:S02]  /*1d030*/  @P6 LDC.64 R2, c[0x0][0x9e8] ;  /* 0x00027a00ff026b82 */ /* 0x000e240000000a00 */
[----:B0-----:R-:W-:-:S05]  /*1d040*/  @P6 IMAD.HI.U32 R2, R5, R2, RZ ;  /* 0x0000000205026227 */ /* 0x001fca00078e00ff */
[----:B------:R-:W-:-:S07]  /*1d050*/  @P6 SHF.R.U32.HI R5, RZ, R3, R2 ;  /* 0x00000003ff056219 */ /* 0x000fce0000011602 */
.L_x_1838:
[----:B------:R-:W-:Y:S05]  /*1d060*/  BSYNC B1 ;  /* 0x0000000000017941 */ /* 0x000fea0003800000 */
.L_x_1836:
[----:B------:R-:W-:-:S05]  /*1d070*/  IMAD R0, R5, R13, R0 ;  /* 0x0000000d05007224 */ /* 0x000fca00078e0200 */
[----:B------:R-:W-:Y:S02]  /*1d080*/  VIADDMNMX R20, R0, R13, R20, PT ;  /* 0x0000000d00147246 */ /* 0x000fe40003800114 */
[----:B------:R-:W-:-:S07]  /*1d090*/  VIMNMX R15, R15, R0, !PT ;  /* 0x000000000f0f7248 */ /* 0x000fce0007fe0100 */
.L_x_1835:
[C---:B------:R-:W-:Y:S01]  /*1d0a0*/  ISETP.GT.AND P1, PT, R15.reuse, 0x1, !P1 ;  /* 0x000000010f00780c */ /* 0x040fe20004f24270 */
[----:B------:R-:W-:Y:S01]  /*1d0b0*/  IMAD.U32 R5, RZ, RZ, UR43 ;  /* 0x0000002bff057e24 */ /* 0x000fe2000f8e00ff */
        /* <DEDUP_REMOVED lines=83> */
[----:B0-----:R-:W-:-:S02]  /*1d5f0*/  FMNMX.FTZ R13, R0, R3, !PT ;  /* 0x00000003000d7209 */ /* 0x001fc40007810000 */
[----:B------:R-:W-:Y:S02]  /*1d600*/  FSEL R118, R118, -INF , !P1 ;  /* 0xff80000076767808 */ /* 0x000fe40004800000 */
[----:B------:R-:W-:Y:S01]  /*1d610*/  LOP3.LUT P1, RZ, R22, 0x200, RZ, 0xc0, !PT ;  /* 0x0000020016ff7812 */ /* 0x000fe2000782c0ff */
[----:B------:R-:W0:Y:S01]  /*1d620*/  SHFL.BFLY PT, R4, R13, 0x1, 0x1f ;  /* 0x0c201f000d047f89 */ /* 0x000e2200000e0000 */
[C---:B------:R-:W-:Y:S02]  /*1d630*/  ISETP.GT.AND P5, PT, R15.reuse, 0x58, !P5 ;  /* 0x000000580f00780c */ /* 0x040fe40006fa4270 */
[----:B------:R-:W-:Y:S02]  /*1d640*/  ISETP.GT.AND P1, PT, R15, 0x39, !P1 ;  /* 0x000000390f00780c */ /* 0x000fe40004f24270 */
[C---:B------:R-:W-:Y:S02]  /*1d650*/  ISETP.LT.OR P4, PT, R20.reuse, 0x52, P4 ;  /* 0x000000521400780c */ /* 0x040fe40002781670 */
[----:B------:R-:W-:-:S02]  /*1d660*/  ISETP.LT.OR P1, PT, R20, 0x3a, P1 ;  /* 0x0000003a1400780c */ /* 0x000fc40000f21670 */
[----:B------:R-:W-:Y:S02]  /*1d670*/  ISETP.LT.OR P5, PT, R20, 0x59, P5 ;  /* 0x000000591400780c */ /* 0x000fe40002fa1670 */
[----:B------:R-:W-:Y:S02]  /*1d680*/  FSEL R119, R119, -INF , !P1 ;  /* 0xff80000077777808 */ /* 0x000fe40004800000 */
[----:B------:R-:W-:Y:S02]  /*1d690*/  LOP3.LUT P1, RZ, R22, 0x100, RZ, 0xc0, !PT ;  /* 0x0000010016ff7812 */ /* 0x000fe4000782c0ff */
[----:B------:R-:W-:Y:S02]  /*1d6a0*/  FSEL R134, R134, -INF , !P5 ;  /* 0xff80000086867808 */ /* 0x000fe40006800000 */
[----:B------:R-:W-:-:S04]  /*1d6b0*/  ISETP.GT.AND P1, PT, R15, 0x40, !P1 ;  /* 0x000000400f00780c */ /* 0x000fc80004f24270 */
[----:B------:R-:W-:Y:S02]  /*1d6c0*/  ISETP.LT.OR P1, PT, R20, 0x41, P1 ;  /* 0x000000411400780c */ /* 0x000fe40000f21670 */
        /* <DEDUP_REMOVED lines=55> */
[----:B------:R-:W-:Y:S01]  /*1da40*/  FSEL R108, R4, RZ, P1 ;  /* 0x000000ff046c7208 */ /* 0x000fe20000800000 */
[----:B------:R-:W-:Y:S01]  /*1da50*/  MUFU.EX2 R89, R89 ;  /* 0x0000005900597308 */ /* 0x000fe20000000800 */
[----:B------:R-:W-:-:S03]  /*1da60*/  FMNMX.FTZ R13, R110, R13, !PT ;  /* 0x0000000d6e0d7209 */ /* 0x000fc60007810000 */
[----:B------:R-:W-:Y:S01]  /*1da70*/  FADD.FTZ R108, -R108, R9 ;  /* 0x000000096c6c7221 */ /* 0x000fe20000010100 */
[----:B------:R-:W-:-:S03]  /*1da80*/  FMNMX.FTZ R13, R226, R13, !PT ;  /* 0x0000000de20d7209 */ /* 0x000fc60007810000 */
[----:B------:R-:W-:Y:S01]  /*1da90*/  MUFU.EX2 R95, R95 ;  /* 0x0000005f005f7308 */ /* 0x000fe20000000800 */
[----:B------:R-:W-:-:S04]  /*1daa0*/  FMNMX.FTZ R13, R114, R13, !PT ;  /* 0x0000000d720d7209 */ /* 0x000fc80007810000 */
[----:B------:R-:W-:-:S03]  /*1dab0*/  FMNMX.FTZ R13, R228, R13, !PT ;  /* 0x0000000de40d7209 */ /* 0x000fc60007810000 */
[----:B------:R-:W-:Y:S01]  /*1dac0*/  MUFU.EX2 R88, R88 ;  /* 0x0000005800587308 */ /* 0x000fe20000000800 */
[----:B------:R-:W-:Y:S01]  /*1dad0*/  FMNMX.FTZ R0, R118, R13, !PT ;  /* 0x0000000d76007209 */ /* 0x000fe20007810000 */
[----:B------:R-:W-:Y:S01]  /*1dae0*/  FFMA.FTZ R13, R104, R5, -R3 ;  /* 0x00000005680d7223 */ /* 0x000fe20000010803 */
[----:B------:R-:W-:Y:S02]  /*1daf0*/  FSEL R104, R135, -INF , !P2 ;  /* 0xff80000087687808 */ /* 0x000fe40005000000 */
[----:B------:R-:W-:-:S03]  /*1db00*/  FMNMX.FTZ R97, R119, R0, !PT ;  /* 0x0000000077617209 */ /* 0x000fc60007810000 */
[----:B------:R-:W-:Y:S01]  /*1db10*/  MUFU.EX2 R93, R93 ;  /* 0x0000005d005d7308 */ /* 0x000fe20000000800 */
[----:B------:R-:W-:-:S04]  /*1db20*/  FMNMX.FTZ R0, R122, R97, !PT ;  /* 0x000000617a007209 */ /* 0x000fc80007810000 */
        /* <DEDUP_REMOVED lines=10> */
[----:B------:R-:W-:Y:S02]  /*1dbd0*/  MUFU.EX2 R91, R91 ;  /* 0x0000005b005b7308 */ /* 0x000fe40000000800 */
[----:B------:R-:W0:Y:S06]  /*1dbe0*/  SHFL.BFLY PT, R0, R97, 0x2, 0x1f ;  /* 0x0c401f0061007f89 */ /* 0x000e2c00000e0000 */
[----:B------:R-:W-:Y:S08]  /*1dbf0*/  MUFU.EX2 R13, R13 ;  /* 0x0000000d000d7308 */ /* 0x000ff00000000800 */
[----:B------:R-:W-:Y:S08]  /*1dc00*/  MUFU.EX2 R92, R92 ;  /* 0x0000005c005c7308 */ /* 0x000ff00000000800 */
[----:B------:R-:W-:Y:S01]  /*1dc10*/  MUFU.EX2 R15, R15 ;  /* 0x0000000f000f7308 */ /* 0x000fe20000000800 */
[----:B0-----:R-:W-:Y:S01]  /*1dc20*/  FMNMX.FTZ R0, R97, R0, !PT ;  /* 0x0000000061007209 */ /* 0x001fe20007810000 */
[----:B------:R-:W-:-:S04]  /*1dc30*/  FFMA.FTZ R97, R154, R5, -R3 ;  /* 0x000000059a617223 */ /* 0x000fc80000010803 */
[----:B------:R-:W0:Y:S02]  /*1dc40*/  SHFL.BFLY PT, R107, R0, 0x1, 0x1f ;  /* 0x0c201f00006b7f89 */ /* 0x000e2400000e0000 */
[----:B------:R-:W-:Y:S08]  /*1dc50*/  MUFU.EX2 R20, R20 ;  /* 0x0000001400147308 */ /* 0x000ff00000000800 */
[----:B------:R-:W-:Y:S08]  /*1dc60*/  MUFU.EX2 R144, R144 ;  /* 0x0000009000907308 */ /* 0x000ff00000000800 */
[----:B------:R-:W-:Y:S01]  /*1dc70*/  MUFU.EX2 R105, R105 ;  /* 0x0000006900697308 */ /* 0x000fe20000000800 */
[----:B0-----:R-:W-:Y:S01]  /*1dc80*/  FMNMX.FTZ R3, R0, R107, !PT ;  /* 0x0000006b00037209 */ /* 0x001fe20007810000 */
[----:B------:R-:W-:-:S06]  /*1dc90*/  FMUL.FTZ R0, R108, R5 ;  /* 0x000000056c007220 */ /* 0x000fcc0000410000 */
[----:B------:R-:W-:Y:S01]  /*1dca0*/  MUFU.EX2 R146, R146 ;  /* 0x0000009200927308 */ /* 0x000fe20000000800 */
[C---:B------:R-:W-:Y:S01]  /*1dcb0*/  FSETP.NEU.FTZ.AND P1, PT, R3.reuse, -INF , PT ;  /* 0xff8000000300780b */ /* 0x040fe20003f3d000 */
[----:B------:R-:W-:-:S05]  /*1dcc0*/  FMUL.FTZ R107, R3, R5 ;  /* 0x00000005036b7220 */ /* 0x000fca0000410000 */
[----:B------:R-:W-:Y:S01]  /*1dcd0*/  FSEL R107, R107, RZ, P1 ;  /* 0x000000ff6b6b7208 */ /* 0x000fe20000800000 */
[----:B------:R-:W0:Y:S04]  /*1dce0*/  MUFU.EX2 R0, R0 ;  /* 0x0000000000007308 */ /* 0x000e280000000800 */
[-CC-:B------:R-:W-:Y:S01]  /*1dcf0*/  FFMA.FTZ R112, R2, R5.reuse, -R107.reuse ;  /* 0x0000000502707223 */ /* 0x180fe2000001086b */
[----:B------:R-:W-:Y:S01]  /*1dd00*/  FSEL R2, R3, RZ, P1 ;  /* 0x000000ff03027208 */ /* 0x000fe20000800000 */
[-CC-:B------:R-:W-:Y:S01]  /*1dd10*/  FFMA.FTZ R157, R90, R5.reuse, -R107.reuse ;  /* 0x000000055a9d7223 */ /* 0x180fe2000001086b */
[-CC-:B------:R-:W-:Y:S01]  /*1dd20*/  FFMA.FTZ R159, R94, R5.reuse, -R107.reuse ;  /* 0x000000055e9f7223 */ /* 0x180fe2000001086b */
[-CC-:B------:R-:W-:Y:S01]  /*1dd30*/  FFMA.FTZ R108, R158, R5.reuse, -R107.reuse ;  /* 0x000000059e6c7223 */ /* 0x180fe2000001086b */
[-C--:B------:R-:W-:Y:S01]  /*1dd40*/  FFMA.FTZ R153, R98, R5.reuse, -R107 ;  /* 0x0000000562997223 */ /* 0x080fe2000001086b */
[----:B------:R-:W-:Y:S01]  /*1dd50*/  FADD.FTZ R2, -R2, R11 ;  /* 0x0000000b02027221 */ /* 0x000fe20000010100 */
[----:B------:R-:W-:Y:S01]  /*1dd60*/  MUFU.EX2 R112, R112 ;  /* 0x0000007000707308 */ /* 0x000fe20000000800 */
[-CC-:B------:R-:W-:Y:S01]  /*1dd70*/  FFMA.FTZ R98, R210, R5.reuse, -R107.reuse ;  /* 0x00000005d2627223 */ /* 0x180fe2000001086b */
[-CC-:B------:R-:W-:Y:S01]  /*1dd80*/  FFMA.FTZ R151, R110, R5.reuse, -R107.reuse ;  /* 0x000000056e977223 */ /* 0x180fe2000001086b */
[-C--:B------:R-:W-:Y:S01]  /*1dd90*/  FMUL.FTZ R2, R2, R5.reuse ;  /* 0x0000000502027220 */ /* 0x080fe20000410000 */
[-CC-:B------:R-:W-:Y:S01]  /*1dda0*/  FFMA.FTZ R155, R102, R5.reuse, -R107.reuse ;  /* 0x00000005669b7223 */ /* 0x180fe2000001086b */
[----:B------:R-:W-:Y:S01]  /*1ddb0*/  FFMA.FTZ R94, R212, R5, -R107 ;  /* 0x00000005d45e7223 */ /* 0x000fe2000001086b */
[----:B0----5:R-:W-:Y:S01]  /*1ddc0*/  FFMA.FTZ R110, R0, R7, R89 ;  /* 0x00000007006e7223 */ /* 0x021fe20000010059 */
[-CC-:B------:R-:W-:Y:S01]  /*1ddd0*/  FFMA.FTZ R145, R114, R5.reuse, -R107.reuse ;  /* 0x0000000572917223 */ /* 0x180fe2000001086b */
[----:B------:R-:W-:Y:S01]  /*1dde0*/  MUFU.EX2 R157, R157 ;  /* 0x0000009d009d7308 */ /* 0x000fe20000000800 */
[-CC-:B------:R-:W-:Y:S01]  /*1ddf0*/  FFMA.FTZ R149, R106, R5.reuse, -R107.reuse ;  /* 0x000000056a957223 */ /* 0x180fe2000001086b */
[----:B------:R-:W-:Y:S01]  /*1de00*/  FADD.FTZ R11, R95, R110 ;  /* 0x0000006e5f0b7221 */ /* 0x000fe20000010000 */
[-CC-:B------:R-:W-:Y:S01]  /*1de10*/  FFMA.FTZ R90, R224, R5.reuse, -R107.reuse ;  /* 0x00000005e05a7223 */ /* 0x180fe2000001086b */
[-CC-:B------:R-:W-:Y:S01]  /*1de20*/  FFMA.FTZ R102, R226, R5.reuse, -R107.reuse ;  /* 0x00000005e2667223 */ /* 0x180fe2000001086b */
[-C--:B------:R-:W-:Y:S01]  /*1de30*/  FFMA.FTZ R106, R228, R5.reuse, -R107 ;  /* 0x00000005e46a7223 */ /* 0x080fe2000001086b */
        /* <DEDUP_REMOVED lines=13> */
[----:B0-----:R-:W-:-:S04]  /*1df10*/  FFMA.FTZ R7, R2, R6, R157 ;  /* 0x0000000602077223 */ /* 0x001fc8000001009d */
[----:B------:R-:W-:-:S03]  /*1df20*/  FADD.FTZ R6, R112, R7 ;  /* 0x0000000770067221 */ /* 0x000fc60000010000 */
[----:B------:R-:W0:Y:S01]  /*1df30*/  MUFU.EX2 R153, R153 ;  /* 0x0000009900997308 */ /* 0x000e220000000800 */
[----:B-1----:R-:W-:-:S07]  /*1df40*/  FADD.FTZ R7, R159, R6 ;  /* 0x000000069f077221 */ /* 0x002fce0000010000 */
[----:B------:R-:W1:Y:S01]  /*1df50*/  MUFU.EX2 R98, R98 ;  /* 0x0000006200627308 */ /* 0x000e620000000800 */
[----:B--2---:R-:W-:Y:S01]  /*1df60*/  FADD.FTZ R6, R108, R7 ;  /* 0x000000076c067221 */ /* 0x004fe20000010000 */
[----:B------:R-:W-:Y:S01]  /*1df70*/  FADD.FTZ R7, R21, R114 ;  /* 0x0000007215077221 */ /* 0x000fe20000010000 */
[----:B------:R-:W-:-:S03]  /*1df80*/  FFMA.FTZ R114, R123, R5, -R107 ;  /* 0x000000057b727223 */ /* 0x000fc6000001086b */
        /* <DEDUP_REMOVED lines=10> */
[----:B0-----:R-:W-:Y:S01]  /*1e030*/  FADD.FTZ R6, R94, R7 ;  /* 0x000000075e067221 */ /* 0x001fe20000010000 */
[----:B------:R-:W-:Y:S01]  /*1e040*/  FADD.FTZ R7, R13, R116 ;  /* 0x000000740d077221 */ /* 0x000fe20000010000 */
[----:B------:R-:W-:-:S05]  /*1e050*/  FFMA.FTZ R116, R127, R5, -R107 ;  /* 0x000000057f747223 */ /* 0x000fca000001086b */
        /* <DEDUP_REMOVED lines=56> */
.L_x_1839:
        /* <DEDUP_REMOVED lines=34> */
.L_x_1819:
[----:B------:R-:W-:Y:S05]  /*1e600*/  BSYNC B0 ;  /* 0x0000000000007941 */ /* 0x000fea0003800000 */
.L_x_1818:
        /* <DEDUP_REMOVED lines=67> */
.L_x_1841:
[----:B------:R-:W-:Y:S01]  /*1ea40*/  IMAD R13, R160, 0x8, R18 ;  /* 0x00000008a00d7824 */ /* 0x000fe200078e0212 */
[----:B------:R-:W-:-:S04]  /*1ea50*/  SHF.L.U32 R2, R163, 0x1f, RZ ;  /* 0x0000001fa3027819 */ /* 0x000fc800000006ff */
[----:B------:R0:W1:Y:S01]  /*1ea60*/  SYNCS.PHASECHK.TRANS64.TRYWAIT P1, [R13+URZ+0x2a850], R2 ;  /* 0x02a850020d0075a7 */ /* 0x000062000802017f */
[----:B------:R-:W-:Y:S05]  /*1ea70*/  @!P0 BRA `(.L_x_1842) ;  /* 0x0000000000048947 */ /* 0x000fea0003800000 */
[----:B------:R-:W-:Y:S01]  /*1ea80*/  BPT.TRAP 0x1 ;  /* 0x000000040000795c */ /* 0x000fe20000300000 */
.L_x_1842:
        /* <DEDUP_REMOVED lines=9> */
.L_x_1844:
[----:B------:R-:W-:Y:S05]  /*1eb20*/  BSYNC B0 ;  /* 0x0000000000007941 */ /* 0x000fea0003800000 */
.L_x_1843:
[----:B------:R-:W-:Y:S01]  /*1eb30*/  IMAD.MOV.U32 R8, RZ, RZ, R0 ;  /* 0x000000ffff087224 */ /* 0x000fe200078e0000 */
[----:B------:R-:W-:Y:S01]  /*1eb40*/  WARPGROUP.ARRIVE ;  /* 0x00000000000079c5 */ /* 0x000fe20000000000 */
[----:B------:R-:W-:Y:S02]  /*1eb50*/  IMAD.MOV.U32 R9, RZ, RZ, 0x40000040 ;  /* 0x40000040ff097424 */ /* 0x000fe400078e00ff */
[----:B------:R-:W-:Y:S01]  /*1eb60*/  IMAD.MOV.U32 R10, RZ, RZ, RZ ;  /* 0x000000ffff0a7224 */ /* 0x000fe200078e00ff */
        /* <DEDUP_REMOVED lines=31> */
[----:B------:R-:W2:Y:S02]  /*1ed60*/  SHFL.BFLY PT, R0, R7, 0x2, 0x1f ;  /* 0x0c401f0007007f89 */ /* 0x000ea400000e0000 */
[----:B--2---:R-:W-:Y:S01]  /*1ed70*/  FADD.FTZ R0, R0, R7 ;  /* 0x0000000700007221 */ /* 0x004fe20000010000 */
[----:B------:R-:W-:Y:S02]  /*1ed80*/  WARPGROUP.DEPBAR.LE gsb0, 0x0 ;  /* 0x00008000000079c5 */ /* 0x000fe40000010000 */
[----:B------:R-:W-:-:S06]  /*1ed90*/  WARPGROUP.ARRIVE ;  /* 0x00000000000079c5 */ /* 0x000fcc0000000000 */
[----:B------:R-:W-:Y:S01]  /*1eda0*/  HGMMA.64x128x16.F32.BF16 R24, R140, gdesc[UR4].tnspB, R24, gsb0 ;  /* 0x41e000048c187df0 */ /* 0x000fe20008001818 */
[----:B------:R-:W-:Y:S01]  /*1edb0*/  R2UR UR6, R8 ;  /* 0x00000000080672ca */ /* 0x000fe200000e0000 */
[----:B------:R-:W-:Y:S01]  /*1edc0*/  IMAD.MOV.U32 R8, RZ, RZ, RZ ;  /* 0x000000ffff087224 */ /* 0x000fe200078e00ff */
[----:B------:R-:W-:Y:S02]  /*1edd0*/  R2UR UR7, R9 ;  /* 0x00000000090772ca */ /* 0x000fe400000e0000 */
[----:B------:R-:W0:Y:S02]  /*1ede0*/  SHFL.BFLY PT, R9, R6, 0x2, 0x1f ;  /* 0x0c401f0006097f89 */ /* 0x000e2400000e0000 */
[----:B01----:R-:W-:Y:S02]  /*1edf0*/  FADD.FTZ R2, R9, R6 ;  /* 0x0000000609027221 */ /* 0x003fe40000010000 */
        /* <DEDUP_REMOVED lines=23> */
.L_x_1846:
[----:B------:R-:W-:Y:S02]  /*1ef70*/  VIADD R3, R13, 0x2a860 ;  /* 0x0002a8600d037836 */ /* 0x000fe40000000000 */
[-C--:B------:R-:W-:Y:S01]  /*1ef80*/  FMUL.FTZ R21, R36, R8.reuse ;  /* 0x0000000824157220 */ /* 0x080fe20000410000 */
[----:B------:R-:W-:Y:S02]  /*1ef90*/  VIADD R160, R160, 0x1 ;  /* 0x00000001a0a07836 */ /* 0x000fe40000000000 */
[----:B------:R-:W-:Y:S01]  /*1efa0*/  FMUL.FTZ R36, R72, R8 ;  /* 0x0000000848247220 */ /* 0x000fe20000410000 */
[----:B0-----:R-:W-:Y:S01]  /*1efb0*/  FMUL.FTZ R93, R34, R10 ;  /* 0x0000000a225d7220 */ /* 0x001fe20000410000 */
[----:B------:R-:W-:Y:S01]  /*1efc0*/  PRMT R3, R172, 0x654, R3 ;  /* 0x00000654ac037816 */ /* 0x000fe20000000003 */
[-C--:B------:R-:W-:Y:S01]  /*1efd0*/  FMUL.FTZ R88, R32, R8.reuse ;  /* 0x0000000820587220 */ /* 0x080fe20000410000 */
[----:B------:R-:W-:Y:S01]  /*1efe0*/  ISETP.NE.AND P1, PT, R160, 0x2, PT ;  /* 0x00000002a000780c */ /* 0x000fe20003f25270 */
[----:B------:R-:W-:Y:S01]  /*1eff0*/  FMUL.FTZ R90, R37, R8 ;  /* 0x00000008255a7220 */ /* 0x000fe20000410000 */
[----:B------:R1:W-:Y:S01]  /*1f000*/  SYNCS.ARRIVE.TRANS64.RED.A1T0 RZ, [R3+URZ], RZ ;  /* 0x000000ff03ff79a7 */ /* 0x0003e2000810043f */
[-C--:B------:R-:W-:Y:S01]  /*1f010*/  FMUL.FTZ R99, R26, R10.reuse ;  /* 0x0000000a1a637220 */ /* 0x080fe20000410000 */
[----:B------:R-:W-:Y:S01]  /*1f020*/  SEL R2, RZ, 0x1, P1 ;  /* 0x00000001ff027807 */ /* 0x000fe20000800000 */
        /* <DEDUP_REMOVED lines=59> */
[----:B------:R-:W-:Y:S01]  /*1f3e0*/  LOP3.LUT R163, R163, R2, RZ, 0x3c, !PT ;  /* 0x00000002a3a37212 */ /* 0x000fe200078e3cff */
[----:B------:R-:W-:Y:S01]  /*1f3f0*/  VIADD R197, R197, 0x1 ;  /* 0x00000001c5c57836 */ /* 0x000fe20000000000 */
[----:B-1----:R-:W-:-:S07]  /*1f400*/  SEL R160, R160, RZ, P1 ;  /* 0x000000ffa0a07207 */ /* 0x002fce0000800000 */
.L_x_1699:
[----:B------:R-:W1:Y:S08]  /*1f410*/  S2UR UR4, SR_CgaCtaId ;  /* 0x00000000000479c3 */ /* 0x000e700000008800 */
[----:B------:R-:W-:Y:S01]  /*1f420*/  BAR.SYNC.DEFER_BLOCKING 0x5, 0x180 ;  /* 0x0146000000007b1d */ /* 0x000fe20000010000 */
[----:B------:R-:W-:-:S05]  /*1f430*/  MOV R3, 0x400 ;  /* 0x0000040000037802 */ /* 0x000fca0000000f00 */
[----:B------:R-:W-:Y:S01]  /*1f440*/  BSSY B0, `(.L_x_1847) ;  /* 0x00001f3000007945 */ /* 0x000fe20003800000 */
[----:B-1----:R-:W-:-:S05]  /*1f450*/  IMAD.U32 R172, RZ, RZ, UR4 ;  /* 0x00000004ffac7e24 */ /* 0x002fca000f8e00ff */
[----:B------:R-:W-:-:S05]  /*1f460*/  LEA R18, R172, R3, 0x18 ;  /* 0x00000003ac127211 */ /* 0x000fca00078ec0ff */
[----:B0---4-:R0:W1:Y:S01]  /*1f470*/  LDS.128 R28, [R18+0x2a8d0] ;  /* 0x02a8d000121c7984 */ /* 0x0110620000000c00 */
[----:B------:R-:W-:Y:S06]  /*1f480*/  BAR.ARV 0x4, 0x180 ;  /* 0x0106000000007b1d */ /* 0x000fec0000002000 */
[----:B------:R-:W-:Y:S05]  /*1f490*/  @P0 BRA `(.L_x_1848) ;  /* 0x0000001400000947 */ /* 0x000fea0003800000 */
[----:B------:R-:W2:Y:S01]  /*1f4a0*/  S2R R5, SR_SWINHI ;  /* 0x0000000000057919 */ /* 0x000ea20000002f00 */
        /* <DEDUP_REMOVED lines=8> */
[----:B------:R-:W-:Y:S02]  /*1f530*/  MOV R2, R18 ;  /* 0x0000001200027202 */ /* 0x000fe40000000f00 */
[----:B--2---:R-:W-:-:S03]  /*1f540*/  MOV R3, R5 ;  /* 0x0000000500037202 */ /* 0x004fc60000000f00 */
[----:B------:R-:W-:-:S03]  /*1f550*/  IMAD.WIDE R4, R222, 0x2, R2 ;  /* 0x00000002de047825 */ /* 0x000fc600078e0202 */
[C---:B------:R-:W-:Y:S02]  /*1f560*/  LOP3.LUT R15, R4.reuse, 0x380, RZ, 0xc0, !PT ;  /* 0x00000380040f7812 */ /* 0x040fe400078ec0ff */
[C---:B------:R-:W-:Y:S02]  /*1f570*/  IADD3 R107, P0, R4.reuse, 0x4060, RZ ;  /* 0x00004060046b7810 */ /* 0x040fe40007f1e0ff */
[----:B------:R-:W-:Y:S01]  /*1f580*/  SHF.R.U64 R15, R15, 0x3, RZ ;  /* 0x000000030f0f7819 */ /* 0x000fe200000012ff */
[----:B------:R-:W-:Y:S01]  /*1f590*/  BAR.SYNC.DEFER_BLOCKING 0x1, 0x100 ;  /* 0x0044000000007b1d */ /* 0x000fe20000010000 */
[C---:B------:R-:W-:Y:S01]  /*1f5a0*/  IADD3 R71, P6, R4.reuse, 0x20, RZ ;  /* 0x0000002004477810 */ /* 0x040fe20007fde0ff */
[--C-:B------:R-:W-:Y:S01]  /*1f5b0*/  IMAD.X R33, RZ, RZ, R5.reuse, P0 ;  /* 0x000000ffff217224 */ /* 0x100fe200000e0605 */
[C---:B------:R-:W-:Y:S02]  /*1f5c0*/  IADD3 R75, P5, R4.reuse, 0x40, RZ ;  /* 0x00000040044b7810 */ /* 0x040fe40007fbe0ff */
[C---:B------:R-:W-:Y:S01]  /*1f5d0*/  IADD3 R79, P4, R4.reuse, 0x60, RZ ;  /* 0x00000060044f7810 */ /* 0x040fe20007f9e0ff */
[--C-:B------:R-:W-:Y:S01]  /*1f5e0*/  IMAD.X R9, RZ, RZ, R5.reuse, P6 ;  /* 0x000000ffff097224 */ /* 0x100fe200030e0605 */
[C---:B------:R-:W-:Y:S01]  /*1f5f0*/  IADD3 R101, P3, R4.reuse, 0x4000, RZ ;  /* 0x0000400004657810 */ /* 0x040fe20007f7e0ff */
[--C-:B------:R-:W-:Y:S01]  /*1f600*/  IMAD.X R11, RZ, RZ, R5.reuse, P5 ;  /* 0x000000ffff0b7224 */ /* 0x100fe200028e0605 */
[C---:B------:R-:W-:Y:S01]  /*1f610*/  IADD3 R103, P2, R4.reuse, 0x4020, RZ ;  /* 0x0000402004677810 */ /* 0x040fe20007f5e0ff */
[----:B------:R-:W-:Y:S01]  /*1f620*/  IMAD.X R13, RZ, RZ, R5, P4 ;  /* 0x000000ffff0d7224 */ /* 0x000fe200020e0605 */
[----:B------:R-:W-:-:S02]  /*1f630*/  IADD3 R105, P1, R4, 0x4040, RZ ;  /* 0x0000404004697810 */ /* 0x000fc40007f3e0ff */
[----:B------:R-:W-:Y:S01]  /*1f640*/  ISETP.NE.U32.AND P0, PT, RZ, UR4, PT ;  /* 0x00000004ff007c0c */ /* 0x000fe2000bf05070 */
[--C-:B------:R-:W-:Y:S01]  /*1f650*/  IMAD.X R25, RZ, RZ, R5.reuse, P2 ;  /* 0x000000ffff197224 */ /* 0x100fe200010e0605 */
[----:B------:R-:W-:Y:S01]  /*1f660*/  LOP3.LUT R4, R15, R4, RZ, 0x3c, !PT ;  /* 0x000000040f047212 */ /* 0x000fe200078e3cff */
[--C-:B------:R-:W-:Y:S01]  /*1f670*/  IMAD.X R15, RZ, RZ, R5.reuse, P3 ;  /* 0x000000ffff0f7224 */ /* 0x100fe200018e0605 */
[----:B------:R-:W-:Y:S01]  /*1f680*/  ISETP.NE.AND.EX P0, PT, RZ, UR5, PT, P0 ;  /* 0x00000005ff007c0c */ /* 0x000fe2000bf05300 */
[----:B------:R-:W-:Y:S01]  /*1f690*/  ULDC.64 UR4, c[0x0][0xc08] ;  /* 0x0003020000047ab9 */ /* 0x000fe20000000a00 */
[----:B------:R-:W-:Y:S01]  /*1f6a0*/  LOP3.LUT R8, R71, 0x380, RZ, 0xc0, !PT ;  /* 0x0000038047087812 */ /* 0x000fe200078ec0ff */
[----:B------:R-:W-:Y:S01]  /*1f6b0*/  IMAD.X R27, RZ, RZ, R5, P1 ;  /* 0x000000ffff1b7224 */ /* 0x000fe200008e0605 */
[----:B------:R-:W-:Y:S02]  /*1f6c0*/  LOP3.LUT R10, R75, 0x380, RZ, 0xc0, !PT ;  /* 0x000003804b0a7812 */ /* 0x000fe400078ec0ff */
[----:B------:R-:W-:-:S02]  /*1f6d0*/  MOV R96, R4 ;  /* 0x0000000400607202 */ /* 0x000fc40000000f00 */
[----:B------:R-:W-:Y:S02]  /*1f6e0*/  LOP3.LUT R12, R79, 0x380, RZ, 0xc0, !PT ;  /* 0x000003804f0c7812 */ /* 0x000fe400078ec0ff */
[----:B------:R-:W-:Y:S02]  /*1f6f0*/  LOP3.LUT R14, R101, 0x380, RZ, 0xc0, !PT ;  /* 0x00000380650e7812 */ /* 0x000fe400078ec0ff */
[----:B------:R-:W-:Y:S02]  /*1f700*/  F2FP.BF16.F32.PACK_AB R4, R91, R24 ;  /* 0x000000185b04723e */ /* 0x000fe400000010ff */
[----:B------:R-:W-:Y:S02]  /*1f710*/  F2FP.BF16.F32.PACK_AB R5, R32, R99 ;  /* 0x000000632005723e */ /* 0x000fe400000010ff */
[----:B------:R-:W-:Y:S02]  /*1f720*/  LOP3.LUT R24, R103, 0x380, RZ, 0xc0, !PT ;  /* 0x0000038067187812 */ /* 0x000fe400078ec0ff */
[----:B-1----:R-:W-:Y:S01]  /*1f730*/  LOP3.LUT R28, R105, 0x380, RZ, 0xc0, !PT ;  /* 0x00000380691c7812 */ /* 0x002fe200078ec0ff */
[----:B------:R1:W-:Y:S01]  /*1f740*/  STSM.16.M88.4 [R96], R4 ;  /* 0x0000000460007844 */ /* 0x0003e20000000200 */
[----:B------:R-:W-:-:S02]  /*1f750*/  ISETP.NE.U32.AND P2, PT, RZ, UR4, PT ;  /* 0x00000004ff007c0c */ /* 0x000fc4000bf45070 */
[----:B------:R-:W-:Y:S02]  /*1f760*/  LOP3.LUT R32, R107, 0x380, RZ, 0xc0, !PT ;  /* 0x000003806b207812 */ /* 0x000fe400078ec0ff */
[----:B------:R-:W-:Y:S02]  /*1f770*/  SHF.R.U64 R8, R8, 0x3, RZ ;  /* 0x0000000308087819 */ /* 0x000fe400000012ff */
[----:B------:R-:W-:Y:S02]  /*1f780*/  SHF.R.U64 R10, R10, 0x3, RZ ;  /* 0x000000030a0a7819 */ /* 0x000fe400000012ff */
[----:B------:R-:W-:Y:S02]  /*1f790*/  SHF.R.U64 R12, R12, 0x3, RZ ;  /* 0x000000030c0c7819 */ /* 0x000fe400000012ff */
[----:B------:R-:W-:Y:S02]  /*1f7a0*/  SHF.R.U64 R14, R14, 0x3, RZ ;  /* 0x000000030e0e7819 */ /* 0x000fe400000012ff */
[----:B------:R-:W-:-:S02]  /*1f7b0*/  SHF.R.U64 R24, R24, 0x3, RZ ;  /* 0x0000000318187819 */ /* 0x000fc400000012ff */
[----:B------:R-:W-:Y:S02]  /*1f7c0*/  SHF.R.U64 R28, R28, 0x3, RZ ;  /* 0x000000031c1c7819 */ /* 0x000fe400000012ff */
[----:B------:R-:W-:Y:S02]  /*1f7d0*/  ISETP.NE.AND.EX P2, PT, RZ, UR5, PT, P2 ;  /* 0x00000005ff007c0c */ /* 0x000fe4000bf45320 */
[----:B------:R-:W-:Y:S02]  /*1f7e0*/  SHF.R.U64 R32, R32, 0x3, RZ ;  /* 0x0000000320207819 */ /* 0x000fe400000012ff */
[----:B------:R-:W-:Y:S02]  /*1f7f0*/  LOP3.LUT R8, R8, R71, RZ, 0x3c, !PT ;  /* 0x0000004708087212 */ /* 0x000fe400078e3cff */
[----:B------:R-:W-:Y:S02]  /*1f800*/  LOP3.LUT R10, R10, R75, RZ, 0x3c, !PT ;  /* 0x0000004b0a0a7212 */ /* 0x000fe400078e3cff */
[----:B------:R-:W-:-:S02]  /*1f810*/  LOP3.LUT R12, R12, R79, RZ, 0x3c, !PT ;  /* 0x0000004f0c0c7212 */ /* 0x000fc400078e3cff */
[----:B------:R-:W-:Y:S02]  /*1f820*/  LOP3.LUT R14, R14, R101, RZ, 0x3c, !PT ;  /* 0x000000650e0e7212 */ /* 0x000fe400078e3cff */
[----:B------:R-:W-:Y:S02]  /*1f830*/  LOP3.LUT R24, R24, R103, RZ, 0x3c, !PT ;  /* 0x0000006718187212 */ /* 0x000fe400078e3cff */
[----:B------:R-:W-:Y:S02]  /*1f840*/  LOP3.LUT R26, R28, R105, RZ, 0x3c, !PT ;  /* 0x000000691c1a7212 */ /* 0x000fe400078e3cff */
[----:B------:R-:W-:Y:S02]  /*1f850*/  LOP3.LUT R32, R32, R107, RZ, 0x3c, !PT ;  /* 0x0000006b20207212 */ /* 0x000fe400078e3cff */
[----:B------:R-:W-:Y:S02]  /*1f860*/  MOV R79, R8 ;  /* 0x00000008004f7202 */ /* 0x000fe40000000f00 */
[----:B------:R-:W-:-:S02]  /*1f870*/  MOV R78, R10 ;  /* 0x0000000a004e7202 */ /* 0x000fc40000000f00 */
[----:B-1----:R-:W-:Y:S02]  /*1f880*/  F2FP.BF16.F32.PACK_AB R4, R89, R88 ;  /* 0x000000585904723e */ /* 0x002fe400000010ff */
[----:B------:R-:W-:Y:S02]  /*1f890*/  F2FP.BF16.F32.PACK_AB R5, R94, R93 ;  /* 0x0000005d5e05723e */ /* 0x000fe400000010ff */
[----:B------:R-:W-:Y:S02]  /*1f8a0*/  F2FP.BF16.F32.PACK_AB R6, R90, R21 ;  /* 0x000000155a06723e */ /* 0x000fe400000010ff */
[----:B------:R-:W-:Y:S01]  /*1f8b0*/  F2FP.BF16.F32.PACK_AB R7, R95, R92 ;  /* 0x0000005c5f07723e */ /* 0x000fe200000010ff */
[----:B------:R-:W-:Y:S01]  /*1f8c0*/  ULDC UR4, c[0x0][0xa88] ;  /* 0x0002a20000047ab9 */ /* 0x000fe20000000800 */
[----:B------:R-:W-:Y:S01]  /*1f8d0*/  MOV R75, R12 ;  /* 0x0000000c004b7202 */ /* 0x000fe20000000f00 */
[----:B------:R-:W1:Y:S01]  /*1f8e0*/  LDC R21, c[0x0][0xbe8] ;  /* 0x0002fa00ff157b82 */ /* 0x000e620000000800 */
[----:B------:R-:W-:Y:S01]  /*1f8f0*/  MOV R74, R14 ;  /* 0x0000000e004a7202 */ /* 0x000fe20000000f00 */
[----:B------:R-:W-:Y:S01]  /*1f900*/  STSM.16.M88.4 [R79], R4 ;  /* 0x000000044f007844 */ /* 0x000fe20000000200 */
[----:B------:R-:W-:-:S02]  /*1f910*/  F2FP.BF16.F32.PACK_AB R8, R41, R40 ;  /* 0x000000282908723e */ /* 0x000fc400000010ff */
[----:B------:R-:W-:Y:S02]  /*1f920*/  F2FP.BF16.F32.PACK_AB R9, R43, R72 ;  /* 0x000000482b09723e */ /* 0x000fe400000010ff */
[----:B------:R-:W-:Y:S01]  /*1f930*/  F2FP.BF16.F32.PACK_AB R10, R45, R44 ;  /* 0x0000002c2d0a723e */ /* 0x000fe200000010ff */
[----:B------:R-:W2:Y:S01]  /*1f940*/  LDC.64 R40, c[0x0][0xc00] ;  /* 0x00030000ff287b82 */ /* 0x000ea20000000a00 */
[----:B------:R-:W-:Y:S02]  /*1f950*/  F2FP.BF16.F32.PACK_AB R11, R47, R34 ;  /* 0x000000222f0b723e */ /* 0x000fe400000010ff */
[----:B------:R-:W-:Y:S02]  /*1f960*/  MOV R71, R24 ;  /* 0x0000001800477202 */ /* 0x000fe40000000f00 */
[----:B------:R-:W-:Y:S01]  /*1f970*/  MOV R70, R26 ;  /* 0x0000001a00467202 */ /* 0x000fe20000000f00 */
[----:B------:R3:W-:Y:S01]  /*1f980*/  STSM.16.M88.4 [R78], R8 ;  /* 0x000000084e007844 */ /* 0x0007e20000000200 */
[----:B------:R-:W-:Y:S01]  /*1f990*/  F2FP.BF16.F32.PACK_AB R12, R49, R48 ;  /* 0x00000030310c723e */ /* 0x000fe200000010ff */
[----:B------:R-:W-:Y:S01]  /*1f9a0*/  IMAD.MOV.U32 R48, RZ, RZ, RZ ;  /* 0x000000ffff307224 */ /* 0x000fe200078e00ff */
[----:B------:R-:W-:-:S02]  /*1f9b0*/  F2FP.BF16.F32.PACK_AB R13, R51, R50 ;  /* 0x00000032330d723e */ /* 0x000fc400000010ff */
[----:B------:R-:W-:Y:S02]  /*1f9c0*/  F2FP.BF16.F32.PACK_AB R14, R53, R52 ;  /* 0x00000034350e723e */ /* 0x000fe400000010ff */
[----:B------:R-:W-:Y:S02]  /*1f9d0*/  F2FP.BF16.F32.PACK_AB R15, R55, R54 ;  /* 0x00000036370f723e */ /* 0x000fe400000010ff */
[----:B------:R-:W-:Y:S02]  /*1f9e0*/  MOV R28, R32 ;  /* 0x00000020001c7202 */ /* 0x000fe40000000f00 */
[----:B------:R-:W-:Y:S01]  /*1f9f0*/  F2FP.BF16.F32.PACK_AB R24, R57, R56 ;  /* 0x000000383918723e */ /* 0x000fe200000010ff */
[----:B------:R-:W-:Y:S01]  /*1fa00*/  STSM.16.M88.4 [R75], R12 ;  /* 0x0000000c4b007844 */ /* 0x000fe20000000200 */
[----:B------:R-:W-:Y:S02]  /*1fa10*/  F2FP.BF16.F32.PACK_AB R25, R59, R58 ;  /* 0x0000003a3b19723e */ /* 0x000fe400000010ff */
[----:B------:R-:W-:Y:S01]  /*1fa20*/  F2FP.BF16.F32.PACK_AB R26, R61, R60 ;  /* 0x0000003c3d1a723e */ /* 0x000fe200000010ff */
[----:B---3--:R-:W3:Y:S01]  /*1fa30*/  @P2 LDC.64 R8, c[0x0][0xc08] ;  /* 0x00030200ff082b82 */ /* 0x008ee20000000a00 */
[----:B------:R-:W-:Y:S01]  /*1fa40*/  F2FP.BF16.F32.PACK_AB R27, R63, R62 ;  /* 0x0000003e3f1b723e */ /* 0x000fe200000010ff */
[----:B--2---:R-:W-:Y:S01]  /*1fa50*/  IMAD.WIDE R40, R196, 0x4, R40 ;  /* 0x00000004c4287825 */ /* 0x004fe200078e0228 */
[----:B------:R-:W-:-:S02]  /*1fa60*/  F2FP.BF16.F32.PACK_AB R32, R65, R64 ;  /* 0x000000404120723e */ /* 0x000fc400000010ff */
[----:B------:R-:W-:Y:S01]  /*1fa70*/  F2FP.BF16.F32.PACK_AB R33, R67, R66 ;  /* 0x000000424321723e */ /* 0x000fe200000010ff */
[----:B------:R-:W-:Y:S01]  /*1fa80*/  STSM.16.M88.4 [R74], R24 ;  /* 0x000000184a007844 */ /* 0x000fe20000000200 */
[----:B------:R-:W-:Y:S02]  /*1fa90*/  F2FP.BF16.F32.PACK_AB R34, R69, R68 ;  /* 0x000000444522723e */ /* 0x000fe400000010ff */
[----:B------:R-:W-:Y:S02]  /*1faa0*/  F2FP.BF16.F32.PACK_AB R4, R81, R80 ;  /* 0x000000505104723e */ /* 0x000fe400000010ff */
[----:B------:R-:W-:Y:S01]  /*1fab0*/  F2FP.BF16.F32.PACK_AB R5, R83, R82 ;  /* 0x000000525305723e */ /* 0x000fe200000010ff */
[----:B------:R-:W-:Y:S01]  /*1fac0*/  STSM.16.M88.4 [R71], R32 ;  /* 0x0000002047007844 */ /* 0x000fe20000000200 */
[----:B------:R-:W-:Y:S02]  /*1fad0*/  F2FP.BF16.F32.PACK_AB R6, R85, R84 ;  /* 0x000000545506723e */ /* 0x000fe400000010ff */
[----:B------:R-:W-:Y:S01]  /*1fae0*/  F2FP.BF16.F32.PACK_AB R7, R87, R86 ;  /* 0x000000565707723e */ /* 0x000fe200000010ff */
[----:B------:R-:W-:Y:S04]  /*1faf0*/  STSM.16.M88.4 [R70], R36 ;  /* 0x0000002446007844 */ /* 0x000fe80000000200 */
[----:B------:R2:W-:Y:S01]  /*1fb00*/  STSM.16.M88.4 [R28], R4 ;  /* 0x000000041c007844 */ /* 0x0005e20000000200 */
[----:B------:R-:W-:Y:S01]  /*1fb10*/  BAR.SYNC.DEFER_BLOCKING 0x1, 0x100 ;  /* 0x0044000000007b1d */ /* 0x000fe20000010000 */
[----:B--2---:R-:W-:-:S02]  /*1fb20*/  IMAD.U32 R6, RZ, RZ, UR4 ;  /* 0x00000004ff067e24 */ /* 0x004fc4000f8e00ff */
[----:B---3--:R-:W-:-:S03]  /*1fb30*/  @P2 IMAD.WIDE R4, R196, 0x4, R8 ;  /* 0x00000004c4042825 */ /* 0x008fc600078e0208 */
[----:B------:R2:W5:Y:S01]  /*1fb40*/  @P0 LDG.E R48, desc[UR60][R40.64] ;  /* 0x0000003c28300981 */ /* 0x000562000c1e1900 */
[----:B-1----:R-:W-:-:S03]  /*1fb50*/  ISETP.NE.AND P1, PT, R21, 0x1, PT ;  /* 0x000000011500780c */ /* 0x002fc60003f25270 */
[----:B------:R2:W5:Y:S10]  /*1fb60*/  @P2 LDG.E R6, desc[UR60][R4.64] ;  /* 0x0000003c04062981 */ /* 0x000574000c1e1900 */
[----:B------:R-:W1:Y:S08]  /*1fb70*/  @P1 LDC R10, c[0x0][0xbec] ;  /* 0x0002fb00ff0a1b82 */ /* 0x000e700000000800 */
[----:B------:R-:W3:Y:S01]  /*1fb80*/  @P1 LDC R13, c[0x0][0xbf0] ;  /* 0x0002fc00ff0d1b82 */ /* 0x000ee20000000800 */
[----:B--2---:R-:W-:Y:S05]  /*1fb90*/  @P2 BRA `(.L_x_1849) ;  /* 0x0000000000102947 */ /* 0x004fea0003800000 */
[----:B------:R-:W-:Y:S05]  /*1fba0*/  @!P0 BRA `(.L_x_1849) ;  /* 0x00000000000c8947 */ /* 0x000fea0003800000 */
[----:B------:R-:W2:Y:S04]  /*1fbb0*/  LDG.E R5, desc[UR60][R40.64] ;  /* 0x0000003c28057981 */ /* 0x000ea8000c1e1900 */
[----:B-----5:R-:W2:Y:S02]  /*1fbc0*/  LDG.E R6, desc[UR60][R40.64+0x4] ;  /* 0x0000043c28067981 */ /* 0x020ea4000c1e1900 */
[----:B--2---:R-:W-:-:S07]  /*1fbd0*/  IMAD.IADD R6, R6, 0x1, -R5 ;  /* 0x0000000106067824 */ /* 0x004fce00078e0a05 */
.L_x_1849:
[----:B------:R-:W-:Y:S01]  /*1fbe0*/  SHF.R.S32.HI R54, RZ, 0x1f, R195 ;  /* 0x0000001fff367819 */ /* 0x000fe200000114c3 */
[----:B------:R-:W-:Y:S01]  /*1fbf0*/  IMAD.IADD R15, R191, 0x1, R187 ;  /* 0x00000001bf0f7824 */ /* 0x000fe200078e02bb */
[----:B------:R-:W-:Y:S01]  /*1fc00*/  ULDC.64 UR4, c[0x0][0xb90] ;  /* 0x0002e40000047ab9 */ /* 0x000fe20000000a00 */
[----:B-----5:R-:W-:Y:S01]  /*1fc10*/  SHF.R.S32.HI R49, RZ, 0x1f, R48 ;  /* 0x0000001fff317819 */ /* 0x020fe20000011430 */
[----:B------:R-:W-:Y:S01]  /*1fc20*/  IMAD R9, R199, 0x40, R192 ;  /* 0x00000040c7097824 */ /* 0x000fe200078e02c0 */
[----:B------:R-:W-:Y:S01]  /*1fc30*/  SEL R55, R196, RZ, !P0 ;  /* 0x000000ffc4377207 */ /* 0x000fe20004000000 */
[----:B------:R-:W-:Y:S02]  /*1fc40*/  IMAD R4, R54, UR4, RZ ;  /* 0x0000000436047c24 */ /* 0x000fe4000f8e02ff */
[----:B-1----:R-:W-:Y:S01]  /*1fc50*/  @P1 IMAD.HI.U32 R8, R15, R10, RZ ;  /* 0x0000000a0f081227 */ /* 0x002fe200078e00ff */
[----:B------:R-:W-:-:S03]  /*1fc60*/  SHF.R.S32.HI R10, RZ, 0x1f, R196 ;  /* 0x0000001fff0a7819 */ /* 0x000fc600000114c4 */
[----:B------:R-:W-:Y:S01]  /*1fc70*/  IMAD.MOV.U32 R7, RZ, RZ, R15 ;  /* 0x000000ffff077224 */ /* 0x000fe200078e000f */
[----:B---3--:R-:W-:Y:S01]  /*1fc80*/  @P1 SHF.R.U32.HI R7, RZ, R13, R8 ;  /* 0x0000000dff071219 */ /* 0x008fe20000011608 */
[C---:B------:R-:W-:Y:S01]  /*1fc90*/  IMAD R11, R195.reuse, UR5, R4 ;  /* 0x00000005c30b7c24 */ /* 0x040fe2000f8e0204 */
[----:B------:R-:W-:Y:S01]  /*1fca0*/  SEL R28, R10, RZ, !P0 ;  /* 0x000000ff0a1c7207 */ /* 0x000fe20004000000 */
[----:B------:R-:W-:Y:S01]  /*1fcb0*/  IMAD.WIDE.U32 R4, R195, UR4, R48 ;  /* 0x00000004c3047c25 */ /* 0x000fe2000f8e0030 */
[----:B------:R-:W-:-:S03]  /*1fcc0*/  ULDC.64 UR4, c[0x0][0xb98] ;  /* 0x0002e60000047ab9 */ /* 0x000fc60000000a00 */
[----:B------:R-:W-:Y:S01]  /*1fcd0*/  IMAD.IADD R5, R5, 0x1, R11 ;  /* 0x0000000105057824 */ /* 0x000fe200078e020b */
[--C-:B------:R-:W-:Y:S01]  /*1fce0*/  SHF.R.S32.HI R11, RZ, 0x1f, R7.reuse ;  /* 0x0000001fff0b7819 */ /* 0x100fe20000011407 */
[----:B------:R-:W-:Y:S02]  /*1fcf0*/  IMAD.MOV R10, RZ, RZ, -R7 ;  /* 0x000000ffff0a7224 */ /* 0x000fe400078e0a07 */
[----:B------:R-:W-:-:S04]  /*1fd00*/  IMAD.WIDE.U32 R4, R55, UR4, R4 ;  /* 0x0000000437047c25 */ /* 0x000fc8000f8e0004 */
[----:B------:R-:W-:Y:S01]  /*1fd10*/  IMAD.WIDE R2, R9, 0x2, R2 ;  /* 0x0000000209027825 */ /* 0x000fe200078e0202 */
[----:B------:R-:W-:-:S03]  /*1fd20*/  IADD3 R4, P2, R7, R4, RZ ;  /* 0x0000000407047210 */ /* 0x000fc60007f5e0ff */
[----:B------:R-:W-:Y:S01]  /*1fd30*/  IMAD R8, R28, UR4, RZ ;  /* 0x000000041c087c24 */ /* 0x000fe2000f8e02ff */
[C---:B------:R-:W-:Y:S01]  /*1fd40*/  IADD3 R13, P3, R2.reuse, 0x2000, RZ ;  /* 0x00002000020d7810 */ /* 0x040fe20007f7e0ff */
[----:B------:R-:W-:Y:S01]  /*1fd50*/  IMAD R9, R21, R10, R15 ;  /* 0x0000000a15097224 */ /* 0x000fe200078e020f */
[----:B------:R-:W-:Y:S01]  /*1fd60*/  IADD3 R15, P0, R2, 0x1000, RZ ;  /* 0x00001000020f7810 */ /* 0x000fe20007f1e0ff */
[----:B------:R-:W-:Y:S01]  /*1fd70*/  IMAD R8, R55, UR5, R8 ;  /* 0x0000000537087c24 */ /* 0x000fe2000f8e0208 */
[----:B------:R-:W-:Y:S01]  /*1fd80*/  ULDC.64 UR4, c[0x0][0xb88] ;  /* 0x0002e20000047ab9 */ /* 0x000fe20000000a00 */
[----:B------:R-:W-:Y:S01]  /*1fd90*/  IMAD.IADD R14, R221, 0x1, R187 ;  /* 0x00000001dd0e7824 */ /* 0x000fe200078e02bb */
[----:B------:R-:W-:Y:S01]  /*1fda0*/  SHF.R.S32.HI R7, RZ, 0x1f, R9 ;  /* 0x0000001fff077819 */ /* 0x000fe20000011409 */
[----:B------:R-:W-:Y:S01]  /*1fdb0*/  IMAD R57, R6, R21, RZ ;  /* 0x0000001506397224 */ /* 0x000fe200078e02ff */
[----:B------:R-:W-:Y:S02]  /*1fdc0*/  IADD3.X R5, R11, R5, R8, P2, !PT ;  /* 0x000000050b057210 */ /* 0x000fe400017fe408 */
[----:B------:R-:W-:Y:S01]  /*1fdd0*/  IADD3 R25, P2, R2, 0x3000, RZ ;  /* 0x0000300002197810 */ /* 0x000fe20007f5e0ff */
[----:B------:R-:W-:Y:S01]  /*1fde0*/  IMAD R10, R7, UR4, RZ ;  /* 0x00000004070a7c24 */ /* 0x000fe2000f8e02ff */
[----:B------:R-:W-:Y:S01]  /*1fdf0*/  LOP3.LUT R12, R13, 0x380, RZ, 0xc0, !PT ;  /* 0x000003800d0c7812 */ /* 0x000fe200078ec0ff */
[----:B------:R-:W-:Y:S01]  /*1fe00*/  IMAD.WIDE.U32 R4, R9, UR4, R4 ;  /* 0x0000000409047c25 */ /* 0x000fe2000f8e0004 */
[----:B------:R-:W-:-:S02]  /*1fe10*/  LOP3.LUT R24, R25, 0x380, RZ, 0xc0, !PT ;  /* 0x0000038019187812 */ /* 0x000fc400078ec0ff */
[----:B------:R-:W-:Y:S01]  /*1fe20*/  SHF.R.U64 R12, R12, 0x3, RZ ;  /* 0x000000030c0c7819 */ /* 0x000fe200000012ff */
[----:B------:R-:W-:Y:S01]  /*1fe30*/  IMAD R7, R9, UR5, R10 ;  /* 0x0000000509077c24 */ /* 0x000fe2000f8e020a */
[----:B------:R-:W-:Y:S01]  /*1fe40*/  ULDC.64 UR4, c[0x0][0xb50] ;  /* 0x0002d40000047ab9 */ /* 0x000fe20000000a00 */
[----:B------:R-:W-:Y:S01]  /*1fe50*/  SHF.R.U64 R24, R24, 0x3, RZ ;  /* 0x0000000318187819 */ /* 0x000fe200000012ff */
[----:B------:R-:W-:Y:S01]  /*1fe60*/  IMAD.X R9, RZ, RZ, R3, P0 ;  /* 0x000000ffff097224 */ /* 0x000fe200000e0603 */
[----:B------:R-:W-:Y:S01]  /*1fe70*/  LEA R10, P4, R4, UR4, 0x2 ;  /* 0x00000004040a7c11 */ /* 0x000fe2000f8810ff */
[----:B------:R-:W-:Y:S01]  /*1fe80*/  IMAD.IADD R5, R5, 0x1, R7 ;  /* 0x0000000105057824 */ /* 0x000fe200078e0207 */
[----:B------:R-:W-:Y:S02]  /*1fe90*/  LOP3.LUT P0, RZ, R208, 0x3, RZ, 0xc0, !PT ;  /* 0x00000003d0ff7812 */ /* 0x000fe4000780c0ff */
[----:B------:R-:W-:Y:S01]  /*1fea0*/  LOP3.LUT R24, R24, R25, RZ, 0x3c, !PT ;  /* 0x0000001918187212 */ /* 0x000fe200078e3cff */
[----:B------:R-:W-:Y:S01]  /*1feb0*/  SHFL.IDX PT, R50, R10, RZ, 0x1c1f ;  /* 0x001c1fff0a327589 */ /* 0x000fe200000e0000 */
[----:B------:R-:W-:Y:S01]  /*1fec0*/  LEA.HI.X R11, R4, UR5, R5, 0x2, P4 ;  /* 0x00000005040b7c11 */ /* 0x000fe2000a0f1405 */
[--C-:B------:R-:W-:Y:S01]  /*1fed0*/  IMAD.X R25, RZ, RZ, R3.reuse, P2 ;  /* 0x000000ffff197224 */ /* 0x100fe200010e0603 */
[C---:B------:R-:W-:Y:S01]  /*1fee0*/  ISETP.GE.OR P2, PT, R14.reuse, R57, P0 ;  /* 0x000000390e00720c */ /* 0x040fe20000746670 */
[----:B------:R-:W-:Y:S01]  /*1fef0*/  SHFL.IDX PT, R52, R10, 0x1, 0x1c1f ;  /* 0x003c1f000a347f89 */ /* 0x000fe200000e0000 */
[----:B------:R-:W-:Y:S01]  /*1ff00*/  VIADD R4, R14, 0x8 ;  /* 0x000000080e047836 */ /* 0x000fe20000000000 */
[----:B------:R-:W-:Y:S01]  /*1ff10*/  LOP3.LUT R12, R12, R13, RZ, 0x3c, !PT ;  /* 0x0000000d0c0c7212 */ /* 0x000fe200078e3cff */
[--C-:B------:R-:W-:Y:S01]  /*1ff20*/  IMAD.X R13, RZ, RZ, R3.reuse, P3 ;  /* 0x000000ffff0d7224 */ /* 0x100fe200018e0603 */
[----:B------:R-:W1:Y:S01]  /*1ff30*/  SHFL.IDX PT, R51, R11, RZ, 0x1c1f ;  /* 0x001c1fff0b337589 */ /* 0x000e6200000e0000 */
[----:B------:R-:W-:Y:S01]  /*1ff40*/  IADD3 R5, P3, R2, 0x7000, RZ ;  /* 0x0000700002057810 */ /* 0x000fe20007f7e0ff */
[----:B------:R-:W-:Y:S01]  /*1ff50*/  ULDC.64 UR4, c[0x0][0xaa0] ;  /* 0x0002a80000047ab9 */ /* 0x000fe20000000a00 */
[----:B------:R-:W-:Y:S01]  /*1ff60*/  ISETP.GE.OR P0, PT, R4, R57, P0 ;  /* 0x000000390400720c */ /* 0x000fe20000706670 */
[----:B------:R-:W2:Y:S01]  /*1ff70*/  SHFL.IDX PT, R53, R11, 0x1, 0x1c1f ;  /* 0x003c1f000b357f89 */ /* 0x000ea200000e0000 */
[C---:B------:R-:W-:Y:S01]  /*1ff80*/  IADD3 R33, P6, R2.reuse, 0x4000, RZ ;  /* 0x0000400002217810 */ /* 0x040fe20007fde0ff */
[----:B------:R-:W-:Y:S01]  /*1ff90*/  IMAD.X R45, RZ, RZ, R3, P3 ;  /* 0x000000ffff2d7224 */ /* 0x000fe200018e0603 */
[----:B------:R-:W-:-:S02]  /*1ffa0*/  IADD3 R37, P5, R2, 0x5000, RZ ;  /* 0x0000500002257810 */ /* 0x000fc40007fbe0ff */
[C---:B------:R-:W-:Y:S02]  /*1ffb0*/  IADD3 R41, P4, R2.reuse, 0x6000, RZ ;  /* 0x0000600002297810 */ /* 0x040fe40007f9e0ff */
[----:B------:R-:W-:Y:S02]  /*1ffc0*/  LOP3.LUT R7, R2, 0x380, RZ, 0xc0, !PT ;  /* 0x0000038002077812 */ /* 0x000fe400078ec0ff */
[----:B------:R-:W-:Y:S02]  /*1ffd0*/  LOP3.LUT R4, R5, 0x380, RZ, 0xc0, !PT ;  /* 0x0000038005047812 */ /* 0x000fe400078ec0ff */
[----:B------:R-:W-:Y:S02]  /*1ffe0*/  LOP3.LUT R32, R33, 0x380, RZ, 0xc0, !PT ;  /* 0x0000038021207812 */ /* 0x000fe400078ec0ff */
[----:B------:R-:W-:Y:S02]  /*1fff0*/  LOP3.LUT R36, R37, 0x380, RZ, 0xc0, !PT ;  /* 0x0000038025247812 */ /* 0x000fe400078ec0ff */
[----:B------:R-:W-:-:S02]  /*20000*/  LOP3.LUT R40, R41, 0x380, RZ, 0xc0, !PT ;  /* 0x0000038029287812 */ /* 0x000fc400078ec0ff */
[----:B------:R-:W-:Y:S02]  /*20010*/  SHF.R.U64 R7, R7, 0x3, RZ ;  /* 0x0000000307077819 */ /* 0x000fe400000012ff */
[----:B------:R-:W-:Y:S01]  /*20020*/  SHF.R.U64 R4, R4, 0x3, RZ ;  /* 0x0000000304047819 */ /* 0x000fe200000012ff */
[----:B-1----:R1:W-:Y:S01]  /*20030*/  @!P2 ST.E desc[UR60][R50.64], R0 ;  /* 0x000000003200a985 */ /* 0x0023e2000c10193c */
[----:B------:R-:W-:Y:S02]  /*20040*/  SHF.R.U64 R32, R32, 0x3, RZ ;  /* 0x0000000320207819 */ /* 0x000fe400000012ff */
[----:B------:R-:W-:Y:S01]  /*20050*/  SHF.R.U64 R36, R36, 0x3, RZ ;  /* 0x0000000324247819 */ /* 0x000fe200000012ff */
[----:B--2---:R2:W-:Y:S01]  /*20060*/  @!P0 ST.E desc[UR60][R52.64], R20 ;  /* 0x0000001434008985 */ /* 0x0045e2000c10193c */
[----:B------:R-:W-:Y:S02]  /*20070*/  SHF.R.U64 R40, R40, 0x3, RZ ;  /* 0x0000000328287819 */ /* 0x000fe400000012ff */
[----:B------:R-:W-:Y:S01]  /*20080*/  LOP3.LUT R2, R7, R2, RZ, 0x3c, !PT ;  /* 0x0000000207027212 */ /* 0x000fe200078e3cff */
[----:B------:R-:W-:Y:S01]  /*20090*/  IMAD R49, R49, UR4, RZ ;  /* 0x0000000431317c24 */ /* 0x000fe2000f8e02ff */
[----:B------:R-:W-:Y:S01]  /*200a0*/  LOP3.LUT R32, R32, R33, RZ, 0x3c, !PT ;  /* 0x0000002120207212 */ /* 0x000fe200078e3cff */
[--C-:B------:R-:W-:Y:S01]  /*200b0*/  IMAD.X R33, RZ, RZ, R3.reuse, P6 ;  /* 0x000000ffff217224 */ /* 0x100fe200030e0603 */
[----:B------:R-:W-:Y:S01]  /*200c0*/  LOP3.LUT R36, R36, R37, RZ, 0x3c, !PT ;  /* 0x0000002524247212 */ /* 0x000fe200078e3cff */
[----:B-1----:R-:W1:Y:S01]  /*200d0*/  @P1 LDC R51, c[0x0][0xbec] ;  /* 0x0002fb00ff331b82 */ /* 0x002e620000000800 */
[----:B------:R-:W-:Y:S01]  /*200e0*/  LOP3.LUT R40, R40, R41, RZ, 0x3c, !PT ;  /* 0x0000002928287212 */ /* 0x000fe200078e3cff */
[--C-:B------:R-:W-:Y:S01]  /*200f0*/  IMAD.X R37, RZ, RZ, R3.reuse, P5 ;  /* 0x000000ffff257224 */ /* 0x100fe200028e0603 */
[----:B------:R-:W-:Y:S01]  /*20100*/  LOP3.LUT R44, R4, R5, RZ, 0x3c, !PT ;  /* 0x00000005042c7212 */ /* 0x000fe200078e3cff */
[----:B------:R-:W-:Y:S01]  /*20110*/  IMAD.X R41, RZ, RZ, R3, P4 ;  /* 0x000000ffff297224 */ /* 0x000fe200020e0603 */
[----:B------:R3:W5:Y:S01]  /*20120*/  LD.E.128 R4, desc[UR60][R2.64] ;  /* 0x0000003c02047980 */ /* 0x000762000c101d00 */
[----:B------:R-:W-:-:S02]  /*20130*/  LOP3.LUT R8, R15, 0x380, RZ, 0xc0, !PT ;  /* 0x000003800f087812 */ /* 0x000fc400078ec0ff */
[----:B--2---:R-:W2:Y:S01]  /*20140*/  @P1 LDC R53, c[0x0][0xbf0] ;  /* 0x0002fc00ff351b82 */ /* 0x004ea20000000800 */
[----:B------:R-:W-:Y:S01]  /*20150*/  IMAD R49, R48, UR5, R49 ;  /* 0x0000000530317c24 */ /* 0x000fe2000f8e0231 */
[----:B------:R-:W-:Y:S01]  /*20160*/  SHF.R.U64 R8, R8, 0x3, RZ ;  /* 0x0000000308087819 */ /* 0x000fe200000012ff */
[----:B------:R-:W-:Y:S01]  /*20170*/  IMAD R0, R194, 0x20, R199 ;  /* 0x00000020c2007824 */ /* 0x000fe200078e02c7 */
[----:B------:R-:W5:Y:S02]  /*20180*/  LD.E.128 R24, desc[UR60][R24.64] ;  /* 0x0000003c18187980 */ /* 0x000f64000c101d00 */
[----:B------:R-:W-:Y:S01]  /*20190*/  LOP3.LUT R8, R8, R15, RZ, 0x3c, !PT ;  /* 0x0000000f08087212 */ /* 0x000fe200078e3cff */
[----:B---3--:R-:W-:Y:S01]  /*201a0*/  IMAD.WIDE.U32 R2, R48, UR4, RZ ;  /* 0x0000000430027c25 */ /* 0x008fe2000f8e00ff */
[----:B------:R-:W-:Y:S01]  /*201b0*/  ULDC.64 UR4, c[0x0][0xae8] ;  /* 0x0002ba0000047ab9 */ /* 0x000fe20000000a00 */
[----:B------:R-:W5:Y:S02]  /*201c0*/  LD.E.128 R12, desc[UR60][R12.64] ;  /* 0x0000003c0c0c7980 */ /* 0x000f64000c101d00 */
[----:B------:R-:W-:-:S02]  /*201d0*/  IMAD.IADD R3, R3, 0x1, R49 ;  /* 0x0000000103037824 */ /* 0x000fc400078e0231 */
[----:B------:R-:W-:Y:S01]  /*201e0*/  IMAD R20, R54, UR4, RZ ;  /* 0x0000000436147c24 */ /* 0x000fe2000f8e02ff */
[----:B------:R-:W5:Y:S01]  /*201f0*/  LD.E.128 R8, desc[UR60][R8.64] ;  /* 0x0000003c08087980 */ /* 0x000f62000c101d00 */
[----:B------:R-:W-:Y:S02]  /*20200*/  IMAD.IADD R48, R187, 0x1, R0 ;  /* 0x00000001bb307824 */ /* 0x000fe400078e0200 */
[C---:B------:R-:W-:Y:S01]  /*20210*/  IMAD R49, R195.reuse, UR5, R20 ;  /* 0x00000005c3317c24 */ /* 0x040fe2000f8e0214 */
[----:B------:R-:W5:Y:S01]  /*20220*/  LD.E.128 R32, desc[UR60][R32.64] ;  /* 0x0000003c20207980 */ /* 0x000f62000c101d00 */
[----:B------:R-:W-:Y:S01]  /*20230*/  IMAD.WIDE.U32 R2, R195, UR4, R2 ;  /* 0x00000004c3027c25 */ /* 0x000fe2000f8e0002 */
[----:B------:R-:W-:Y:S02]  /*20240*/  ULDC.64 UR4, c[0x0][0xaf0] ;  /* 0x0002bc0000047ab9 */ /* 0x000fe40000000a00 */
[----:B------:R-:W5:Y:S01]  /*20250*/  LD.E.128 R36, desc[UR60][R36.64] ;  /* 0x0000003c24247980 */ /* 0x000f62000c101d00 */
[----:B-1----:R-:W-:-:S03]  /*20260*/  @P1 IMAD.HI.U32 R0, R48, R51, RZ ;  /* 0x0000003330001227 */ /* 0x002fc600078e00ff */
[----:B------:R-:W5:Y:S01]  /*20270*/  LD.E.128 R40, desc[UR60][R40.64] ;  /* 0x0000003c28287980 */ /* 0x000f62000c101d00 */
[----:B------:R-:W-:Y:S02]  /*20280*/  IMAD.IADD R3, R3, 0x1, R49 ;  /* 0x0000000103037824 */ /* 0x000fe400078e0231 */
[----:B------:R-:W-:Y:S01]  /*20290*/  IMAD.MOV.U32 R49, RZ, RZ, R48 ;  /* 0x000000ffff317224 */ /* 0x000fe200078e0030 */
[----:B--2---:R-:W-:Y:S01]  /*202a0*/  @P1 SHF.R.U32.HI R49, RZ, R53, R0 ;  /* 0x00000035ff311219 */ /* 0x004fe20000011600 */
[----:B------:R-:W-:Y:S01]  /*202b0*/  IMAD R20, R28, UR4, RZ ;  /* 0x000000041c147c24 */ /* 0x000fe2000f8e02ff */
[----:B------:R-:W5:Y:S02]  /*202c0*/  LD.E.128 R44, desc[UR60][R44.64] ;  /* 0x0000003c2c2c7980 */ /* 0x000f64000c101d00 */
[--C-:B------:R-:W-:Y:S01]  /*202d0*/  SHF.R.S32.HI R0, RZ, 0x1f, R49.reuse ;  /* 0x0000001fff007819 */ /* 0x100fe20000011431 */
[----:B------:R-:W-:Y:S01]  /*202e0*/  IMAD R51, R55, UR5, R20 ;  /* 0x0000000537337c24 */ /* 0x000fe2000f8e0214 */
[----:B------:R-:W-:Y:S01]  /*202f0*/  @!PT LDS RZ, [RZ] ;  /* 0x00000000fffff984 */ /* 0x000fe20000000800 */
[----:B------:R-:W-:Y:S01]  /*20300*/  @!PT LDS RZ, [RZ] ;  /* 0x00000000fffff984 */ /* 0x000fe20000000800 */
[----:B------:R-:W-:Y:S01]  /*20310*/  @!PT LDS RZ, [RZ] ;  /* 0x00000000fffff984 */ /* 0x000fe20000000800 */
[----:B------:R-:W-:Y:S01]  /*20320*/  @!PT LDS RZ, [RZ] ;  /* 0x00000000fffff984 */ /* 0x000fe20000000800 */
[----:B------:R1:W-:Y:S06]  /*20330*/  MEMBAR.ALL.CTA ;  /* 0x0000000000007992 */ /* 0x0003ec0000008000 */
[----:B-1----:R-:W1:Y:S01]  /*20340*/  FENCE.VIEW.ASYNC.S ;  /* 0x00000000000073c6 */ /* 0x002e620000000000 */
[----:B------:R-:W-:-:S02]  /*20350*/  IMAD.MOV R20, RZ, RZ, -R49 ;  /* 0x000000ffff147224 */ /* 0x000fc400078e0a31 */
        /* <DEDUP_REMOVED lines=18> */
[----:B------:R-:W-:Y:S01]  /*20480*/  VIADD R0, R18, 0x2a820 ;  /* 0x0002a82012007836 */ /* 0x000fe20000000000 */
[----:B------:R-:W-:Y:S01]  /*20490*/  LEA R28, P3, R2, UR4, 0x1 ;  /* 0x00000004021c7c11 */ /* 0x000fe2000f8608ff */
[----:B------:R-:W-:-:S02]  /*204a0*/  IMAD.IADD R3, R3, 0x1, R49 ;  /* 0x0000000103037824 */ /* 0x000fc400078e0231 */
[----:B------:R-:W-:Y:S01]  /*204b0*/  VIADD R20, R50, 0x40 ;  /* 0x0000004032147836 */ /* 0x000fe20000000000 */
[----:B------:R-:W-:Y:S02]  /*204c0*/  PRMT R0, RZ, 0x654, R0 ;  /* 0x00000654ff007816 */ /* 0x000fe40000000000 */
[----:B------:R-:W-:Y:S01]  /*204d0*/  LEA.HI.X R48, R2, UR5, R3, 0x1, P3 ;  /* 0x0000000502307c11 */ /* 0x000fe200098f0c03 */
[----:B------:R-:W-:Y:S01]  /*204e0*/  BSSY B1, `(.L_x_1850) ;  /* 0x000000f000017945 */ /* 0x000fe20003800000 */
[----:B------:R-:W-:Y:S01]  /*204f0*/  ISETP.GE.AND P1, PT, R20, R57, PT ;  /* 0x000000391400720c */ /* 0x000fe20003f26270 */
[----:B-1----:R1:W-:Y:S01]  /*20500*/  SYNCS.ARRIVE.TRANS64.RED.A1T0 RZ, [R0+URZ], RZ ;  /* 0x000000ff00ff79a7 */ /* 0x0023e2000810043f */
[----:B------:R2:W3:Y:S04]  /*20510*/  SHFL.IDX PT, R20, R28, RZ, 0x181f ;  /* 0x00181fff1c147589 */ /* 0x0004e800000e0000 */
[----:B-1----:R2:W1:Y:S01]  /*20520*/  SHFL.IDX PT, R0, R48, RZ, 0x181f ;  /* 0x00181fff30007589 */ /* 0x00246200000e0000 */
[----:B------:R-:W-:Y:S06]  /*20530*/  @P2 BRA `(.L_x_1851) ;  /* 0x0000000000242947 */ /* 0x000fec0003800000 */
[----:B------:R-:W-:Y:S02]  /*20540*/  ULDC UR4, c[0x0][0xac8] ;  /* 0x0002b20000047ab9 */ /* 0x000fe40000000800 */
[----:B------:R-:W-:Y:S02]  /*20550*/  ISETP.GE.AND P2, PT, R192, UR4, PT ;  /* 0x00000004c0007c0c */ /* 0x000fe4000bf46270 */
[----:B------:R-:W-:-:S11]  /*20560*/  ISETP.GE.AND P3, PT, R193, UR4, PT ;  /* 0x00000004c1007c0c */ /* 0x000fd6000bf66270 */
[CC--:B---3--:R-:W-:Y:S02]  /*20570*/  @!P2 LEA R2, P4, R192.reuse, R20.reuse, 0x1 ;  /* 0x00000014c002a211 */ /* 0x0c8fe400078808ff */
[C---:B------:R-:W-:Y:S02]  /*20580*/  @!P3 LEA R20, P5, R193.reuse, R20, 0x1 ;  /* 0x00000014c114b211 */ /* 0x040fe400078a08ff */
[-C--:B-1----:R-:W-:Y:S02]  /*20590*/  @!P2 LEA.HI.X R3, R192, R0.reuse, R225, 0x1, P4 ;  /* 0x00000000c003a211 */ /* 0x082fe400020f0ce1 */
[----:B------:R-:W-:-:S03]  /*205a0*/  @!P3 LEA.HI.X R21, R193, R0, R223, 0x1, P5 ;  /* 0x00000000c115b211 */ /* 0x000fc600028f0cdf */
[----:B-----5:R4:W-:Y:S04]  /*205b0*/  @!P2 ST.E.128 desc[UR60][R2.64], R4 ;  /* 0x000000040200a985 */ /* 0x0209e8000c101d3c */
[----:B------:R4:W-:Y:S02]  /*205c0*/  @!P3 ST.E.128 desc[UR60][R20.64], R32 ;  /* 0x000000201400b985 */ /* 0x0009e4000c101d3c */
.L_x_1851:
[----:B------:R-:W-:Y:S05]  /*205d0*/  BSYNC B1 ;  /* 0x0000000000017941 */ /* 0x000fea0003800000 */
.L_x_1850:
[----:B-1----:R1:W0:Y:S01]  /*205e0*/  SHFL.IDX PT, R0, R48, 0x1, 0x181f ;  /* 0x00381f0030007f89 */ /* 0x00222200000e0000 */
        /* <DEDUP_REMOVED lines=12> */
.L_x_1853:
[----:B------:R-:W-:Y:S05]  /*206b0*/  BSYNC B1 ;  /* 0x0000000000017941 */ /* 0x000fea0003800000 */
.L_x_1852:
        /* <DEDUP_REMOVED lines=13> */
.L_x_1855:
[----:B------:R-:W-:Y:S05]  /*20790*/  BSYNC B1 ;  /* 0x0000000000017941 */ /* 0x000fea0003800000 */
.L_x_1854:
[----:B0-----:R-:W-:Y:S01]  /*207a0*/  VIADD R0, R50, 0x60 ;  /* 0x0000006032007836 */ /* 0x001fe20000000000 */
[----:B-12---:R-:W0:Y:S04]  /*207b0*/  SHFL.IDX PT, R48, R48, 0x3, 0x181f ;  /* 0x00781f0030307f89 */ /* 0x006e2800000e0000 */
[----:B------:R-:W-:Y:S01]  /*207c0*/  ISETP.GE.AND P0, PT, R0, R57, PT ;  /* 0x000000390000720c */ /* 0x000fe20003f06270 */
[----:B----4-:R-:W1:-:S12]  /*207d0*/  SHFL.IDX PT, R28, R28, 0x3, 0x181f ;  /* 0x00781f001c1c7f89 */ /* 0x010e5800000e0000 */
[----:B------:R-:W-:Y:S05]  /*207e0*/  @P0 BRA `(.L_x_1856) ;  /* 0x0000000800e00947 */ /* 0x000fea0003800000 */
[----:B------:R-:W-:Y:S02]  /*207f0*/  ULDC UR4, c[0x0][0xac8] ;  /* 0x0002b20000047ab9 */ /* 0x000fe40000000800 */
[----:B------:R-:W-:-:S13]  /*20800*/  ISETP.GE.AND P1, PT, R192, UR4, PT ;  /* 0x00000004c0007c0c */ /* 0x000fda000bf26270 */
[----:B-1----:R-:W-:-:S04]  /*20810*/  @!P1 LEA R2, P0, R192, R28, 0x1 ;  /* 0x0000001cc0029211 */ /* 0x002fc800078008ff */
[----:B0-----:R-:W-:Y:S02]  /*20820*/  @!P1 LEA.HI.X R3, R192, R48, R225, 0x1, P0 ;  /* 0x00000030c0039211 */ /* 0x001fe400000f0ce1 */
[----:B------:R-:W-:-:S03]  /*20830*/  ISETP.GE.AND P0, PT, R193, UR4, PT ;  /* 0x00000004c1007c0c */ /* 0x000fc6000bf06270 */
[----:B------:R2:W-:Y:S10]  /*20840*/  @!P1 ST.E.128 desc[UR60][R2.64], R24 ;  /* 0x0000001802009985 */ /* 0x0005f4000c101d3c */
[----:B------:R-:W-:Y:S05]  /*20850*/  @P0 BRA `(.L_x_1856) ;  /* 0x0000000800c40947 */ /* 0x000fea0003800000 */
[----:B--2---:R-:W-:-:S04]  /*20860*/  LEA R2, P0, R193, R28, 0x1 ;  /* 0x0000001cc1027211 */ /* 0x004fc800078008ff */
[----:B------:R-:W-:-:S05]  /*20870*/  LEA.HI.X R3, R193, R48, R223, 0x1, P0 ;  /* 0x00000030c1037211 */ /* 0x000fca00000f0cdf */
[----:B------:R4:W-:Y:S01]  /*20880*/  ST.E.128 desc[UR60][R2.64], R44 ;  /* 0x0000002c02007985 */ /* 0x0009e2000c101d3c */
[----:B------:R-:W-:Y:S05]  /*20890*/  BRA `(.L_x_1856) ;  /* 0x0000000800b47947 */ /* 0x000fea0003800000 */
.L_x_1848:
[----:B------:R-:W-:Y:S01]  /*208a0*/  ULDC.64 UR4, c[0x0][0xc00] ;  /* 0x0003000000047ab9 */ /* 0x000fe20000000a00 */
[----:B------:R-:W2:Y:S01]  /*208b0*/  LDC.64 R2, c[0x0][0xc00] ;  /* 0x00030000ff027b82 */ /* 0x000ea20000000a00 */
[----:B------:R-:W-:Y:S01]  /*208c0*/  ISETP.NE.U32.AND P0, PT, RZ, UR4, PT ;  /* 0x00000004ff007c0c */ /* 0x000fe2000bf05070 */
[----:B------:R-:W-:-:S03]  /*208d0*/  IMAD.MOV.U32 R6, RZ, RZ, RZ ;  /* 0x000000ffff067224 */ /* 0x000fc600078e00ff */
[----:B------:R-:W-:Y:S01]  /*208e0*/  ISETP.NE.AND.EX P0, PT, RZ, UR5, PT, P0 ;  /* 0x00000005ff007c0c */ /* 0x000fe2000bf05300 */
[----:B------:R-:W-:Y:S02]  /*208f0*/  ULDC.64 UR4, c[0x0][0xc08] ;  /* 0x0003020000047ab9 */ /* 0x000fe40000000a00 */
[----:B------:R-:W-:Y:S01]  /*20900*/  ISETP.NE.U32.AND P1, PT, RZ, UR4, PT ;  /* 0x00000004ff007c0c */ /* 0x000fe2000bf25070 */
[----:B------:R-:W3:Y:S03]  /*20910*/  LDC R21, c[0x0][0xbe8] ;  /* 0x0002fa00ff157b82 */ /* 0x000ee60000000800 */
[----:B------:R-:W-:Y:S01]  /*20920*/  ISETP.NE.AND.EX P1, PT, RZ, UR5, PT, P1 ;  /* 0x00000005ff007c0c */ /* 0x000fe2000bf25310 */
[----:B--2---:R-:W-:-:S12]  /*20930*/  IMAD.WIDE R2, R196, 0x4, R2 ;  /* 0x00000004c4027825 */ /* 0x004fd800078e0202 */
[----:B------:R-:W2:Y:S01]  /*20940*/  @P1 LDC.64 R4, c[0x0][0xc08] ;  /* 0x00030200ff041b82 */ /* 0x000ea20000000a00 */
[----:B------:R-:W-:Y:S02]  /*20950*/  ULDC UR4, c[0x0][0xa88] ;  /* 0x0002a20000047ab9 */ /* 0x000fe40000000800 */
[----:B------:R-:W-:Y:S01]  /*20960*/  IMAD.U32 R0, RZ, RZ, UR4 ;  /* 0x00000004ff007e24 */ /* 0x000fe2000f8e00ff */
[----:B------:R4:W5:Y:S01]  /*20970*/  @P0 LDG.E R6, desc[UR60][R2.64] ;  /* 0x0000003c02060981 */ /* 0x000962000c1e1900 */
[----:B--2---:R-:W-:-:S05]  /*20980*/  @P1 IMAD.WIDE R4, R196, 0x4, R4 ;  /* 0x00000004c4041825 */ /* 0x004fca00078e0204 */
[----:B------:R4:W5:Y:S01]  /*20990*/  @P1 LDG.E R0, desc[UR60][R4.64] ;  /* 0x0000003c04001981 */ /* 0x000962000c1e1900 */
[----:B---3--:R-:W-:Y:S01]  /*209a0*/  ISETP.NE.AND P2, PT, R21, 0x1, PT ;  /* 0x000000011500780c */ /* 0x008fe20003f45270 */
[----:B------:R-:W2:-:S12]  /*209b0*/  S2R R8, SR_TID.X ;  /* 0x0000000000087919 */ /* 0x000e980000002100 */
[----:B------:R-:W3:Y:S08]  /*209c0*/  @P2 LDC R20, c[0x0][0xbec] ;  /* 0x0002fb00ff142b82 */ /* 0x000ef00000000800 */
[----:B------:R-:W0:Y:S01]  /*209d0*/  @P2 LDC R25, c[0x0][0xbf0] ;  /* 0x0002fc00ff192b82 */ /* 0x000e220000000800 */
[----:B--2---:R-:W-:-:S05]  /*209e0*/  VIADD R7, R8, 0xffffff80 ;  /* 0xffffff8008077836 */ /* 0x004fca0000000000 */
[----:B------:R-:W-:Y:S02]  /*209f0*/  ISETP.GE.AND P3, PT, R7, 0x80, PT ;  /* 0x000000800700780c */ /* 0x000fe40003f66270 */
[----:B------:R-:W-:Y:S01]  /*20a00*/  SHF.R.S32.HI R7, RZ, 0x1f, R196 ;  /* 0x0000001fff077819 */ /* 0x000fe200000114c4 */
[----:B----4-:R-:W-:Y:S10]  /*20a10*/  @P1 BRA `(.L_x_1857) ;  /* 0x0000000000101947 */ /* 0x010ff40003800000 */
[----:B------:R-:W-:Y:S05]  /*20a20*/  @!P0 BRA `(.L_x_1857) ;  /* 0x00000000000c8947 */ /* 0x000fea0003800000 */
[----:B------:R-:W2:Y:S04]  /*20a30*/  LDG.E R5, desc[UR60][R2.64] ;  /* 0x0000003c02057981 */ /* 0x000ea8000c1e1900 */
[----:B-----5:R-:W2:Y:S02]  /*20a40*/  LDG.E R0, desc[UR60][R2.64+0x4] ;  /* 0x0000043c02007981 */ /* 0x020ea4000c1e1900 */
[----:B--2---:R-:W-:-:S07]  /*20a50*/  IMAD.IADD R0, R0, 0x1, -R5 ;  /* 0x0000000100007824 */ /* 0x004fce00078e0a05 */
.L_x_1857:
[----:B------:R-:W-:Y:S01]  /*20a60*/  BSSY B1, `(.L_x_1858) ;  /* 0x000002c000017945 */ /* 0x000fe20003800000 */
[----:B------:R-:W-:Y:S02]  /*20a70*/  SHF.R.S32.HI R10, RZ, 0x1f, R195 ;  /* 0x0000001fff0a7819 */ /* 0x000fe400000114c3 */
[----:B------:R-:W-:Y:S02]  /*20a80*/  SEL R13, R196, RZ, !P0 ;  /* 0x000000ffc40d7207 */ /* 0x000fe40004000000 */
[----:B------:R-:W-:Y:S02]  /*20a90*/  SEL R12, R7, RZ, !P0 ;  /* 0x000000ff070c7207 */ /* 0x000fe40004000000 */
[----:B-----5:R-:W-:Y:S01]  /*20aa0*/  SHF.R.S32.HI R11, RZ, 0x1f, R6 ;  /* 0x0000001fff0b7819 */ /* 0x020fe20000011406 */
[----:B------:R-:W-:Y:S06]  /*20ab0*/  @P3 BRA `(.L_x_1859) ;  /* 0x0000000000983947 */ /* 0x000fec0003800000 */
[----:B------:R-:W2:Y:S01]  /*20ac0*/  LDC R14, c[0x0][0xbe8] ;  /* 0x0002fa00ff0e7b82 */ /* 0x000ea20000000800 */
[----:B------:R-:W-:Y:S01]  /*20ad0*/  IADD3 R9, R187, -0x80, R8 ;  /* 0xffffff80bb097810 */ /* 0x000fe20007ffe008 */
[----:B--2---:R-:W-:-:S05]  /*20ae0*/  IMAD R2, R0, R14, RZ ;  /* 0x0000000e00027224 */ /* 0x004fca00078e02ff */
        /* <DEDUP_REMOVED lines=9> */
[----:B------:R-:W2:Y:S01]  /*20b80*/  @P0 LDC R4, c[0x0][0xbec] ;  /* 0x0002fb00ff040b82 */ /* 0x000ea20000000800 */
[----:B------:R-:W-:Y:S01]  /*20b90*/  IMAD R7, R195, UR5, R8 ;  /* 0x00000005c3077c24 */ /* 0x000fe2000f8e0208 */
[----:B------:R-:W-:-:S03]  /*20ba0*/  ULDC.64 UR4, c[0x0][0xb98] ;  /* 0x0002e60000047ab9 */ /* 0x000fc60000000a00 */
[----:B------:R-:W-:-:S03]  /*20bb0*/  IMAD.IADD R3, R3, 0x1, R7 ;  /* 0x0000000103037824 */ /* 0x000fc600078e0207 */
[----:B------:R-:W4:Y:S01]  /*20bc0*/  @P0 LDC R15, c[0x0][0xbf0] ;  /* 0x0002fc00ff0f0b82 */ /* 0x000f220000000800 */
[----:B------:R-:W-:-:S04]  /*20bd0*/  IMAD.WIDE.U32 R2, R13, UR4, R2 ;  /* 0x000000040d027c25 */ /* 0x000fc8000f8e0002 */
[----:B--2---:R-:W-:-:S05]  /*20be0*/  @P0 IMAD.HI.U32 R4, R9, R4, RZ ;  /* 0x0000000409040227 */ /* 0x004fca00078e00ff */
        /* <DEDUP_REMOVED lines=19> */
.L_x_1859:
[----:B------:R-:W-:Y:S05]  /*20d20*/  BSYNC B1 ;  /* 0x0000000000017941 */ /* 0x000fea0003800000 */
.L_x_1858:
[----:B------:R-:W-:Y:S01]  /*20d30*/  ULDC.64 UR4, c[0x0][0xaa0] ;  /* 0x0002a80000047ab9 */ /* 0x000fe20000000a00 */
[----:B--2---:R-:W-:Y:S01]  /*20d40*/  IMAD R4, R194, 0x20, R199 ;  /* 0x00000020c2047824 */ /* 0x004fe200078e02c7 */
[----:B------:R-:W-:Y:S01]  /*20d50*/  BSSY B1, `(.L_x_1860) ;  /* 0x0000037000017945 */ /* 0x000fe20003800000 */
[----:B------:R-:W-:Y:S02]  /*20d60*/  IMAD R3, R11, UR4, RZ ;  /* 0x000000040b037c24 */ /* 0x000fe4000f8e02ff */
[----:B------:R-:W-:Y:S02]  /*20d70*/  IMAD.IADD R9, R187, 0x1, R4 ;  /* 0x00000001bb097824 */ /* 0x000fe400078e0204 */
[C---:B------:R-:W-:Y:S02]  /*20d80*/  IMAD R5, R6.reuse, UR5, R3 ;  /* 0x0000000506057c24 */ /* 0x040fe4000f8e0203 */
[----:B------:R-:W-:Y:S01]  /*20d90*/  IMAD.WIDE.U32 R2, R6, UR4, RZ ;  /* 0x0000000406027c25 */ /* 0x000fe2000f8e00ff */
[----:B------:R-:W-:-:S03]  /*20da0*/  ULDC.64 UR4, c[0x0][0xae8] ;  /* 0x0002ba0000047ab9 */ /* 0x000fc60000000a00 */
[----:B------:R-:W-:Y:S02]  /*20db0*/  IMAD.IADD R3, R3, 0x1, R5 ;  /* 0x0000000103037824 */ /* 0x000fe400078e0205 */
[----:B------:R-:W-:Y:S02]  /*20dc0*/  IMAD R6, R10, UR4, RZ ;  /* 0x000000040a067c24 */ /* 0x000fe4000f8e02ff */
[----:B---3--:R-:W-:-:S04]  /*20dd0*/  @P2 IMAD.HI.U32 R4, R9, R20, RZ ;  /* 0x0000001409042227 */ /* 0x008fc800078e00ff */
[C---:B------:R-:W-:Y:S02]  /*20de0*/  IMAD R7, R195.reuse, UR5, R6 ;  /* 0x00000005c3077c24 */ /* 0x040fe4000f8e0206 */
[----:B------:R-:W-:Y:S01]  /*20df0*/  IMAD.WIDE.U32 R2, R195, UR4, R2 ;  /* 0x00000004c3027c25 */ /* 0x000fe2000f8e0002 */
[----:B------:R-:W-:-:S03]  /*20e00*/  ULDC.64 UR4, c[0x0][0xaf0] ;  /* 0x0002bc0000047ab9 */ /* 0x000fc60000000a00 */
[----:B------:R-:W-:Y:S01]  /*20e10*/  IMAD.MOV.U32 R5, RZ, RZ, R9 ;  /* 0x000000ffff057224 */ /* 0x000fe200078e0009 */
[----:B0-----:R-:W-:Y:S01]  /*20e20*/  @P2 SHF.R.U32.HI R5, RZ, R25, R4 ;  /* 0x00000019ff052219 */ /* 0x001fe20000011604 */
        /* <DEDUP_REMOVED lines=41> */
.L_x_1861:
[----:B------:R-:W-:Y:S05]  /*210c0*/  BSYNC B1 ;  /* 0x0000000000017941 */ /* 0x000fea0003800000 */
.L_x_1860:
        /* <DEDUP_REMOVED lines=13> */
.L_x_1863:
[----:B------:R-:W-:Y:S05]  /*211a0*/  BSYNC B1 ;  /* 0x0000000000017941 */ /* 0x000fea0003800000 */
.L_x_1862:
        /* <DEDUP_REMOVED lines=13> */
.L_x_1865:
[----:B------:R-:W-:Y:S05]  /*21280*/  BSYNC B1 ;  /* 0x0000000000017941 */ /* 0x000fea0003800000 */
.L_x_1864:
[----:B0-----:R-:W-:Y:S01]  /*21290*/  VIADD R0, R8, 0x60 ;  /* 0x0000006008007836 */ /* 0x001fe20000000000 */
[----:B------:R0:W0:Y:S04]  /*212a0*/  SHFL.IDX PT, R6, R5, 0x3, 0x181f ;  /* 0x00781f0005067f89 */ /* 0x00002800000e0000 */
[----:B------:R-:W-:Y:S01]  /*212b0*/  ISETP.GE.AND P0, PT, R0, R21, PT ;  /* 0x000000150000720c */ /* 0x000fe20003f06270 */
[----:B----4-:R4:W0:-:S12]  /*212c0*/  SHFL.IDX PT, R2, R4, 0x3, 0x181f ;  /* 0x00781f0004027f89 */ /* 0x01081800000e0000 */
[----:B----4-:R-:W-:Y:S05]  /*212d0*/  @P0 BRA `(.L_x_1856) ;  /* 0x0000000000240947 */ /* 0x010fea0003800000 */
[----:B------:R-:W-:Y:S02]  /*212e0*/  ULDC UR4, c[0x0][0xac8] ;  /* 0x0002b20000047ab9 */ /* 0x000fe40000000800 */
[----:B------:R-:W-:Y:S02]  /*212f0*/  ISETP.GE.AND P2, PT, R192, UR4, PT ;  /* 0x00000004c0007c0c */ /* 0x000fe4000bf46270 */
[----:B------:R-:W-:-:S11]  /*21300*/  ISETP.GE.AND P3, PT, R193, UR4, PT ;  /* 0x00000004c1007c0c */ /* 0x000fd6000bf66270 */
[CC--:B0-23--:R-:W-:Y:S02]  /*21310*/  @!P2 LEA R4, P0, R192.reuse, R2.reuse, 0x1 ;  /* 0x00000002c004a211 */ /* 0x0cdfe400078008ff */
[C---:B------:R-:W-:Y:S02]  /*21320*/  @!P3 LEA R2, P1, R193.reuse, R2, 0x1 ;  /* 0x00000002c102b211 */ /* 0x040fe400078208ff */
[-C--:B------:R-:W-:Y:S02]  /*21330*/  @!P2 LEA.HI.X R5, R192, R6.reuse, R225, 0x1, P0 ;  /* 0x00000006c005a211 */ /* 0x080fe400000f0ce1 */
[----:B------:R-:W-:-:S03]  /*21340*/  @!P3 LEA.HI.X R3, R193, R6, R223, 0x1, P1 ;  /* 0x00000006c103b211 */ /* 0x000fc600008f0cdf */
[----:B------:R0:W-:Y:S04]  /*21350*/  @!P2 ST.E.128 desc[UR60][R4.64], RZ ;  /* 0x000000ff0400a985 */ /* 0x0001e8000c101d3c */
[----:B------:R0:W-:Y:S02]  /*21360*/  @!P3 ST.E.128 desc[UR60][R2.64], RZ ;  /* 0x000000ff0200b985 */ /* 0x0001e4000c101d3c */
.L_x_1856:
[----:B------:R-:W-:Y:S05]  /*21370*/  BSYNC B0 ;  /* 0x0000000000007941 */ /* 0x000fea0003800000 */
.L_x_1847:
[----:B------:R-:W-:Y:S02]  /*21380*/  ULDC UR4, c[0x0][0xc3c] ;  /* 0x00030f0000047ab9 */ /* 0x000fe40000000800 */
[----:B-1----:R-:W-:-:S13]  /*21390*/  ISETP.GE.AND P0, PT, R31, UR4, PT ;  /* 0x000000041f007c0c */ /* 0x002fda000bf06270 */
[----:B------:R-:W-:Y:S05]  /*213a0*/  @!P0 BRA `(.L_x_1866) ;  /* 0xfffffdfc00c88947 */ /* 0x000fea000383ffff */
[----:B------:R-:W-:Y:S05]  /*213b0*/  BRA `(.L_x_1566) ;  /* 0x0000007400387947 */ /* 0x000fea0003800000 */
.L_x_1564:
        /* <DEDUP_REMOVED lines=16> */
.L_x_1867:
        /* <DEDUP_REMOVED lines=41> */
.L_x_1873:
        /* <DEDUP_REMOVED lines=12> */
.L_x_1872:
[----:B------:R-:W-:Y:S05]  /*21810*/  BSYNC B0 ;  /* 0x0000000000007941 */ /* 0x000fea0003800000 */
.L_x_1871:
        /* <DEDUP_REMOVED lines=20> */
.L_x_1869:
        /* <DEDUP_REMOVED lines=20> */
.L_x_1874:
[----:B---3--:R-:W-:Y:S01]  /*21aa0*/  IMAD R16, R16, UR5, R13 ;  /* 0x0000000510107c24 */ /* 0x008fe2000f8e020d */
[----:B------:R-:W-:Y:S01]  /*21ab0*/  IABS R2, R6 ;  /* 0x0000000600027213 */ /* 0x000fe20000000000 */
[----:B01----:R-:W-:-:S03]  /*21ac0*/  IMAD.MOV R11, RZ, RZ, -R3 ;  /* 0x000000ffff0b7224 */ /* 0x003fc600078e0a03 */
[----:B--2---:R-:W-:Y:S01]  /*21ad0*/  IADD3 R9, -R16, UR6, RZ ;  /* 0x0000000610097c10 */ /* 0x004fe2000fffe1ff */
[----:B------:R-:W-:Y:S02]  /*21ae0*/  IMAD.MOV R10, RZ, RZ, -R2 ;  /* 0x000000ffff0a7224 */ /* 0x000fe400078e0a02 */
[----:B------:R-:W-:Y:S01]  /*21af0*/  IMAD R11, R11, R12, RZ ;  /* 0x0000000c0b0b7224 */ /* 0x000fe200078e02ff */
        /* <DEDUP_REMOVED lines=22> */
[----:B------:R-:W-:-:S04]  /*21c60*/  VIADDMNMX R18, R10, UR5, R7, PT ;  /* 0x000000050a127c46 */ /* 0x000fc8000b800107 */
[-C--:B------:R-:W-:Y:S02]  /*21c70*/  IABS R10, R18.reuse ;  /* 0x00000012000a7213 */ /* 0x080fe40000000000 */
[----:B------:R-:W-:Y:S02]  /*21c80*/  IABS R6, R18 ;  /* 0x0000001200067213 */ /* 0x000fe40000000000 */
[----:B------:R-:W0:Y:S08]  /*21c90*/  I2F.RP R7, R10 ;  /* 0x0000000a00077306 */ /* 0x000e300000209400 */
[----:B0-----:R-:W0:Y:S02]  /*21ca0*/  MUFU.RCP R7, R7 ;  /* 0x0000000700077308 */ /* 0x001e240000001000 */
[----:B0-----:R-:W-:-:S06]  /*21cb0*/  VIADD R3, R7, 0xffffffe ;  /* 0x0ffffffe07037836 */ /* 0x001fcc0000000000 */
[----:B------:R-:W0:Y:S02]  /*21cc0*/  F2I.FTZ.U32.TRUNC.NTZ R3, R3 ;  /* 0x0000000300037305 */ /* 0x000e24000021f000 */
[----:B0-----:R-:W-:-:S04]  /*21cd0*/  IMAD.MOV R11, RZ, RZ, -R3 ;  /* 0x000000ffff0b7224 */ /* 0x001fc800078e0a03 */
[----:B------:R-:W-:Y:S01]  /*21ce0*/  IMAD.MOV.U32 R9, RZ, RZ, R11 ;  /* 0x000000ffff097224 */ /* 0x000fe200078e000b */
[----:B------:R-:W-:-:S03]  /*21cf0*/  IABS R11, R13 ;  /* 0x0000000d000b7213 */ /* 0x000fc60000000000 */
        /* <DEDUP_REMOVED lines=15> */
[----:B------:R-:W-:Y:S01]  /*21df0*/  @!P1 LOP3.LUT R2, RZ, R18, RZ, 0x33, !PT ;  /* 0x00000012ff029212 */ /* 0x000fe200078e33ff */
[----:B------:R-:W-:-:S03]  /*21e00*/  IMAD.MOV R18, RZ, RZ, -R18 ;  /* 0x000000ffff127224 */ /* 0x000fc600078e0a12 */
[----:B------:R-:W-:Y:S01]  /*21e10*/  LOP3.LUT R17, RZ, R2, RZ, 0x33, !PT ;  /* 0x00000002ff117212 */ /* 0x000fe200078e33ff */
[----:B------:R-:W-:-:S04]  /*21e20*/  IMAD R18, R2, R18, R3 ;  /* 0x0000001202127224 */ /* 0x000fc800078e0203 */
[----:B------:R-:W-:Y:S01]  /*21e30*/  IMAD.IADD R17, R4, 0x1, R17 ;  /* 0x0000000104117824 */ /* 0x000fe200078e0211 */
[----:B------:R-:W-:Y:S06]  /*21e40*/  BRA `(.L_x_1875) ;  /* 0x00000000000c7947 */ /* 0x000fec0003800000 */
.L_x_1870:
[----:B------:R-:W-:Y:S02]  /*21e50*/  IMAD.MOV.U32 R17, RZ, RZ, RZ ;  /* 0x000000ffff117224 */ /* 0x000fe400078e00ff */
[----:B------:R-:W-:Y:S02]  /*21e60*/  IMAD.U32 R16, RZ, RZ, UR6 ;  /* 0x00000006ff107e24 */ /* 0x000fe4000f8e00ff */
[----:B------:R-:W-:-:S07]  /*21e70*/  IMAD.MOV.U32 R18, RZ, RZ, RZ ;  /* 0x000000ffff127224 */ /* 0x000fce00078e00ff */
.L_x_1875:
[----:B------:R-:W-:-:S13]  /*21e80*/  ISETP.NE.AND P0, PT, R5, RZ, PT ;  /* 0x000000ff0500720c */ /* 0x000fda0003f05270 */
[----:B------:R-:W0:Y:S01]  /*21e90*/  @!P0 S2R R3, SR_CgaCtaId ;  /* 0x0000000000038919 */ /* 0x000e220000008800 */
[----:B------:R-:W-:-:S04]  /*21ea0*/  @!P0 MOV R2, 0x400 ;  /* 0x0000040000028802 */ /* 0x000fc80000000f00 */
[----:B0-----:R-:W-:-:S05]  /*21eb0*/  @!P0 LEA R2, R3, R2, 0x18 ;  /* 0x0000000203028211 */ /* 0x001fca00078ec0ff */
[----:B------:R0:W-:Y:S01]  /*21ec0*/  @!P0 STS.128 [R2+0x2a8d0], R16 ;  /* 0x02a8d01002008388 */ /* 0x0001e20000000c00 */
[----:B------:R-:W-:Y:S06]  /*21ed0*/  BAR.ARV 0x5, 0x180 ;  /* 0x0146000000007b1d */ /* 0x000fec0000002000 */
.L_x_1868:
[----:B------:R2:W-:Y:S01]  /*21ee0*/  STL [R1+0x28], RZ ;  /* 0x000028ff01007387 */ /* 0x0005e20000100800 */
[----:B------:R-:W-:Y:S01]  /*21ef0*/  ULDC UR4, c[0x0][0xc3c] ;  /* 0x00030f0000047ab9 */ /* 0x000fe20000000800 */
[----:B------:R-:W-:Y:S01]  /*21f00*/  IMAD.MOV.U32 R29, RZ, RZ, 0x1 ;  /* 0x00000001ff1d7424 */ /* 0x000fe200078e00ff */
[----:B-1----:R-:W-:Y:S01]  /*21f10*/  ISETP.GE.AND P0, PT, R19, UR4, PT ;  /* 0x0000000413007c0c */ /* 0x002fe2000bf06270 */
[----:B------:R-:W-:-:S12]  /*21f20*/  IMAD.MOV.U32 R27, RZ, RZ, RZ ;  /* 0x000000ffff1b7224 */ /* 0x000fd800078e00ff */
[----:B--2---:R-:W-:Y:S05]  /*21f30*/  @P0 BRA `(.L_x_1876) ;  /* 0x0000006400740947 */ /* 0x004fea0003800000 */
[----:B0-----:R-:W2:Y:S01]  /*21f40*/  LDL R2, [R1+0x38] ;  /* 0x0000380001027983 */ /* 0x001ea20000100800 */
[----:B------:R-:W0:Y:S01]  /*21f50*/  S2UR UR5, SR_CgaCtaId ;  /* 0x00000000000579c3 */ /* 0x000e220000008800 */
[----:B------:R-:W-:Y:S01]  /*21f60*/  LOP3.LUT R4, R0, 0x7f, RZ, 0xc0, !PT ;  /* 0x0000007f00047812 */ /* 0x000fe200078ec0ff */
[----:B------:R-:W-:Y:S01]  /*21f70*/  BSSY B8, `(.L_x_1876) ;  /* 0x0000659000087945 */ /* 0x000fe20003800000 */
[----:B------:R1:W-:Y:S01]  /*21f80*/  STL [R1+0x28], RZ ;  /* 0x000028ff01007387 */ /* 0x0003e20000100800 */
[----:B------:R-:W-:Y:S01]  /*21f90*/  IMAD.MOV.U32 R31, RZ, RZ, 0x1 ;  /* 0x00000001ff1f7424 */ /* 0x000fe200078e00ff */
[----:B------:R-:W-:Y:S01]  /*21fa0*/  ULDC.64 UR36, c[0x0][0x198] ;  /* 0x0000660000247ab9 */ /* 0x000fe20000000a00 */
[----:B------:R-:W-:Y:S01]  /*21fb0*/  IMAD.SHL.U32 R36, R4, 0x8, RZ ;  /* 0x0000000804247824 */ /* 0x000fe200078e00ff */
[----:B------:R-:W-:Y:S01]  /*21fc0*/  ULDC UR38, c[0x0][0xc] ;  /* 0x0000030000267ab9 */ /* 0x000fe20000000800 */
[----:B------:R-:W-:Y:S02]  /*21fd0*/  IMAD.MOV.U32 R25, RZ, RZ, RZ ;  /* 0x000000ffff197224 */ /* 0x000fe400078e00ff */
[----:B------:R-:W-:-:S02]  /*21fe0*/  IMAD.MOV.U32 R27, RZ, RZ, RZ ;  /* 0x000000ffff1b7224 */ /* 0x000fc400078e00ff */
[----:B------:R-:W-:Y:S01]  /*21ff0*/  IMAD.MOV.U32 R29, RZ, RZ, 0x1 ;  /* 0x00000001ff1d7424 */ /* 0x000fe200078e00ff */
        /* <DEDUP_REMOVED lines=16> */
.L_x_1993:
[----:B------:R-:W-:Y:S05]  /*22100*/  YIELD ;  /* 0x0000000000007946 */ /* 0x000fea0003800000 */
[----:B------:R-:W-:Y:S01]  /*22110*/  ULDC.64 UR4, c[0x0][0xa28] ;  /* 0x00028a0000047ab9 */ /* 0x000fe20000000a00 */
[----:B------:R-:W-:Y:S01]  /*22120*/  IMAD.MOV.U32 R11, RZ, RZ, RZ ;  /* 0x000000ffff0b7224 */ /* 0x000fe200078e00ff */
[----:B------:R-:W-:Y:S01]  /*22130*/  ISETP.NE.U32.AND P0, PT, RZ, UR4, PT ;  /* 0x00000004ff007c0c */ /* 0x000fe2000bf05070 */
[----:B0-----:R-:W0:Y:S01]  /*22140*/  LDC.64 R4, c[0x0][0xa00] ;  /* 0x00028000ff047b82 */ /* 0x001e220000000a00 */
[----:B------:R-:W-:Y:S02]  /*22150*/  ULDC.64 UR6, c[0x0][0xa10] ;  /* 0x0002840000067ab9 */ /* 0x000fe40000000a00 */
[----:B------:R-:W-:Y:S01]  /*22160*/  ISETP.NE.AND.EX P0, PT, RZ, UR5, PT, P0 ;  /* 0x00000005ff007c0c */ /* 0x000fe2000bf05300 */
[----:B------:R-:W-:-:S12]  /*22170*/  ULDC.64 UR4, c[0x0][0xa18] ;  /* 0x0002860000047ab9 */ /* 0x000fd80000000a00 */
[----:B-1----:R-:W1:Y:S01]  /*22180*/  @P0 LDC.64 R2, c[0x0][0xa28] ;  /* 0x00028a00ff020b82 */ /* 0x002e620000000a00 */
[----:B------:R-:W-:Y:S01]  /*22190*/  ISETP.NE.U32.AND P1, PT, RZ, UR6, PT ;  /* 0x00000006ff007c0c */ /* 0x000fe2000bf25070 */
[----:B-1----:R-:W-:-:S05]  /*221a0*/  @P0 IMAD.WIDE R2, R19, 0x4, R2 ;  /* 0x0000000413020825 */ /* 0x002fca00078e0202 */
[----:B--2---:R1:W2:Y:S01]  /*221b0*/  @P0 LDG.E R11, desc[UR60][R2.64] ;  /* 0x0000003c020b0981 */ /* 0x0042a2000c1e1900 */
[----:B------:R-:W-:Y:S01]  /*221c0*/  ISETP.NE.U32.AND P0, PT, RZ, UR4, PT ;  /* 0x00000004ff007c0c */ /* 0x000fe2000bf05070 */
[----:B------:R-:W-:Y:S01]  /*221d0*/  IMAD.MOV.U32 R35, RZ, RZ, RZ ;  /* 0x000000ffff237224 */ /* 0x000fe200078e00ff */
[----:B------:R-:W-:Y:S01]  /*221e0*/  ISETP.NE.AND.EX P1, PT, RZ, UR7, PT, P1 ;  /* 0x00000007ff007c0c */ /* 0x000fe2000bf25310 */
[----:B------:R-:W-:Y:S01]  /*221f0*/  IMAD.MOV.U32 R0, RZ, RZ, RZ ;  /* 0x000000ffff007224 */ /* 0x000fe200078e00ff */
[----:B------:R-:W-:Y:S01]  /*22200*/  ISETP.NE.AND.EX P2, PT, RZ, UR5, PT, P0 ;  /* 0x00000005ff007c0c */ /* 0x000fe2000bf45300 */
[----:B------:R-:W-:Y:S01]  /*22210*/  ULDC.64 UR4, c[0x0][0xa00] ;  /* 0x0002800000047ab9 */ /* 0x000fe20000000a00 */
[----:B0-----:R-:W-:Y:S01]  /*22220*/  IMAD.WIDE R4, R19, 0x4, R4 ;  /* 0x0000000413047825 */ /* 0x001fe200078e0204 */
[----:B------:R-:W-:Y:S01]  /*22230*/  ISETP.NE.U32.AND P0, PT, RZ, UR4, PT ;  /* 0x00000004ff007c0c */ /* 0x000fe2000bf05070 */
[----:B-1----:R-:W0:Y:S03]  /*22240*/  LDC.64 R2, c[0x0][0xa10] ;  /* 0x00028400ff027b82 */ /* 0x002e260000000a00 */
[----:B------:R-:W-:-:S06]  /*22250*/  ISETP.NE.AND.EX P0, PT, RZ, UR5, PT, P0 ;  /* 0x00000005ff007c0c */ /* 0x000fcc000bf05300 */
[----:B------:R-:W1:Y:S07]  /*22260*/  @P2 LDC.64 R6, c[0x0][0xa18] ;  /* 0x00028600ff062b82 */ /* 0x000e6e0000000a00 */
[----:B------:R-:W5:Y:S01]  /*22270*/  @P0 LDG.E R35, desc[UR60][R4.64] ;  /* 0x0000003c04230981 */ /* 0x000f62000c1e1900 */
[----:B0-----:R-:W-:-:S05]  /*22280*/  IMAD.WIDE R2, R19, 0x4, R2 ;  /* 0x0000000413027825 */ /* 0x001fca00078e0202 */
[----:B------:R-:W5:Y:S01]  /*22290*/  @P1 LDG.E R0, desc[UR60][R2.64] ;  /* 0x0000003c02001981 */ /* 0x000f62000c1e1900 */
[----:B------:R-:W-:Y:S02]  /*222a0*/  ULDC UR4, c[0x0][0x288] ;  /* 0x0000a20000047ab9 */ /* 0x000fe40000000800 */
[----:B------:R-:W-:Y:S01]  /*222b0*/  IMAD.U32 R32, RZ, RZ, UR4 ;  /* 0x00000004ff207e24 */ /* 0x000fe2000f8e00ff */
[----:B------:R-:W-:Y:S02]  /*222c0*/  ULDC.64 UR4, c[0x0][0x418] ;  /* 0x0001060000047ab9 */ /* 0x000fe40000000a00 */
[----:B------:R-:W-:-:S03]  /*222d0*/  UISETP.NE.U32.AND UP0, UPT, UR4, URZ, UPT ;  /* 0x0000003f0400728c */ /* 0x000fc6000bf05070 */
[----:B------:R-:W-:Y:S01]  /*222e0*/  ULDC UR4, c[0x0][0x424] ;  /* 0x0001090000047ab9 */ /* 0x000fe20000000800 */
[----:B------:R-:W-:Y:S01]  /*222f0*/  UISETP.NE.AND.EX UP0, UPT, UR5, URZ, UPT, UP0 ;  /* 0x0000003f0500728c */ /* 0x000fe2000bf05300 */
[----:B-1----:R-:W-:Y:S02]  /*22300*/  @P2 IMAD.WIDE R6, R19, 0x4, R6 ;  /* 0x0000000413062825 */ /* 0x002fe400078e0206 */
[----:B------:R-:W-:Y:S01]  /*22310*/  ULDC UR5, c[0x0][0x2f0] ;  /* 0x0000bc0000057ab9 */ /* 0x000fe20000000800 */
[----:B------:R-:W-:Y:S02]  /*22320*/  USEL UR4, UR4, 0x1, UP0 ;  /* 0x0000000104047887 */ /* 0x000fe40008000000 */
[----:B------:R0:W5:Y:S02]  /*22330*/  @P2 LDG.E R32, desc[UR60][R6.64] ;  /* 0x0000003c06202981 */ /* 0x000164000c1e1900 */
[----:B------:R-:W-:-:S03]  /*22340*/  UIMAD UR4, UR4, UR5, URZ ;  /* 0x00000005040472a4 */ /* 0x000fc6000f8e023f */
[----:B------:R-:W-:-:S03]  /*22350*/  ULDC UR5, c[0x0][0x348] ;  /* 0x0000d20000057ab9 */ /* 0x000fc60000000800 */
[----:B------:R-:W-:Y:S02]  /*22360*/  IMAD.U32 R10, RZ, RZ, UR4 ;  /* 0x00000004ff0a7e24 */ /* 0x000fe4000f8e00ff */
[----:B0-----:R-:W-:Y:S01]  /*22370*/  IMAD.U32 R6, RZ, RZ, UR5 ;  /* 0x00000005ff067e24 */ /* 0x001fe2000f8e00ff */
[----:B--2---:R0:W-:Y:S01]  /*22380*/  STL [R1+0x4], R11 ;  /* 0x0000040b01007387 */ /* 0x0041e20000100800 */
[----:B------:R-:W-:Y:S05]  /*22390*/  @P2 BRA `(.L_x_1877) ;  /* 0x0000000000102947 */ /* 0x000fea0003800000 */
[----:B------:R-:W-:Y:S05]  /*223a0*/  @!P0 BRA `(.L_x_1877) ;  /* 0x00000000000c8947 */ /* 0x000fea0003800000 */
[----:B------:R-:W2:Y:S04]  /*223b0*/  LDG.E R7, desc[UR60][R4.64] ;  /* 0x0000003c04077981 */ /* 0x000ea8000c1e1900 */
[----:B-----5:R-:W2:Y:S02]  /*223c0*/  LDG.E R32, desc[UR60][R4.64+0x4] ;  /* 0x0000043c04207981 */ /* 0x020ea4000c1e1900 */
[----:B--2---:R-:W-:-:S07]  /*223d0*/  IMAD.IADD R32, R32, 0x1, -R7 ;  /* 0x0000000120207824 */ /* 0x004fce00078e0a07 */
.L_x_1877:
[----:B------:R-:W-:Y:S02]  /*223e0*/  ULDC.64 UR4, c[0x0][0xa20] ;  /* 0x0002880000047ab9 */ /* 0x000fe40000000a00 */
[----:B------:R-:W-:-:S04]  /*223f0*/  ISETP.NE.U32.AND P0, PT, RZ, UR4, PT ;  /* 0x00000004ff007c0c */ /* 0x000fc8000bf05070 */
[----:B------:R-:W-:-:S13]  /*22400*/  ISETP.NE.AND.EX P0, PT, RZ, UR5, PT, P0 ;  /* 0x00000005ff007c0c */ /* 0x000fda000bf05300 */
[----:B------:R-:W-:Y:S05]  /*22410*/  @!P0 BRA `(.L_x_1878) ;  /* 0x0000000000108947 */ /* 0x000fea0003800000 */
[----:B------:R-:W1:Y:S02]  /*22420*/  LDC.64 R4, c[0x0][0xa20] ;  /* 0x00028800ff047b82 */ /* 0x000e640000000a00 */
[----:B-1----:R-:W-:-:S05]  /*22430*/  IMAD.WIDE R4, R19, 0x4, R4 ;  /* 0x0000000413047825 */ /* 0x002fca00078e0204 */
[----:B------:R1:W5:Y:S01]  /*22440*/  LDG.E R10, desc[UR60][R4.64] ;  /* 0x0000003c040a7981 */ /* 0x000362000c1e1900 */
[----:B------:R-:W-:Y:S05]  /*22450*/  BRA `(.L_x_1879) ;  /* 0x0000000000247947 */ /* 0x000fea0003800000 */
.L_x_1878:
        /* <DEDUP_REMOVED lines=9> */
.L_x_1879:
[----:B-1----:R-:W2:Y:S01]  /*224f0*/  @P1 LDG.E R5, desc[UR60][R2.64] ;  /* 0x0000003c02051981 */ /* 0x002ea2000c1e1900 */
[----:B------:R-:W1:Y:S03]  /*22500*/  LDC R7, c[0x0][0x448] ;  /* 0x00011200ff077b82 */ /* 0x000e660000000800 */
[----:B------:R3:W2:Y:S01]  /*22510*/  @P1 LDG.E R4, desc[UR60][R2.64+0x4] ;  /* 0x0000043c02041981 */ /* 0x0006a2000c1e1900 */
[----:B-----5:R-:W-:Y:S02]  /*22520*/  IMAD.IADD R10, R10, 0x1, -R11 ;  /* 0x000000010a0a7824 */ /* 0x020fe400078e0a0b */
[----:B------:R-:W-:Y:S02]  /*22530*/  IMAD.SHL.U32 R28, R17, 0x80, RZ ;  /* 0x00000080111c7824 */ /* 0x000fe400078e00ff */
[----:B---3--:R-:W3:Y:S01]  /*22540*/  LDC.64 R2, c[0x0][0x9e0] ;  /* 0x00027800ff027b82 */ /* 0x008ee20000000a00 */
[----:B-1----:R-:W-:Y:S01]  /*22550*/  ISETP.NE.AND P2, PT, R7, 0x1, PT ;  /* 0x000000010700780c */ /* 0x002fe20003f45270 */
[----:B------:R-:W-:-:S12]  /*22560*/  VIADD R7, R28, 0x7f ;  /* 0x0000007f1c077836 */ /* 0x000fd80000000000 */
[----:B------:R-:W1:Y:S01]  /*22570*/  @P2 LDC R8, c[0x0][0x44c] ;  /* 0x00011300ff082b82 */ /* 0x000e620000000800 */
[----:B---3--:R-:W-:-:S07]  /*22580*/  ISETP.GE.AND P3, PT, R3, 0x1, PT ;  /* 0x000000010300780c */ /* 0x008fce0003f66270 */
[----:B------:R-:W3:Y:S01]  /*22590*/  @P2 LDC R9, c[0x0][0x450] ;  /* 0x00011400ff092b82 */ /* 0x000ee20000000800 */
[----:B--2---:R-:W-:Y:S02]  /*225a0*/  @P1 IMAD.IADD R6, R4, 0x1, -R5 ;  /* 0x0000000104061824 */ /* 0x004fe400078e0a05 */
[----:B-1----:R-:W-:-:S04]  /*225b0*/  @P2 IMAD.HI.U32 R4, R7, R8, RZ ;  /* 0x0000000807042227 */ /* 0x002fc800078e00ff */
[----:B------:R-:W-:Y:S01]  /*225c0*/  IMAD.IADD R13, R10, 0x1, R6 ;  /* 0x000000010a0d7824 */ /* 0x000fe200078e0206 */
[----:B---3--:R-:W-:-:S03]  /*225d0*/  @P2 SHF.R.U32.HI R7, RZ, R9, R4 ;  /* 0x00000009ff072219 */ /* 0x008fc60000011604 */
[C---:B------:R-:W-:Y:S01]  /*225e0*/  VIADD R4, R13.reuse, 0x5f ;  /* 0x0000005f0d047836 */ /* 0x040fe20000000000 */
[----:B------:R1:W-:Y:S01]  /*225f0*/  STL [R1], R13 ;  /* 0x0000000d01007387 */ /* 0x0003e20000100800 */
[----:B------:R-:W-:Y:S02]  /*22600*/  IADD3 R8, R13, 0x1, -R32 ;  /* 0x000000010d087810 */ /* 0x000fe40007ffe820 */
[----:B------:R-:W-:-:S04]  /*22610*/  IMAD.HI R4, R4, 0x2aaaaaab, RZ ;  /* 0x2aaaaaab04047827 */ /* 0x000fc800078e02ff */
[----:B------:R-:W-:Y:S01]  /*22620*/  IMAD.IADD R7, R8, 0x1, R7 ;  /* 0x0000000108077824 */ /* 0x000fe200078e0207 */
[----:B------:R-:W-:-:S03]  /*22630*/  SHF.R.U32.HI R9, RZ, 0x1f, R4 ;  /* 0x0000001fff097819 */ /* 0x000fc60000011604 */
[----:B------:R-:W-:Y:S01]  /*22640*/  IMAD.IADD R2, R7, 0x1, R2 ;  /* 0x0000000107027824 */ /* 0x000fe200078e0202 */
[----:B------:R-:W-:Y:S01]  /*22650*/  LEA.HI.SX32 R9, R4, R9, 0x1c ;  /* 0x0000000904097211 */ /* 0x000fe200078fe2ff */
[----:B-1----:R-:W-:Y:S06]  /*22660*/  @!P3 BRA `(.L_x_1880) ;  /* 0x000000000048b947 */ /* 0x002fec0003800000 */
[C---:B------:R-:W-:Y:S01]  /*22670*/  ISETP.GT.AND P0, PT, R7.reuse, RZ, PT ;  /* 0x000000ff0700720c */ /* 0x040fe20003f04270 */
[----:B------:R-:W-:Y:S01]  /*22680*/  BSSY B0, `(.L_x_1881) ;  /* 0x000000e000007945 */ /* 0x000fe20003800000 */
[----:B0-----:R-:W-:-:S11]  /*22690*/  VIADD R11, R7, 0xffffffff ;  /* 0xffffffff070b7836 */ /* 0x001fd60000000000 */
        /* <DEDUP_REMOVED lines=8> */
.L_x_1882:
[----:B------:R-:W-:-:S13]  /*22720*/  ISETP.NE.AND P0, PT, R3, 0x1, PT ;  /* 0x000000010300780c */ /* 0x000fda0003f05270 */
[----:B------:R-:W0:Y:S02]  /*22730*/  @P0 LDC.64 R4, c[0x0][0x9e8] ;  /* 0x00027a00ff040b82 */ /* 0x000e240000000a00 */
[----:B0-----:R-:W-:-:S05]  /*22740*/  @P0 IMAD.HI.U32 R4, R11, R4, RZ ;  /* 0x000000040b040227 */ /* 0x001fca00078e00ff */
[----:B------:R-:W-:-:S07]  /*22750*/  @P0 SHF.R.U32.HI R11, RZ, R5, R4 ;  /* 0x00000005ff0b0219 */ /* 0x000fce0000011604 */
.L_x_1883:
[----:B------:R-:W-:Y:S05]  /*22760*/  BSYNC B0 ;  /* 0x0000000000007941 */ /* 0x000fea0003800000 */
.L_x_1881:
[----:B------:R-:W-:-:S05]  /*22770*/  IMAD R11, R11, R3, R3 ;  /* 0x000000030b0b7224 */ /* 0x000fca00078e0203 */
[----:B------:R-:W-:-:S07]  /*22780*/  VIMNMX R2, R2, R11, PT ;  /* 0x0000000b02027248 */ /* 0x000fce0003fe0100 */
.L_x_1880:
[----:B------:R-:W1:Y:S01]  /*22790*/  @P2 LDC R5, c[0x0][0x44c] ;  /* 0x00011300ff052b82 */ /* 0x000e620000000800 */
[----:B------:R-:W-:Y:S01]  /*227a0*/  IMAD.MOV.U32 R4, RZ, RZ, R28 ;  /* 0x000000ffff047224 */ /* 0x000fe200078e001c */
[----:B------:R-:W-:Y:S01]  /*227b0*/  ULDC UR4, c[0x0][0x9dc] ;  /* 0x0002770000047ab9 */ /* 0x000fe20000000800 */
[----:B------:R-:W-:-:S05]  /*227c0*/  IMAD.IADD R7, R13, 0x1, -R32 ;  /* 0x000000010d077824 */ /* 0x000fca00078e0a20 */
[----:B------:R-:W2:Y:S01]  /*227d0*/  @P2 LDC R12, c[0x0][0x450] ;  /* 0x00011400ff0c2b82 */ /* 0x000ea20000000800 */
[----:B-1----:R-:W-:-:S05]  /*227e0*/  @P2 IMAD.HI.U32 R5, R28, R5, RZ ;  /* 0x000000051c052227 */ /* 0x002fca00078e00ff */
[----:B--2---:R-:W-:-:S05]  /*227f0*/  @P2 SHF.R.U32.HI R4, RZ, R12, R5 ;  /* 0x0000000cff042219 */ /* 0x004fca0000011605 */
[----:B------:R-:W-:-:S04]  /*22800*/  IMAD.IADD R12, R7, 0x1, R4 ;  /* 0x00000001070c7824 */ /* 0x000fc800078e0204 */
[----:B0-----:R-:W-:Y:S01]  /*22810*/  VIADD R11, R12, -UR4 ;  /* 0x800000040c0b7c36 */ /* 0x001fe20008000000 */
        /* <DEDUP_REMOVED lines=11> */
.L_x_1886:
[----:B------:R-:W-:-:S13]  /*228d0*/  ISETP.NE.AND P0, PT, R3, 0x1, PT ;  /* 0x000000010300780c */ /* 0x000fda0003f05270 */
[----:B------:R-:W0:Y:S02]  /*228e0*/  @P0 LDC.64 R4, c[0x0][0x9e8] ;  /* 0x00027a00ff040b82 */ /* 0x000e240000000a00 */
[----:B0-----:R-:W-:-:S05]  /*228f0*/  @P0 IMAD.HI.U32 R4, R12, R4, RZ ;  /* 0x000000040c040227 */ /* 0x001fca00078e00ff */
[----:B------:R-:W-:-:S07]  /*22900*/  @P0 SHF.R.U32.HI R12, RZ, R5, R4 ;  /* 0x00000005ff0c0219 */ /* 0x000fce0000011604 */
.L_x_1887:
[----:B------:R-:W-:Y:S05]  /*22910*/  BSYNC B0 ;  /* 0x0000000000007941 */ /* 0x000fea0003800000 */
.L_x_1885:
[----:B------:R-:W-:-:S05]  /*22920*/  IMAD R12, R12, R3, RZ ;  /* 0x000000030c0c7224 */ /* 0x000fca00078e02ff */
[----:B------:R-:W-:-:S07]  /*22930*/  VIMNMX R11, R11, R12, !PT ;  /* 0x0000000c0b0b7248 */ /* 0x000fce0007fe0100 */
.L_x_1884:
[----:B------:R-:W-:Y:S01]  /*22940*/  VIADD R2, R2, 0x5f ;  /* 0x0000005f02027836 */ /* 0x000fe20000000000 */
[----:B------:R-:W-:Y:S01]  /*22950*/  BSSY B0, `(.L_x_1888) ;  /* 0x000013a000007945 */ /* 0x000fe20003800000 */
        /* <DEDUP_REMOVED lines=30> */
.L_x_2061:
[----:B-1----:R-:W-:Y:S02]  /*22b40*/  ISETP.NE.AND P0, PT, R14, RZ, PT ;  /* 0x000000ff0e00720c */ /* 0x002fe40003f05270 */
[----:B------:R-:W-:-:S11]  /*22b50*/  PLOP3.LUT P6, PT, PT, PT, PT, 0x8, 0x0 ;  /* 0x000000000000781c */ /* 0x000fd60003fce170 */
[----:B------:R-:W-:Y:S05]  /*22b60*/  @P0 BRA `(.L_x_1891) ;  /* 0x00000000000c0947 */ /* 0x000fea0003800000 */
[----:B------:R-:W-:-:S03]  /*22b70*/  UMOV UR4, 0xffffffff ;  /* 0xffffffff00047882 */ /* 0x000fc60000000000 */
[----:B------:R-:W-:Y:S05]  /*22b80*/  BRA.DIV UR4, `(.L_x_1892) ;  /* 0x0000007204287947 */ /* 0x000fea000b800000 */
[----:B------:R-:W-:-:S13]  /*22b90*/  ELECT P6, URZ, PT ;  /* 0x00000000003f782f */ /* 0x000fda00038c0000 */
.L_x_1891:
        /* <DEDUP_REMOVED lines=9> */
.L_x_2064:
[----:B------:R-:W-:Y:S05]  /*22c30*/  BSYNC B1 ;  /* 0x0000000000017941 */ /* 0x000fea0003800000 */
.L_x_1893:
        /* <DEDUP_REMOVED lines=10> */
.L_x_2065:
[----:B------:R-:W-:Y:S05]  /*22ce0*/  BSYNC B2 ;  /* 0x0000000000027941 */ /* 0x000fea0003800000 */
.L_x_1897:
        /* <DEDUP_REMOVED lines=9> */
.L_x_1900:
[----:B------:R-:W-:Y:S05]  /*22d80*/  BSYNC B2 ;  /* 0x0000000000027941 */ /* 0x000fea0003800000 */
.L_x_1899:
        /* <DEDUP_REMOVED lines=10> */
[----:B------:R-:W-:Y:S01]  /*22e30*/  VIADD R13, R11, 0x18400 ;  /* 0x000184000b0d7836 */ /* 0x000fe20000000000 */
[----:B------:R-:W-:-:S09]  /*22e40*/  UMOV UR7, 0x12f00000 ;  /* 0x12f0000000077882 */ /* 0x000fd20000000000 */
.L_x_1901:
        /* <DEDUP_REMOVED lines=16> */
.L_x_1902:
        /* <DEDUP_REMOVED lines=15> */
.L_x_1903:
        /* <DEDUP_REMOVED lines=13> */
.L_x_2066:
[----:B------:R-:W-:Y:S05]  /*23110*/  BSYNC B2 ;  /* 0x0000000000027941 */ /* 0x000fea0003800000 */
.L_x_1904:
[----:B------:R-:W-:Y:S01]  /*23120*/  BSSY B2, `(.L_x_1906) ;  /* 0x000000b000027945 */ /* 0x000fe20003800000 */
[----:B------:R-:W-:Y:S02]  /*23130*/  IMAD.MOV.U32 R10, RZ, RZ, 0x0 ;  /* 0x00000000ff0a7424 */ /* 0x000fe400078e00ff */
[----:B------:R-:W-:Y:S01]  /*23140*/  IMAD.MOV.U32 R11, RZ, RZ, 0x12f00000 ;  /* 0x12f00000ff0b7424 */ /* 0x000fe200078e00ff */
[----:B------:R-:W-:Y:S06]  /*23150*/  @P1 BRA `(.L_x_1907) ;  /* 0x00000000001c1947 */ /* 0x000fec0003800000 */
[----:B------:R-:W2:Y:S01]  /*23160*/  S2R R13, SR_TID.X ;  /* 0x00000000000d7919 */ /* 0x000ea20000002100 */
[----:B01----:R-:W-:-:S04]  /*23170*/  IMAD.MOV.U32 R12, RZ, RZ, 0x6000 ;  /* 0x00006000ff0c7424 */ /* 0x003fc800078e00ff */
[----:B------:R3:W-:Y:S01]  /*23180*/  SYNCS.ARRIVE.TRANS64 RZ, [R3+URZ+0x2a8b0], R12 ;  /* 0x02a8b00c03ff79a7 */ /* 0x0007e2000800003f */
[----:B--2---:R-:W-:-:S04]  /*23190*/  LOP3.LUT R13, R13, 0x1f, RZ, 0xc0, !PT ;  /* 0x0000001f0d0d7812 */ /* 0x004fc800078ec0ff */
[----:B------:R-:W-:-:S13]  /*231a0*/  ISETP.NE.AND P0, PT, R13, RZ, PT ;  /* 0x000000ff0d00720c */ /* 0x000fda0003f05270 */
[----:B---3--:R-:W-:Y:S05]  /*231b0*/  @!P0 BRA `(.L_x_1907) ;  /* 0x0000000000048947 */ /* 0x008fea0003800000 */
[----:B------:R-:W-:Y:S01]  /*231c0*/  BPT.TRAP 0x1 ;  /* 0x000000040000795c */ /* 0x000fe20000300000 */
.L_x_1907:
[----:B------:R-:W-:Y:S05]  /*231d0*/  BSYNC B2 ;  /* 0x0000000000027941 */ /* 0x000fea0003800000 */
.L_x_1906:
        /* <DEDUP_REMOVED lines=9> */
.L_x_1908:
        /* <DEDUP_REMOVED lines=15> */
.L_x_1909:
        /* <DEDUP_REMOVED lines=10> */
.L_x_1896:
[----:B------:R-:W-:Y:S05]  /*23400*/  BSYNC B1 ;  /* 0x0000000000017941 */ /* 0x000fea0003800000 */
.L_x_1895:
[----:B------:R-:W-:Y:S01]  /*23410*/  VIADD R12, R2, 0xfffffffe ;  /* 0xfffffffe020c7836 */ /* 0x000fe20000000000 */
[----:B------:R-:W-:Y:S01]  /*23420*/  PLOP3.LUT P0, PT, PT, PT, PT, 0x8, 0x0 ;  /* 0x000000000000781c */ /* 0x000fe20003f0e170 */
[----:B------:R-:W-:-:S03]  /*23430*/  VIADD R25, R25, 0x1 ;  /* 0x0000000119197836 */ /* 0x000fc60000000000 */
[----:B------:R-:W-:Y:S02]  /*23440*/  ISETP.GE.AND P2, PT, R12, R5, PT ;  /* 0x000000050c00720c */ /* 0x000fe40003f46270 */
[----:B------:R-:W-:-:S04]  /*23450*/  ISETP.NE.AND P1, PT, R25, 0x2, PT ;  /* 0x000000021900780c */ /* 0x000fc80003f25270 */
[----:B------:R-:W-:Y:S02]  /*23460*/  SEL R2, RZ, 0x1, P1 ;  /* 0x00000001ff027807 */ /* 0x000fe40000800000 */
[----:B------:R-:W-:Y:S02]  /*23470*/  SEL R25, R25, RZ, P1 ;  /* 0x000000ff19197207 */ /* 0x000fe40000800000 */
[----:B------:R-:W-:-:S03]  /*23480*/  LOP3.LUT R31, R31, R2, RZ, 0x3c, !PT ;  /* 0x000000021f1f7212 */ /* 0x000fc600078e3cff */
[----:B------:R-:W-:Y:S05]  /*23490*/  @!P2 BRA `(.L_x_1889) ;  /* 0x000000080014a947 */ /* 0x000fea0003800000 */
.L_x_1925:
        /* <DEDUP_REMOVED lines=11> */
.L_x_2067:
[----:B------:R-:W-:Y:S05]  /*23550*/  BSYNC B2 ;  /* 0x0000000000027941 */ /* 0x000fea0003800000 */
.L_x_1912:
        /* <DEDUP_REMOVED lines=9> */
.L_x_1915:
[----:B------:R-:W-:Y:S05]  /*235f0*/  BSYNC B2 ;  /* 0x0000000000027941 */ /* 0x000fea0003800000 */
.L_x_1914:
[----:B------:R-:W-:Y:S01]  /*23600*/  IMAD.MOV.U32 R10, RZ, RZ, RZ ;  /* 0x000000ffff0a7224 */ /* 0x000fe200078e00ff */
[----:B------:R-:W-:Y:S01]  /*23610*/  UIADD3 UR4, UP0, UR36, 0x570, URZ ;  /* 0x0000057024047890 */ /* 0x000fe2000ff1e03f */
[----:B------:R-:W-:Y:S01]  /*23620*/  IMAD R3, R25, 0x9000, R23 ;  /* 0x0000900019037824 */ /* 0x000fe200078e0217 */
[----:B------:R-:W-:Y:S01]  /*23630*/  PLOP3.LUT P1, PT, PT, PT, PT, 0x80, 0x0 ;  /* 0x000000000000781c */ /* 0x000fe20003f2f070 */
[----:B0-----:R-:W-:Y:S01]  /*23640*/  IMAD R6, R12, 0x60, R0 ;  /* 0x000000600c067824 */ /* 0x001fe200078e0200 */
[----:B------:R-:W-:Y:S01]  /*23650*/  R2UR UR10, R10 ;  /* 0x000000000a0a72ca */ /* 0x000fe200000e0000 */
[----:B------:R-:W-:Y:S01]  /*23660*/  VIADD R14, R11, 0x2a890 ;  /* 0x0002a8900b0e7836 */ /* 0x000fe20000000000 */
[----:B------:R-:W-:Y:S01]  /*23670*/  UIADD3.X UR5, URZ, UR37, URZ, UP0, !UPT ;  /* 0x000000253f057290 */ /* 0x000fe200087fe43f */
[----:B------:R-:W-:Y:S01]  /*23680*/  VIADD R13, R3, 0x18400 ;  /* 0x00018400030d7836 */ /* 0x000fe20000000000 */
[----:B------:R-:W-:Y:S01]  /*23690*/  UMOV UR6, 0x0 ;  /* 0x0000000000067882 */ /* 0x000fe20000000000 */
[----:B------:R-:W-:-:S10]  /*236a0*/  UMOV UR7, 0x12f00000 ;  /* 0x12f0000000077882 */ /* 0x000fd40000000000 */
.L_x_1916:
        /* <DEDUP_REMOVED lines=16> */
.L_x_1917:
        /* <DEDUP_REMOVED lines=15> */
.L_x_1918:
        /* <DEDUP_REMOVED lines=13> */
.L_x_2068:
[----:B------:R-:W-:Y:S05]  /*23970*/  BSYNC B2 ;  /* 0x0000000000027941 */ /* 0x000fea0003800000 */
.L_x_1919:
[----:B------:R-:W-:Y:S01]  /*23980*/  BSSY B2, `(.L_x_1921) ;  /* 0x000000b000027945 */ /* 0x000fe20003800000 */
[----:B01----:R-:W-:Y:S02]  /*23990*/  IMAD.MOV.U32 R2, RZ, RZ, 0x0 ;  /* 0x00000000ff027424 */ /* 0x003fe400078e00ff */
[----:B------:R-:W-:Y:S01]  /*239a0*/  IMAD.MOV.U32 R3, RZ, RZ, 0x12f00000 ;  /* 0x12f00000ff037424 */ /* 0x000fe200078e00ff */
[----:B------:R-:W-:Y:S06]  /*239b0*/  @P2 BRA `(.L_x_1922) ;  /* 0x00000000001c2947 */ /* 0x000fec0003800000 */
[----:B------:R-:W0:Y:S01]  /*239c0*/  S2R R15, SR_TID.X ;  /* 0x00000000000f7919 */ /* 0x000e220000002100 */
[----:B------:R-:W-:-:S04]  /*239d0*/  IMAD.MOV.U32 R14, RZ, RZ, 0x6000 ;  /* 0x00006000ff0e7424 */ /* 0x000fc800078e00ff */
[----:B------:R1:W-:Y:S01]  /*239e0*/  SYNCS.ARRIVE.TRANS64 RZ, [R11+URZ+0x2a8b0], R14 ;  /* 0x02a8b00e0bff79a7 */ /* 0x0003e2000800003f */
[----:B0-----:R-:W-:-:S04]  /*239f0*/  LOP3.LUT R15, R15, 0x1f, RZ, 0xc0, !PT ;  /* 0x0000001f0f0f7812 */ /* 0x001fc800078ec0ff */
[----:B------:R-:W-:-:S13]  /*23a00*/  ISETP.NE.AND P1, PT, R15, RZ, PT ;  /* 0x000000ff0f00720c */ /* 0x000fda0003f25270 */
[----:B-1----:R-:W-:Y:S05]  /*23a10*/  @!P1 BRA `(.L_x_1922) ;  /* 0x0000000000049947 */ /* 0x002fea0003800000 */
[----:B------:R-:W-:Y:S01]  /*23a20*/  BPT.TRAP 0x1 ;  /* 0x000000040000795c */ /* 0x000fe20000300000 */
.L_x_1922:
[----:B------:R-:W-:Y:S05]  /*23a30*/  BSYNC B2 ;  /* 0x0000000000027941 */ /* 0x000fea0003800000 */
.L_x_1921:
[----:B------:R-:W-:Y:S01]  /*23a40*/  R2UR UR6, R2 ;  /* 0x00000000020672ca */ /* 0x000fe200000e0000 */
[----:B------:R-:W-:Y:S01]  /*23a50*/  UIADD3 UR4, UP0, UR36, 0x670, URZ ;  /* 0x0000067024047890 */ /* 0x000fe2000ff1e03f */
[----:B------:R-:W-:Y:S01]  /*23a60*/  R2UR UR7, R3 ;  /* 0x00000000030772ca */ /* 0x000fe200000e0000 */
[----:B------:R-:W-:Y:S01]  /*23a70*/  VIADD R11, R11, 0x2a8b0 ;  /* 0x0002a8b00b0b7836 */ /* 0x000fe20000000000 */
[----:B------:R-:W-:Y:S01]  /*23a80*/  R2UR UR10, R10 ;  /* 0x000000000a0a72ca */ /* 0x000fe200000e0000 */
[----:B------:R-:W-:Y:S01]  /*23a90*/  IMAD R10, R25, 0x6000, R23 ;  /* 0x00006000190a7824 */ /* 0x000fe200078e0217 */
[----:B------:R-:W-:Y:S01]  /*23aa0*/  PLOP3.LUT P1, PT, PT, PT, PT, 0x80, 0x0 ;  /* 0x000000000000781c */ /* 0x000fe20003f2f070 */
[----:B------:R-:W-:Y:S02]  /*23ab0*/  UIADD3.X UR5, URZ, UR37, URZ, UP0, !UPT ;  /* 0x000000253f057290 */ /* 0x000fe400087fe43f */
[----:B------:R-:W-:-:S10]  /*23ac0*/  VIADD R14, R10, 0x400 ;  /* 0x000004000a0e7836 */ /* 0x000fd40000000000 */
.L_x_1923:
        /* <DEDUP_REMOVED lines=15> */
.L_x_1924:
        /* <DEDUP_REMOVED lines=10> */
.L_x_1911:
[----:B------:R-:W-:Y:S05]  /*23c60*/  BSYNC B1 ;  /* 0x0000000000017941 */ /* 0x000fea0003800000 */
.L_x_1910:
        /* <DEDUP_REMOVED lines=8> */
.L_x_1889:
[----:B------:R-:W-:Y:S05]  /*23cf0*/  BSYNC B0 ;  /* 0x0000000000007941 */ /* 0x000fea0003800000 */
.L_x_1888:
[----:B------:R-:W1:Y:S01]  /*23d00*/  LDC R0, c[0x0][0x448] ;  /* 0x00011200ff007b82 */ /* 0x000e620000000800 */
[----:B------:R-:W-:Y:S01]  /*23d10*/  VIADD R5, R28, 0x7f ;  /* 0x0000007f1c057836 */ /* 0x000fe20000000000 */
[----:B------:R-:W-:Y:S06]  /*23d20*/  @!P0 WARPSYNC.ALL ;  /* 0x0000000000008948 */ /* 0x000fec0003800000 */
[----:B------:R-:W2:Y:S08]  /*23d30*/  LDC.64 R2, c[0x0][0x9e0] ;  /* 0x00027800ff027b82 */ /* 0x000eb00000000a00 */
[----:B------:R-:W-:Y:S01]  /*23d40*/  @!P0 BAR.SYNC.DEFER_BLOCKING 0xc, 0x180 ;  /* 0x0306000000008b1d */ /* 0x000fe20000010000 */
[----:B-1----:R-:W-:-:S02]  /*23d50*/  ISETP.NE.AND P1, PT, R0, 0x1, PT ;  /* 0x000000010000780c */ /* 0x002fc40003f25270 */
[----:B--2---:R-:W-:-:S11]  /*23d60*/  ISETP.GE.AND P2, PT, R3, 0x1, PT ;  /* 0x000000010300780c */ /* 0x004fd60003f46270 */
[----:B------:R-:W1:Y:S08]  /*23d70*/  @P1 LDC R0, c[0x0][0x44c] ;  /* 0x00011300ff001b82 */ /* 0x000e700000000800 */
[----:B------:R-:W2:Y:S01]  /*23d80*/  @P1 LDC R11, c[0x0][0x450] ;  /* 0x00011400ff0b1b82 */ /* 0x000ea20000000800 */
[----:B-1----:R-:W-:-:S05]  /*23d90*/  @P1 IMAD.HI.U32 R0, R5, R0, RZ ;  /* 0x0000000005001227 */ /* 0x002fca00078e00ff */
[----:B--2---:R-:W-:-:S05]  /*23da0*/  @P1 SHF.R.U32.HI R5, RZ, R11, R0 ;  /* 0x0000000bff051219 */ /* 0x004fca0000011600 */
[----:B------:R-:W-:-:S04]  /*23db0*/  IMAD.IADD R11, R8, 0x1, R5 ;  /* 0x00000001080b7824 */ /* 0x000fc800078e0205 */
        /* <DEDUP_REMOVED lines=13> */
.L_x_1928:
[----:B------:R-:W-:-:S13]  /*23e90*/  ISETP.NE.AND P0, PT, R3, 0x1, PT ;  /* 0x000000010300780c */ /* 0x000fda0003f05270 */
[----:B------:R-:W1:Y:S02]  /*23ea0*/  @P0 LDC.64 R4, c[0x0][0x9e8] ;  /* 0x00027a00ff040b82 */ /* 0x000e640000000a00 */
[----:B-1----:R-:W-:-:S05]  /*23eb0*/  @P0 IMAD.HI.U32 R4, R0, R4, RZ ;  /* 0x0000000400040227 */ /* 0x002fca00078e00ff */
[----:B------:R-:W-:-:S07]  /*23ec0*/  @P0 SHF.R.U32.HI R0, RZ, R5, R4 ;  /* 0x00000005ff000219 */ /* 0x000fce0000011604 */
.L_x_1929:
[----:B------:R-:W-:Y:S05]  /*23ed0*/  BSYNC B0 ;  /* 0x0000000000007941 */ /* 0x000fea0003800000 */
.L_x_1927:
[----:B------:R-:W-:-:S05]  /*23ee0*/  IMAD R5, R0, R3, R3 ;  /* 0x0000000300057224 */ /* 0x000fca00078e0203 */
[----:B------:R-:W-:-:S07]  /*23ef0*/  VIMNMX R2, R2, R5, PT ;  /* 0x0000000502027248 */ /* 0x000fce0003fe0100 */
.L_x_1926:
[----:B------:R-:W1:Y:S01]  /*23f00*/  @P1 LDC R5, c[0x0][0x44c] ;  /* 0x00011300ff051b82 */ /* 0x000e620000000800 */
[----:B------:R-:W-:Y:S01]  /*23f10*/  VIADD R2, R2, 0x5f ;  /* 0x0000005f02027836 */ /* 0x000fe20000000000 */
[----:B------:R-:W-:Y:S01]  /*23f20*/  ULDC UR4, c[0x0][0x9dc] ;  /* 0x0002770000047ab9 */ /* 0x000fe20000000800 */
[----:B------:R-:W-:Y:S02]  /*23f30*/  IMAD.MOV.U32 R0, RZ, RZ, R28 ;  /* 0x000000ffff007224 */ /* 0x000fe400078e001c */
[----:B------:R-:W-:-:S03]  /*23f40*/  IMAD.HI R2, R2, 0x2aaaaaab, RZ ;  /* 0x2aaaaaab02027827 */ /* 0x000fc600078e02ff */
[----:B------:R-:W2:Y:S01]  /*23f50*/  @P1 LDC R4, c[0x0][0x450] ;  /* 0x00011400ff041b82 */ /* 0x000ea20000000800 */
[----:B-1----:R-:W-:-:S05]  /*23f60*/  @P1 IMAD.HI.U32 R5, R28, R5, RZ ;  /* 0x000000051c051227 */ /* 0x002fca00078e00ff */
[----:B--2---:R-:W-:Y:S02]  /*23f70*/  @P1 SHF.R.U32.HI R0, RZ, R4, R5 ;  /* 0x00000004ff001219 */ /* 0x004fe40000011605 */
[----:B------:R-:W-:-:S03]  /*23f80*/  SHF.R.U32.HI R5, RZ, 0x1f, R2 ;  /* 0x0000001fff057819 */ /* 0x000fc60000011602 */
[----:B------:R-:W-:Y:S01]  /*23f90*/  IMAD.IADD R7, R7, 0x1, R0 ;  /* 0x0000000107077824 */ /* 0x000fe200078e0200 */
[----:B------:R-:W-:-:S03]  /*23fa0*/  LEA.HI.SX32 R2, R2, R5, 0x1c ;  /* 0x0000000502027211 */ /* 0x000fc600078fe2ff */
[----:B------:R-:W-:Y:S01]  /*23fb0*/  VIADD R0, R7, -UR4 ;  /* 0x8000000407007c36 */ /* 0x000fe20008000000 */
[----:B------:R-:W-:-:S05]  /*23fc0*/  VIMNMX R24, R9, R2, PT ;  /* 0x0000000209187248 */ /* 0x000fca0003fe0100 */
[----:B------:R1:W-:Y:S01]  /*23fd0*/  STL [R1+0x24], R24 ;  /* 0x0000241801007387 */ /* 0x0003e20000100800 */
[----:B------:R-:W-:Y:S05]  /*23fe0*/  @!P2 BRA `(.L_x_1930) ;  /* 0x000000000044a947 */ /* 0x000fea0003800000 */
[----:B------:R-:W-:Y:S01]  /*23ff0*/  ISETP.GT.AND P0, PT, R7, -0x1, PT ;  /* 0xffffffff0700780c */ /* 0x000fe20003f04270 */
[----:B------:R-:W-:-:S12]  /*24000*/  BSSY B0, `(.L_x_1931) ;  /* 0x000000d000007945 */ /* 0x000fd80003800000 */
[----:B------:R-:W-:Y:S05]  /*24010*/  @P0 BRA `(.L_x_1932) ;  /* 0x00000000001c0947 */ /* 0x000fea0003800000 */
[----:B------:R-:W-:Y:S02]  /*24020*/  ISETP.NE.AND P0, PT, R3, 0x1, PT ;  /* 0x000000010300780c */ /* 0x000fe40003f05270 */
[----:B------:R-:W-:-:S11]  /*24030*/  LOP3.LUT R7, RZ, R7, RZ, 0x33, !PT ;  /* 0x00000007ff077212 */ /* 0x000fd600078e33ff */
[----:B------:R-:W2:Y:S02]  /*24040*/  @P0 LDC.64 R4, c[0x0][0x9e8] ;  /* 0x00027a00ff040b82 */ /* 0x000ea40000000a00 */
[----:B--2---:R-:W-:-:S05]  /*24050*/  @P0 IMAD.HI.U32 R4, R7, R4, RZ ;  /* 0x0000000407040227 */ /* 0x004fca00078e00ff */
[----:B------:R-:W-:-:S04]  /*24060*/  @P0 SHF.R.U32.HI R7, RZ, R5, R4 ;  /* 0x00000005ff070219 */ /* 0x000fc80000011604 */
[----:B------:R-:W-:Y:S01]  /*24070*/  LOP3.LUT R7, RZ, R7, RZ, 0x33, !PT ;  /* 0x00000007ff077212 */ /* 0x000fe200078e33ff */
[----:B------:R-:W-:Y:S06]  /*24080*/  BRA `(.L_x_1933) ;  /* 0x0000000000107947 */ /* 0x000fec0003800000 */
.L_x_1932:
[----:B------:R-:W-:-:S13]  /*24090*/  ISETP.NE.AND P0, PT, R3, 0x1, PT ;  /* 0x000000010300780c */ /* 0x000fda0003f05270 */
[----:B------:R-:W2:Y:S02]  /*240a0*/  @P0 LDC.64 R4, c[0x0][0x9e8] ;  /* 0x00027a00ff040b82 */ /* 0x000ea40000000a00 */
[----:B--2---:R-:W-:-:S05]  /*240b0*/  @P0 IMAD.HI.U32 R4, R7, R4, RZ ;  /* 0x0000000407040227 */ /* 0x004fca00078e00ff */
[----:B------:R-:W-:-:S07]  /*240c0*/  @P0 SHF.R.U32.HI R7, RZ, R5, R4 ;  /* 0x00000005ff070219 */ /* 0x000fce0000011604 */
.L_x_1933:
[----:B------:R-:W-:Y:S05]  /*240d0*/  BSYNC B0 ;  /* 0x0000000000007941 */ /* 0x000fea0003800000 */
.L_x_1931:
[----:B------:R-:W-:-:S05]  /*240e0*/  IMAD R3, R7, R3, RZ ;  /* 0x0000000307037224 */ /* 0x000fca00078e02ff */
[----:B------:R-:W-:-:S07]  /*240f0*/  VIMNMX R0, R0, R3, !PT ;  /* 0x0000000300007248 */ /* 0x000fce0007fe0100 */
.L_x_1930:
[----:B------:R-:W-:Y:S01]  /*24100*/  IMAD.HI R0, R0, 0x2aaaaaab, RZ ;  /* 0x2aaaaaab00007827 */ /* 0x000fe200078e02ff */
[----:B------:R-:W-:Y:S04]  /*24110*/  BSSY B7, `(.L_x_1934) ;  /* 0x000037d000077945 */ /* 0x000fe80003800000 */
[----:B------:R-:W-:-:S04]  /*24120*/  SHF.R.U32.HI R3, RZ, 0x1f, R0 ;  /* 0x0000001fff037819 */ /* 0x000fc80000011600 */
[----:B------:R-:W-:-:S04]  /*24130*/  LEA.HI.SX32 R3, R0, R3, 0x1c ;  /* 0x0000000300037211 */ /* 0x000fc800078fe2ff */
[----:B------:R-:W-:-:S04]  /*24140*/  VIMNMX R2, RZ, R3, !PT ;  /* 0x00000003ff027248 */ /* 0x000fc80007fe0100 */
[----:B------:R-:W-:Y:S01]  /*24150*/  ISETP.GT.AND P0, PT, R24, R2, PT ;  /* 0x000000021800720c */ /* 0x000fe20003f04270 */
[----:B------:R2:W-:-:S12]  /*24160*/  STL [R1+0x8], R2 ;  /* 0x0000080201007387 */ /* 0x0005d80000100800 */
[----:B--2---:R-:W-:Y:S05]  /*24170*/  @P0 BRA `(.L_x_1935) ;  /* 0x0000000000440947 */ /* 0x004fea0003800000 */
[----:B------:R-:W2:Y:S02]  /*24180*/  S2R R2, SR_TID.X ;  /* 0x0000000000027919 */ /* 0x000ea40000002100 */
[----:B--2---:R-:W-:-:S04]  /*24190*/  LOP3.LUT R2, R2, 0x7f, RZ, 0xc0, !PT ;  /* 0x0000007f02027812 */ /* 0x004fc800078ec0ff */
[----:B------:R-:W-:-:S13]  /*241a0*/  ISETP.NE.AND P0, PT, R2, RZ, PT ;  /* 0x000000ff0200720c */ /* 0x000fda0003f05270 */
[----:B------:R-:W-:Y:S05]  /*241b0*/  @P0 BRA `(.L_x_1936) ;  /* 0x0000003400c80947 */ /* 0x000fea0003800000 */
[----:B------:R-:W2:Y:S01]  /*241c0*/  S2R R5, SR_LANEID ;  /* 0x0000000000057919 */ /* 0x000ea20000000000 */
[----:B------:R-:W-:Y:S01]  /*241d0*/  VOTEU.ANY UR4, UPT, PT ;  /* 0x0000000000047886 */ /* 0x000fe200038e0100 */
[----:B------:R-:W3:Y:S01]  /*241e0*/  LDC.64 R2, c[0x0][0xc60] ;  /* 0x00031800ff027b82 */ /* 0x000ee20000000a00 */
[----:B------:R-:W2:Y:S02]  /*241f0*/  FLO.U32 R0, UR4 ;  /* 0x0000000400007d00 */ /* 0x000ea400080e0000 */
[----:B--2---:R-:W-:-:S06]  /*24200*/  ISETP.EQ.U32.AND P0, PT, R0, R5, PT ;  /* 0x000000050000720c */ /* 0x004fcc0003f02070 */
[----:B------:R-:W3:Y:S07]  /*24210*/  POPC R5, UR4 ;  /* 0x0000000400057d09 */ /* 0x000eee0008000000 */
[----:B---3--:R-:W2:Y:S01]  /*24220*/  @P0 ATOMG.E.ADD.STRONG.GPU PT, R3, desc[UR60][R2.64], R5 ;  /* 0x00000005020309a8 */ /* 0x008ea200081ee1fc */
[----:B------:R-:W3:Y:S02]  /*24230*/  S2R R4, SR_LTMASK ;  /* 0x0000000000047919 */ /* 0x000ee40000003900 */
[----:B---3--:R-:W-:-:S04]  /*24240*/  LOP3.LUT R4, R4, UR4, RZ, 0xc0, !PT ;  /* 0x0000000404047c12 */ /* 0x008fc8000f8ec0ff */
[----:B------:R-:W3:Y:S01]  /*24250*/  POPC R7, R4 ;  /* 0x0000000400077309 */ /* 0x000ee20000000000 */
[----:B--2---:R-:W3:Y:S02]  /*24260*/  SHFL.IDX PT, R0, R3, R0, 0x1f ;  /* 0x00001f0003007589 */ /* 0x004ee400000e0000 */
[----:B---3--:R-:W-:Y:S01]  /*24270*/  IADD3 R16, R0, UR38, R7 ;  /* 0x0000002600107c10 */ /* 0x008fe2000fffe007 */
[----:B------:R-:W-:Y:S06]  /*24280*/  BRA `(.L_x_1936) ;  /* 0x0000003400947947 */ /* 0x000fec0003800000 */
.L_x_1935:
        /* <DEDUP_REMOVED lines=9> */
[----:B------:R-:W2:Y:S01]  /*24320*/  LDC.64 R2, c[0x4][R2] ;  /* 0x0100000002027b82 */ /* 0x000ea20000000a00 */
[----:B------:R-:W-:Y:S02]  /*24330*/  IMAD.U32 R5, RZ, RZ, UR7 ;  /* 0x00000007ff057e24 */ /* 0x000fe4000f8e00ff */
[----:B0-----:R-:W-:Y:S02]  /*24340*/  IMAD.U32 R6, RZ, RZ, UR8 ;  /* 0x00000008ff067e24 */ /* 0x001fe4000f8e00ff */
[----:B------:R-:W-:-:S02]  /*24350*/  IMAD.U32 R7, RZ, RZ, UR9 ;  /* 0x00000009ff077e24 */ /* 0x000fc4000f8e00ff */
[----:B------:R-:W-:Y:S02]  /*24360*/  IMAD.U32 R10, RZ, RZ, UR4 ;  /* 0x00000004ff0a7e24 */ /* 0x000fe4000f8e00ff */
[----:B------:R-:W-:Y:S02]  /*24370*/  IMAD.U32 R11, RZ, RZ, UR5 ;  /* 0x00000005ff0b7e24 */ /* 0x000fe4000f8e00ff */
[----:B------:R-:W-:Y:S02]  /*24380*/  IMAD.MOV.U32 R8, RZ, RZ, 0x70 ;  /* 0x00000070ff087424 */ /* 0x000fe400078e00ff */
[----:B------:R-:W-:Y:S02]  /*24390*/  IMAD.MOV.U32 R12, RZ, RZ, 0x1 ;  /* 0x00000001ff0c7424 */ /* 0x000fe400078e00ff */
[----:B------:R-:W-:-:S07]  /*243a0*/  IMAD.MOV.U32 R13, RZ, RZ, RZ ;  /* 0x000000ffff0d7224 */ /* 0x000fce00078e00ff */
[----:B------:R-:W-:-:S07]  /*243b0*/  LEPC R20, `(.L_x_1938) ;  /* 0x000000001014794e */ /* 0x000fce0000000000 */
[----:B-12---:R-:W-:Y:S05]  /*243c0*/  CALL.ABS.NOINC R2 ;  /* 0x0000000002007343 */ /* 0x006fea0003c00000 */
.L_x_1938:
[----:B------:R-:W-:Y:S05]  /*243d0*/  BSYNC B6 ;  /* 0x0000000000067941 */ /* 0x000fea0003800000 */
.L_x_1937:
        /* <DEDUP_REMOVED lines=8> */
[----:B------:R2:W3:Y:S01]  /*24460*/  LDC.64 R2, c[0x4][R17] ;  /* 0x0100000011027b82 */ /* 0x0004e20000000a00 */
[----:B------:R-:W-:Y:S02]  /*24470*/  IMAD.U32 R4, RZ, RZ, UR6 ;  /* 0x00000006ff047e24 */ /* 0x000fe4000f8e00ff */
[----:B------:R-:W-:Y:S02]  /*24480*/  IMAD.U32 R5, RZ, RZ, UR7 ;  /* 0x00000007ff057e24 */ /* 0x000fe4000f8e00ff */
[----:B0-----:R-:W-:Y:S02]  /*24490*/  IMAD.U32 R6, RZ, RZ, UR8 ;  /* 0x00000008ff067e24 */ /* 0x001fe4000f8e00ff */
[----:B------:R-:W-:-:S02]  /*244a0*/  IMAD.U32 R7, RZ, RZ, UR9 ;  /* 0x00000009ff077e24 */ /* 0x000fc4000f8e00ff */
[----:B------:R-:W-:Y:S02]  /*244b0*/  IMAD.U32 R10, RZ, RZ, UR4 ;  /* 0x00000004ff0a7e24 */ /* 0x000fe4000f8e00ff */
[----:B------:R-:W-:Y:S02]  /*244c0*/  IMAD.U32 R11, RZ, RZ, UR5 ;  /* 0x00000005ff0b7e24 */ /* 0x000fe4000f8e00ff */
[----:B------:R-:W-:Y:S02]  /*244d0*/  IMAD.MOV.U32 R8, RZ, RZ, 0x70 ;  /* 0x00000070ff087424 */ /* 0x000fe400078e00ff */
[----:B------:R-:W-:Y:S02]  /*244e0*/  IMAD.MOV.U32 R12, RZ, RZ, 0x1 ;  /* 0x00000001ff0c7424 */ /* 0x000fe400078e00ff */
[----:B--2---:R-:W-:-:S07]  /*244f0*/  IMAD.MOV.U32 R13, RZ, RZ, RZ ;  /* 0x000000ffff0d7224 */ /* 0x004fce00078e00ff */
[----:B------:R-:W-:-:S07]  /*24500*/  LEPC R20, `(.L_x_1941) ;  /* 0x000000001014794e */ /* 0x000fce0000000000 */
[----:B-1-3--:R-:W-:Y:S05]  /*24510*/  CALL.ABS.NOINC R2 ;  /* 0x0000000002007343 */ /* 0x00afea0003c00000 */
.L_x_1941:
        /* <DEDUP_REMOVED lines=15> */
.L_x_1940:
[----:B------:R-:W-:Y:S05]  /*24610*/  BSYNC B6 ;  /* 0x0000000000067941 */ /* 0x000fea0003800000 */
.L_x_1939:
[----:B------:R-:W-:Y:S01]  /*24620*/  ULDC.64 UR4, c[0x0][0x9f8] ;  /* 0x00027e0000047ab9 */ /* 0x000fe20000000a00 */
[----:B------:R-:W2:Y:S01]  /*24630*/  LDL R20, [R1] ;  /* 0x0000000001147983 */ /* 0x000ea20000100800 */
[----:B------:R-:W-:-:S03]  /*24640*/  ISETP.NE.U32.AND P0, PT, RZ, UR4, PT ;  /* 0x00000004ff007c0c */ /* 0x000fc6000bf05070 */
[----:B------:R-:W3:Y:S01]  /*24650*/  LDL R17, [R1+0x4] ;  /* 0x0000040001117983 */ /* 0x000ee20000100800 */
[----:B------:R-:W-:Y:S01]  /*24660*/  ISETP.NE.AND.EX P0, PT, RZ, UR5, PT, P0 ;  /* 0x00000005ff007c0c */ /* 0x000fe2000bf05300 */
[----:B------:R-:W-:Y:S01]  /*24670*/  IMAD.MOV.U32 R34, RZ, RZ, R19 ;  /* 0x000000ffff227224 */ /* 0x000fe200078e0013 */
[----:B------:R-:W4:Y:S01]  /*24680*/  LDC R0, c[0x0][0x430] ;  /* 0x00010c00ff007b82 */ /* 0x000f220000000800 */
[----:B------:R-:W0:Y:S01]  /*24690*/  S2R R21, SR_TID.X ;  /* 0x0000000000157919 */ /* 0x000e220000002100 */
[----:B------:R-:W-:-:S09]  /*246a0*/  ULDC UR4, c[0x0][0x320] ;  /* 0x0000c80000047ab9 */ /* 0x000fd20000000800 */
[----:B------:R-:W1:Y:S01]  /*246b0*/  @P0 LDC.64 R2, c[0x0][0x9f8] ;  /* 0x00027e00ff020b82 */ /* 0x000e620000000a00 */
[----:B0-----:R-:W-:Y:S01]  /*246c0*/  LOP3.LUT R21, R21, 0x7f, RZ, 0xc0, !PT ;  /* 0x0000007f15157812 */ /* 0x001fe200078ec0ff */
[----:B-1----:R-:W-:-:S03]  /*246d0*/  @P0 IMAD.WIDE R2, R19, 0x4, R2 ;  /* 0x0000000413020825 */ /* 0x002fc600078e0202 */
[----:B------:R-:W-:Y:S02]  /*246e0*/  SHF.R.U32.HI R26, RZ, 0x3, R21 ;  /* 0x00000003ff1a7819 */ /* 0x000fe40000011615 */
[----:B------:R0:W3:Y:S01]  /*246f0*/  @P0 LDG.E R34, desc[UR60][R2.64] ;  /* 0x0000003c02220981 */ /* 0x0000e2000c1e1900 */
[----:B----4-:R-:W-:Y:S01]  /*24700*/  ISETP.NE.AND P1, PT, R0, 0x1, PT ;  /* 0x000000010000780c */ /* 0x010fe20003f25270 */
[----:B------:R-:W1:-:S12]  /*24710*/  S2R R21, SR_TID.X ;  /* 0x0000000000157919 */ /* 0x000e580000002100 */
[----:B------:R-:W4:Y:S08]  /*24720*/  @P1 LDC R4, c[0x0][0x434] ;  /* 0x00010d00ff041b82 */ /* 0x000f300000000800 */
[----:B------:R-:W0:Y:S01]  /*24730*/  @P1 LDC R6, c[0x0][0x438] ;  /* 0x00010e00ff061b82 */ /* 0x000e220000000800 */
[----:B-1----:R-:W-:-:S05]  /*24740*/  IMAD.SHL.U32 R21, R21, 0x10, RZ ;  /* 0x0000001015157824 */ /* 0x002fca00078e00ff */
[----:B------:R-:W-:Y:S01]  /*24750*/  LOP3.LUT R21, R26, 0x70, R21, 0xf8, !PT ;  /* 0x000000701a157812 */ /* 0x000fe200078ef815 */
[----:B------:R-:W-:-:S04]  /*24760*/  VIADD R26, R24, 0xffffffff ;  /* 0xffffffff181a7836 */ /* 0x000fc80000000000 */
[----:B------:R-:W-:Y:S01]  /*24770*/  IMAD R5, R26, 0x60, R21 ;  /* 0x000000601a057824 */ /* 0x000fe200078e0215 */
[----:B------:R-:W-:Y:S01]  /*24780*/  LOP3.LUT R22, R22, 0xfffffff7, RZ, 0xc0, !PT ;  /* 0xfffffff716167812 */ /* 0x000fe200078ec0ff */
[----:B------:R-:W-:-:S03]  /*24790*/  UMOV UR5, 0xffffffff ;  /* 0xffffffff00057882 */ /* 0x000fc60000000000 */
[----:B--2---:R-:W-:Y:S02]  /*247a0*/  ISETP.GE.AND P0, PT, R5, R20, PT ;  /* 0x000000140500720c */ /* 0x004fe40003f06270 */
[----:B------:R-:W1:Y:S02]  /*247b0*/  S2R R20, SR_TID.X ;  /* 0x0000000000147919 */ /* 0x000e640000002100 */
[----:B------:R-:W-:Y:S01]  /*247c0*/  ISETP.GT.U32.OR P0, PT, R21, 0x5f, P0 ;  /* 0x0000005f1500780c */ /* 0x000fe20000704470 */
[----:B---3--:R-:W-:-:S04]  /*247d0*/  IMAD.IADD R5, R5, 0x1, R17 ;  /* 0x0000000105057824 */ /* 0x008fc800078e0211 */
[----:B----4-:R-:W-:-:S04]  /*247e0*/  @P1 IMAD.HI.U32 R7, R5, R4, RZ ;  /* 0x0000000405071227 */ /* 0x010fc800078e00ff */
[----:B------:R-:W-:Y:S01]  /*247f0*/  IMAD.MOV.U32 R4, RZ, RZ, R5 ;  /* 0x000000ffff047224 */ /* 0x000fe200078e0005 */
[----:B0-----:R-:W-:-:S03]  /*24800*/  @P1 SHF.R.U32.HI R4, RZ, R6, R7 ;  /* 0x00000006ff041219 */ /* 0x001fc60000011607 */
[----:B------:R-:W0:Y:S02]  /*24810*/  @!P0 LDC.64 R2, c[0x0][0x428] ;  /* 0x00010a00ff028b82 */ /* 0x000e240000000a00 */
[----:B------:R-:W-:-:S04]  /*24820*/  IMAD.MOV R6, RZ, RZ, -R4 ;  /* 0x000000ffff067224 */ /* 0x000fc800078e0a04 */
[----:B------:R-:W-:Y:S01]  /*24830*/  IMAD R0, R0, R6, R5 ;  /* 0x0000000600007224 */ /* 0x000fe200078e0205 */
[----:B------:R-:W-:Y:S01]  /*24840*/  @!P0 SHF.R.S32.HI R5, RZ, 0x1f, R4 ;  /* 0x0000001fff058819 */ /* 0x000fe20000011404 */
[----:B-1----:R-:W-:-:S05]  /*24850*/  IMAD.SHL.U32 R20, R20, 0x8, RZ ;  /* 0x0000000814147824 */ /* 0x002fca00078e00ff */
[----:B------:R-:W-:-:S04]  /*24860*/  LOP3.LUT R20, R20, 0x38, RZ, 0xc0, !PT ;  /* 0x0000003814147812 */ /* 0x000fc800078ec0ff */
[C---:B------:R-:W-:Y:S02]  /*24870*/  LOP3.LUT R17, R20.reuse, 0x40, RZ, 0xfc, !PT ;  /* 0x0000004014117812 */ /* 0x040fe400078efcff */
[----:B------:R-:W-:Y:S02]  /*24880*/  ISETP.GE.AND P1, PT, R20, UR4, PT ;  /* 0x0000000414007c0c */ /* 0x000fe4000bf26270 */
[----:B------:R-:W-:Y:S01]  /*24890*/  SHF.R.S32.HI R8, RZ, 0x1f, R34 ;  /* 0x0000001fff087819 */ /* 0x000fe20000011422 */
[-C--:B0-----:R-:W-:Y:S01]  /*248a0*/  @!P0 IMAD.WIDE.U32 R4, R34, R2.reuse, R4 ;  /* 0x0000000222048225 */ /* 0x081fe200078e0004 */
[----:B------:R-:W-:Y:S01]  /*248b0*/  ISETP.GE.AND P2, PT, R17, UR4, PT ;  /* 0x0000000411007c0c */ /* 0x000fe2000bf46270 */
[----:B------:R-:W-:Y:S01]  /*248c0*/  ULDC UR4, c[0x0][0x2f4] ;  /* 0x0000bd0000047ab9 */ /* 0x000fe20000000800 */
[----:B------:R-:W-:Y:S01]  /*248d0*/  SEL R30, RZ, 0x1, P1 ;  /* 0x00000001ff1e7807 */ /* 0x000fe20000800000 */
[----:B------:R-:W-:Y:S01]  /*248e0*/  @!P0 IMAD R6, R8, R2, RZ ;  /* 0x0000000208068224 */ /* 0x000fe200078e02ff */
[----:B------:R-:W-:Y:S01]  /*248f0*/  SEL R2, RZ, 0xffffffff, P2 ;  /* 0xffffffffff027807 */ /* 0x000fe20001000000 */
[----:B------:R0:W-:Y:S02]  /*24900*/  STL [R1+0xc], R8 ;  /* 0x00000c0801007387 */ /* 0x0001e40000100800 */
[----:B------:R-:W-:-:S02]  /*24910*/  @!P0 IMAD R6, R34, R3, R6 ;  /* 0x0000000322068224 */ /* 0x000fc400078e0206 */
[----:B------:R-:W-:Y:S02]  /*24920*/  IMAD.SHL.U32 R3, R2, 0x2, RZ ;  /* 0x0000000202037824 */ /* 0x000fe400078e00ff */
[----:B------:R-:W-:-:S03]  /*24930*/  @!P0 IMAD.IADD R6, R5, 0x1, R6 ;  /* 0x0000000105068824 */ /* 0x000fc600078e0206 */
[----:B------:R-:W-:Y:S02]  /*24940*/  LOP3.LUT R30, R3, 0x2, R30, 0xe2, !PT ;  /* 0x00000002031e7812 */ /* 0x000fe400078ee21e */
[----:B------:R-:W1:Y:S01]  /*24950*/  @!P0 LDC.64 R2, c[0x0][0x418] ;  /* 0x00010600ff028b82 */ /* 0x000e620000000a00 */
[----:B------:R-:W-:Y:S01]  /*24960*/  IMAD.U32 R5, RZ, RZ, UR39 ;  /* 0x00000027ff057e24 */ /* 0x000fe2000f8e00ff */
[----:B-1----:R-:W-:-:S04]  /*24970*/  @!P0 LEA R2, P1, R4, R2, 0x2 ;  /* 0x0000000204028211 */ /* 0x002fc800078210ff */
[----:B------:R-:W-:Y:S01]  /*24980*/  @!P0 LEA.HI.X R3, R4, R3, R6, 0x2, P1 ;  /* 0x0000000304038211 */ /* 0x000fe200008f1406 */
[----:B------:R-:W-:-:S06]  /*24990*/  IMAD.MOV.U32 R4, RZ, RZ, RZ ;  /* 0x000000ffff047224 */ /* 0x000fcc00078e00ff */
[----:B------:R1:W5:Y:S01]  /*249a0*/  @!P0 LDG.E R4, desc[UR60][R2.64] ;  /* 0x0000003c02048981 */ /* 0x000362000c1e1900 */
[----:B------:R-:W-:Y:S02]  /*249b0*/  ISETP.GT.U32.AND P0, PT, R21, 0x5f, PT ;  /* 0x0000005f1500780c */ /* 0x000fe40003f04070 */
[----:B------:R-:W-:Y:S02]  /*249c0*/  ISETP.NE.AND P3, PT, R5, 0x3, PT ;  /* 0x000000030500780c */ /* 0x000fe40003f65270 */
[C---:B------:R-:W-:Y:S02]  /*249d0*/  ISETP.GE.AND P2, PT, R20.reuse, UR4, PT ;  /* 0x0000000414007c0c */ /* 0x040fe4000bf46270 */
[----:B0-----:R-:W-:Y:S02]  /*249e0*/  LOP3.LUT R8, R20, 0x80, RZ, 0xfc, !PT ;  /* 0x0000008014087812 */ /* 0x001fe400078efcff */
[----:B------:R-:W-:-:S05]  /*249f0*/  ISETP.GE.AND P1, PT, R17, UR4, PT ;  /* 0x0000000411007c0c */ /* 0x000fca000bf26270 */
[----:B------:R-:W-:Y:S02]  /*24a00*/  @P0 LOP3.LUT R22, R22, 0x8, RZ, 0xfc, !PT ;  /* 0x0000000816160812 */ /* 0x000fe400078efcff */
[----:B------:R-:W-:Y:S02]  /*24a10*/  ISETP.GE.AND P0, PT, R8, UR4, PT ;  /* 0x0000000408007c0c */ /* 0x000fe4000bf06270 */
[----:B------:R-:W-:-:S04]  /*24a20*/  LOP3.LUT R22, R22, 0xffffffef, RZ, 0xc0, !PT ;  /* 0xffffffef16167812 */ /* 0x000fc800078ec0ff */
[----:B------:R-:W-:-:S04]  /*24a30*/  @P3 LOP3.LUT R22, R22, 0x10, RZ, 0xfc, !PT ;  /* 0x0000001016163812 */ /* 0x000fc800078efcff */
[----:B------:R-:W-:-:S04]  /*24a40*/  LOP3.LUT R22, R22, 0xfffffffb, RZ, 0xc0, !PT ;  /* 0xfffffffb16167812 */ /* 0x000fc800078ec0ff */
[----:B------:R-:W-:-:S04]  /*24a50*/  @P2 LOP3.LUT R22, R22, 0x4, RZ, 0xfc, !PT ;  /* 0x0000000416162812 */ /* 0x000fc800078efcff */
[----:B------:R-:W-:-:S04]  /*24a60*/  LOP3.LUT R22, R22, 0xfffffffe, RZ, 0xc0, !PT ;  /* 0xfffffffe16167812 */ /* 0x000fc800078ec0ff */
[----:B------:R-:W-:-:S04]  /*24a70*/  LOP3.LUT R22, R22, 0xfffffffd, RZ, 0xc0, !PT ;  /* 0xfffffffd16167812 */ /* 0x000fc800078ec0ff */
[----:B------:R-:W-:-:S04]  /*24a80*/  @P1 LOP3.LUT R22, R22, 0x2, RZ, 0xfc, !PT ;  /* 0x0000000216161812 */ /* 0x000fc800078efcff */
[----:B------:R-:W-:Y:S01]  /*24a90*/  @P0 LOP3.LUT R22, R22, 0x1, RZ, 0xfc, !PT ;  /* 0x0000000116160812 */ /* 0x000fe200078efcff */
[----:B-1----:R-:W-:Y:S06]  /*24aa0*/  BRA.DIV UR5, `(.L_x_1942) ;  /* 0x0000005205e47947 */ /* 0x002fec000b800000 */
.L_x_2071:
[----:B------:R-:W-:Y:S01]  /*24ab0*/  SHF.R.S32.HI R33, RZ, 0x1f, R18 ;  /* 0x0000001fff217819 */ /* 0x000fe20000011412 */
[----:B------:R-:W-:Y:S06]  /*24ac0*/  @!P3 BRA `(.L_x_1943) ;  /* 0x000000000004b947 */ /* 0x000fec0003800000 */
[----:B------:R-:W-:Y:S01]  /*24ad0*/  BPT.TRAP 0x1 ;  /* 0x000000040000795c */ /* 0x000fe20000300000 */
.L_x_1943:
[----:B------:R-:W-:Y:S01]  /*24ae0*/  SHF.R.S32.HI R5, RZ, 0x1f, R0 ;  /* 0x0000001fff057819 */ /* 0x000fe20000011400 */
[----:B------:R-:W-:Y:S01]  /*24af0*/  ULDC.64 UR4, c[0x0][0x328] ;  /* 0x0000ca0000047ab9 */ /* 0x000fe20000000a00 */
[----:B------:R-:W-:Y:S03]  /*24b00*/  BSSY B0, `(.L_x_1944) ;  /* 0x0000017000007945 */ /* 0x000fe60003800000 */
[----:B------:R-:W-:-:S04]  /*24b10*/  IMAD R3, R5, UR4, RZ ;  /* 0x0000000405037c24 */ /* 0x000fc8000f8e02ff */
        /* <DEDUP_REMOVED lines=21> */
.L_x_2072:
[----:B------:R-:W-:Y:S05]  /*24c70*/  BSYNC B0 ;  /* 0x0000000000007941 */ /* 0x000fea0003800000 */
.L_x_1944:
[----:B------:R-:W2:Y:S01]  /*24c80*/  LDL R9, [R1] ;  /* 0x0000000001097983 */ /* 0x000ea20000100800 */
[----:B------:R-:W-:Y:S01]  /*24c90*/  ULDC.64 UR4, c[0x0][0x300] ;  /* 0x0000c00000047ab9 */ /* 0x000fe20000000a00 */
[----:B------:R-:W-:Y:S01]  /*24ca0*/  LOP3.LUT P4, RZ, R22, 0x4, RZ, 0xc0, !PT ;  /* 0x0000000416ff7812 */ /* 0x000fe2000788c0ff */
[----:B------:R-:W-:Y:S01]  /*24cb0*/  IMAD R5, R5, UR4, RZ ;  /* 0x0000000405057c24 */ /* 0x000fe2000f8e02ff */
[----:B------:R-:W1:Y:S01]  /*24cc0*/  S2R R8, SR_TID.X ;  /* 0x0000000000087919 */ /* 0x000e620000002100 */
[----:B0-----:R-:W-:Y:S01]  /*24cd0*/  IMAD.WIDE.U32 R2, R0, UR4, RZ ;  /* 0x0000000400027c25 */ /* 0x001fe2000f8e00ff */
[C---:B------:R-:W-:Y:S02]  /*24ce0*/  LOP3.LUT P3, RZ, R22.reuse, 0x2, RZ, 0xc0, !PT ;  /* 0x0000000216ff7812 */ /* 0x040fe4000786c0ff */
[----:B------:R-:W-:Y:S01]  /*24cf0*/  LOP3.LUT P2, RZ, R22, 0x1, RZ, 0xc0, !PT ;  /* 0x0000000116ff7812 */ /* 0x000fe2000784c0ff */
[----:B------:R-:W-:Y:S01]  /*24d00*/  IMAD R5, R0, UR5, R5 ;  /* 0x0000000500057c24 */ /* 0x000fe2000f8e0205 */
[----:B------:R-:W-:-:S02]  /*24d10*/  ULDC.64 UR4, c[0x0][0x310] ;  /* 0x0000c40000047ab9 */ /* 0x000fc40000000a00 */
[----:B------:R-:W-:Y:S02]  /*24d20*/  IMAD R6, R6, UR4, RZ ;  /* 0x0000000406067c24 */ /* 0x000fe4000f8e02ff */
[----:B------:R-:W-:Y:S02]  /*24d30*/  IMAD.IADD R3, R3, 0x1, R5 ;  /* 0x0000000103037824 */ /* 0x000fe400078e0205 */
[C---:B------:R-:W-:Y:S02]  /*24d40*/  IMAD R6, R4.reuse, UR5, R6 ;  /* 0x0000000504067c24 */ /* 0x040fe4000f8e0206 */
[----:B------:R-:W-:Y:S01]  /*24d50*/  IMAD.WIDE.U32 R2, R4, UR4, R2 ;  /* 0x0000000404027c25 */ /* 0x000fe2000f8e0002 */
[----:B------:R-:W-:-:S03]  /*24d60*/  ULDC.64 UR4, c[0x0][0x308] ;  /* 0x0000c20000047ab9 */ /* 0x000fc60000000a00 */
[----:B------:R-:W-:Y:S02]  /*24d70*/  IMAD.IADD R3, R3, 0x1, R6 ;  /* 0x0000000103037824 */ /* 0x000fe400078e0206 */
[----:B------:R-:W-:Y:S02]  /*24d80*/  IMAD R0, R33, UR4, RZ ;  /* 0x0000000421007c24 */ /* 0x000fe4000f8e02ff */
[----:B------:R-:W-:-:S04]  /*24d90*/  IMAD.WIDE.U32 R2, R18, UR4, R2 ;  /* 0x0000000412027c25 */ /* 0x000fc8000f8e0002 */
[----:B------:R-:W-:Y:S01]  /*24da0*/  IMAD R0, R18, UR5, R0 ;  /* 0x0000000512007c24 */ /* 0x000fe2000f8e0200 */
[----:B------:R-:W-:Y:S01]  /*24db0*/  ULDC.64 UR4, c[0x0][0x2e8] ;  /* 0x0000ba0000047ab9 */ /* 0x000fe20000000a00 */
[----:B------:R-:W-:Y:S01]  /*24dc0*/  IMAD R5, R27, 0x4800, R36 ;  /* 0x000048001b057824 */ /* 0x000fe200078e0224 */
[----:B------:R-:W-:Y:S01]  /*24dd0*/  LEA R4, P0, R2, UR4, 0x1 ;  /* 0x0000000402047c11 */ /* 0x000fe2000f8008ff */
[----:B------:R-:W-:Y:S01]  /*24de0*/  IMAD.IADD R0, R3, 0x1, R0 ;  /* 0x0000000103007824 */ /* 0x000fe200078e0200 */
[----:B------:R-:W-:Y:S01]  /*24df0*/  UMOV UR4, 0xffffffff ;  /* 0xffffffff00047882 */ /* 0x000fe20000000000 */
[----:B-1----:R-:W-:-:S03]  /*24e00*/  LOP3.LUT R8, R8, 0x7f, RZ, 0xc0, !PT ;  /* 0x0000007f08087812 */ /* 0x002fc600078ec0ff */
[----:B------:R-:W-:Y:S02]  /*24e10*/  LEA.HI.X R0, R2, UR5, R0, 0x1, P0 ;  /* 0x0000000502007c11 */ /* 0x000fe400080f0c00 */
[----:B------:R-:W-:Y:S01]  /*24e20*/  SHF.R.U32.HI R8, RZ, 0x3, R8 ;  /* 0x00000003ff087819 */ /* 0x000fe20000011608 */
        /* <DEDUP_REMOVED lines=69> */
.L_x_2086:
        /* <DEDUP_REMOVED lines=12> */
.L_x_1947:
        /* <DEDUP_REMOVED lines=10> */
.L_x_1948:
[----:B------:R2:W-:Y:S02]  /*253e0*/  SYNCS.ARRIVE.TRANS64.A1T0 RZ, [R7+URZ+0x2a830], RZ ;  /* 0x02a830ff07ff79a7 */ /* 0x0005e4000810003f */
[----:B------:R-:W-:Y:S05]  /*253f0*/  WARPSYNC.ALL ;  /* 0x0000000000007948 */ /* 0x000fea0003800000 */
[----:B------:R-:W-:Y:S01]  /*25400*/  ULDC.64 UR4, c[0x0][0xa00] ;  /* 0x0002800000047ab9 */ /* 0x000fe20000000a00 */
[----:B------:R-:W-:Y:S01]  /*25410*/  VIADD R0, R23, 0xc400 ;  /* 0x0000c40017007836 */ /* 0x000fe20000000000 */
[----:B------:R-:W-:Y:S01]  /*25420*/  BAR.SYNC.DEFER_BLOCKING 0x8, 0x180 ;  /* 0x0206000000007b1d */ /* 0x000fe20000010000 */
[----:B------:R-:W-:-:S03]  /*25430*/  ISETP.NE.U32.AND P0, PT, RZ, UR4, PT ;  /* 0x00000004ff007c0c */ /* 0x000fc6000bf05070 */
[----:B------:R-:W-:Y:S02]  /*25440*/  LOP3.LUT P1, RZ, R0, 0x3ff, RZ, 0xc0, !PT ;  /* 0x000003ff00ff7812 */ /* 0x000fe4000782c0ff */
[----:B------:R-:W-:Y:S01]  /*25450*/  ISETP.NE.AND.EX P0, PT, RZ, UR5, PT, P0 ;  /* 0x00000005ff007c0c */ /* 0x000fe2000bf05300 */
[----:B------:R-:W-:Y:S01]  /*25460*/  ULDC.64 UR4, c[0x0][0x298] ;  /* 0x0000a60000047ab9 */ /* 0x000fe20000000a00 */
[----:B------:R-:W-:Y:S01]  /*25470*/  SHF.R.S32.HI R0, RZ, 0x1f, R19 ;  /* 0x0000001fff007819 */ /* 0x000fe20000011413 */
[----:B------:R-:W-:Y:S01]  /*25480*/  BSSY B6, `(.L_x_1949) ;  /* 0x000001c000067945 */ /* 0x000fe20003800000 */
[----:B-1----:R-:W-:Y:S02]  /*25490*/  SEL R2, R19, RZ, !P0 ;  /* 0x000000ff13027207 */ /* 0x002fe40004000000 */
[----:B------:R-:W-:-:S05]  /*254a0*/  SEL R0, R0, RZ, !P0 ;  /* 0x000000ff00007207 */ /* 0x000fca0004000000 */
[----:B------:R1:W-:Y:S04]  /*254b0*/  STL [R1+0x30], R0 ;  /* 0x0000300001007387 */ /* 0x0003e80000100800 */
[----:B------:R3:W-:Y:S01]  /*254c0*/  STL [R1+0x20], R2 ;  /* 0x0000200201007387 */ /* 0x0007e20000100800 */
[----:B-1----:R-:W-:Y:S01]  /*254d0*/  SHF.R.S32.HI R0, RZ, 0x1f, R35 ;  /* 0x0000001fff007819 */ /* 0x002fe20000011423 */
[----:B---3--:R-:W-:-:S04]  /*254e0*/  IMAD.WIDE.U32 R2, R35, UR4, RZ ;  /* 0x0000000423027c25 */ /* 0x008fc8000f8e00ff */
[----:B------:R-:W-:Y:S01]  /*254f0*/  IMAD R0, R0, UR4, RZ ;  /* 0x0000000400007c24 */ /* 0x000fe2000f8e02ff */
[----:B------:R1:W-:Y:S03]  /*25500*/  STL.64 [R1+0x18], R2 ;  /* 0x0000180201007387 */ /* 0x0003e60000100a00 */
[----:B------:R-:W-:-:S04]  /*25510*/  IMAD R0, R35, UR5, R0 ;  /* 0x0000000523007c24 */ /* 0x000fc8000f8e0200 */
[----:B------:R-:W-:Y:S01]  /*25520*/  IMAD.IADD R35, R3, 0x1, R0 ;  /* 0x0000000103237824 */ /* 0x000fe200078e0200 */
[----:B------:R-:W-:Y:S06]  /*25530*/  @!P1 BRA `(.L_x_1950) ;  /* 0x0000000000409947 */ /* 0x000fec0003800000 */
[----:B-1----:R-:W-:Y:S01]  /*25540*/  MOV R2, 0x0 ;  /* 0x0000000000027802 */ /* 0x002fe20000000f00 */
[----:B------:R-:W-:Y:S01]  /*25550*/  ULDC.64 UR4, c[0x4][0x90] ;  /* 0x0100240000047ab9 */ /* 0x000fe20000000a00 */
[----:B------:R-:W-:Y:S01]  /*25560*/  ULDC.64 UR6, c[0x4][0x98] ;  /* 0x0100260000067ab9 */ /* 0x000fe20000000a00 */
[----:B------:R-:W-:Y:S01]  /*25570*/  ULDC.64 UR8, c[0x4][0x20] ;  /* 0x0100080000087ab9 */ /* 0x000fe20000000a00 */
[----:B0-----:R-:W-:Y:S02]  /*25580*/  IMAD.U32 R4, RZ, RZ, UR4 ;  /* 0x00000004ff047e24 */ /* 0x001fe4000f8e00ff */
[----:B------:R-:W0:Y:S01]  /*25590*/  LDC.64 R2, c[0x4][R2] ;  /* 0x0100000002027b82 */ /* 0x000e220000000a00 */
[----:B------:R-:W-:Y:S02]  /*255a0*/  IMAD.U32 R5, RZ, RZ, UR5 ;  /* 0x00000005ff057e24 */ /* 0x000fe4000f8e00ff */
[----:B------:R-:W-:Y:S02]  /*255b0*/  IMAD.U32 R6, RZ, RZ, UR6 ;  /* 0x00000006ff067e24 */ /* 0x000fe4000f8e00ff */
[----:B--2---:R-:W-:-:S02]  /*255c0*/  IMAD.U32 R7, RZ, RZ, UR7 ;  /* 0x00000007ff077e24 */ /* 0x004fc4000f8e00ff */
[----:B------:R-:W-:Y:S02]  /*255d0*/  IMAD.U32 R10, RZ, RZ, UR8 ;  /* 0x00000008ff0a7e24 */ /* 0x000fe4000f8e00ff */
[----:B------:R-:W-:Y:S02]  /*255e0*/  IMAD.U32 R11, RZ, RZ, UR9 ;  /* 0x00000009ff0b7e24 */ /* 0x000fe4000f8e00ff */
[----:B------:R-:W-:Y:S02]  /*255f0*/  IMAD.MOV.U32 R8, RZ, RZ, 0x70 ;  /* 0x00000070ff087424 */ /* 0x000fe400078e00ff */
[----:B------:R-:W-:Y:S02]  /*25600*/  IMAD.MOV.U32 R12, RZ, RZ, 0x1 ;  /* 0x00000001ff0c7424 */ /* 0x000fe400078e00ff */
[----:B------:R-:W-:-:S07]  /*25610*/  IMAD.MOV.U32 R13, RZ, RZ, RZ ;  /* 0x000000ffff0d7224 */ /* 0x000fce00078e00ff */
[----:B------:R-:W-:-:S07]  /*25620*/  LEPC R20, `(.L_x_1950) ;  /* 0x000000001014794e */ /* 0x000fce0000000000 */
[----:B0-----:R-:W-:Y:S05]  /*25630*/  CALL.ABS.NOINC R2 ;  /* 0x0000000002007343 */ /* 0x001fea0003c00000 */
.L_x_1950:
[----:B------:R-:W-:Y:S05]  /*25640*/  BSYNC B6 ;  /* 0x0000000000067941 */ /* 0x000fea0003800000 */
.L_x_1949:
[----:B------:R-:W3:Y:S01]  /*25650*/  LDL.LU R20, [R1+0x30] ;  /* 0x0000300001147983 */ /* 0x000ee20000300800 */
[----:B------:R-:W-:Y:S01]  /*25660*/  ULDC.64 UR4, c[0x0][0x2d8] ;  /* 0x0000b60000047ab9 */ /* 0x000fe20000000a00 */
[----:B--2---:R-:W2:Y:S02]  /*25670*/  LDC R7, c[0x0][0x448] ;  /* 0x00011200ff077b82 */ /* 0x004ea40000000800 */
[----:B------:R-:W4:Y:S04]  /*25680*/  LDL.LU R21, [R1+0x20] ;  /* 0x0000200001157983 */ /* 0x000f280000300800 */
[----:B-1----:R-:W5:Y:S01]  /*25690*/  LDL.LU.64 R2, [R1+0x18] ;  /* 0x0000180001027983 */ /* 0x002f620000300a00 */
[----:B------:R-:W-:Y:S01]  /*256a0*/  IMAD R0, R33, UR4, RZ ;  /* 0x0000000421007c24 */ /* 0x000fe2000f8e02ff */
[----:B------:R-:W1:Y:S03]  /*256b0*/  S2R R8, SR_TID.X ;  /* 0x0000000000087919 */ /* 0x000e660000002100 */
[----:B------:R-:W-:Y:S01]  /*256c0*/  IMAD R0, R18, UR5, R0 ;  /* 0x0000000512007c24 */ /* 0x000fe2000f8e0200 */
[----:B--2---:R-:W-:-:S13]  /*256d0*/  ISETP.NE.AND P0, PT, R7, 0x1, PT ;  /* 0x000000010700780c */ /* 0x004fda0003f05270 */
[----:B------:R-:W2:Y:S01]  /*256e0*/  @P0 LDC R6, c[0x0][0x44c] ;  /* 0x00011300ff060b82 */ /* 0x000ea20000000800 */
[----:B-1----:R-:W-:-:S05]  /*256f0*/  IMAD.SHL.U32 R8, R8, 0x8, RZ ;  /* 0x0000000808087824 */ /* 0x002fca00078e00ff */
[----:B------:R-:W-:Y:S01]  /*25700*/  LOP3.LUT R8, R8, 0x38, RZ, 0xc0, !PT ;  /* 0x0000003808087812 */ /* 0x000fe200078ec0ff */
[----:B-----5:R-:W-:Y:S02]  /*25710*/  IMAD.MOV.U32 R3, RZ, RZ, R35 ;  /* 0x000000ffff037224 */ /* 0x020fe400078e0023 */
[----:B------:R-:W-:Y:S01]  /*25720*/  IMAD.WIDE.U32 R2, R18, UR4, R2 ;  /* 0x0000000412027c25 */ /* 0x000fe2000f8e0002 */
[----:B------:R-:W-:-:S03]  /*25730*/  ULDC.64 UR4, c[0x0][0x2e0] ;  /* 0x0000b80000047ab9 */ /* 0x000fc60000000a00 */
[----:B------:R-:W-:Y:S02]  /*25740*/  IMAD.IADD R3, R3, 0x1, R0 ;  /* 0x0000000103037824 */ /* 0x000fe400078e0200 */
[----:B---3--:R-:W-:Y:S02]  /*25750*/  IMAD R0, R20, UR4, RZ ;  /* 0x0000000414007c24 */ /* 0x008fe4000f8e02ff */
[----:B------:R-:W1:Y:S01]  /*25760*/  S2R R20, SR_TID.X ;  /* 0x0000000000147919 */ /* 0x000e620000002100 */
[----:B----4-:R-:W-:-:S04]  /*25770*/  IMAD.WIDE.U32 R2, R21, UR4, R2 ;  /* 0x0000000415027c25 */ /* 0x010fc8000f8e0002 */
[----:B------:R-:W-:Y:S01]  /*25780*/  IMAD R0, R21, UR5, R0 ;  /* 0x0000000515007c24 */ /* 0x000fe2000f8e0200 */
[----:B------:R-:W-:-:S03]  /*25790*/  ULDC.64 UR4, c[0x0][0x2d0] ;  /* 0x0000b40000047ab9 */ /* 0x000fc60000000a00 */
[----:B------:R-:W-:Y:S02]  /*257a0*/  IMAD.IADD R3, R3, 0x1, R0 ;  /* 0x0000000103037824 */ /* 0x000fe400078e0200 */
[----:B------:R-:W3:Y:S01]  /*257b0*/  @P0 LDC R0, c[0x0][0x450] ;  /* 0x00011400ff000b82 */ /* 0x000ee20000000800 */
[----:B-1----:R-:W-:-:S04]  /*257c0*/  LOP3.LUT R20, R20, 0x7f, RZ, 0xc0, !PT ;  /* 0x0000007f14147812 */ /* 0x002fc800078ec0ff */
[----:B------:R-:W-:Y:S02]  /*257d0*/  SHF.R.U32.HI R21, RZ, 0x3, R20 ;  /* 0x00000003ff157819 */ /* 0x000fe40000011614 */
[----:B------:R-:W1:Y:S02]  /*257e0*/  S2R R20, SR_TID.X ;  /* 0x0000000000147919 */ /* 0x000e640000002100 */
[----:B-1----:R-:W-:-:S05]  /*257f0*/  IMAD.SHL.U32 R20, R20, 0x10, RZ ;  /* 0x0000001014147824 */ /* 0x002fca00078e00ff */
[----:B------:R-:W-:Y:S02]  /*25800*/  LOP3.LUT R20, R21, 0x70, R20, 0xf8, !PT ;  /* 0x0000007015147812 */ /* 0x000fe400078ef814 */
[----:B------:R-:W1:Y:S03]  /*25810*/  S2R R21, SR_TID.X ;  /* 0x0000000000157919 */ /* 0x000e660000002100 */
[----:B------:R-:W-:Y:S02]  /*25820*/  IMAD.IADD R5, R20, 0x1, R28 ;  /* 0x0000000114057824 */ /* 0x000fe400078e021c */
[----:B------:R-:W4:Y:S02]  /*25830*/  S2R R20, SR_TID.X ;  /* 0x0000000000147919 */ /* 0x000f240000002100 */
[----:B--2---:R-:W-:-:S04]  /*25840*/  @P0 IMAD.HI.U32 R6, R5, R6, RZ ;  /* 0x0000000605060227 */ /* 0x004fc800078e00ff */
[----:B0-----:R-:W-:Y:S01]  /*25850*/  IMAD.MOV.U32 R4, RZ, RZ, R5 ;  /* 0x000000ffff047224 */ /* 0x001fe200078e0005 */
[----:B---3--:R-:W-:-:S05]  /*25860*/  @P0 SHF.R.U32.HI R4, RZ, R0, R6 ;  /* 0x00000000ff040219 */ /* 0x008fca0000011606 */
[----:B------:R-:W-:Y:S02]  /*25870*/  IMAD.MOV R0, RZ, RZ, -R4 ;  /* 0x000000ffff007224 */ /* 0x000fe400078e0a04 */
[----:B------:R-:W-:-:S04]  /*25880*/  IMAD.WIDE.U32 R2, R4, UR4, R2 ;  /* 0x0000000404027c25 */ /* 0x000fc8000f8e0002 */
[----:B------:R-:W-:Y:S01]  /*25890*/  IMAD R0, R7, R0, R5 ;  /* 0x0000000007007224 */ /* 0x000fe200078e0205 */
[----:B------:R-:W-:-:S05]  /*258a0*/  SHF.R.S32.HI R5, RZ, 0x1f, R4 ;  /* 0x0000001fff057819 */ /* 0x000fca0000011404 */
[----:B------:R-:W-:Y:S02]  /*258b0*/  IMAD R5, R5, UR4, RZ ;  /* 0x0000000405057c24 */ /* 0x000fe4000f8e02ff */
[----:B-1----:R-:W-:Y:S02]  /*258c0*/  IMAD.SHL.U32 R21, R21, 0x8, RZ ;  /* 0x0000000815157824 */ /* 0x002fe400078e00ff */
[----:B------:R-:W-:Y:S01]  /*258d0*/  IMAD R5, R4, UR5, R5 ;  /* 0x0000000504057c24 */ /* 0x000fe2000f8e0205 */
[----:B------:R-:W-:Y:S01]  /*258e0*/  SHF.R.S32.HI R4, RZ, 0x1f, R0 ;  /* 0x0000001fff047819 */ /* 0x000fe20000011400 */
[----:B------:R-:W-:Y:S01]  /*258f0*/  ULDC.64 UR4, c[0x0][0x2c8] ;  /* 0x0000b20000047ab9 */ /* 0x000fe20000000a00 */
[----:B------:R-:W-:Y:S01]  /*25900*/  LOP3.LUT R21, R21, 0x38, RZ, 0xc0, !PT ;  /* 0x0000003815157812 */ /* 0x000fe200078ec0ff */
[----:B------:R-:W-:Y:S01]  /*25910*/  IMAD.IADD R3, R3, 0x1, R5 ;  /* 0x0000000103037824 */ /* 0x000fe200078e0205 */
[----:B----4-:R-:W-:Y:S01]  /*25920*/  LOP3.LUT R20, R20, 0x7f, RZ, 0xc0, !PT ;  /* 0x0000007f14147812 */ /* 0x010fe200078ec0ff */
[----:B------:R-:W-:Y:S01]  /*25930*/  IMAD R4, R4, UR4, RZ ;  /* 0x0000000404047c24 */ /* 0x000fe2000f8e02ff */
[C---:B------:R-:W-:Y:S01]  /*25940*/  LOP3.LUT R9, R21.reuse, 0x40, RZ, 0xfc, !PT ;  /* 0x0000004015097812 */ /* 0x040fe200078efcff */
[----:B------:R-:W-:Y:S01]  /*25950*/  IMAD.WIDE.U32 R2, R0, UR4, R2 ;  /* 0x0000000400027c25 */ /* 0x000fe2000f8e0002 */
[----:B------:R-:W-:-:S03]  /*25960*/  LOP3.LUT R10, R21, 0x80, RZ, 0xfc, !PT ;  /* 0x00000080150a7812 */ /* 0x000fc600078efcff */
[----:B------:R-:W-:Y:S01]  /*25970*/  IMAD R4, R0, UR5, R4 ;  /* 0x0000000500047c24 */ /* 0x000fe2000f8e0204 */
[----:B------:R-:W-:Y:S02]  /*25980*/  ULDC.64 UR4, c[0x0][0x280] ;  /* 0x0000a00000047ab9 */ /* 0x000fe40000000a00 */
[----:B------:R-:W-:Y:S01]  /*25990*/  LEA R0, P0, R2, UR4, 0x1 ;  /* 0x0000000402007c11 */ /* 0x000fe2000f8008ff */
        /* <DEDUP_REMOVED lines=12> */
[----:B------:R-:W1:Y:S03]  /*25a60*/  SHFL.IDX PT, R2, R4, RZ, 0x181f ;  /* 0x00181fff04027589 */ /* 0x000e6600000e0000 */
[C---:B------:R-:W-:Y:S01]  /*25a70*/  VIADD R5, R28.reuse, 0x10 ;  /* 0x000000101c057836 */ /* 0x040fe20000000000 */
[----:B------:R-:W-:Y:S01]  /*25a80*/  ISETP.GE.AND P1, PT, R28, R32, PT ;  /* 0x000000201c00720c */ /* 0x000fe20003f26270 */
[----:B------:R-:W-:-:S12]  /*25a90*/  SHFL.IDX PT, R14, R0, 0x7, 0x181f ;  /* 0x00f81f00000e7f89 */ /* 0x000fd800000e0000 */
[----:B0-----:R-:W-:-:S05]  /*25aa0*/  @!P1 LEA R3, P4, R8, R3, 0x1 ;  /* 0x0000000308039211 */ /* 0x001fca00078808ff */
[----:B-1----:R-:W-:-:S05]  /*25ab0*/  @!P1 IMAD.X R2, RZ, RZ, R2, P4 ;  /* 0x000000ffff029224 */ /* 0x002fca00020e0602 */
[----:B------:R-:W-:-:S04]  /*25ac0*/  @!P1 LOP3.LUT R3, R3, R2, RZ, 0x3c, !PT ;  /* 0x0000000203039212 */ /* 0x000fc800078e3cff */
[----:B------:R-:W-:-:S04]  /*25ad0*/  @!P1 LOP3.LUT R2, R3, R2, RZ, 0x3c, !PT ;  /* 0x0000000203029212 */ /* 0x000fc800078e3cff */
[----:B------:R-:W-:-:S05]  /*25ae0*/  @!P1 LOP3.LUT R3, R3, R2, RZ, 0x3c, !PT ;  /* 0x0000000203039212 */ /* 0x000fca00078e3cff */
[----:B------:R-:W-:Y:S04]  /*25af0*/  @!P1 LDGSTS.E.BYPASS.LTC128B.128 [R37+0xc400], desc[UR60][R2.64], !P3 ;  /* 0x0c40000002259fae */ /* 0x000fe8000d901d7c */
[----:B------:R-:W-:Y:S04]  /*25b00*/  @!P1 LDGSTS.E.BYPASS.LTC128B.128 [R37+0x10400], desc[UR60][R2.64+0x80], !P2 ;  /* 0x1040008002259fae */ /* 0x000fe8000d101d7c */
[----:B------:R0:W-:Y:S01]  /*25b10*/  @!P1 LDGSTS.E.BYPASS.LTC128B.128 [R37+0x14400], desc[UR60][R2.64+0x100], !P0 ;  /* 0x1440010002259fae */ /* 0x0001e2000c101d7c */
[----:B------:R-:W-:Y:S01]  /*25b20*/  ISETP.GE.AND P1, PT, R5, R32, PT ;  /* 0x000000200500720c */ /* 0x000fe20003f26270 */
[----:B------:R-:W-:-:S02]  /*25b30*/  VIADD R5, R28, 0x20 ;  /* 0x000000201c057836 */ /* 0x000fc40000000000 */
[----:B0-----:R-:W0:Y:S04]  /*25b40*/  SHFL.IDX PT, R3, R0, 0x1, 0x181f ;  /* 0x00381f0000037f89 */ /* 0x001e2800000e0000 */
[----:B------:R-:W1:Y:S06]  /*25b50*/  SHFL.IDX PT, R2, R4, 0x1, 0x181f ;  /* 0x00381f0004027f89 */ /* 0x000e6c00000e0000 */
        /* <DEDUP_REMOVED lines=61> */
[----:B-1----:R-:W-:-:S05]  /*25f30*/  @!P1 IMAD.X R2, RZ, RZ, R2, P4 ;  /* 0x000000ffff029224 */ /* 0x002fca00020e0602 */
[----:B------:R-:W-:-:S04]  /*25f40*/  @!P1 LOP3.LUT R3, R3, R2, RZ, 0x3c, !PT ;  /* 0x0000000203039212 */ /* 0x000fc800078e3cff */
[----:B------:R-:W-:-:S04]  /*25f50*/  @!P1 LOP3.LUT R2, R3, R2, RZ, 0x3c, !PT ;  /* 0x0000000203029212 */ /* 0x000fc800078e3cff */
[----:B------:R-:W-:-:S05]  /*25f60*/  @!P1 LOP3.LUT R3, R3, R2, RZ, 0x3c, !PT ;  /* 0x0000000203039212 */ /* 0x000fca00078e3cff */
[----:B------:R0:W-:Y:S04]  /*25f70*/  @!P1 LDGSTS.E.BYPASS.LTC128B.128 [R37+0xf400], desc[UR60][R2.64], !P3 ;  /* 0x0f40000002259fae */ /* 0x0001e8000d901d7c */
[----:B------:R0:W-:Y:S04]  /*25f80*/  @!P1 LDGSTS.E.BYPASS.LTC128B.128 [R37+0x13400], desc[UR60][R2.64+0x80], !P2 ;  /* 0x1340008002259fae */ /* 0x0001e8000d101d7c */
[----:B--2---:R0:W-:Y:S02]  /*25f90*/  @!P1 LDGSTS.E.BYPASS.LTC128B.128 [R37+0x17400], desc[UR60][R2.64+0x100], !P0 ;  /* 0x1740010002259fae */ /* 0x0041e4000c101d7c */
.L_x_2103:
        /* <DEDUP_REMOVED lines=12> */
.L_x_1953:
[----:B------:R-:W-:Y:S05]  /*26060*/  BSYNC B0 ;  /* 0x0000000000007941 */ /* 0x000fea0003800000 */
.L_x_1952:
[----:B------:R-:W-:Y:S01]  /*26070*/  NOP ;  /* 0x0000000000007918 */ /* 0x000fe20000000000 */
[----:B------:R-:W-:-:S13]  /*26080*/  PLOP3.LUT P0, PT, PT, PT, PT, 0x80, 0x0 ;  /* 0x000000000000781c */ /* 0x000fda0003f0f070 */
.L_x_1954:
        /* <DEDUP_REMOVED lines=8> */
[----:B------:R-:W-:Y:S01]  /*26110*/  LEA.HI R0, R2, R2, RZ, 0x1 ;  /* 0x0000000202007211 */ /* 0x000fe200078f08ff */
[----:B------:R0:W-:Y:S03]  /*26120*/  STL [R1+0x28], R2 ;  /* 0x0000280201007387 */ /* 0x0001e60000100800 */
[----:B------:R-:W-:-:S05]  /*26130*/  LOP3.LUT R0, R0, 0xfffffffe, RZ, 0xc0, !PT ;  /* 0xfffffffe00007812 */ /* 0x000fca00078ec0ff */
[----:B------:R-:W-:-:S05]  /*26140*/  IMAD.IADD R0, R2, 0x1, -R0 ;  /* 0x0000000102007824 */ /* 0x000fca00078e0a00 */
[----:B0-----:R-:W-:Y:S01]  /*26150*/  SHF.L.U32 R2, R0, 0x1f, RZ ;  /* 0x0000001f00027819 */ /* 0x001fe200000006ff */
[----:B------:R-:W-:Y:S01]  /*26160*/  NOP ;  /* 0x0000000000007918 */ /* 0x000fe20000000000 */
[----:B------:R-:W2:Y:S01]  /*26170*/  LDL.LU R3, [R1+0x24] ;  /* 0x0000240001037983 */ /* 0x000ea20000300800 */
[----:B------:R0:W-:Y:S01]  /*26180*/  SYNCS.ARRIVE.TRANS64.A1T0 RZ, [R23+URZ+0x2a800], RZ ;  /* 0x02a800ff17ff79a7 */ /* 0x0001e2000810003f */
[----:B------:R-:W-:Y:S01]  /*26190*/  BSSY B0, `(.L_x_1955) ;  /* 0x0000004000007945 */ /* 0x000fe20003800000 */
[----:B------:R-:W1:Y:S01]  /*261a0*/  SYNCS.PHASECHK.TRANS64.TRYWAIT P0, [R23+URZ+0x2a820], R2 ;  /* 0x02a82002170075a7 */ /* 0x000e62000800017f */
[----:B--2---:R-:W-:Y:S02]  /*261b0*/  VIADD R0, R3, 0xfffffffe ;  /* 0xfffffffe03007836 */ /* 0x004fe40000000000 */
[----:B01----:R-:W-:Y:S05]  /*261c0*/  @!P0 BRA `(.L_x_1956) ;  /* 0x0000005000648947 */ /* 0x003fea0003800000 */
.L_x_2104:
[----:B------:R-:W-:Y:S05]  /*261d0*/  BSYNC B0 ;  /* 0x0000000000007941 */ /* 0x000fea0003800000 */
.L_x_1955:
[----:B------:R-:W2:Y:S01]  /*261e0*/  LDL R3, [R1+0x8] ;  /* 0x0000080001037983 */ /* 0x000ea20000100800 */
[----:B------:R-:W-:Y:S01]  /*261f0*/  BSSY B0, `(.L_x_1957) ;  /* 0x00000fd000007945 */ /* 0x000fe20003800000 */
[----:B--2---:R-:W-:-:S13]  /*26200*/  ISETP.GE.AND P0, PT, R0, R3, PT ;  /* 0x000000030000720c */ /* 0x004fda0003f06270 */
[----:B------:R-:W-:Y:S05]  /*26210*/  @!P0 BRA `(.L_x_1958) ;  /* 0x0000000c00e88947 */ /* 0x000fea0003800000 */
[----:B------:R-:W-:Y:S02]  /*26220*/  IMAD.MOV.U32 R10, RZ, RZ, R27 ;  /* 0x000000ffff0a7224 */ /* 0x000fe400078e001b */
[----:B------:R-:W-:Y:S02]  /*26230*/  IMAD.MOV.U32 R20, RZ, RZ, R29 ;  /* 0x000000ffff147224 */ /* 0x000fe400078e001d */
[----:B------:R-:W-:-:S07]  /*26240*/  IMAD.MOV.U32 R32, RZ, RZ, R26 ;  /* 0x000000ffff207224 */ /* 0x000fce00078e001a */
.L_x_1971:
[----:B0-----:R-:W2:Y:S01]  /*26250*/  LDL R2, [R1+0x4] ;  /* 0x0000040001027983 */ /* 0x001ea20000100800 */
[----:B------:R-:W0:Y:S03]  /*26260*/  LDC R7, c[0x0][0x430] ;  /* 0x00010c00ff077b82 */ /* 0x000e260000000800 */
[----:B------:R-:W3:Y:S01]  /*26270*/  LDL R8, [R1+0xc] ;  /* 0x00000c0001087983 */ /* 0x000ee20000100800 */
[----:B------:R-:W1:Y:S01]  /*26280*/  S2R R3, SR_TID.X ;  /* 0x0000000000037919 */ /* 0x000e620000002100 */
[----:B------:R-:W4:Y:S01]  /*26290*/  S2R R9, SR_TID.X ;  /* 0x0000000000097919 */ /* 0x000f220000002100 */
[----:B0-----:R-:W-:-:S13]  /*262a0*/  ISETP.NE.AND P0, PT, R7, 0x1, PT ;  /* 0x000000010700780c */ /* 0x001fda0003f05270 */
[----:B------:R-:W0:Y:S01]  /*262b0*/  @P0 LDC R5, c[0x0][0x434] ;  /* 0x00010d00ff050b82 */ /* 0x000e220000000800 */
[----:B-1----:R-:W-:-:S04]  /*262c0*/  LOP3.LUT R3, R3, 0x7f, RZ, 0xc0, !PT ;  /* 0x0000007f03037812 */ /* 0x002fc800078ec0ff */
[----:B------:R-:W-:Y:S01]  /*262d0*/  SHF.R.U32.HI R3, RZ, 0x3, R3 ;  /* 0x00000003ff037819 */ /* 0x000fe20000011603 */
[----:B----4-:R-:W-:-:S05]  /*262e0*/  IMAD.SHL.U32 R9, R9, 0x10, RZ ;  /* 0x0000001009097824 */ /* 0x010fca00078e00ff */
[----:B------:R-:W-:Y:S02]  /*262f0*/  LOP3.LUT R9, R3, 0x70, R9, 0xf8, !PT ;  /* 0x0000007003097812 */ /* 0x000fe400078ef809 */
[----:B------:R-:W1:Y:S02]  /*26300*/  @P0 LDC R3, c[0x0][0x438] ;  /* 0x00010e00ff030b82 */ /* 0x000e640000000800 */
[----:B------:R-:W-:Y:S01]  /*26310*/  ISETP.GT.U32.AND P2, PT, R9, 0x5f, PT ;  /* 0x0000005f0900780c */ /* 0x000fe20003f44070 */
[----:B--2---:R-:W-:-:S04]  /*26320*/  IMAD R4, R0, 0x60, R2 ;  /* 0x0000006000047824 */ /* 0x004fc800078e0202 */
[----:B------:R-:W-:-:S04]  /*26330*/  IMAD.IADD R4, R9, 0x1, R4 ;  /* 0x0000000109047824 */ /* 0x000fc800078e0204 */
[----:B0-----:R-:W-:-:S04]  /*26340*/  @P0 IMAD.HI.U32 R6, R4, R5, RZ ;  /* 0x0000000504060227 */ /* 0x001fc800078e00ff */
[----:B------:R-:W-:Y:S01]  /*26350*/  IMAD.MOV.U32 R2, RZ, RZ, R4 ;  /* 0x000000ffff027224 */ /* 0x000fe200078e0004 */
[----:B-1----:R-:W-:-:S05]  /*26360*/  @P0 SHF.R.U32.HI R2, RZ, R3, R6 ;  /* 0x00000003ff020219 */ /* 0x002fca0000011606 */
[----:B------:R-:W-:-:S04]  /*26370*/  IMAD.MOV R3, RZ, RZ, -R2 ;  /* 0x000000ffff037224 */ /* 0x000fc800078e0a02 */
[----:B------:R-:W-:Y:S02]  /*26380*/  IMAD R7, R7, R3, R4 ;  /* 0x0000000307077224 */ /* 0x000fe400078e0204 */
[----:B------:R-:W3:Y:S01]  /*26390*/  @!P2 LDC.64 R4, c[0x0][0x428] ;  /* 0x00010a00ff04ab82 */ /* 0x000ee20000000a00 */
[--C-:B------:R-:W-:Y:S01]  /*263a0*/  @!P2 SHF.R.S32.HI R3, RZ, 0x1f, R2.reuse ;  /* 0x0000001fff03a819 */ /* 0x100fe20000011402 */
[-C--:B---3--:R-:W-:Y:S02]  /*263b0*/  @!P2 IMAD R6, R8, R4.reuse, RZ ;  /* 0x000000040806a224 */ /* 0x088fe400078e02ff */
[----:B------:R-:W-:-:S04]  /*263c0*/  @!P2 IMAD.WIDE.U32 R2, R34, R4, R2 ;  /* 0x000000042202a225 */ /* 0x000fc800078e0002 */
[----:B------:R-:W-:Y:S02]  /*263d0*/  @!P2 IMAD R6, R34, R5, R6 ;  /* 0x000000052206a224 */ /* 0x000fe400078e0206 */
[----:B------:R-:W0:Y:S02]  /*263e0*/  @!P2 LDC.64 R4, c[0x0][0x418] ;  /* 0x00010600ff04ab82 */ /* 0x000e240000000a00 */
[----:B------:R-:W-:Y:S02]  /*263f0*/  @!P2 IMAD.IADD R3, R6, 0x1, R3 ;  /* 0x000000010603a824 */ /* 0x000fe400078e0203 */
[----:B------:R-:W-:Y:S01]  /*26400*/  IMAD.MOV.U32 R6, RZ, RZ, RZ ;  /* 0x000000ffff067224 */ /* 0x000fe200078e00ff */
[----:B0-----:R-:W-:-:S04]  /*26410*/  @!P2 LEA R4, P0, R2, R4, 0x2 ;  /* 0x000000040204a211 */ /* 0x001fc800078010ff */
[----:B------:R-:W-:-:S05]  /*26420*/  @!P2 LEA.HI.X R5, R2, R5, R3, 0x2, P0 ;  /* 0x000000050205a211 */ /* 0x000fca00000f1403 */
[----:B------:R0:W5:Y:S01]  /*26430*/  @!P2 LDG.E R6, desc[UR60][R4.64] ;  /* 0x0000003c0406a981 */ /* 0x000162000c1e1900 */
[----:B------:R-:W-:Y:S01]  /*26440*/  LOP3.LUT P1, RZ, R22, 0x10, RZ, 0xc0, !PT ;  /* 0x0000001016ff7812 */ /* 0x000fe2000782c0ff */
[----:B------:R-:W-:-:S05]  /*26450*/  VIADD R27, R10, 0x1 ;  /* 0x000000010a1b7836 */ /* 0x000fca0000000000 */
        /* <DEDUP_REMOVED lines=8> */
.L_x_1959:
[----:B------:R-:W-:Y:S01]  /*264e0*/  IMAD R5, R27, 0x8, R23 ;  /* 0x000000081b057824 */ /* 0x000fe200078e0217 */
[----:B------:R-:W-:Y:S01]  /*264f0*/  SHF.L.U32 R0, R29, 0x1f, RZ ;  /* 0x0000001f1d007819 */ /* 0x000fe200000006ff */
[----:B------:R-:W-:Y:S03]  /*26500*/  BSSY B1, `(.L_x_1960) ;  /* 0x0000003000017945 */ /* 0x000fe60003800000 */
[----:B------:R-:W0:Y:S02]  /*26510*/  SYNCS.PHASECHK.TRANS64.TRYWAIT P0, [R5+URZ+0x2a840], R0 ;  /* 0x02a84000050075a7 */ /* 0x000e24000800017f */
[----:B0-----:R-:W-:Y:S05]  /*26520*/  @!P0 BRA `(.L_x_1961) ;  /* 0x0000004c00a08947 */ /* 0x001fea0003800000 */
.L_x_2105:
[----:B------:R-:W-:Y:S05]  /*26530*/  BSYNC B1 ;  /* 0x0000000000017941 */ /* 0x000fea0003800000 */
.L_x_1960:
        /* <DEDUP_REMOVED lines=68> */
.L_x_2119:
        /* <DEDUP_REMOVED lines=10> */
.L_x_1963:
        /* <DEDUP_REMOVED lines=10> */
.L_x_1964:
[----:B------:R2:W-:Y:S01]  /*26ac0*/  SYNCS.ARRIVE.TRANS64.A1T0 RZ, [R5+URZ+0x2a830], RZ ;  /* 0x02a830ff05ff79a7 */ /* 0x0005e2000810003f */
[----:B------:R-:W-:Y:S05]  /*26ad0*/  @!P2 BRA `(.L_x_1965) ;  /* 0x000000000004a947 */ /* 0x000fea0003800000 */
[----:B------:R-:W-:Y:S01]  /*26ae0*/  BPT.TRAP 0x1 ;  /* 0x000000040000795c */ /* 0x000fe20000300000 */
.L_x_1965:
[----:B-1----:R-:W-:Y:S01]  /*26af0*/  SHF.L.U32 R2, R20, 0x1f, RZ ;  /* 0x0000001f14027819 */ /* 0x002fe200000006ff */
[----:B--2---:R-:W-:Y:S01]  /*26b00*/  IMAD R5, R10, 0x8, R23 ;  /* 0x000000080a057824 */ /* 0x004fe200078e0217 */
[----:B------:R-:W-:Y:S03]  /*26b10*/  BSSY B1, `(.L_x_1966) ;  /* 0x0000003000017945 */ /* 0x000fe60003800000 */
[----:B------:R-:W1:Y:S02]  /*26b20*/  SYNCS.PHASECHK.TRANS64.TRYWAIT P0, [R5+URZ+0x2a860], R2 ;  /* 0x02a86002050075a7 */ /* 0x000e64000800017f */
[----:B-1----:R-:W-:Y:S05]  /*26b30*/  @!P0 BRA `(.L_x_1967) ;  /* 0x00000050000c8947 */ /* 0x002fea0003800000 */
.L_x_2120:
[----:B------:R-:W-:Y:S05]  /*26b40*/  BSYNC B1 ;  /* 0x0000000000017941 */ /* 0x000fea0003800000 */
.L_x_1966:
        /* <DEDUP_REMOVED lines=55> */
.L_x_2134:
[C---:B------:R-:W-:Y:S01]  /*26ec0*/  ISETP.LT.OR P1, PT, R8.reuse, 0x51, !P1 ;  /* 0x000000510800780c */ /* 0x040fe20004f21670 */
[----:B------:R-:W-:Y:S01]  /*26ed0*/  ULDC.64 UR4, c[0x0][0x328] ;  /* 0x0000ca0000047ab9 */ /* 0x000fe20000000a00 */
[----:B------:R-:W-:Y:S02]  /*26ee0*/  ISETP.LT.OR P0, PT, R8, 0x51, !P0 ;  /* 0x000000510800780c */ /* 0x000fe40004701670 */
[----:B-1----:R-:W-:Y:S01]  /*26ef0*/  IADD3 R2, P2, R2, R0, RZ ;  /* 0x0000000002027210 */ /* 0x002fe20007f5e0ff */
[----:B------:R-:W-:-:S04]  /*26f00*/  IMAD R0, R21, UR4, RZ ;  /* 0x0000000415007c24 */ /* 0x000fc8000f8e02ff */
[----:B------:R-:W-:Y:S02]  /*26f10*/  IMAD.X R3, RZ, RZ, R24, P2 ;  /* 0x000000ffff037224 */ /* 0x000fe400010e0618 */
[----:B------:R-:W-:-:S03]  /*26f20*/  IMAD R9, R7, UR5, R0 ;  /* 0x0000000507097c24 */ /* 0x000fc6000f8e0200 */
        /* <DEDUP_REMOVED lines=14> */
.L_x_1969:
        /* <DEDUP_REMOVED lines=10> */
.L_x_1970:
[----:B------:R-:W2:Y:S01]  /*270b0*/  LDL R0, [R1+0x8] ;  /* 0x0000080001007983 */ /* 0x000ea20000100800 */
[----:B------:R-:W-:Y:S01]  /*270c0*/  ULDC.64 UR4, c[0x0][0x330] ;  /* 0x0000cc0000047ab9 */ /* 0x000fe20000000a00 */
[----:B------:R1:W-:Y:S01]  /*270d0*/  SYNCS.ARRIVE.TRANS64.A1T0 RZ, [R5+URZ+0x2a850], RZ ;  /* 0x02a850ff05ff79a7 */ /* 0x0003e2000810003f */
[----:B------:R-:W-:Y:S02]  /*270e0*/  IMAD.MOV.U32 R3, RZ, RZ, R7 ;  /* 0x000000ffff037224 */ /* 0x000fe400078e0007 */
[----:B------:R-:W-:Y:S02]  /*270f0*/  IMAD.MOV.U32 R10, RZ, RZ, R27 ;  /* 0x000000ffff0a7224 */ /* 0x000fe400078e001b */
        /* <DEDUP_REMOVED lines=9> */
[C---:B--2---:R-:W-:Y:S01]  /*27190*/  ISETP.GT.AND P0, PT, R26.reuse, R0, PT ;  /* 0x000000001a00720c */ /* 0x044fe20003f04270 */
[----:B------:R-:W-:-:S12]  /*271a0*/  VIADD R0, R26, 0xffffffff ;  /* 0xffffffff1a007836 */ /* 0x000fd80000000000 */
[----:B------:R-:W-:Y:S05]  /*271b0*/  @P0 BRA `(.L_x_1971) ;  /* 0xfffffff000240947 */ /* 0x000fea000383ffff */
.L_x_1958:
[----:B------:R-:W-:Y:S05]  /*271c0*/  BSYNC B0 ;  /* 0x0000000000007941 */ /* 0x000fea0003800000 */
.L_x_1957:
[----:B0-----:R-:W0:Y:S01]  /*271d0*/  S2R R2, SR_TID.X ;  /* 0x0000000000027919 */ /* 0x001e220000002100 */
[----:B------:R-:W-:Y:S01]  /*271e0*/  BSSY B0, `(.L_x_1972) ;  /* 0x0000010000007945 */ /* 0x000fe20003800000 */
[----:B0-----:R-:W-:-:S04]  /*271f0*/  LOP3.LUT R2, R2, 0x7f, RZ, 0xc0, !PT ;  /* 0x0000007f02027812 */ /* 0x001fc800078ec0ff */
[----:B------:R-:W-:-:S13]  /*27200*/  ISETP.NE.AND P0, PT, R2, RZ, PT ;  /* 0x000000ff0200720c */ /* 0x000fda0003f05270 */
[----:B------:R-:W-:Y:S05]  /*27210*/  @P0 BRA `(.L_x_1973) ;  /* 0x0000000000300947 */ /* 0x000fea0003800000 */
[----:B------:R-:W0:Y:S01]  /*27220*/  S2R R5, SR_LANEID ;  /* 0x0000000000057919 */ /* 0x000e220000000000 */
[----:B------:R-:W-:Y:S01]  /*27230*/  VOTEU.ANY UR4, UPT, PT ;  /* 0x0000000000047886 */ /* 0x000fe200038e0100 */
[----:B------:R-:W1:Y:S01]  /*27240*/  LDC.64 R2, c[0x0][0xc60] ;  /* 0x00031800ff027b82 */ /* 0x000e620000000a00 */
[----:B------:R-:W0:Y:S02]  /*27250*/  FLO.U32 R0, UR4 ;  /* 0x0000000400007d00 */ /* 0x000e2400080e0000 */
[----:B0-----:R-:W-:-:S06]  /*27260*/  ISETP.EQ.U32.AND P0, PT, R0, R5, PT ;  /* 0x000000050000720c */ /* 0x001fcc0003f02070 */
[----:B------:R-:W1:Y:S07]  /*27270*/  POPC R5, UR4 ;  /* 0x0000000400057d09 */ /* 0x000e6e0008000000 */
[----:B-1----:R-:W2:Y:S01]  /*27280*/  @P0 ATOMG.E.ADD.STRONG.GPU PT, R3, desc[UR60][R2.64], R5 ;  /* 0x00000005020309a8 */ /* 0x002ea200081ee1fc */
[----:B------:R-:W0:Y:S02]  /*27290*/  S2R R4, SR_LTMASK ;  /* 0x0000000000047919 */ /* 0x000e240000003900 */
[----:B0-----:R-:W-:-:S04]  /*272a0*/  LOP3.LUT R4, R4, UR4, RZ, 0xc0, !PT ;  /* 0x0000000404047c12 */ /* 0x001fc8000f8ec0ff */
[----:B------:R-:W0:Y:S01]  /*272b0*/  POPC R7, R4 ;  /* 0x0000000400077309 */ /* 0x000e220000000000 */
[----:B--2---:R-:W0:Y:S02]  /*272c0*/  SHFL.IDX PT, R0, R3, R0, 0x1f ;  /* 0x00001f0003007589 */ /* 0x004e2400000e0000 */
[----:B0-----:R-:W-:-:S07]  /*272d0*/  IADD3 R16, R0, UR38, R7 ;  /* 0x0000002600107c10 */ /* 0x001fce000fffe007 */
.L_x_1973:
[----:B------:R-:W-:Y:S05]  /*272e0*/  BSYNC B0 ;  /* 0x0000000000007941 */ /* 0x000fea0003800000 */
.L_x_1972:
[----:B------:R-:W-:-:S13]  /*272f0*/  LOP3.LUT P0, RZ, R22, 0x10, RZ, 0xc0, !PT ;  /* 0x0000001016ff7812 */ /* 0x000fda000780c0ff */
[----:B------:R-:W-:Y:S05]  /*27300*/  @!P0 BRA `(.L_x_1974) ;  /* 0x0000000000048947 */ /* 0x000fea0003800000 */
[----:B------:R-:W-:Y:S01]  /*27310*/  BPT.TRAP 0x1 ;  /* 0x000000040000795c */ /* 0x000fe20000300000 */
.L_x_1974:
[----:B------:R-:W2:Y:S01]  /*27320*/  LDL.LU R2, [R1] ;  /* 0x0000000001027983 */ /* 0x000ea20000300800 */
[----:B------:R-:W-:Y:S01]  /*27330*/  IMAD R0, R27, 0x8, R23 ;  /* 0x000000081b007824 */ /* 0x000fe200078e0217 */
[----:B------:R-:W-:Y:S01]  /*27340*/  SHF.L.U32 R3, R29, 0x1f, RZ ;  /* 0x0000001f1d037819 */ /* 0x000fe200000006ff */
[----:B------:R-:W-:Y:S03]  /*27350*/  BSSY B0, `(.L_x_1975) ;  /* 0x0000004000007945 */ /* 0x000fe60003800000 */
[----:B------:R-:W0:Y:S01]  /*27360*/  SYNCS.PHASECHK.TRANS64.TRYWAIT P0, [R0+URZ+0x2a860], R3 ;  /* 0x02a86003000075a7 */ /* 0x000e22000800017f */
[----:B--2---:R-:W-:Y:S01]  /*27370*/  IMAD R6, R26, -0x60, R2 ;  /* 0xffffffa01a067824 */ /* 0x004fe200078e0202 */
[----:B0-----:R-:W-:Y:S06]  /*27380*/  @!P0 BRA `(.L_x_1976) ;  /* 0x0000004c00fc8947 */ /* 0x001fec0003800000 */
.L_x_2135:
[----:B------:R-:W-:Y:S05]  /*27390*/  BSYNC B0 ;  /* 0x0000000000007941 */ /* 0x000fea0003800000 */
.L_x_1975:
        /* <DEDUP_REMOVED lines=57> */
.L_x_2149:
        /* <DEDUP_REMOVED lines=11> */
.L_x_1978:
        /* <DEDUP_REMOVED lines=10> */
.L_x_1979:
[----:B------:R-:W-:Y:S01]  /*27880*/  VIADD R27, R27, 0x1 ;  /* 0x000000011b1b7836 */ /* 0x000fe20000000000 */
[----:B------:R1:W-:Y:S04]  /*27890*/  SYNCS.ARRIVE.TRANS64.A1T0 RZ, [R0+URZ+0x2a850], RZ ;  /* 0x02a850ff00ff79a7 */ /* 0x0003e8000810003f */
[----:B------:R-:W-:-:S04]  /*278a0*/  ISETP.NE.AND P0, PT, R27, 0x2, PT ;  /* 0x000000021b00780c */ /* 0x000fc80003f05270 */
[----:B-1----:R-:W-:Y:S02]  /*278b0*/  SEL R0, RZ, 0x1, P0 ;  /* 0x00000001ff007807 */ /* 0x002fe40000000000 */
[----:B------:R-:W-:Y:S02]  /*278c0*/  SEL R27, R27, RZ, P0 ;  /* 0x000000ff1b1b7207 */ /* 0x000fe40000000000 */
[----:B------:R-:W-:-:S07]  /*278d0*/  LOP3.LUT R29, R29, R0, RZ, 0x3c, !PT ;  /* 0x000000001d1d7212 */ /* 0x000fce00078e3cff */
.L_x_1936:
[----:B------:R-:W-:Y:S05]  /*278e0*/  BSYNC B7 ;  /* 0x0000000000077941 */ /* 0x000fea0003800000 */
.L_x_1934:
[----:B------:R-:W-:-:S13]  /*278f0*/  LOP3.LUT P0, RZ, R22, 0x20, RZ, 0xc0, !PT ;  /* 0x0000002016ff7812 */ /* 0x000fda000780c0ff */
[----:B------:R-:W-:Y:S05]  /*27900*/  @!P0 BRA `(.L_x_1980) ;  /* 0x0000000000248947 */ /* 0x000fea0003800000 */
[----:B------:R-:W-:Y:S05]  /*27910*/  WARPSYNC.ALL ;  /* 0x0000000000007948 */ /* 0x000fea0003800000 */
[----:B------:R-:W2:Y:S08]  /*27920*/  S2UR UR5, SR_CgaCtaId ;  /* 0x00000000000579c3 */ /* 0x000eb00000008800 */
[----:B------:R-:W-:Y:S06]  /*27930*/  BAR.SYNC.DEFER_BLOCKING 0x5, 0x180 ;  /* 0x0146000000007b1d */ /* 0x000fec0000010000 */
[----:B------:R-:W-:-:S02]  /*27940*/  UMOV UR4, 0x400 ;  /* 0x0000040000047882 */ /* 0x000fc40000000000 */
[----:B--2---:R-:W-:-:S06]  /*27950*/  ULEA UR4, UR5, UR4, 0x18 ;  /* 0x0000000405047291 */ /* 0x004fcc000f8ec03f */
[----:B0-----:R-:W-:-:S05]  /*27960*/  IMAD.U32 R23, RZ, RZ, UR4 ;  /* 0x00000004ff177e24 */ /* 0x001fca000f8e00ff */
[----:B------:R2:W3:Y:S01]  /*27970*/  LDS.128 R16, [R23+0x2a8d0] ;  /* 0x02a8d00017107984 */ /* 0x0004e20000000c00 */
[----:B------:R-:W-:Y:S06]  /*27980*/  BAR.ARV 0x4, 0x180 ;  /* 0x0106000000007b1d */ /* 0x000fec0000002000 */
[----:B------:R-:W-:Y:S05]  /*27990*/  BRA `(.L_x_1981) ;  /* 0x0000000800cc7947 */ /* 0x000fea0003800000 */
.L_x_1980:
[----:B------:R-:W2:Y:S01]  /*279a0*/  S2R R8, SR_TID.X ;  /* 0x0000000000087919 */ /* 0x000ea20000002100 */
[----:B------:R-:W-:Y:S01]  /*279b0*/  UMOV UR4, 0xffffffff ;  /* 0xffffffff00047882 */ /* 0x000fe20000000000 */
[----:B--2---:R-:W-:-:S04]  /*279c0*/  LOP3.LUT R8, R8, 0x1f, RZ, 0xc0, !PT ;  /* 0x0000001f08087812 */ /* 0x004fc800078ec0ff */
        /* <DEDUP_REMOVED lines=32> */
[----:B------:R0:W2:Y:S02]  /*27bd0*/  SHFL.IDX PT, R14, R2, 0x1f, 0x1f ;  /* 0x03e01f00020e7f89 */ /* 0x0000a400000e0000 */
.L_x_2159:
[----:B------:R-:W-:Y:S02]  /*27be0*/  ULDC UR4, c[0x0][0xc38] ;  /* 0x00030e0000047ab9 */ /* 0x000fe40000000800 */
[----:B------:R-:W-:-:S04]  /*27bf0*/  IMAD.U32 R7, RZ, RZ, UR4 ;  /* 0x00000004ff077e24 */ /* 0x000fc8000f8e00ff */
[----:B--2---:R-:W-:-:S04]  /*27c00*/  IMAD R14, R14, R7, RZ ;  /* 0x000000070e0e7224 */ /* 0x004fc800078e02ff */
[----:B------:R-:W-:-:S05]  /*27c10*/  IMAD.IADD R9, R4, 0x1, R14 ;  /* 0x0000000104097824 */ /* 0x000fca00078e020e */
[----:B------:R-:W-:-:S13]  /*27c20*/  ISETP.GT.AND P6, PT, R9, R0, PT ;  /* 0x000000000900720c */ /* 0x000fda0003fc4270 */
[----:B------:R-:W-:Y:S05]  /*27c30*/  @P6 BRA `(.L_x_1983) ;  /* 0x00000000009c6947 */ /* 0x000fea0003800000 */
.L_x_1988:
[----:B0-----:R-:W0:Y:S01]  /*27c40*/  LDC R2, c[0x0][0xc3c] ;  /* 0x00030f00ff027b82 */ /* 0x001e220000000800 */
[----:B------:R-:W-:-:S05]  /*27c50*/  VIADD R19, R19, 0x1f ;  /* 0x0000001f13137836 */ /* 0x000fca0000000000 */
[----:B0-----:R-:W-:-:S13]  /*27c60*/  ISETP.GE.AND P6, PT, R19, R2, PT ;  /* 0x000000021300720c */ /* 0x001fda0003fc6270 */
[----:B------:R-:W-:Y:S05]  /*27c70*/  @P6 BRA `(.L_x_1984) ;  /* 0x0000000400d06947 */ /* 0x000fea0003800000 */
[----:B------:R-:W0:Y:S01]  /*27c80*/  S2R R3, SR_TID.X ;  /* 0x0000000000037919 */ /* 0x000e220000002100 */
        /* <DEDUP_REMOVED lines=9> */
.L_x_1986:
[----:B------:R-:W-:Y:S05]  /*27d20*/  BSYNC B0 ;  /* 0x0000000000007941 */ /* 0x000fea0003800000 */
.L_x_1985:
[----:B------:R-:W-:-:S03]  /*27d30*/  UMOV UR4, 0xffffffff ;  /* 0xffffffff00047882 */ /* 0x000fc60000000000 */
[----:B------:R-:W-:Y:S05]  /*27d40*/  BRA.DIV UR4, `(.L_x_1987) ;  /* 0x0000005204b07947 */ /* 0x000fea000b800000 */
[----:B-----5:R-:W2:Y:S02]  /*27d50*/  SHFL.UP PT, R14, R5, 0x1, RZ ;  /* 0x04200000050e7989 */ /* 0x020ea400000e00ff */
[----:B--2---:R-:W-:-:S05]  /*27d60*/  SEL R14, R14, RZ, P1 ;  /* 0x000000ff0e0e7207 */ /* 0x004fca0000800000 */
        /* <DEDUP_REMOVED lines=14> */
.L_x_2167:
[----:B------:R-:W-:Y:S02]  /*27e50*/  ULDC UR4, c[0x0][0xc38] ;  /* 0x00030e0000047ab9 */ /* 0x000fe40000000800 */
[----:B------:R-:W-:-:S04]  /*27e60*/  IMAD.U32 R7, RZ, RZ, UR4 ;  /* 0x00000004ff077e24 */ /* 0x000fc8000f8e00ff */
[----:B--2---:R-:W-:-:S04]  /*27e70*/  IMAD R14, R14, R7, RZ ;  /* 0x000000070e0e7224 */ /* 0x004fc800078e02ff */
[----:B------:R-:W-:-:S05]  /*27e80*/  IMAD.IADD R9, R14, 0x1, R9 ;  /* 0x000000010e097824 */ /* 0x000fca00078e0209 */
[----:B------:R-:W-:-:S13]  /*27e90*/  ISETP.GT.AND P6, PT, R9, R0, PT ;  /* 0x000000000900720c */ /* 0x000fda0003fc4270 */
[----:B------:R-:W-:Y:S05]  /*27ea0*/  @!P6 BRA `(.L_x_1988) ;  /* 0xfffffffc0064e947 */ /* 0x000fea000383ffff */
.L_x_1983:
        /* <DEDUP_REMOVED lines=8> */
.L_x_2171:
[----:B------:R-:W-:Y:S01]  /*27f30*/  ISETP.NE.AND P0, PT, R3, RZ, PT ;  /* 0x000000ff0300720c */ /* 0x000fe20003f05270 */
[----:B------:R-:W-:-:S12]  /*27f40*/  IMAD.MOV.U32 R14, RZ, RZ, RZ ;  /* 0x000000ffff0e7224 */ /* 0x000fd800078e00ff */
[----:B------:R-:W-:Y:S05]  /*27f50*/  @!P0 BRA `(.L_x_1990) ;  /* 0x0000000000108947 */ /* 0x000fea0003800000 */
[----:B------:R-:W-:Y:S01]  /*27f60*/  UMOV UR4, 0xffffffff ;  /* 0xffffffff00047882 */ /* 0x000fe20000000000 */
[----:B------:R-:W-:Y:S02]  /*27f70*/  VIADD R12, R4, 0xffffffff ;  /* 0xffffffff040c7836 */ /* 0x000fe40000000000 */
[----:B------:R-:W-:Y:S05]  /*27f80*/  BRA.DIV UR4, `(.L_x_1991) ;  /* 0x0000005604247947 */ /* 0x000fea000b800000 */
[----:B------:R4:W0:Y:S02]  /*27f90*/  SHFL.IDX PT, R14, R2, R12, 0x1f ;  /* 0x00001f0c020e7589 */ /* 0x00082400000e0000 */
.L_x_1990:
[----:B0---4-:R-:W0:Y:S01]  /*27fa0*/  LDC.64 R2, c[0x0][0xc90] ;  /* 0x00032400ff027b82 */ /* 0x011e220000000a00 */
[----:B------:R-:W-:-:S04]  /*27fb0*/  IMAD.IADD R19, R4, 0x1, R19 ;  /* 0x0000000104137824 */ /* 0x000fc800078e0213 */
[----:B0-----:R-:W-:-:S05]  /*27fc0*/  IMAD.WIDE R2, R19, 0x4, R2 ;  /* 0x0000000413027825 */ /* 0x001fca00078e0202 */
[----:B------:R0:W2:Y:S01]  /*27fd0*/  LDG.E R6, desc[UR60][R2.64] ;  /* 0x0000003c02067981 */ /* 0x0000a2000c1e1900 */
[----:B------:R-:W-:Y:S02]  /*27fe0*/  IMAD R16, R14, R7, R16 ;  /* 0x000000070e107224 */ /* 0x000fe400078e0210 */
[----:B0-----:R-:W-:Y:S02]  /*27ff0*/  IMAD.MOV.U32 R2, RZ, RZ, RZ ;  /* 0x000000ffff027224 */ /* 0x001fe400078e00ff */
        /* <DEDUP_REMOVED lines=60> */
.L_x_1984:
[----:B------:R-:W-:Y:S01]  /*283c0*/  UMOV UR4, URZ ;  /* 0x0000003f00047c82 */ /* 0x000fe20008000000 */
[----:B------:R-:W-:Y:S01]  /*283d0*/  UMOV UR5, URZ ;  /* 0x0000003f00057c82 */ /* 0x000fe20008000000 */
[----:B------:R-:W-:Y:S01]  /*283e0*/  ULDC UR6, c[0x0][0xc3c] ;  /* 0x00030f0000067ab9 */ /* 0x000fe20000000800 */
[----:B------:R-:W-:Y:S02]  /*283f0*/  IMAD.MOV.U32 R16, RZ, RZ, R0 ;  /* 0x000000ffff107224 */ /* 0x000fe400078e0000 */
[----:B------:R-:W-:Y:S02]  /*28400*/  IMAD.U32 R17, RZ, RZ, UR4 ;  /* 0x00000004ff117e24 */ /* 0x000fe4000f8e00ff */
[----:B------:R-:W-:Y:S02]  /*28410*/  IMAD.U32 R18, RZ, RZ, UR5 ;  /* 0x00000005ff127e24 */ /* 0x000fe4000f8e00ff */
[----:B------:R-:W-:-:S07]  /*28420*/  IMAD.U32 R19, RZ, RZ, UR6 ;  /* 0x00000006ff137e24 */ /* 0x000fce000f8e00ff */
.L_x_1992:
[----:B------:R-:W0:Y:S01]  /*28430*/  S2R R0, SR_TID.X ;  /* 0x0000000000007919 */ /* 0x000e220000002100 */
[----:B------:R-:W-:Y:S05]  /*28440*/  WARPSYNC.ALL ;  /* 0x0000000000007948 */ /* 0x000fea0003800000 */
[----:B------:R-:W-:Y:S01]  /*28450*/  BAR.SYNC.DEFER_BLOCKING 0x4, 0x180 ;  /* 0x0106000000007b1d */ /* 0x000fe20000010000 */
[----:B0-----:R-:W-:-:S04]  /*28460*/  LOP3.LUT R0, R0, 0x1f, RZ, 0xc0, !PT ;  /* 0x0000001f00007812 */ /* 0x001fc800078ec0ff */
[----:B------:R-:W-:-:S13]  /*28470*/  ISETP.NE.AND P0, PT, R0, RZ, PT ;  /* 0x000000ff0000720c */ /* 0x000fda0003f05270 */
[----:B------:R-:W0:Y:S01]  /*28480*/  @!P0 S2R R3, SR_CgaCtaId ;  /* 0x0000000000038919 */ /* 0x000e220000008800 */
[----:B------:R-:W-:-:S04]  /*28490*/  @!P0 MOV R0, 0x400 ;  /* 0x0000040000008802 */ /* 0x000fc80000000f00 */
[----:B0-----:R-:W-:-:S05]  /*284a0*/  @!P0 LEA R23, R3, R0, 0x18 ;  /* 0x0000000003178211 */ /* 0x001fca00078ec0ff */
[----:B------:R0:W-:Y:S01]  /*284b0*/  @!P0 STS.128 [R23+0x2a8d0], R16 ;  /* 0x02a8d01017008388 */ /* 0x0001e20000000c00 */
[----:B------:R-:W-:Y:S06]  /*284c0*/  BAR.ARV 0x5, 0x180 ;  /* 0x0146000000007b1d */ /* 0x000fec0000002000 */
.L_x_1981:
[----:B------:R-:W-:Y:S02]  /*284d0*/  ULDC UR4, c[0x0][0xc3c] ;  /* 0x00030f0000047ab9 */ /* 0x000fe40000000800 */
[----:B---3--:R-:W-:-:S13]  /*284e0*/  ISETP.GE.AND P0, PT, R19, UR4, PT ;  /* 0x0000000413007c0c */ /* 0x008fda000bf06270 */
[----:B------:R-:W-:Y:S05]  /*284f0*/  @!P0 BRA `(.L_x_1993) ;  /* 0xffffff9c00008947 */ /* 0x000fea000383ffff */
[----:B------:R-:W-:Y:S05]  /*28500*/  BSYNC B8 ;  /* 0x0000000000087941 */ /* 0x000fea0003800000 */
.L_x_1876:
[----:B------:R-:W3:Y:S01]  /*28510*/  LDL.LU R0, [R1+0x28] ;  /* 0x0000280001007983 */ /* 0x000ee20000300800 */
[----:B------:R-:W-:Y:S01]  /*28520*/  BSSY B0, `(.L_x_1994) ;  /* 0x000000b000007945 */ /* 0x000fe20003800000 */
[----:B------:R-:W4:Y:S01]  /*28530*/  S2R R5, SR_CgaCtaId ;  /* 0x0000000000057919 */ /* 0x000f220000008800 */
[----:B---3--:R-:W-:-:S05]  /*28540*/  VIADD R0, R0, 0x1 ;  /* 0x0000000100007836 */ /* 0x008fca0000000000 */
        /* <DEDUP_REMOVED lines=8> */
.L_x_2174:
[----:B------:R-:W-:Y:S05]  /*285d0*/  BSYNC B0 ;  /* 0x0000000000007941 */ /* 0x000fea0003800000 */
.L_x_1994:
[----:B------:R-:W-:-:S03]  /*285e0*/  UMOV UR4, 0xffffffff ;  /* 0xffffffff00047882 */ /* 0x000fc60000000000 */
[----:B------:R-:W-:Y:S05]  /*285f0*/  BRA.DIV UR4, `(.L_x_1996) ;  /* 0x0000004e04c07947 */ /* 0x000fea000b800000 */
[----:B0-----:R-:W0:Y:S02]  /*28600*/  S2R R0, SR_TID.X ;  /* 0x0000000000007919 */ /* 0x001e240000002100 */
[----:B0-----:R-:W-:-:S04]  /*28610*/  SHF.R.U32.HI R0, RZ, 0x5, R0 ;  /* 0x00000005ff007819 */ /* 0x001fc80000011600 */
[----:B------:R-:W-:-:S05]  /*28620*/  LOP3.LUT R0, R0, 0x3, RZ, 0xc0, !PT ;  /* 0x0000000300007812 */ /* 0x000fca00078ec0ff */
[----:B------:R0:W3:Y:S02]  /*28630*/  SHFL.IDX PT, R14, R0, RZ, 0x1f ;  /* 0x00001fff000e7589 */ /* 0x0000e400000e0000 */
.L_x_2177:
[----:B---3--:R-:W-:-:S13]  /*28640*/  ISETP.NE.AND P0, PT, R14, RZ, PT ;  /* 0x000000ff0e00720c */ /* 0x008fda0003f05270 */
[----:B------:R-:W-:Y:S05]  /*28650*/  @P0 BRA `(.L_x_1566) ;  /* 0x0000000000900947 */ /* 0x000fea0003800000 */
[----:B------:R-:W-:-:S03]  /*28660*/  UMOV UR4, 0xffffffff ;  /* 0xffffffff00047882 */ /* 0x000fc60000000000 */
[----:B------:R-:W-:Y:S05]  /*28670*/  BRA.DIV UR4, `(.L_x_1997) ;  /* 0x0000004e04d47947 */ /* 0x000fea000b800000 */
[----:B------:R-:W-:-:S13]  /*28680*/  ELECT P6, URZ, PT ;  /* 0x00000000003f782f */ /* 0x000fda00038c0000 */
.L_x_2180:
        /* <DEDUP_REMOVED lines=8> */
.L_x_1998:
[----:B------:R-:W-:Y:S01]  /*28710*/  IMAD R3, R27, 0x8, R5 ;  /* 0x000000081b037824 */ /* 0x000fe200078e0205 */
[----:B------:R-:W-:Y:S01]  /*28720*/  SHF.L.U32 R2, R29, 0x1f, RZ ;  /* 0x0000001f1d027819 */ /* 0x000fe200000006ff */
[----:B------:R-:W-:-:S03]  /*28730*/  VIADD R27, R27, 0x1 ;  /* 0x000000011b1b7836 */ /* 0x000fc60000000000 */
[----:B------:R-:W0:Y:S02]  /*28740*/  SYNCS.PHASECHK.TRANS64.TRYWAIT P1, [R3+URZ+0x2a840], R2 ;  /* 0x02a84002030075a7 */ /* 0x000e24000802017f */
[----:B------:R-:W-:-:S04]  /*28750*/  ISETP.NE.AND P2, PT, R27, 0x2, PT ;  /* 0x000000021b00780c */ /* 0x000fc80003f45270 */
[----:B------:R-:W-:Y:S01]  /*28760*/  SEL R0, RZ, 0x1, P2 ;  /* 0x00000001ff007807 */ /* 0x000fe20001000000 */
[----:B0-----:R-:W-:Y:S08]  /*28770*/  @!P1 BRA `(.L_x_1999) ;  /* 0x0000004c00b49947 */ /* 0x001ff00003800000 */
.L_x_2181:
[----:B------:R-:W-:Y:S02]  /*28780*/  SEL R27, R27, RZ, P2 ;  /* 0x000000ff1b1b7207 */ /* 0x000fe40001000000 */
[----:B------:R-:W-:Y:S01]  /*28790*/  LOP3.LUT R0, R29, R0, RZ, 0x3c, !PT ;  /* 0x000000001d007212 */ /* 0x000fe200078e3cff */
[----:B------:R-:W-:Y:S06]  /*287a0*/  @!P0 BRA `(.L_x_2000) ;  /* 0x0000000000048947 */ /* 0x000fec0003800000 */
[----:B------:R-:W-:Y:S01]  /*287b0*/  BPT.TRAP 0x1 ;  /* 0x000000040000795c */ /* 0x000fe20000300000 */
.L_x_2000:
[----:B------:R-:W-:Y:S01]  /*287c0*/  IMAD R27, R27, 0x8, R5 ;  /* 0x000000081b1b7824 */ /* 0x000fe200078e0205 */
[----:B------:R-:W-:-:S04]  /*287d0*/  SHF.L.U32 R0, R0, 0x1f, RZ ;  /* 0x0000001f00007819 */ /* 0x000fc800000006ff */
[----:B------:R-:W3:Y:S02]  /*287e0*/  SYNCS.PHASECHK.TRANS64.TRYWAIT P1, [R27+URZ+0x2a840], R0 ;  /* 0x02a840001b0075a7 */ /* 0x000ee4000802017f */
[----:B---3--:R-:W-:Y:S05]  /*287f0*/  @!P1 BRA `(.L_x_2001) ;  /* 0x0000004c00a89947 */ /* 0x008fea0003800000 */
.L_x_2182:
[----:B------:R-:W-:Y:S05]  /*28800*/  @!P0 BRA `(.L_x_2002) ;  /* 0x0000000000048947 */ /* 0x000fea0003800000 */
[----:B------:R-:W-:Y:S01]  /*28810*/  BPT.TRAP 0x1 ;  /* 0x000000040000795c */ /* 0x000fe20000300000 */
.L_x_2002:
[----:B------:R-:W4:Y:S02]  /*28820*/  SYNCS.PHASECHK.TRANS64.TRYWAIT P1, [R3+URZ+0x2a860], R2 ;  /* 0x02a86002030075a7 */ /* 0x000f24000802017f */
[----:B----4-:R-:W-:Y:S05]  /*28830*/  @!P1 BRA `(.L_x_2003) ;  /* 0x0000004c00ac9947 */ /* 0x010fea0003800000 */
.L_x_2183:
[----:B------:R-:W-:Y:S05]  /*28840*/  @!P0 BRA `(.L_x_2004) ;  /* 0x0000000000048947 */ /* 0x000fea0003800000 */
[----:B------:R-:W-:Y:S01]  /*28850*/  BPT.TRAP 0x1 ;  /* 0x000000040000795c */ /* 0x000fe20000300000 */
.L_x_2004:
[----:B------:R0:W0:Y:S02]  /*28860*/  SYNCS.PHASECHK.TRANS64.TRYWAIT P0, [R27+URZ+0x2a860], R0 ;  /* 0x02a860001b0075a7 */ /* 0x000024000800017f */
[----:B0-----:R-:W-:Y:S05]  /*28870*/  @!P0 NANOSLEEP.SYNCS 0x989680 ;  /* 0x009896800000895d */ /* 0x001fea0003900000 */
[----:B------:R-:W0:Y:S02]  /*28880*/  @!P0 SYNCS.PHASECHK.TRANS64 P0, [R27+URZ+0x2a860], R0 ;  /* 0x02a860001b0085a7 */ /* 0x000e24000800007f */
[----:B0-----:R-:W-:Y:S05]  /*28890*/  @!P0 BRA `(.L_x_2004) ;  /* 0xfffffffc00f08947 */ /* 0x001fea000383ffff */
.L_x_1566:
[----:B------:R-:W-:Y:S05]  /*288a0*/  BSYNC B9 ;  /* 0x0000000000097941 */ /* 0x000fea0003800000 */
.L_x_1563:
[----:B------:R-:W-:Y:S05]  /*288b0*/  EXIT ;  /* 0x000000000000794d */ /* 0x000fea0003800000 */
.L_x_1592:
[----:B0-----:R0:W1:Y:S02]  /*288c0*/  SYNCS.PHASECHK.TRANS64.TRYWAIT P6, [R86+URZ+0x2a890], R87 ;  /* 0x02a89057560075a7 */ /* 0x00106400080c017f */
[----:B-1----:R-:W-:Y:S05]  /*288d0*/  @!P6 NANOSLEEP.SYNCS 0x989680 ;  /* 0x009896800000e95d */ /* 0x002fea0003900000 */
[----:B------:R-:W1:Y:S02]  /*288e0*/  @!P6 SYNCS.PHASECHK.TRANS64 P6, [R86+URZ+0x2a890], R87 ;  /* 0x02a890575600e5a7 */ /* 0x000e6400080c007f */
[----:B-1----:R-:W-:Y:S05]  /*288f0*/  @!P6 BRA `(.L_x_1592) ;  /* 0xfffffffc00f0e947 */ /* 0x002fea000383ffff */
[----:B------:R-:W-:Y:S05]  /*28900*/  BRA `(.L_x_2005) ;  /* 0xfffffdb000447947 */ /* 0x000fea000383ffff */
.L_x_1593:
        /* <DEDUP_REMOVED lines=8> */
.L_x_2007:
[----:B------:R-:W-:Y:S05]  /*28990*/  BSYNC B1 ;  /* 0x0000000000017941 */ /* 0x000fea0003800000 */
.L_x_2006:
        /* <DEDUP_REMOVED lines=8> */
.L_x_2008:
[----:B------:R-:W-:Y:S01]  /*28a20*/  IMAD.MOV.U32 R11, RZ, RZ, R14 ;  /* 0x000000ffff0b7224 */ /* 0x000fe200078e000e */
[----:B------:R-:W-:Y:S06]  /*28a30*/  BRA `(.L_x_2009) ;  /* 0xfffffdb0000c7947 */ /* 0x000fec000383ffff */
.L_x_1618:
[----:B------:R-:W-:Y:S01]  /*28a40*/  BSSY B1, `(.L_x_2010) ;  /* 0x0000008000017945 */ /* 0x000fe20003800000 */
[----:B0---4-:R-:W-:Y:S02]  /*28a50*/  IMAD.MOV.U32 R13, RZ, RZ, R115 ;  /* 0x000000ffff0d7224 */ /* 0x011fe400078e0073 */
[----:B------:R-:W-:Y:S02]  /*28a60*/  IMAD.MOV.U32 R12, RZ, RZ, 0x1 ;  /* 0x00000001ff0c7424 */ /* 0x000fe400078e00ff */
[----:B---3--:R-:W-:Y:S02]  /*28a70*/  IMAD.MOV.U32 R11, RZ, RZ, 0x1c1f ;  /* 0x00001c1fff0b7424 */ /* 0x008fe400078e00ff */
[----:B------:R-:W-:-:S07]  /*28a80*/  IMAD.MOV.U32 R15, RZ, RZ, -0x1 ;  /* 0xffffffffff0f7424 */ /* 0x000fce00078e00ff */
[----:B-12---:R-:W-:Y:S05]  /*28a90*/  WARPSYNC.COLLECTIVE R15, `(.L_x_2011) ;  /* 0x000000000f087348 */ /* 0x006fea0003c00000 */
[----:B------:R0:W3:Y:S02]  /*28aa0*/  SHFL.IDX P6, R14, R13, R12, R11 ;  /* 0x0000000c0d0e7389 */ /* 0x0000e400000c000b */
[----:B0123--:R-:W-:Y:S01]  /*28ab0*/  ENDCOLLECTIVE ;  /* 0x000000000000791b */ /* 0x00ffe20003800000 */
.L_x_2011:
[----:B------:R-:W-:Y:S05]  /*28ac0*/  BSYNC B1 ;  /* 0x0000000000017941 */ /* 0x000fea0003800000 */
.L_x_2010:
        /* <DEDUP_REMOVED lines=8> */
.L_x_2012:
[----:B------:R-:W-:Y:S01]  /*28b50*/  IMAD.MOV.U32 R116, RZ, RZ, R14 ;  /* 0x000000ffff747224 */ /* 0x000fe200078e000e */
[----:B------:R-:W-:Y:S06]  /*28b60*/  BRA `(.L_x_2013) ;  /* 0xfffffdc400607947 */ /* 0x000fec000383ffff */
.L_x_1648:
[----:B-1----:R1:W2:Y:S02]  /*28b70*/  SYNCS.PHASECHK.TRANS64.TRYWAIT P6, [R86+URZ+0x2a890], R87 ;  /* 0x02a89057560075a7 */ /* 0x0022a400080c017f */
[----:B--2---:R-:W-:Y:S05]  /*28b80*/  @!P6 NANOSLEEP.SYNCS 0x989680 ;  /* 0x009896800000e95d */ /* 0x004fea0003900000 */
[----:B------:R-:W2:Y:S02]  /*28b90*/  @!P6 SYNCS.PHASECHK.TRANS64 P6, [R86+URZ+0x2a890], R87 ;  /* 0x02a890575600e5a7 */ /* 0x000ea400080c007f */
[----:B--2---:R-:W-:Y:S05]  /*28ba0*/  @!P6 BRA `(.L_x_1648) ;  /* 0xfffffffc00f0e947 */ /* 0x004fea000383ffff */
[----:B------:R-:W-:Y:S05]  /*28bb0*/  BRA `(.L_x_2014) ;  /* 0xfffffde400a87947 */ /* 0x000fea000383ffff */
.L_x_1649:
        /* <DEDUP_REMOVED lines=8> */
.L_x_2016:
[----:B------:R-:W-:Y:S05]  /*28c40*/  BSYNC B1 ;  /* 0x0000000000017941 */ /* 0x000fea0003800000 */
.L_x_2015:
        /* <DEDUP_REMOVED lines=8> */
.L_x_2017:
[----:B------:R-:W-:Y:S01]  /*28cd0*/  IMAD.MOV.U32 R11, RZ, RZ, R14 ;  /* 0x000000ffff0b7224 */ /* 0x000fe200078e000e */
[----:B------:R-:W-:Y:S06]  /*28ce0*/  BRA `(.L_x_2018) ;  /* 0xfffffde400747947 */ /* 0x000fec000383ffff */
.L_x_1662:
[----:B------:R-:W-:Y:S01]  /*28cf0*/  BSSY B1, `(.L_x_2019) ;  /* 0x0000008000017945 */ /* 0x000fe20003800000 */
[----:B--234-:R-:W-:Y:S02]  /*28d00*/  IMAD.MOV.U32 R13, RZ, RZ, R115 ;  /* 0x000000ffff0d7224 */ /* 0x01cfe400078e0073 */
[----:B------:R-:W-:Y:S02]  /*28d10*/  IMAD.MOV.U32 R12, RZ, RZ, 0x1 ;  /* 0x00000001ff0c7424 */ /* 0x000fe400078e00ff */
[----:B------:R-:W-:Y:S02]  /*28d20*/  IMAD.MOV.U32 R11, RZ, RZ, 0x1c1f ;  /* 0x00001c1fff0b7424 */ /* 0x000fe400078e00ff */
[----:B------:R-:W-:-:S07]  /*28d30*/  IMAD.MOV.U32 R15, RZ, RZ, -0x1 ;  /* 0xffffffffff0f7424 */ /* 0x000fce00078e00ff */
[----:B01----:R-:W-:Y:S05]  /*28d40*/  WARPSYNC.COLLECTIVE R15, `(.L_x_2020) ;  /* 0x000000000f087348 */ /* 0x003fea0003c00000 */
[----:B------:R2:W3:Y:S02]  /*28d50*/  SHFL.IDX P6, R14, R13, R12, R11 ;  /* 0x0000000c0d0e7389 */ /* 0x0004e400000c000b */
[----:B0123--:R-:W-:Y:S01]  /*28d60*/  ENDCOLLECTIVE ;  /* 0x000000000000791b */ /* 0x00ffe20003800000 */
.L_x_2020:
[----:B------:R-:W-:Y:S05]  /*28d70*/  BSYNC B1 ;  /* 0x0000000000017941 */ /* 0x000fea0003800000 */
.L_x_2019:
        /* <DEDUP_REMOVED lines=8> */
.L_x_2021:
[----:B------:R-:W-:Y:S01]  /*28e00*/  IMAD.MOV.U32 R116, RZ, RZ, R14 ;  /* 0x000000ffff747224 */ /* 0x000fe200078e000e */
[----:B------:R-:W-:Y:S06]  /*28e10*/  BRA `(.L_x_2022) ;  /* 0xfffffdfc00207947 */ /* 0x000fec000383ffff */
.L_x_1675:
[----:B0-----:R0:W1:Y:S02]  /*28e20*/  SYNCS.PHASECHK.TRANS64.TRYWAIT P4, [R86+URZ+0x2a890], R87 ;  /* 0x02a89057560075a7 */ /* 0x001064000808017f */
[----:B-1----:R-:W-:Y:S05]  /*28e30*/  @!P4 NANOSLEEP.SYNCS 0x989680 ;  /* 0x009896800000c95d */ /* 0x002fea0003900000 */
[----:B------:R-:W1:Y:S02]  /*28e40*/  @!P4 SYNCS.PHASECHK.TRANS64 P4, [R86+URZ+0x2a890], R87 ;  /* 0x02a890575600c5a7 */ /* 0x000e64000808007f */
[----:B-1----:R-:W-:Y:S05]  /*28e50*/  @!P4 BRA `(.L_x_1675) ;  /* 0xfffffffc00f0c947 */ /* 0x002fea000383ffff */
[----:B------:R-:W-:Y:S05]  /*28e60*/  BRA `(.L_x_2023) ;  /* 0xfffffe1400147947 */ /* 0x000fea000383ffff */
.L_x_1676:
        /* <DEDUP_REMOVED lines=8> */
.L_x_2025:
[----:B------:R-:W-:Y:S05]  /*28ef0*/  BSYNC B1 ;  /* 0x0000000000017941 */ /* 0x000fea0003800000 */
.L_x_2024:
        /* <DEDUP_REMOVED lines=8> */
.L_x_2026:
[----:B------:R-:W-:Y:S01]  /*28f80*/  IMAD.MOV.U32 R37, RZ, RZ, R14 ;  /* 0x000000ffff257224 */ /* 0x000fe200078e000e */
[----:B------:R-:W-:Y:S06]  /*28f90*/  BRA `(.L_x_2027) ;  /* 0xfffffe1400387947 */ /* 0x000fec000383ffff */
.L_x_1679:
[----:B------:R-:W-:Y:S01]  /*28fa0*/  BSSY B1, `(.L_x_2028) ;  /* 0x0000008000017945 */ /* 0x000fe20003800000 */
[----:B----4-:R-:W-:Y:S02]  /*28fb0*/  IMAD.MOV.U32 R13, RZ, RZ, R39 ;  /* 0x000000ffff0d7224 */ /* 0x010fe400078e0027 */
[----:B------:R-:W-:Y:S02]  /*28fc0*/  IMAD.MOV.U32 R12, RZ, RZ, 0x1 ;  /* 0x00000001ff0c7424 */ /* 0x000fe400078e00ff */
[----:B------:R-:W-:Y:S02]  /*28fd0*/  IMAD.MOV.U32 R11, RZ, RZ, 0x1c1f ;  /* 0x00001c1fff0b7424 */ /* 0x000fe400078e00ff */
[----:B------:R-:W-:-:S07]  /*28fe0*/  IMAD.MOV.U32 R15, RZ, RZ, -0x1 ;  /* 0xffffffffff0f7424 */ /* 0x000fce00078e00ff */
[----:B0123--:R-:W-:Y:S05]  /*28ff0*/  WARPSYNC.COLLECTIVE R15, `(.L_x_2029) ;  /* 0x000000000f087348 */ /* 0x00ffea0003c00000 */
[----:B------:R4:W0:Y:S02]  /*29000*/  SHFL.IDX P6, R14, R13, R12, R11 ;  /* 0x0000000c0d0e7389 */ /* 0x00082400000c000b */
[----:B01234-:R-:W-:Y:S01]  /*29010*/  ENDCOLLECTIVE ;  /* 0x000000000000791b */ /* 0x01ffe20003800000 */
.L_x_2029:
[----:B------:R-:W-:Y:S05]  /*29020*/  BSYNC B1 ;  /* 0x0000000000017941 */ /* 0x000fea0003800000 */
.L_x_2028:
        /* <DEDUP_REMOVED lines=8> */
.L_x_2030:
[----:B------:R-:W-:Y:S01]  /*290b0*/  IMAD.MOV.U32 R37, RZ, RZ, R14 ;  /* 0x000000ffff257224 */ /* 0x000fe200078e000e */
[----:B------:R-:W-:Y:S06]  /*290c0*/  BRA `(.L_x_2031) ;  /* 0xfffffe1400947947 */ /* 0x000fec000383ffff */
.L_x_1683:
[----:B---3--:R3:W0:Y:S02]  /*290d0*/  SYNCS.PHASECHK.TRANS64.TRYWAIT P0, [R86+URZ+0x2a8b0], R87 ;  /* 0x02a8b057560075a7 */ /* 0x008624000800017f */
[----:B0-----:R-:W-:Y:S05]  /*290e0*/  @!P0 NANOSLEEP.SYNCS 0x989680 ;  /* 0x009896800000895d */ /* 0x001fea0003900000 */
[----:B------:R-:W0:Y:S02]  /*290f0*/  @!P0 SYNCS.PHASECHK.TRANS64 P0, [R86+URZ+0x2a8b0], R87 ;  /* 0x02a8b057560085a7 */ /* 0x000e24000800007f */
[----:B0-----:R-:W-:Y:S05]  /*29100*/  @!P0 BRA `(.L_x_1683) ;  /* 0xfffffffc00f08947 */ /* 0x001fea000383ffff */
[----:B------:R-:W-:Y:S05]  /*29110*/  BRA `(.L_x_2032) ;  /* 0xfffffe18006c7947 */ /* 0x000fea000383ffff */
.L_x_1709:
        /* <DEDUP_REMOVED lines=8> */
.L_x_2034:
[----:B------:R-:W-:Y:S05]  /*291a0*/  BSYNC B1 ;  /* 0x0000000000017941 */ /* 0x000fea0003800000 */
.L_x_2033:
        /* <DEDUP_REMOVED lines=8> */
.L_x_2035:
[----:B------:R-:W-:Y:S02]  /*29230*/  IMAD.MOV.U32 R13, RZ, RZ, R8 ;  /* 0x000000ffff0d7224 */ /* 0x000fe400078e0008 */
[----:B------:R-:W-:-:S07]  /*29240*/  IMAD.MOV.U32 R0, RZ, RZ, R14 ;  /* 0x000000ffff007224 */ /* 0x000fce00078e000e */
[----:B------:R-:W-:Y:S05]  /*29250*/  WARPSYNC.COLLECTIVE R15, `(.L_x_2036) ;  /* 0x000000000f087348 */ /* 0x000fea0003c00000 */
[----:B------:R0:W1:Y:S02]  /*29260*/  SHFL.IDX P6, R14, R13, R12, R11 ;  /* 0x0000000c0d0e7389 */ /* 0x00006400000c000b */
[----:B01----:R-:W-:Y:S01]  /*29270*/  ENDCOLLECTIVE ;  /* 0x000000000000791b */ /* 0x003fe20003800000 */
.L_x_2036:
[----:B------:R-:W-:Y:S02]  /*29280*/  IMAD.MOV.U32 R13, RZ, RZ, R4 ;  /* 0x000000ffff0d7224 */ /* 0x000fe400078e0004 */
[----:B------:R-:W-:-:S07]  /*29290*/  IMAD.MOV.U32 R5, RZ, RZ, R14 ;  /* 0x000000ffff057224 */ /* 0x000fce00078e000e */
[----:B------:R-:W-:Y:S05]  /*292a0*/  WARPSYNC.COLLECTIVE R15, `(.L_x_2037) ;  /* 0x000000000f087348 */ /* 0x000fea0003c00000 */
[----:B------:R0:W1:Y:S02]  /*292b0*/  SHFL.IDX P6, R14, R13, R12, R11 ;  /* 0x0000000c0d0e7389 */ /* 0x00006400000c000b */
[----:B01----:R-:W-:Y:S01]  /*292c0*/  ENDCOLLECTIVE ;  /* 0x000000000000791b */ /* 0x003fe20003800000 */
.L_x_2037:
[----:B------:R-:W-:Y:S05]  /*292d0*/  BRA `(.L_x_2038) ;  /* 0xfffffe2c00007947 */ /* 0x000fea000383ffff */
.L_x_1712:
[----:B------:R-:W-:Y:S01]  /*292e0*/  BSSY B1, `(.L_x_2039) ;  /* 0x0000008000017945 */ /* 0x000fe20003800000 */
[----:B------:R-:W-:Y:S02]  /*292f0*/  IMAD.MOV.U32 R13, RZ, RZ, R7 ;  /* 0x000000ffff0d7224 */ /* 0x000fe400078e0007 */
[----:B------:R-:W-:Y:S02]  /*29300*/  IMAD.MOV.U32 R12, RZ, RZ, 0x1 ;  /* 0x00000001ff0c7424 */ /* 0x000fe400078e00ff */
[----:B------:R-:W-:Y:S02]  /*29310*/  IMAD.MOV.U32 R11, RZ, RZ, 0x1c1f ;  /* 0x00001c1fff0b7424 */ /* 0x000fe400078e00ff */
[----:B------:R-:W-:-:S07]  /*29320*/  IMAD.MOV.U32 R15, RZ, RZ, -0x1 ;  /* 0xffffffffff0f7424 */ /* 0x000fce00078e00ff */
[----:B0---4-:R-:W-:Y:S05]  /*29330*/  WARPSYNC.COLLECTIVE R15, `(.L_x_2040) ;  /* 0x000000000f087348 */ /* 0x011fea0003c00000 */
[----:B----4-:R1:W2:Y:S02]  /*29340*/  SHFL.IDX P6, R14, R13, R12, R11 ;  /* 0x0000000c0d0e7389 */ /* 0x0102a400000c000b */
[----:B012---:R-:W-:Y:S01]  /*29350*/  ENDCOLLECTIVE ;  /* 0x000000000000791b */ /* 0x007fe20003800000 */
.L_x_2040:
[----:B------:R-:W-:Y:S05]  /*29360*/  BSYNC B1 ;  /* 0x0000000000017941 */ /* 0x000fea0003800000 */
.L_x_2039:
        /* <DEDUP_REMOVED lines=8> */
.L_x_2041:
[----:B------:R-:W-:Y:S02]  /*293f0*/  IMAD.MOV.U32 R13, RZ, RZ, R8 ;  /* 0x000000ffff0d7224 */ /* 0x000fe400078e0008 */
[----:B------:R-:W-:-:S07]  /*29400*/  IMAD.MOV.U32 R0, RZ, RZ, R14 ;  /* 0x000000ffff007224 */ /* 0x000fce00078e000e */
[----:B------:R-:W-:Y:S05]  /*29410*/  WARPSYNC.COLLECTIVE R15, `(.L_x_2042) ;  /* 0x000000000f087348 */ /* 0x000fea0003c00000 */
[----:B------:R0:W1:Y:S02]  /*29420*/  SHFL.IDX P6, R14, R13, R12, R11 ;  /* 0x0000000c0d0e7389 */ /* 0x00006400000c000b */
[----:B01----:R-:W-:Y:S01]  /*29430*/  ENDCOLLECTIVE ;  /* 0x000000000000791b */ /* 0x003fe20003800000 */
.L_x_2042:
[----:B------:R-:W-:Y:S02]  /*29440*/  IMAD.MOV.U32 R13, RZ, RZ, R4 ;  /* 0x000000ffff0d7224 */ /* 0x000fe400078e0004 */
[----:B------:R-:W-:-:S07]  /*29450*/  IMAD.MOV.U32 R5, RZ, RZ, R14 ;  /* 0x000000ffff057224 */ /* 0x000fce00078e000e */
[----:B------:R-:W-:Y:S05]  /*29460*/  WARPSYNC.COLLECTIVE R15, `(.L_x_2043) ;  /* 0x000000000f087348 */ /* 0x000fea0003c00000 */
[----:B------:R0:W1:Y:S02]  /*29470*/  SHFL.IDX P6, R14, R13, R12, R11 ;  /* 0x0000000c0d0e7389 */ /* 0x00006400000c000b */
[----:B01----:R-:W-:Y:S01]  /*29480*/  ENDCOLLECTIVE ;  /* 0x000000000000791b */ /* 0x003fe20003800000 */
.L_x_2043:
[----:B------:R-:W-:Y:S01]  /*29490*/  IMAD.MOV.U32 R4, RZ, RZ, R14 ;  /* 0x000000ffff047224 */ /* 0x000fe200078e000e */
[----:B------:R-:W-:Y:S06]  /*294a0*/  BRA `(.L_x_2044) ;  /* 0xfffffe3000b47947 */ /* 0x000fec000383ffff */
.L_x_1716:
[----:B0-----:R0:W1:Y:S02]  /*294b0*/  SYNCS.PHASECHK.TRANS64.TRYWAIT P0, [R18+URZ+0x2a800], R5 ;  /* 0x02a80005120075a7 */ /* 0x001064000800017f */
[----:B-1----:R-:W-:Y:S05]  /*294c0*/  @!P0 NANOSLEEP.SYNCS 0x989680 ;  /* 0x009896800000895d */ /* 0x002fea0003900000 */
[----:B------:R-:W1:Y:S02]  /*294d0*/  @!P0 SYNCS.PHASECHK.TRANS64 P0, [R18+URZ+0x2a800], R5 ;  /* 0x02a80005120085a7 */ /* 0x000e64000800007f */
[----:B-1----:R-:W-:Y:S05]  /*294e0*/  @!P0 BRA `(.L_x_1716) ;  /* 0xfffffffc00f08947 */ /* 0x002fea000383ffff */
[----:B------:R-:W-:Y:S05]  /*294f0*/  BRA `(.L_x_2045) ;  /* 0xfffffe3800e07947 */ /* 0x000fea000383ffff */
.L_x_1740:
        /* <DEDUP_REMOVED lines=8> */
.L_x_2047:
[----:B------:R-:W-:Y:S05]  /*29580*/  BSYNC B1 ;  /* 0x0000000000017941 */ /* 0x000fea0003800000 */
.L_x_2046:
        /* <DEDUP_REMOVED lines=8> */
.L_x_2048:
[----:B------:R-:W-:Y:S02]  /*29610*/  IMAD.MOV.U32 R13, RZ, RZ, R21 ;  /* 0x000000ffff0d7224 */ /* 0x000fe400078e0015 */
[----:B------:R-:W-:-:S07]  /*29620*/  IMAD.MOV.U32 R0, RZ, RZ, R14 ;  /* 0x000000ffff007224 */ /* 0x000fce00078e000e */
[----:B------:R-:W-:Y:S05]  /*29630*/  WARPSYNC.COLLECTIVE R15, `(.L_x_2049) ;  /* 0x000000000f087348 */ /* 0x000fea0003c00000 */
[----:B------:R0:W1:Y:S02]  /*29640*/  SHFL.IDX P6, R14, R13, R12, R11 ;  /* 0x0000000c0d0e7389 */ /* 0x00006400000c000b */
[----:B01----:R-:W-:Y:S01]  /*29650*/  ENDCOLLECTIVE ;  /* 0x000000000000791b */ /* 0x003fe20003800000 */
.L_x_2049:
[----:B------:R-:W-:Y:S02]  /*29660*/  IMAD.MOV.U32 R13, RZ, RZ, R20 ;  /* 0x000000ffff0d7224 */ /* 0x000fe400078e0014 */
[----:B------:R-:W-:-:S07]  /*29670*/  IMAD.MOV.U32 R5, RZ, RZ, R14 ;  /* 0x000000ffff057224 */ /* 0x000fce00078e000e */
[----:B------:R-:W-:Y:S05]  /*29680*/  WARPSYNC.COLLECTIVE R15, `(.L_x_2050) ;  /* 0x000000000f087348 */ /* 0x000fea0003c00000 */
[----:B------:R0:W1:Y:S02]  /*29690*/  SHFL.IDX P6, R14, R13, R12, R11 ;  /* 0x0000000c0d0e7389 */ /* 0x00006400000c000b */
[----:B01----:R-:W-:Y:S01]  /*296a0*/  ENDCOLLECTIVE ;  /* 0x000000000000791b */ /* 0x003fe20003800000 */
.L_x_2050:
[----:B------:R-:W-:Y:S05]  /*296b0*/  BRA `(.L_x_2051) ;  /* 0xfffffe6000747947 */ /* 0x000fea000383ffff */
.L_x_1743:
        /* <DEDUP_REMOVED lines=8> */
.L_x_2053:
[----:B------:R-:W-:Y:S05]  /*29740*/  BSYNC B1 ;  /* 0x0000000000017941 */ /* 0x000fea0003800000 */
.L_x_2052:
        /* <DEDUP_REMOVED lines=8> */
.L_x_2054:
[----:B------:R-:W-:Y:S02]  /*297d0*/  IMAD.MOV.U32 R13, RZ, RZ, R21 ;  /* 0x000000ffff0d7224 */ /* 0x000fe400078e0015 */
[----:B------:R-:W-:-:S07]  /*297e0*/  IMAD.MOV.U32 R0, RZ, RZ, R14 ;  /* 0x000000ffff007224 */ /* 0x000fce00078e000e */
[----:B------:R-:W-:Y:S05]  /*297f0*/  WARPSYNC.COLLECTIVE R15, `(.L_x_2055) ;  /* 0x000000000f087348 */ /* 0x000fea0003c00000 */
[----:B------:R0:W1:Y:S02]  /*29800*/  SHFL.IDX P6, R14, R13, R12, R11 ;  /* 0x0000000c0d0e7389 */ /* 0x00006400000c000b */
[----:B01----:R-:W-:Y:S01]  /*29810*/  ENDCOLLECTIVE ;  /* 0x000000000000791b */ /* 0x003fe20003800000 */
.L_x_2055:
[----:B------:R-:W-:Y:S02]  /*29820*/  IMAD.MOV.U32 R13, RZ, RZ, R20 ;  /* 0x000000ffff0d7224 */ /* 0x000fe400078e0014 */
[----:B------:R-:W-:-:S07]  /*29830*/  IMAD.MOV.U32 R21, RZ, RZ, R14 ;  /* 0x000000ffff157224 */ /* 0x000fce00078e000e */
[----:B------:R-:W-:Y:S05]  /*29840*/  WARPSYNC.COLLECTIVE R15, `(.L_x_2056) ;  /* 0x000000000f087348 */ /* 0x000fea0003c00000 */
[----:B------:R0:W1:Y:S02]  /*29850*/  SHFL.IDX P6, R14, R13, R12, R11 ;  /* 0x0000000c0d0e7389 */ /* 0x00006400000c000b */
[----:B01----:R-:W-:Y:S01]  /*29860*/  ENDCOLLECTIVE ;  /* 0x000000000000791b */ /* 0x003fe20003800000 */
.L_x_2056:
[----:B------:R-:W-:Y:S01]  /*29870*/  IMAD.MOV.U32 R20, RZ, RZ, R14 ;  /* 0x000000ffff147224 */ /* 0x000fe200078e000e */
[----:B------:R-:W-:Y:S06]  /*29880*/  BRA `(.L_x_2057) ;  /* 0xfffffe6400b87947 */ /* 0x000fec000383ffff */
.L_x_1747:
[----:B0-----:R0:W1:Y:S02]  /*29890*/  SYNCS.PHASECHK.TRANS64.TRYWAIT P0, [R18+URZ+0x2a800], R61 ;  /* 0x02a8003d120075a7 */ /* 0x001064000800017f */
[----:B-1----:R-:W-:Y:S05]  /*298a0*/  @!P0 NANOSLEEP.SYNCS 0x989680 ;  /* 0x009896800000895d */ /* 0x002fea0003900000 */
[----:B------:R-:W1:Y:S02]  /*298b0*/  @!P0 SYNCS.PHASECHK.TRANS64 P0, [R18+URZ+0x2a800], R61 ;  /* 0x02a8003d120085a7 */ /* 0x000e64000800007f */
[----:B-1----:R-:W-:Y:S05]  /*298c0*/  @!P0 BRA `(.L_x_1747) ;  /* 0xfffffffc00f08947 */ /* 0x002fea000383ffff */
[----:B------:R-:W-:Y:S05]  /*298d0*/  BRA `(.L_x_2058) ;  /* 0xfffffe6c004c7947 */ /* 0x000fea000383ffff */
.L_x_1761:
[----:B-1----:R1:W2:Y:S02]  /*298e0*/  SYNCS.PHASECHK.TRANS64.TRYWAIT P1, [R9+URZ+0x2a830], R0 ;  /* 0x02a83000090075a7 */ /* 0x0022a4000802017f */
[----:B--2---:R-:W-:Y:S05]  /*298f0*/  @!P1 NANOSLEEP.SYNCS 0x989680 ;  /* 0x009896800000995d */ /* 0x004fea0003900000 */
[----:B------:R-:W2:Y:S02]  /*29900*/  @!P1 SYNCS.PHASECHK.TRANS64 P1, [R9+URZ+0x2a830], R0 ;  /* 0x02a83000090095a7 */ /* 0x000ea4000802007f */
[----:B--2---:R-:W-:Y:S05]  /*29910*/  @!P1 BRA `(.L_x_1761) ;  /* 0xfffffffc00f09947 */ /* 0x004fea000383ffff */
[----:B------:R-:W-:Y:S05]  /*29920*/  BRA `(.L_x_1760) ;  /* 0xfffffe9400ac7947 */ /* 0x000fea000383ffff */
.L_x_1782:
[----:B-1----:R1:W2:Y:S02]  /*29930*/  SYNCS.PHASECHK.TRANS64.TRYWAIT P1, [R5+URZ+0x2a830], R14 ;  /* 0x02a8300e050075a7 */ /* 0x0022a4000802017f */
[----:B--2---:R-:W-:Y:S05]  /*29940*/  @!P1 NANOSLEEP.SYNCS 0x989680 ;  /* 0x009896800000995d */ /* 0x004fea0003900000 */
[----:B------:R-:W2:Y:S02]  /*29950*/  @!P1 SYNCS.PHASECHK.TRANS64 P1, [R5+URZ+0x2a830], R14 ;  /* 0x02a8300e050095a7 */ /* 0x000ea4000802007f */
[----:B--2---:R-:W-:Y:S05]  /*29960*/  @!P1 BRA `(.L_x_1782) ;  /* 0xfffffffc00f09947 */ /* 0x004fea000383ffff */
[----:B------:R-:W-:Y:S05]  /*29970*/  BRA `(.L_x_1781) ;  /* 0xfffffec400587947 */ /* 0x000fea000383ffff */
.L_x_1787:
[----:B-1----:R1:W2:Y:S02]  /*29980*/  SYNCS.PHASECHK.TRANS64.TRYWAIT P1, [R14+URZ+0x2a850], R2 ;  /* 0x02a850020e0075a7 */ /* 0x0022a4000802017f */
[----:B--2---:R-:W-:Y:S05]  /*29990*/  @!P1 NANOSLEEP.SYNCS 0x989680 ;  /* 0x009896800000995d */ /* 0x004fea0003900000 */
[----:B------:R-:W2:Y:S02]  /*299a0*/  @!P1 SYNCS.PHASECHK.TRANS64 P1, [R14+URZ+0x2a850], R2 ;  /* 0x02a850020e0095a7 */ /* 0x000ea4000802007f */
[----:B--2---:R-:W-:Y:S05]  /*299b0*/  @!P1 BRA `(.L_x_1787) ;  /* 0xfffffffc00f09947 */ /* 0x004fea000383ffff */
[----:B------:R-:W-:Y:S05]  /*299c0*/  BRA `(.L_x_1786) ;  /* 0xfffffed000507947 */ /* 0x000fea000383ffff */
.L_x_1809:
[----:B-1----:R1:W2:Y:S02]  /*299d0*/  SYNCS.PHASECHK.TRANS64.TRYWAIT P1, [R15+URZ+0x2a830], R10 ;  /* 0x02a8300a0f0075a7 */ /* 0x0022a4000802017f */
[----:B--2---:R-:W-:Y:S05]  /*299e0*/  @!P1 NANOSLEEP.SYNCS 0x989680 ;  /* 0x009896800000995d */ /* 0x004fea0003900000 */
[----:B------:R-:W2:Y:S02]  /*299f0*/  @!P1 SYNCS.PHASECHK.TRANS64 P1, [R15+URZ+0x2a830], R10 ;  /* 0x02a8300a0f0095a7 */ /* 0x000ea4000802007f */
[----:B--2---:R-:W-:Y:S05]  /*29a00*/  @!P1 BRA `(.L_x_1809) ;  /* 0xfffffffc00f09947 */ /* 0x004fea000383ffff */
[----:B------:R-:W-:Y:S05]  /*29a10*/  BRA `(.L_x_1808) ;  /* 0xfffffef800a07947 */ /* 0x000fea000383ffff */
.L_x_1814:
[----:B-1----:R1:W2:Y:S02]  /*29a20*/  SYNCS.PHASECHK.TRANS64.TRYWAIT P1, [R10+URZ+0x2a850], R2 ;  /* 0x02a850020a0075a7 */ /* 0x0022a4000802017f */
[----:B--2---:R-:W-:Y:S05]  /*29a30*/  @!P1 NANOSLEEP.SYNCS 0x989680 ;  /* 0x009896800000995d */ /* 0x004fea0003900000 */
[----:B------:R-:W2:Y:S02]  /*29a40*/  @!P1 SYNCS.PHASECHK.TRANS64 P1, [R10+URZ+0x2a850], R2 ;  /* 0x02a850020a0095a7 */ /* 0x000ea4000802007f */
[----:B--2---:R-:W-:Y:S05]  /*29a50*/  @!P1 BRA `(.L_x_1814) ;  /* 0xfffffffc00f09947 */ /* 0x004fea000383ffff */
[----:B------:R-:W-:Y:S05]  /*29a60*/  BRA `(.L_x_1813) ;  /* 0xffffff0400987947 */ /* 0x000fea000383ffff */
.L_x_1824:
[----:B-1----:R1:W2:Y:S02]  /*29a70*/  SYNCS.PHASECHK.TRANS64.TRYWAIT P1, [R14+URZ+0x2a830], R3 ;  /* 0x02a830030e0075a7 */ /* 0x0022a4000802017f */
[----:B--2---:R-:W-:Y:S05]  /*29a80*/  @!P1 NANOSLEEP.SYNCS 0x989680 ;  /* 0x009896800000995d */ /* 0x004fea0003900000 */
[----:B------:R-:W2:Y:S02]  /*29a90*/  @!P1 SYNCS.PHASECHK.TRANS64 P1, [R14+URZ+0x2a830], R3 ;  /* 0x02a830030e0095a7 */ /* 0x000ea4000802007f */
[----:B--2---:R-:W-:Y:S05]  /*29aa0*/  @!P1 BRA `(.L_x_1824) ;  /* 0xfffffffc00f09947 */ /* 0x004fea000383ffff */
[----:B------:R-:W-:Y:S05]  /*29ab0*/  BRA `(.L_x_1823) ;  /* 0xffffff18008c7947 */ /* 0x000fea000383ffff */
.L_x_1829:
[----:B--2---:R2:W3:Y:S02]  /*29ac0*/  SYNCS.PHASECHK.TRANS64.TRYWAIT P1, [R12+URZ+0x2a850], R2 ;  /* 0x02a850020c0075a7 */ /* 0x0044e4000802017f */
[----:B---3--:R-:W-:Y:S05]  /*29ad0*/  @!P1 NANOSLEEP.SYNCS 0x989680 ;  /* 0x009896800000995d */ /* 0x008fea0003900000 */
[----:B------:R-:W3:Y:S02]  /*29ae0*/  @!P1 SYNCS.PHASECHK.TRANS64 P1, [R12+URZ+0x2a850], R2 ;  /* 0x02a850020c0095a7 */ /* 0x000ee4000802007f */
[----:B---3--:R-:W-:Y:S05]  /*29af0*/  @!P1 BRA `(.L_x_1829) ;  /* 0xfffffffc00f09947 */ /* 0x008fea000383ffff */
[----:B------:R-:W-:Y:S05]  /*29b00*/  BRA `(.L_x_1828) ;  /* 0xffffff2400847947 */ /* 0x000fea000383ffff */
.L_x_1845:
[----:B-1----:R1:W2:Y:S02]  /*29b10*/  SYNCS.PHASECHK.TRANS64.TRYWAIT P1, [R13+URZ+0x2a850], R2 ;  /* 0x02a850020d0075a7 */ /* 0x0022a4000802017f */
[----:B--2---:R-:W-:Y:S05]  /*29b20*/  @!P1 NANOSLEEP.SYNCS 0x989680 ;  /* 0x009896800000995d */ /* 0x004fea0003900000 */
[----:B------:R-:W2:Y:S02]  /*29b30*/  @!P1 SYNCS.PHASECHK.TRANS64 P1, [R13+URZ+0x2a850], R2 ;  /* 0x02a850020d0095a7 */ /* 0x000ea4000802007f */
[----:B--2---:R-:W-:Y:S05]  /*29b40*/  @!P1 BRA `(.L_x_1845) ;  /* 0xfffffffc00f09947 */ /* 0x004fea000383ffff */
[----:B------:R-:W-:Y:S05]  /*29b50*/  BRA `(.L_x_1844) ;  /* 0xffffff4c00f07947 */ /* 0x000fea000383ffff */
.L_x_1890:
[----:B------:R-:W0:Y:S01]  /*29b60*/  S2R R12, SR_TID.X ;  /* 0x00000000000c7919 */ /* 0x000e220000002100 */
[----:B------:R-:W-:Y:S01]  /*29b70*/  BSSY B1, `(.L_x_2059) ;  /* 0x000000a000017945 */ /* 0x000fe20003800000 */
[----:B------:R-:W-:Y:S02]  /*29b80*/  IMAD.MOV.U32 R11, RZ, RZ, 0x1f ;  /* 0x0000001fff0b7424 */ /* 0x000fe400078e00ff */
[----:B------:R-:W-:Y:S01]  /*29b90*/  IMAD.MOV.U32 R15, RZ, RZ, -0x1 ;  /* 0xffffffffff0f7424 */ /* 0x000fe200078e00ff */
[----:B0-----:R-:W-:-:S04]  /*29ba0*/  SHF.R.U32.HI R12, RZ, 0x5, R12 ;  /* 0x00000005ff0c7819 */ /* 0x001fc8000001160c */
[----:B------:R-:W-:-:S05]  /*29bb0*/  LOP3.LUT R12, R12, 0x3, RZ, 0xc0, !PT ;  /* 0x000000030c0c7812 */ /* 0x000fca00078ec0ff */
[----:B------:R-:W-:Y:S02]  /*29bc0*/  IMAD.MOV.U32 R13, RZ, RZ, R12 ;  /* 0x000000ffff0d7224 */ /* 0x000fe400078e000c */
[----:B------:R-:W-:-:S07]  /*29bd0*/  IMAD.MOV.U32 R12, RZ, RZ, RZ ;  /* 0x000000ffff0c7224 */ /* 0x000fce00078e00ff */
[----:B------:R-:W-:Y:S05]  /*29be0*/  WARPSYNC.COLLECTIVE R15, `(.L_x_2060) ;  /* 0x000000000f087348 */ /* 0x000fea0003c00000 */
[----:B------:R0:W1:Y:S02]  /*29bf0*/  SHFL.IDX P6, R14, R13, R12, R11 ;  /* 0x0000000c0d0e7389 */ /* 0x00006400000c000b */
[----:B01----:R-:W-:Y:S01]  /*29c00*/  ENDCOLLECTIVE ;  /* 0x000000000000791b */ /* 0x003fe20003800000 */
.L_x_2060:
[----:B------:R-:W-:Y:S05]  /*29c10*/  BSYNC B1 ;  /* 0x0000000000017941 */ /* 0x000fea0003800000 */
.L_x_2059:
[----:B------:R-:W-:Y:S05]  /*29c20*/  BRA `(.L_x_2061) ;  /* 0xffffff8c00c47947 */ /* 0x000fea000383ffff */
.L_x_1892:
[----:B------:R-:W-:Y:S01]  /*29c30*/  BSSY B1, `(.L_x_2062) ;  /* 0x0000006000017945 */ /* 0x000fe20003800000 */
[----:B------:R-:W-:-:S07]  /*29c40*/  IMAD.MOV.U32 R15, RZ, RZ, -0x1 ;  /* 0xffffffffff0f7424 */ /* 0x000fce00078e00ff */
[----:B0-----:R-:W-:Y:S05]  /*29c50*/  WARPSYNC.COLLECTIVE R15, `(.L_x_2063) ;  /* 0x000000000f0c7348 */ /* 0x001fea0003c00000 */
[----:B------:R-:W-:Y:S02]  /*29c60*/  ELECT P6, UR62, PT ;  /* 0x00000000003e782f */ /* 0x000fe400038c0000 */
[----:B------:R-:W-:Y:S01]  /*29c70*/  MOV R14, UR62 ;  /* 0x0000003e000e7c02 */ /* 0x000fe20008000f00 */
[----:B0-----:R-:W-:Y:S10]  /*29c80*/  ENDCOLLECTIVE ;  /* 0x000000000000791b */ /* 0x001ff40003800000 */
.L_x_2063:
[----:B------:R-:W-:Y:S05]  /*29c90*/  BSYNC B1 ;  /* 0x0000000000017941 */ /* 0x000fea0003800000 */
.L_x_2062:
[----:B------:R-:W-:Y:S05]  /*29ca0*/  BRA `(.L_x_1891) ;  /* 0xffffff8c00bc7947 */ /* 0x000fea000383ffff */
.L_x_1894:
[----:B0-----:R0:W1:Y:S02]  /*29cb0*/  SYNCS.PHASECHK.TRANS64.TRYWAIT P0, [R23+URZ+0x2a820], R6 ;  /* 0x02a82006170075a7 */ /* 0x001064000800017f */
[----:B-1----:R-:W-:Y:S05]  /*29cc0*/  @!P0 NANOSLEEP.SYNCS 0x989680 ;  /* 0x009896800000895d */ /* 0x002fea0003900000 */
[----:B------:R-:W1:Y:S02]  /*29cd0*/  @!P0 SYNCS.PHASECHK.TRANS64 P0, [R23+URZ+0x2a820], R6 ;  /* 0x02a82006170085a7 */ /* 0x000e64000800007f */
[----:B-1----:R-:W-:Y:S05]  /*29ce0*/  @!P0 BRA `(.L_x_1894) ;  /* 0xfffffffc00f08947 */ /* 0x002fea000383ffff */
[----:B------:R-:W-:Y:S05]  /*29cf0*/  BRA `(.L_x_2064) ;  /* 0xffffff8c00cc7947 */ /* 0x000fea000383ffff */
.L_x_1898:
[----:B-1----:R1:W2:Y:S02]  /*29d00*/  SYNCS.PHASECHK.TRANS64.TRYWAIT P0, [R3+URZ+0x2a8a0], R12 ;  /* 0x02a8a00c030075a7 */ /* 0x0022a4000800017f */
[----:B--2---:R-:W-:Y:S05]  /*29d10*/  @!P0 NANOSLEEP.SYNCS 0x989680 ;  /* 0x009896800000895d */ /* 0x004fea0003900000 */
[----:B------:R-:W2:Y:S02]  /*29d20*/  @!P0 SYNCS.PHASECHK.TRANS64 P0, [R3+URZ+0x2a8a0], R12 ;  /* 0x02a8a00c030085a7 */ /* 0x000ea4000800007f */
[----:B--2---:R-:W-:Y:S05]  /*29d30*/  @!P0 BRA `(.L_x_1898) ;  /* 0xfffffffc00f08947 */ /* 0x004fea000383ffff */
[----:B------:R-:W-:Y:S05]  /*29d40*/  BRA `(.L_x_2065) ;  /* 0xffffff8c00e47947 */ /* 0x000fea000383ffff */
.L_x_1905:
[----:B0-----:R0:W2:Y:S02]  /*29d50*/  SYNCS.PHASECHK.TRANS64.TRYWAIT P0, [R3+URZ+0x2a8c0], R12 ;  /* 0x02a8c00c030075a7 */ /* 0x0010a4000800017f */
[----:B--2---:R-:W-:Y:S05]  /*29d60*/  @!P0 NANOSLEEP.SYNCS 0x989680 ;  /* 0x009896800000895d */ /* 0x004fea0003900000 */
[----:B------:R-:W2:Y:S02]  /*29d70*/  @!P0 SYNCS.PHASECHK.TRANS64 P0, [R3+URZ+0x2a8c0], R12 ;  /* 0x02a8c00c030085a7 */ /* 0x000ea4000800007f */
[----:B--2---:R-:W-:Y:S05]  /*29d80*/  @!P0 BRA `(.L_x_1905) ;  /* 0xfffffffc00f08947 */ /* 0x004fea000383ffff */
[----:B------:R-:W-:Y:S05]  /*29d90*/  BRA `(.L_x_2066) ;  /* 0xffffff9000dc7947 */ /* 0x000fea000383ffff */
.L_x_1913:
[----:B-1----:R1:W2:Y:S02]  /*29da0*/  SYNCS.PHASECHK.TRANS64.TRYWAIT P1, [R11+URZ+0x2a8a0], R2 ;  /* 0x02a8a0020b0075a7 */ /* 0x0022a4000802017f */
[----:B--2---:R-:W-:Y:S05]  /*29db0*/  @!P1 NANOSLEEP.SYNCS 0x989680 ;  /* 0x009896800000995d */ /* 0x004fea0003900000 */
[----:B------:R-:W2:Y:S02]  /*29dc0*/  @!P1 SYNCS.PHASECHK.TRANS64 P1, [R11+URZ+0x2a8a0], R2 ;  /* 0x02a8a0020b0095a7 */ /* 0x000ea4000802007f */
[----:B--2---:R-:W-:Y:S05]  /*29dd0*/  @!P1 BRA `(.L_x_1913) ;  /* 0xfffffffc00f09947 */ /* 0x004fea000383ffff */
[----:B------:R-:W-:Y:S05]  /*29de0*/  BRA `(.L_x_2067) ;  /* 0xffffff9400d87947 */ /* 0x000fea000383ffff */
.L_x_1920:
[----:B0-----:R0:W2:Y:S02]  /*29df0*/  SYNCS.PHASECHK.TRANS64.TRYWAIT P1, [R11+URZ+0x2a8c0], R2 ;  /* 0x02a8c0020b0075a7 */ /* 0x0010a4000802017f */
[----:B--2---:R-:W-:Y:S05]  /*29e00*/  @!P1 NANOSLEEP.SYNCS 0x989680 ;  /* 0x009896800000995d */ /* 0x004fea0003900000 */
[----:B------:R-:W2:Y:S02]  /*29e10*/  @!P1 SYNCS.PHASECHK.TRANS64 P1, [R11+URZ+0x2a8c0], R2 ;  /* 0x02a8c0020b0095a7 */ /* 0x000ea4000802007f */
[----:B--2---:R-:W-:Y:S05]  /*29e20*/  @!P1 BRA `(.L_x_1920) ;  /* 0xfffffffc00f09947 */ /* 0x004fea000383ffff */
[----:B------:R-:W-:Y:S05]  /*29e30*/  BRA `(.L_x_2068) ;  /* 0xffffff9800cc7947 */ /* 0x000fea000383ffff */
.L_x_1942:
        /* <DEDUP_REMOVED lines=11> */
.L_x_2070:
[----:B------:R-:W-:Y:S05]  /*29ef0*/  BSYNC B0 ;  /* 0x0000000000007941 */ /* 0x000fea0003800000 */
.L_x_2069:
[----:B------:R-:W-:Y:S05]  /*29f00*/  BRA `(.L_x_2071) ;  /* 0xffffffa800e87947 */ /* 0x000fea000383ffff */
.L_x_1945:
[----:B0-----:R0:W1:Y:S02]  /*29f10*/  SYNCS.PHASECHK.TRANS64.TRYWAIT P0, [R7+URZ+0x2a840], R2 ;  /* 0x02a84002070075a7 */ /* 0x001064000800017f */
[----:B-1----:R-:W-:Y:S05]  /*29f20*/  @!P0 NANOSLEEP.SYNCS 0x989680 ;  /* 0x009896800000895d */ /* 0x002fea0003900000 */
[----:B------:R-:W1:Y:S02]  /*29f30*/  @!P0 SYNCS.PHASECHK.TRANS64 P0, [R7+URZ+0x2a840], R2 ;  /* 0x02a84002070085a7 */ /* 0x000e64000800007f */
[----:B-1----:R-:W-:Y:S05]  /*29f40*/  @!P0 BRA `(.L_x_1945) ;  /* 0xfffffffc00f08947 */ /* 0x002fea000383ffff */
[----:B------:R-:W-:Y:S05]  /*29f50*/  BRA `(.L_x_2072) ;  /* 0xffffffac00447947 */ /* 0x000fea000383ffff */
.L_x_1946:
        /* <DEDUP_REMOVED lines=8> */
.L_x_2074:
[----:B------:R-:W-:Y:S05]  /*29fe0*/  BSYNC B0 ;  /* 0x0000000000007941 */ /* 0x000fea0003800000 */
.L_x_2073:
        /* <DEDUP_REMOVED lines=9> */
.L_x_2075:
[----:B------:R-:W-:Y:S02]  /*2a080*/  IMAD.MOV.U32 R13, RZ, RZ, R0 ;  /* 0x000000ffff0d7224 */ /* 0x000fe400078e0000 */
[----:B------:R-:W-:Y:S02]  /*2a090*/  IMAD.MOV.U32 R12, RZ, RZ, 0x1 ;  /* 0x00000001ff0c7424 */ /* 0x000fe400078e00ff */
[----:B------:R-:W-:-:S07]  /*2a0a0*/  IMAD.MOV.U32 R3, RZ, RZ, R14 ;  /* 0x000000ffff037224 */ /* 0x000fce00078e000e */
[----:B------:R-:W-:Y:S05]  /*2a0b0*/  WARPSYNC.COLLECTIVE R15, `(.L_x_2076) ;  /* 0x000000000f087348 */ /* 0x000fea0003c00000 */
[----:B------:R0:W1:Y:S02]  /*2a0c0*/  SHFL.IDX P6, R14, R13, R12, R11 ;  /* 0x0000000c0d0e7389 */ /* 0x00006400000c000b */
[----:B01----:R-:W-:Y:S01]  /*2a0d0*/  ENDCOLLECTIVE ;  /* 0x000000000000791b */ /* 0x003fe20003800000 */
.L_x_2076:
        /* <DEDUP_REMOVED lines=17> */
.L_x_2077:
[----:B------:R-:W-:Y:S02]  /*2a1f0*/  @P1 IMAD R8, R5, 0x2, R23 ;  /* 0x0000000205081824 */ /* 0x000fe400078e0217 */
[----:B------:R-:W-:Y:S02]  /*2a200*/  IMAD.MOV.U32 R13, RZ, RZ, R0 ;  /* 0x000000ffff0d7224 */ /* 0x000fe400078e0000 */
[----:B------:R-:W-:Y:S02]  /*2a210*/  IMAD.MOV.U32 R12, RZ, RZ, 0x2 ;  /* 0x00000002ff0c7424 */ /* 0x000fe400078e00ff */
[----:B------:R-:W-:-:S07]  /*2a220*/  IMAD.MOV.U32 R3, RZ, RZ, R14 ;  /* 0x000000ffff037224 */ /* 0x000fce00078e000e */
[----:B------:R-:W-:Y:S05]  /*2a230*/  WARPSYNC.COLLECTIVE R15, `(.L_x_2078) ;  /* 0x000000000f087348 */ /* 0x000fea0003c00000 */
[----:B------:R0:W1:Y:S02]  /*2a240*/  SHFL.IDX P6, R14, R13, R12, R11 ;  /* 0x0000000c0d0e7389 */ /* 0x00006400000c000b */
[----:B01----:R-:W-:Y:S01]  /*2a250*/  ENDCOLLECTIVE ;  /* 0x000000000000791b */ /* 0x003fe20003800000 */
.L_x_2078:
        /* <DEDUP_REMOVED lines=17> */
.L_x_2079:
[----:B------:R-:W-:Y:S02]  /*2a370*/  @P1 IMAD R8, R5, 0x2, R23 ;  /* 0x0000000205081824 */ /* 0x000fe400078e0217 */
[----:B------:R-:W-:Y:S02]  /*2a380*/  IMAD.MOV.U32 R13, RZ, RZ, R0 ;  /* 0x000000ffff0d7224 */ /* 0x000fe400078e0000 */
[----:B------:R-:W-:Y:S02]  /*2a390*/  IMAD.MOV.U32 R12, RZ, RZ, 0x3 ;  /* 0x00000003ff0c7424 */ /* 0x000fe400078e00ff */
[----:B------:R-:W-:-:S07]  /*2a3a0*/  IMAD.MOV.U32 R3, RZ, RZ, R14 ;  /* 0x000000ffff037224 */ /* 0x000fce00078e000e */
[----:B------:R-:W-:Y:S05]  /*2a3b0*/  WARPSYNC.COLLECTIVE R15, `(.L_x_2080) ;  /* 0x000000000f087348 */ /* 0x000fea0003c00000 */
[----:B------:R0:W1:Y:S02]  /*2a3c0*/  SHFL.IDX P6, R14, R13, R12, R11 ;  /* 0x0000000c0d0e7389 */ /* 0x00006400000c000b */
[----:B01----:R-:W-:Y:S01]  /*2a3d0*/  ENDCOLLECTIVE ;  /* 0x000000000000791b */ /* 0x003fe20003800000 */
.L_x_2080:
        /* <DEDUP_REMOVED lines=17> */
.L_x_2081:
[----:B------:R-:W-:Y:S02]  /*2a4f0*/  @P1 IMAD R8, R5, 0x2, R23 ;  /* 0x0000000205081824 */ /* 0x000fe400078e0217 */
[----:B------:R-:W-:Y:S02]  /*2a500*/  IMAD.MOV.U32 R13, RZ, RZ, R0 ;  /* 0x000000ffff0d7224 */ /* 0x000fe400078e0000 */
[----:B------:R-:W-:Y:S02]  /*2a510*/  IMAD.MOV.U32 R12, RZ, RZ, 0x4 ;  /* 0x00000004ff0c7424 */ /* 0x000fe400078e00ff */
[----:B------:R-:W-:-:S07]  /*2a520*/  IMAD.MOV.U32 R3, RZ, RZ, R14 ;  /* 0x000000ffff037224 */ /* 0x000fce00078e000e */
[----:B------:R-:W-:Y:S05]  /*2a530*/  WARPSYNC.COLLECTIVE R15, `(.L_x_2082) ;  /* 0x000000000f087348 */ /* 0x000fea0003c00000 */
[----:B------:R0:W1:Y:S02]  /*2a540*/  SHFL.IDX P6, R14, R13, R12, R11 ;  /* 0x0000000c0d0e7389 */ /* 0x00006400000c000b */
[----:B01----:R-:W-:Y:S01]  /*2a550*/  ENDCOLLECTIVE ;  /* 0x000000000000791b */ /* 0x003fe20003800000 */
.L_x_2082:
        /* <DEDUP_REMOVED lines=17> */
.L_x_2083:
[----:B------:R-:W-:Y:S02]  /*2a670*/  @P1 IMAD R8, R5, 0x2, R23 ;  /* 0x0000000205081824 */ /* 0x000fe400078e0217 */
[----:B------:R-:W-:Y:S02]  /*2a680*/  IMAD.MOV.U32 R13, RZ, RZ, R0 ;  /* 0x000000ffff0d7224 */ /* 0x000fe400078e0000 */
[----:B------:R-:W-:Y:S02]  /*2a690*/  IMAD.MOV.U32 R12, RZ, RZ, 0x5 ;  /* 0x00000005ff0c7424 */ /* 0x000fe400078e00ff */
[----:B------:R-:W-:-:S07]  /*2a6a0*/  IMAD.MOV.U32 R3, RZ, RZ, R14 ;  /* 0x000000ffff037224 */ /* 0x000fce00078e000e */
[----:B------:R-:W-:Y:S05]  /*2a6b0*/  WARPSYNC.COLLECTIVE R15, `(.L_x_2084) ;  /* 0x000000000f087348 */ /* 0x000fea0003c00000 */
[----:B------:R0:W1:Y:S02]  /*2a6c0*/  SHFL.IDX P6, R14, R13, R12, R11 ;  /* 0x0000000c0d0e7389 */ /* 0x00006400000c000b */
[----:B01----:R-:W-:Y:S01]  /*2a6d0*/  ENDCOLLECTIVE ;  /* 0x000000000000791b */ /* 0x003fe20003800000 */
.L_x_2084:
        /* <DEDUP_REMOVED lines=10> */
.L_x_2085:
        /* <DEDUP_REMOVED lines=8> */
.L_x_1951:
        /* <DEDUP_REMOVED lines=9> */
.L_x_2087:
[C---:B------:R-:W-:Y:S01]  /*2a890*/  VIADD R5, R28.reuse, 0x10 ;  /* 0x000000101c057836 */ /* 0x040fe20000000000 */
[----:B------:R-:W-:Y:S01]  /*2a8a0*/  ISETP.GE.AND P1, PT, R28, R32, PT ;  /* 0x000000201c00720c */ /* 0x000fe20003f26270 */
[----:B------:R-:W-:Y:S02]  /*2a8b0*/  IMAD.MOV.U32 R13, RZ, RZ, R0 ;  /* 0x000000ffff0d7224 */ /* 0x000fe400078e0000 */
[----:B------:R-:W-:-:S10]  /*2a8c0*/  IMAD.MOV.U32 R2, RZ, RZ, R14 ;  /* 0x000000ffff027224 */ /* 0x000fd400078e000e */
[----:B------:R-:W-:Y:S05]  /*2a8d0*/  WARPSYNC.COLLECTIVE R15, `(.L_x_2088) ;  /* 0x000000000f087348 */ /* 0x000fea0003c00000 */
[----:B------:R0:W1:Y:S02]  /*2a8e0*/  SHFL.IDX P6, R14, R13, R12, R11 ;  /* 0x0000000c0d0e7389 */ /* 0x00006400000c000b */
[----:B01----:R-:W-:Y:S01]  /*2a8f0*/  ENDCOLLECTIVE ;  /* 0x000000000000791b */ /* 0x003fe20003800000 */
.L_x_2088:
[----:B------:R-:W-:Y:S02]  /*2a900*/  IMAD.MOV.U32 R13, RZ, RZ, R4 ;  /* 0x000000ffff0d7224 */ /* 0x000fe400078e0004 */
[----:B------:R-:W-:Y:S02]  /*2a910*/  IMAD.MOV.U32 R12, RZ, RZ, 0x1 ;  /* 0x00000001ff0c7424 */ /* 0x000fe400078e00ff */
[----:B------:R-:W-:-:S07]  /*2a920*/  IMAD.MOV.U32 R3, RZ, RZ, R14 ;  /* 0x000000ffff037224 */ /* 0x000fce00078e000e */
[----:B------:R-:W-:Y:S05]  /*2a930*/  WARPSYNC.COLLECTIVE R15, `(.L_x_2089) ;  /* 0x000000000f087348 */ /* 0x000fea0003c00000 */
[----:B------:R0:W1:Y:S02]  /*2a940*/  SHFL.IDX P6, R14, R13, R12, R11 ;  /* 0x0000000c0d0e7389 */ /* 0x00006400000c000b */
[----:B01----:R-:W-:Y:S01]  /*2a950*/  ENDCOLLECTIVE ;  /* 0x000000000000791b */ /* 0x003fe20003800000 */
.L_x_2089:
[----:B------:R-:W-:-:S05]  /*2a960*/  @!P1 LEA R3, P4, R8, R3, 0x1 ;  /* 0x0000000308039211 */ /* 0x000fca00078808ff */
[----:B------:R-:W-:-:S05]  /*2a970*/  @!P1 IMAD.X R2, RZ, RZ, R2, P4 ;  /* 0x000000ffff029224 */ /* 0x000fca00020e0602 */
[----:B------:R-:W-:Y:S01]  /*2a980*/  @!P1 LOP3.LUT R3, R3, R2, RZ, 0x3c, !PT ;  /* 0x0000000203039212 */ /* 0x000fe200078e3cff */
[----:B------:R-:W-:-:S03]  /*2a990*/  IMAD.MOV.U32 R13, RZ, RZ, R0 ;  /* 0x000000ffff0d7224 */ /* 0x000fc600078e0000 */
[----:B------:R-:W-:-:S04]  /*2a9a0*/  @!P1 LOP3.LUT R2, R3, R2, RZ, 0x3c, !PT ;  /* 0x0000000203029212 */ /* 0x000fc800078e3cff */
[----:B------:R-:W-:-:S05]  /*2a9b0*/  @!P1 LOP3.LUT R3, R3, R2, RZ, 0x3c, !PT ;  /* 0x0000000203039212 */ /* 0x000fca00078e3cff */
[----:B------:R-:W-:Y:S01]  /*2a9c0*/  @!PT LDS RZ, [RZ] ;  /* 0x00000000fffff984 */ /* 0x000fe20000000800 */
[----:B------:R-:W-:Y:S01]  /*2a9d0*/  @!PT LDS RZ, [RZ] ;  /* 0x00000000fffff984 */ /* 0x000fe20000000800 */
[----:B------:R-:W-:Y:S01]  /*2a9e0*/  @!PT LDS RZ, [RZ] ;  /* 0x00000000fffff984 */ /* 0x000fe20000000800 */
[----:B------:R-:W-:Y:S04]  /*2a9f0*/  @!P1 LDGSTS.E.BYPASS.LTC128B.128 [R37+0xc400], desc[UR60][R2.64], !P3 ;  /* 0x0c40000002259fae */ /* 0x000fe8000d901d7c */
[----:B------:R-:W-:Y:S04]  /*2aa00*/  @!P1 LDGSTS.E.BYPASS.LTC128B.128 [R37+0x10400], desc[UR60][R2.64+0x80], !P2 ;  /* 0x1040008002259fae */ /* 0x000fe8000d101d7c */
[----:B------:R0:W-:Y:S01]  /*2aa10*/  @!P1 LDGSTS.E.BYPASS.LTC128B.128 [R37+0x14400], desc[UR60][R2.64+0x100], !P0 ;  /* 0x1440010002259fae */ /* 0x0001e2000c101d7c */
[----:B------:R-:W-:Y:S01]  /*2aa20*/  ISETP.GE.AND P1, PT, R5, R32, PT ;  /* 0x000000200500720c */ /* 0x000fe20003f26270 */
[----:B------:R-:W-:-:S02]  /*2aa30*/  VIADD R5, R28, 0x20 ;  /* 0x000000201c057836 */ /* 0x000fc40000000000 */
[----:B0-----:R-:W-:-:S10]  /*2aa40*/  IMAD.MOV.U32 R2, RZ, RZ, R14 ;  /* 0x000000ffff027224 */ /* 0x001fd400078e000e */
[----:B------:R-:W-:Y:S05]  /*2aa50*/  WARPSYNC.COLLECTIVE R15, `(.L_x_2090) ;  /* 0x000000000f087348 */ /* 0x000fea0003c00000 */
[----:B------:R0:W1:Y:S02]  /*2aa60*/  SHFL.IDX P6, R14, R13, R12, R11 ;  /* 0x0000000c0d0e7389 */ /* 0x00006400000c000b */
[----:B01----:R-:W-:Y:S01]  /*2aa70*/  ENDCOLLECTIVE ;  /* 0x000000000000791b */ /* 0x003fe20003800000 */
.L_x_2090:
[----:B------:R-:W-:Y:S02]  /*2aa80*/  IMAD.MOV.U32 R13, RZ, RZ, R4 ;  /* 0x000000ffff0d7224 */ /* 0x000fe400078e0004 */
[----:B------:R-:W-:Y:S02]  /*2aa90*/  IMAD.MOV.U32 R12, RZ, RZ, 0x2 ;  /* 0x00000002ff0c7424 */ /* 0x000fe400078e00ff */
[----:B------:R-:W-:-:S07]  /*2aaa0*/  IMAD.MOV.U32 R3, RZ, RZ, R14 ;  /* 0x000000ffff037224 */ /* 0x000fce00078e000e */
[----:B------:R-:W-:Y:S05]  /*2aab0*/  WARPSYNC.COLLECTIVE R15, `(.L_x_2091) ;  /* 0x000000000f087348 */ /* 0x000fea0003c00000 */
[----:B------:R0:W1:Y:S02]  /*2aac0*/  SHFL.IDX P6, R14, R13, R12, R11 ;  /* 0x0000000c0d0e7389 */ /* 0x00006400000c000b */
[----:B01----:R-:W-:Y:S01]  /*2aad0*/  ENDCOLLECTIVE ;  /* 0x000000000000791b */ /* 0x003fe20003800000 */
.L_x_2091:
        /* <DEDUP_REMOVED lines=18> */
.L_x_2092:
[----:B------:R-:W-:Y:S02]  /*2ac00*/  IMAD.MOV.U32 R13, RZ, RZ, R4 ;  /* 0x000000ffff0d7224 */ /* 0x000fe400078e0004 */
[----:B------:R-:W-:Y:S02]  /*2ac10*/  IMAD.MOV.U32 R12, RZ, RZ, 0x3 ;  /* 0x00000003ff0c7424 */ /* 0x000fe400078e00ff */
[----:B------:R-:W-:-:S07]  /*2ac20*/  IMAD.MOV.U32 R3, RZ, RZ, R14 ;  /* 0x000000ffff037224 */ /* 0x000fce00078e000e */
[----:B------:R-:W-:Y:S05]  /*2ac30*/  WARPSYNC.COLLECTIVE R15, `(.L_x_2093) ;  /* 0x000000000f087348 */ /* 0x000fea0003c00000 */
[----:B------:R0:W1:Y:S02]  /*2ac40*/  SHFL.IDX P6, R14, R13, R12, R11 ;  /* 0x0000000c0d0e7389 */ /* 0x00006400000c000b */
[----:B01----:R-:W-:Y:S01]  /*2ac50*/  ENDCOLLECTIVE ;  /* 0x000000000000791b */ /* 0x003fe20003800000 */
.L_x_2093:
        /* <DEDUP_REMOVED lines=18> */
.L_x_2094:
[----:B------:R-:W-:Y:S02]  /*2ad80*/  IMAD.MOV.U32 R13, RZ, RZ, R4 ;  /* 0x000000ffff0d7224 */ /* 0x000fe400078e0004 */
[----:B------:R-:W-:Y:S02]  /*2ad90*/  IMAD.MOV.U32 R12, RZ, RZ, 0x4 ;  /* 0x00000004ff0c7424 */ /* 0x000fe400078e00ff */
[----:B------:R-:W-:-:S07]  /*2ada0*/  IMAD.MOV.U32 R3, RZ, RZ, R14 ;  /* 0x000000ffff037224 */ /* 0x000fce00078e000e */
[----:B------:R-:W-:Y:S05]  /*2adb0*/  WARPSYNC.COLLECTIVE R15, `(.L_x_2095) ;  /* 0x000000000f087348 */ /* 0x000fea0003c00000 */
[----:B------:R0:W1:Y:S02]  /*2adc0*/  SHFL.IDX P6, R14, R13, R12, R11 ;  /* 0x0000000c0d0e7389 */ /* 0x00006400000c000b */
[----:B01----:R-:W-:Y:S01]  /*2add0*/  ENDCOLLECTIVE ;  /* 0x000000000000791b */ /* 0x003fe20003800000 */
.L_x_2095:
        /* <DEDUP_REMOVED lines=18> */
.L_x_2096:
[----:B------:R-:W-:Y:S02]  /*2af00*/  IMAD.MOV.U32 R13, RZ, RZ, R4 ;  /* 0x000000ffff0d7224 */ /* 0x000fe400078e0004 */
[----:B------:R-:W-:Y:S02]  /*2af10*/  IMAD.MOV.U32 R12, RZ, RZ, 0x5 ;  /* 0x00000005ff0c7424 */ /* 0x000fe400078e00ff */
[----:B------:R-:W-:-:S07]  /*2af20*/  IMAD.MOV.U32 R3, RZ, RZ, R14 ;  /* 0x000000ffff037224 */ /* 0x000fce00078e000e */
[----:B------:R-:W-:Y:S05]  /*2af30*/  WARPSYNC.COLLECTIVE R15, `(.L_x_2097) ;  /* 0x000000000f087348 */ /* 0x000fea0003c00000 */
[----:B------:R0:W1:Y:S02]  /*2af40*/  SHFL.IDX P6, R14, R13, R12, R11 ;  /* 0x0000000c0d0e7389 */ /* 0x00006400000c000b */
[----:B01----:R-:W-:Y:S01]  /*2af50*/  ENDCOLLECTIVE ;  /* 0x000000000000791b */ /* 0x003fe20003800000 */
.L_x_2097:
        /* <DEDUP_REMOVED lines=18> */
.L_x_2098:
[----:B------:R-:W-:Y:S02]  /*2b080*/  IMAD.MOV.U32 R13, RZ, RZ, R4 ;  /* 0x000000ffff0d7224 */ /* 0x000fe400078e0004 */
[----:B------:R-:W-:Y:S02]  /*2b090*/  IMAD.MOV.U32 R12, RZ, RZ, 0x6 ;  /* 0x00000006ff0c7424 */ /* 0x000fe400078e00ff */
[----:B------:R-:W-:-:S07]  /*2b0a0*/  IMAD.MOV.U32 R3, RZ, RZ, R14 ;  /* 0x000000ffff037224 */ /* 0x000fce00078e000e */
[----:B------:R-:W-:Y:S05]  /*2b0b0*/  WARPSYNC.COLLECTIVE R15, `(.L_x_2099) ;  /* 0x000000000f087348 */ /* 0x000fea0003c00000 */
[----:B------:R0:W1:Y:S02]  /*2b0c0*/  SHFL.IDX P6, R14, R13, R12, R11 ;  /* 0x0000000c0d0e7389 */ /* 0x00006400000c000b */
[----:B01----:R-:W-:Y:S01]  /*2b0d0*/  ENDCOLLECTIVE ;  /* 0x000000000000791b */ /* 0x003fe20003800000 */
.L_x_2099:
        /* <DEDUP_REMOVED lines=17> */
.L_x_2100:
[----:B------:R-:W-:Y:S02]  /*2b1f0*/  IMAD.MOV.U32 R13, RZ, RZ, R4 ;  /* 0x000000ffff0d7224 */ /* 0x000fe400078e0004 */
[----:B------:R-:W-:Y:S02]  /*2b200*/  IMAD.MOV.U32 R12, RZ, RZ, 0x7 ;  /* 0x00000007ff0c7424 */ /* 0x000fe400078e00ff */
[----:B------:R-:W-:-:S07]  /*2b210*/  IMAD.MOV.U32 R3, RZ, RZ, R14 ;  /* 0x000000ffff037224 */ /* 0x000fce00078e000e */
[----:B------:R-:W-:Y:S05]  /*2b220*/  WARPSYNC.COLLECTIVE R15, `(.L_x_2101) ;  /* 0x000000000f087348 */ /* 0x000fea0003c00000 */
[----:B------:R0:W1:Y:S02]  /*2b230*/  SHFL.IDX P6, R14, R13, R12, R11 ;  /* 0x0000000c0d0e7389 */ /* 0x00006400000c000b */
[----:B01----:R-:W-:Y:S01]  /*2b240*/  ENDCOLLECTIVE ;  /* 0x000000000000791b */ /* 0x003fe20003800000 */
.L_x_2101:
[----:B------:R-:W-:-:S05]  /*2b250*/  @!P1 LEA R3, P4, R8, R3, 0x1 ;  /* 0x0000000308039211 */ /* 0x000fca00078808ff */
[----:B------:R-:W-:-:S05]  /*2b260*/  @!P1 IMAD.X R2, RZ, RZ, R2, P4 ;  /* 0x000000ffff029224 */ /* 0x000fca00020e0602 */
[----:B------:R-:W-:Y:S01]  /*2b270*/  @!P1 LOP3.LUT R3, R3, R2, RZ, 0x3c, !PT ;  /* 0x0000000203039212 */ /* 0x000fe200078e3cff */
[----:B------:R-:W-:-:S03]  /*2b280*/  IMAD.MOV.U32 R13, RZ, RZ, R0 ;  /* 0x000000ffff0d7224 */ /* 0x000fc600078e0000 */
[----:B------:R-:W-:-:S04]  /*2b290*/  @!P1 LOP3.LUT R2, R3, R2, RZ, 0x3c, !PT ;  /* 0x0000000203029212 */ /* 0x000fc800078e3cff */
[----:B------:R-:W-:Y:S01]  /*2b2a0*/  @!P1 LOP3.LUT R3, R3, R2, RZ, 0x3c, !PT ;  /* 0x0000000203039212 */ /* 0x000fe200078e3cff */
[----:B------:R-:W-:-:S04]  /*2b2b0*/  IMAD.MOV.U32 R4, RZ, RZ, R14 ;  /* 0x000000ffff047224 */ /* 0x000fc800078e000e */
[----:B------:R-:W-:Y:S01]  /*2b2c0*/  @!PT LDS RZ, [RZ] ;  /* 0x00000000fffff984 */ /* 0x000fe20000000800 */
[----:B------:R-:W-:Y:S01]  /*2b2d0*/  @!PT LDS RZ, [RZ] ;  /* 0x00000000fffff984 */ /* 0x000fe20000000800 */
[----:B------:R-:W-:Y:S01]  /*2b2e0*/  @!PT LDS RZ, [RZ] ;  /* 0x00000000fffff984 */ /* 0x000fe20000000800 */
[----:B------:R0:W-:Y:S04]  /*2b2f0*/  @!P1 LDGSTS.E.BYPASS.LTC128B.128 [R37+0xf400], desc[UR60][R2.64], !P3 ;  /* 0x0f40000002259fae */ /* 0x0001e8000d901d7c */
[----:B------:R0:W-:Y:S04]  /*2b300*/  @!P1 LDGSTS.E.BYPASS.LTC128B.128 [R37+0x13400], desc[UR60][R2.64+0x80], !P2 ;  /* 0x1340008002259fae */ /* 0x0001e8000d101d7c */
[----:B------:R0:W-:Y:S02]  /*2b310*/  @!P1 LDGSTS.E.BYPASS.LTC128B.128 [R37+0x17400], desc[UR60][R2.64+0x100], !P0 ;  /* 0x1740010002259fae */ /* 0x0001e4000c101d7c */
[----:B0-----:R-:W-:Y:S05]  /*2b320*/  WARPSYNC.COLLECTIVE R15, `(.L_x_2102) ;  /* 0x000000000f087348 */ /* 0x001fea0003c00000 */
[----:B------:R1:W2:Y:S02]  /*2b330*/  SHFL.IDX P6, R14, R13, R12, R11 ;  /* 0x0000000c0d0e7389 */ /* 0x0002a400000c000b */
[----:B012---:R-:W-:Y:S01]  /*2b340*/  ENDCOLLECTIVE ;  /* 0x000000000000791b */ /* 0x007fe20003800000 */
.L_x_2102:
[----:B------:R-:W-:Y:S05]  /*2b350*/  BRA `(.L_x_2103) ;  /* 0xffffffac00107947 */ /* 0x000fea000383ffff */
.L_x_1956:
[----:B0-----:R0:W1:Y:S02]  /*2b360*/  SYNCS.PHASECHK.TRANS64.TRYWAIT P0, [R23+URZ+0x2a820], R2 ;  /* 0x02a82002170075a7 */ /* 0x001064000800017f */
[----:B-1----:R-:W-:Y:S05]  /*2b370*/  @!P0 NANOSLEEP.SYNCS 0x989680 ;  /* 0x009896800000895d */ /* 0x002fea0003900000 */
[----:B------:R-:W1:Y:S02]  /*2b380*/  @!P0 SYNCS.PHASECHK.TRANS64 P0, [R23+URZ+0x2a820], R2 ;  /* 0x02a82002170085a7 */ /* 0x000e64000800007f */
[----:B-1----:R-:W-:Y:S05]  /*2b390*/  @!P0 BRA `(.L_x_1956) ;  /* 0xfffffffc00f08947 */ /* 0x002fea000383ffff */
[----:B------:R-:W-:Y:S05]  /*2b3a0*/  BRA `(.L_x_2104) ;  /* 0xffffffac00887947 */ /* 0x000fea000383ffff */
.L_x_1961:
[----:B0-----:R0:W1:Y:S02]  /*2b3b0*/  SYNCS.PHASECHK.TRANS64.TRYWAIT P0, [R5+URZ+0x2a840], R0 ;  /* 0x02a84000050075a7 */ /* 0x001064000800017f */
[----:B-1----:R-:W-:Y:S05]  /*2b3c0*/  @!P0 NANOSLEEP.SYNCS 0x989680 ;  /* 0x009896800000895d */ /* 0x002fea0003900000 */
[----:B------:R-:W1:Y:S02]  /*2b3d0*/  @!P0 SYNCS.PHASECHK.TRANS64 P0, [R5+URZ+0x2a840], R0 ;  /* 0x02a84000050085a7 */ /* 0x000e64000800007f */
[----:B-1----:R-:W-:Y:S05]  /*2b3e0*/  @!P0 BRA `(.L_x_1961) ;  /* 0xfffffffc00f08947 */ /* 0x002fea000383ffff */
[----:B------:R-:W-:Y:S05]  /*2b3f0*/  BRA `(.L_x_2105) ;  /* 0xffffffb0004c7947 */ /* 0x000fea000383ffff */
.L_x_1962:
        /* <DEDUP_REMOVED lines=8> */
.L_x_2107:
[----:B------:R-:W-:Y:S05]  /*2b480*/  BSYNC B1 ;  /* 0x0000000000017941 */ /* 0x000fea0003800000 */
.L_x_2106:
        /* <DEDUP_REMOVED lines=10> */
.L_x_2108:
        /* <DEDUP_REMOVED lines=8> */
.L_x_2109:
        /* <DEDUP_REMOVED lines=14> */
.L_x_2110:
[----:B------:R-:W-:Y:S02]  /*2b690*/  IMAD.MOV.U32 R13, RZ, RZ, R8 ;  /* 0x000000ffff0d7224 */ /* 0x000fe400078e0008 */
[----:B------:R-:W-:Y:S02]  /*2b6a0*/  IMAD.MOV.U32 R12, RZ, RZ, 0x2 ;  /* 0x00000002ff0c7424 */ /* 0x000fe400078e00ff */
[----:B------:R-:W-:-:S07]  /*2b6b0*/  IMAD.MOV.U32 R2, RZ, RZ, R14 ;  /* 0x000000ffff027224 */ /* 0x000fce00078e000e */
[----:B------:R-:W-:Y:S05]  /*2b6c0*/  WARPSYNC.COLLECTIVE R15, `(.L_x_2111) ;  /* 0x000000000f087348 */ /* 0x000fea0003c00000 */
[----:B------:R0:W1:Y:S02]  /*2b6d0*/  SHFL.IDX P6, R14, R13, R12, R11 ;  /* 0x0000000c0d0e7389 */ /* 0x00006400000c000b */
[----:B01----:R-:W-:Y:S01]  /*2b6e0*/  ENDCOLLECTIVE ;  /* 0x000000000000791b */ /* 0x003fe20003800000 */
.L_x_2111:
        /* <DEDUP_REMOVED lines=13> */
.L_x_2112:
[----:B------:R-:W-:Y:S02]  /*2b7c0*/  IMAD.MOV.U32 R13, RZ, RZ, R8 ;  /* 0x000000ffff0d7224 */ /* 0x000fe400078e0008 */
[----:B------:R-:W-:Y:S02]  /*2b7d0*/  IMAD.MOV.U32 R12, RZ, RZ, 0x3 ;  /* 0x00000003ff0c7424 */ /* 0x000fe400078e00ff */
[----:B------:R-:W-:-:S07]  /*2b7e0*/  IMAD.MOV.U32 R2, RZ, RZ, R14 ;  /* 0x000000ffff027224 */ /* 0x000fce00078e000e */
[----:B------:R-:W-:Y:S05]  /*2b7f0*/  WARPSYNC.COLLECTIVE R15, `(.L_x_2113) ;  /* 0x000000000f087348 */ /* 0x000fea0003c00000 */
[----:B------:R0:W1:Y:S02]  /*2b800*/  SHFL.IDX P6, R14, R13, R12, R11 ;  /* 0x0000000c0d0e7389 */ /* 0x00006400000c000b */
[----:B01----:R-:W-:Y:S01]  /*2b810*/  ENDCOLLECTIVE ;  /* 0x000000000000791b */ /* 0x003fe20003800000 */
.L_x_2113:
        /* <DEDUP_REMOVED lines=13> */
.L_x_2114:
[----:B------:R-:W-:Y:S02]  /*2b8f0*/  IMAD.MOV.U32 R13, RZ, RZ, R8 ;  /* 0x000000ffff0d7224 */ /* 0x000fe400078e0008 */
[----:B------:R-:W-:Y:S02]  /*2b900*/  IMAD.MOV.U32 R12, RZ, RZ, 0x4 ;  /* 0x00000004ff0c7424 */ /* 0x000fe400078e00ff */
[----:B------:R-:W-:-:S07]  /*2b910*/  IMAD.MOV.U32 R2, RZ, RZ, R14 ;  /* 0x000000ffff027224 */ /* 0x000fce00078e000e */
[----:B------:R-:W-:Y:S05]  /*2b920*/  WARPSYNC.COLLECTIVE R15, `(.L_x_2115) ;  /* 0x000000000f087348 */ /* 0x000fea0003c00000 */
[----:B------:R0:W1:Y:S02]  /*2b930*/  SHFL.IDX P6, R14, R13, R12, R11 ;  /* 0x0000000c0d0e7389 */ /* 0x00006400000c000b */
[----:B01----:R-:W-:Y:S01]  /*2b940*/  ENDCOLLECTIVE ;  /* 0x000000000000791b */ /* 0x003fe20003800000 */
.L_x_2115:
        /* <DEDUP_REMOVED lines=13> */
.L_x_2116:
[----:B------:R-:W-:Y:S02]  /*2ba20*/  IMAD.MOV.U32 R13, RZ, RZ, R8 ;  /* 0x000000ffff0d7224 */ /* 0x000fe400078e0008 */
[----:B------:R-:W-:Y:S02]  /*2ba30*/  IMAD.MOV.U32 R12, RZ, RZ, 0x5 ;  /* 0x00000005ff0c7424 */ /* 0x000fe400078e00ff */
[----:B------:R-:W-:-:S07]  /*2ba40*/  IMAD.MOV.U32 R2, RZ, RZ, R14 ;  /* 0x000000ffff027224 */ /* 0x000fce00078e000e */
[----:B------:R-:W-:Y:S05]  /*2ba50*/  WARPSYNC.COLLECTIVE R15, `(.L_x_2117) ;  /* 0x000000000f087348 */ /* 0x000fea0003c00000 */
[----:B------:R0:W1:Y:S02]  /*2ba60*/  SHFL.IDX P6, R14, R13, R12, R11 ;  /* 0x0000000c0d0e7389 */ /* 0x00006400000c000b */
[----:B01----:R-:W-:Y:S01]  /*2ba70*/  ENDCOLLECTIVE ;  /* 0x000000000000791b */ /* 0x003fe20003800000 */
.L_x_2117:
        /* <DEDUP_REMOVED lines=13> */
.L_x_2118:
[----:B------:R-:W-:Y:S01]  /*2bb50*/  IMAD.MOV.U32 R2, RZ, RZ, R14 ;  /* 0x000000ffff027224 */ /* 0x000fe200078e000e */
[----:B------:R-:W-:Y:S06]  /*2bb60*/  BRA `(.L_x_2119) ;  /* 0xffffffac00847947 */ /* 0x000fec000383ffff */
.L_x_1967:
[----:B-1----:R1:W2:Y:S02]  /*2bb70*/  SYNCS.PHASECHK.TRANS64.TRYWAIT P0, [R5+URZ+0x2a860], R2 ;  /* 0x02a86002050075a7 */ /* 0x0022a4000800017f */
[----:B--2---:R-:W-:Y:S05]  /*2bb80*/  @!P0 NANOSLEEP.SYNCS 0x989680 ;  /* 0x009896800000895d */ /* 0x004fea0003900000 */
[----:B------:R-:W2:Y:S02]  /*2bb90*/  @!P0 SYNCS.PHASECHK.TRANS64 P0, [R5+URZ+0x2a860], R2 ;  /* 0x02a86002050085a7 */ /* 0x000ea4000800007f */
[----:B--2---:R-:W-:Y:S05]  /*2bba0*/  @!P0 BRA `(.L_x_1967) ;  /* 0xfffffffc00f08947 */ /* 0x004fea000383ffff */
[----:B------:R-:W-:Y:S05]  /*2bbb0*/  BRA `(.L_x_2120) ;  /* 0xffffffac00e07947 */ /* 0x000fea000383ffff */
.L_x_1968:
        /* <DEDUP_REMOVED lines=8> */
.L_x_2122:
[----:B------:R-:W-:Y:S05]  /*2bc40*/  BSYNC B1 ;  /* 0x0000000000017941 */ /* 0x000fea0003800000 */
.L_x_2121:
        /* <DEDUP_REMOVED lines=9> */
.L_x_2123:
[----:B------:R-:W-:Y:S02]  /*2bce0*/  IMAD.MOV.U32 R13, RZ, RZ, R24 ;  /* 0x000000ffff0d7224 */ /* 0x000fe400078e0018 */
[----:B------:R-:W-:Y:S02]  /*2bcf0*/  IMAD.MOV.U32 R12, RZ, RZ, 0x1 ;  /* 0x00000001ff0c7424 */ /* 0x000fe400078e00ff */
[----:B------:R-:W-:-:S07]  /*2bd00*/  IMAD.MOV.U32 R2, RZ, RZ, R14 ;  /* 0x000000ffff027224 */ /* 0x000fce00078e000e */
[----:B------:R-:W-:Y:S05]  /*2bd10*/  WARPSYNC.COLLECTIVE R15, `(.L_x_2124) ;  /* 0x000000000f087348 */ /* 0x000fea0003c00000 */
[----:B------:R0:W1:Y:S02]  /*2bd20*/  SHFL.IDX P6, R14, R13, R12, R11 ;  /* 0x0000000c0d0e7389 */ /* 0x00006400000c000b */
[----:B01----:R-:W-:Y:S01]  /*2bd30*/  ENDCOLLECTIVE ;  /* 0x000000000000791b */ /* 0x003fe20003800000 */
.L_x_2124:
        /* <DEDUP_REMOVED lines=15> */
.L_x_2125:
[----:B------:R-:W-:Y:S02]  /*2be30*/  IMAD.MOV.U32 R13, RZ, RZ, R24 ;  /* 0x000000ffff0d7224 */ /* 0x000fe400078e0018 */
[----:B------:R-:W-:Y:S02]  /*2be40*/  IMAD.MOV.U32 R12, RZ, RZ, 0x2 ;  /* 0x00000002ff0c7424 */ /* 0x000fe400078e00ff */
[----:B------:R-:W-:-:S07]  /*2be50*/  IMAD.MOV.U32 R2, RZ, RZ, R14 ;  /* 0x000000ffff027224 */ /* 0x000fce00078e000e */
[----:B------:R-:W-:Y:S05]  /*2be60*/  WARPSYNC.COLLECTIVE R15, `(.L_x_2126) ;  /* 0x000000000f087348 */ /* 0x000fea0003c00000 */
[----:B------:R0:W1:Y:S02]  /*2be70*/  SHFL.IDX P6, R14, R13, R12, R11 ;  /* 0x0000000c0d0e7389 */ /* 0x00006400000c000b */
[----:B01----:R-:W-:Y:S01]  /*2be80*/  ENDCOLLECTIVE ;  /* 0x000000000000791b */ /* 0x003fe20003800000 */
.L_x_2126:
        /* <DEDUP_REMOVED lines=14> */
.L_x_2127:
[----:B------:R-:W-:Y:S02]  /*2bf70*/  IMAD.MOV.U32 R13, RZ, RZ, R24 ;  /* 0x000000ffff0d7224 */ /* 0x000fe400078e0018 */
[----:B------:R-:W-:Y:S02]  /*2bf80*/  IMAD.MOV.U32 R12, RZ, RZ, 0x3 ;  /* 0x00000003ff0c7424 */ /* 0x000fe400078e00ff */
[----:B------:R-:W-:-:S07]  /*2bf90*/  IMAD.MOV.U32 R2, RZ, RZ, R14 ;  /* 0x000000ffff027224 */ /* 0x000fce00078e000e */
[----:B------:R-:W-:Y:S05]  /*2bfa0*/  WARPSYNC.COLLECTIVE R15, `(.L_x_2128) ;  /* 0x000000000f087348 */ /* 0x000fea0003c00000 */
[----:B------:R0:W1:Y:S02]  /*2bfb0*/  SHFL.IDX P6, R14, R13, R12, R11 ;  /* 0x0000000c0d0e7389 */ /* 0x00006400000c000b */
[----:B01----:R-:W-:Y:S01]  /*2bfc0*/  ENDCOLLECTIVE ;  /* 0x000000000000791b */ /* 0x003fe20003800000 */
.L_x_2128:
        /* <DEDUP_REMOVED lines=14> */
.L_x_2129:
[----:B------:R-:W-:Y:S02]  /*2c0b0*/  IMAD.MOV.U32 R13, RZ, RZ, R24 ;  /* 0x000000ffff0d7224 */ /* 0x000fe400078e0018 */
[----:B------:R-:W-:Y:S02]  /*2c0c0*/  IMAD.MOV.U32 R12, RZ, RZ, 0x4 ;  /* 0x00000004ff0c7424 */ /* 0x000fe400078e00ff */
[----:B------:R-:W-:-:S07]  /*2c0d0*/  IMAD.MOV.U32 R2, RZ, RZ, R14 ;  /* 0x000000ffff027224 */ /* 0x000fce00078e000e */
[----:B------:R-:W-:Y:S05]  /*2c0e0*/  WARPSYNC.COLLECTIVE R15, `(.L_x_2130) ;  /* 0x000000000f087348 */ /* 0x000fea0003c00000 */
[----:B------:R0:W1:Y:S02]  /*2c0f0*/  SHFL.IDX P6, R14, R13, R12, R11 ;  /* 0x0000000c0d0e7389 */ /* 0x00006400000c000b */
[----:B01----:R-:W-:Y:S01]  /*2c100*/  ENDCOLLECTIVE ;  /* 0x000000000000791b */ /* 0x003fe20003800000 */
.L_x_2130:
        /* <DEDUP_REMOVED lines=14> */
.L_x_2131:
[----:B------:R-:W-:Y:S02]  /*2c1f0*/  IMAD.MOV.U32 R13, RZ, RZ, R24 ;  /* 0x000000ffff0d7224 */ /* 0x000fe400078e0018 */
[----:B------:R-:W-:Y:S02]  /*2c200*/  IMAD.MOV.U32 R12, RZ, RZ, 0x5 ;  /* 0x00000005ff0c7424 */ /* 0x000fe400078e00ff */
[----:B------:R-:W-:-:S07]  /*2c210*/  IMAD.MOV.U32 R2, RZ, RZ, R14 ;  /* 0x000000ffff027224 */ /* 0x000fce00078e000e */
[----:B------:R-:W-:Y:S05]  /*2c220*/  WARPSYNC.COLLECTIVE R15, `(.L_x_2132) ;  /* 0x000000000f087348 */ /* 0x000fea0003c00000 */
[----:B------:R0:W1:Y:S02]  /*2c230*/  SHFL.IDX P6, R14, R13, R12, R11 ;  /* 0x0000000c0d0e7389 */ /* 0x00006400000c000b */
[----:B01----:R-:W-:Y:S01]  /*2c240*/  ENDCOLLECTIVE ;  /* 0x000000000000791b */ /* 0x003fe20003800000 */
.L_x_2132:
        /* <DEDUP_REMOVED lines=13> */
.L_x_2133:
[----:B------:R-:W-:Y:S01]  /*2c320*/  @!PT LDS RZ, [RZ] ;  /* 0x00000000fffff984 */ /* 0x000fe20000000800 */
[----:B------:R-:W-:Y:S01]  /*2c330*/  @!PT LDS RZ, [RZ] ;  /* 0x00000000fffff984 */ /* 0x000fe20000000800 */
[----:B------:R-:W-:Y:S01]  /*2c340*/  @!PT LDS RZ, [RZ] ;  /* 0x00000000fffff984 */ /* 0x000fe20000000800 */
[----:B------:R0:W-:Y:S02]  /*2c350*/  LDGSTS.E.BYPASS.LTC128B.128 [R4+0x5400], desc[UR60][R2.64+0x80], !P2 ;  /* 0x0540008002047fae */ /* 0x0001e4000d101d7c */
[----:B0-----:R-:W-:Y:S01]  /*2c360*/  IMAD.MOV.U32 R2, RZ, RZ, R14 ;  /* 0x000000ffff027224 */ /* 0x001fe200078e000e */
[----:B------:R-:W-:Y:S06]  /*2c370*/  BRA `(.L_x_2134) ;  /* 0xffffffa800d07947 */ /* 0x000fec000383ffff */
.L_x_1976:
[----:B0-----:R0:W1:Y:S02]  /*2c380*/  SYNCS.PHASECHK.TRANS64.TRYWAIT P0, [R0+URZ+0x2a860], R3 ;  /* 0x02a86003000075a7 */ /* 0x001064000800017f */
[----:B-1----:R-:W-:Y:S05]  /*2c390*/  @!P0 NANOSLEEP.SYNCS 0x989680 ;  /* 0x009896800000895d */ /* 0x002fea0003900000 */
[----:B------:R-:W1:Y:S02]  /*2c3a0*/  @!P0 SYNCS.PHASECHK.TRANS64 P0, [R0+URZ+0x2a860], R3 ;  /* 0x02a86003000085a7 */ /* 0x000e64000800007f */
[----:B-1----:R-:W-:Y:S05]  /*2c3b0*/  @!P0 BRA `(.L_x_1976) ;  /* 0xfffffffc00f08947 */ /* 0x002fea000383ffff */
[----:B------:R-:W-:Y:S05]  /*2c3c0*/  BRA `(.L_x_2135) ;  /* 0xffffffac00f07947 */ /* 0x000fea000383ffff */
.L_x_1977:
        /* <DEDUP_REMOVED lines=8> */
.L_x_2137:
[----:B------:R-:W-:Y:S05]  /*2c450*/  BSYNC B0 ;  /* 0x0000000000007941 */ /* 0x000fea0003800000 */
.L_x_2136:
        /* <DEDUP_REMOVED lines=10> */
[----:B------:R-:W-:Y:S01]  /*2c500*/  ISETP.LT.OR P3, PT, R6, 0x1, P1 ;  /* 0x000000010600780c */ /* 0x000fe20000f61670 */
[----:B------:R-:W-:-:S12]  /*2c510*/  IMAD R4, R4, 0x2, R23 ;  /* 0x0000000204047824 */ /* 0x000fd800078e0217 */
[----:B0-----:R-:W-:Y:S05]  /*2c520*/  WARPSYNC.COLLECTIVE R15, `(.L_x_2138) ;  /* 0x000000000f087348 */ /* 0x001fea0003c00000 */
[----:B------:R1:W2:Y:S02]  /*2c530*/  SHFL.IDX P6, R14, R13, R12, R11 ;  /* 0x0000000c0d0e7389 */ /* 0x0002a400000c000b */
[----:B012---:R-:W-:Y:S01]  /*2c540*/  ENDCOLLECTIVE ;  /* 0x000000000000791b */ /* 0x007fe20003800000 */
.L_x_2138:
        /* <DEDUP_REMOVED lines=9> */
.L_x_2139:
        /* <DEDUP_REMOVED lines=13> */
.L_x_2140:
[----:B------:R-:W-:Y:S02]  /*2c6b0*/  IMAD.MOV.U32 R13, RZ, RZ, R24 ;  /* 0x000000ffff0d7224 */ /* 0x000fe400078e0018 */
[----:B------:R-:W-:Y:S01]  /*2c6c0*/  IMAD.MOV.U32 R12, RZ, RZ, 0x2 ;  /* 0x00000002ff0c7424 */ /* 0x000fe200078e00ff */
[----:B------:R-:W-:-:S13]  /*2c6d0*/  IADD3 R2, P2, R14, R5, RZ ;  /* 0x000000050e027210 */ /* 0x000fda0007f5e0ff */
[----:B------:R-:W-:Y:S05]  /*2c6e0*/  WARPSYNC.COLLECTIVE R15, `(.L_x_2141) ;  /* 0x000000000f087348 */ /* 0x000fea0003c00000 */
[----:B------:R0:W1:Y:S02]  /*2c6f0*/  SHFL.IDX P6, R14, R13, R12, R11 ;  /* 0x0000000c0d0e7389 */ /* 0x00006400000c000b */
[----:B01----:R-:W-:Y:S01]  /*2c700*/  ENDCOLLECTIVE ;  /* 0x000000000000791b */ /* 0x003fe20003800000 */
.L_x_2141:
        /* <DEDUP_REMOVED lines=13> */
.L_x_2142:
[----:B------:R-:W-:Y:S02]  /*2c7e0*/  IMAD.MOV.U32 R13, RZ, RZ, R24 ;  /* 0x000000ffff0d7224 */ /* 0x000fe400078e0018 */
[----:B------:R-:W-:Y:S02]  /*2c7f0*/  IMAD.MOV.U32 R12, RZ, RZ, 0x3 ;  /* 0x00000003ff0c7424 */ /* 0x000fe400078e00ff */
[----:B------:R-:W-:-:S07]  /*2c800*/  IMAD.MOV.U32 R10, RZ, RZ, R14 ;  /* 0x000000ffff0a7224 */ /* 0x000fce00078e000e */
[----:B------:R-:W-:Y:S05]  /*2c810*/  WARPSYNC.COLLECTIVE R15, `(.L_x_2143) ;  /* 0x000000000f087348 */ /* 0x000fea0003c00000 */
[----:B------:R0:W1:Y:S02]  /*2c820*/  SHFL.IDX P6, R14, R13, R12, R11 ;  /* 0x0000000c0d0e7389 */ /* 0x00006400000c000b */
[----:B01----:R-:W-:Y:S01]  /*2c830*/  ENDCOLLECTIVE ;  /* 0x000000000000791b */ /* 0x003fe20003800000 */
.L_x_2143:
        /* <DEDUP_REMOVED lines=14> */
.L_x_2144:
[----:B------:R-:W-:Y:S02]  /*2c920*/  IMAD.MOV.U32 R13, RZ, RZ, R24 ;  /* 0x000000ffff0d7224 */ /* 0x000fe400078e0018 */
[----:B------:R-:W-:Y:S01]  /*2c930*/  IMAD.MOV.U32 R12, RZ, RZ, 0x4 ;  /* 0x00000004ff0c7424 */ /* 0x000fe200078e00ff */
[----:B------:R-:W-:-:S13]  /*2c940*/  IADD3 R2, P2, R14, R5, RZ ;  /* 0x000000050e027210 */ /* 0x000fda0007f5e0ff */
[----:B------:R-:W-:Y:S05]  /*2c950*/  WARPSYNC.COLLECTIVE R15, `(.L_x_2145) ;  /* 0x000000000f087348 */ /* 0x000fea0003c00000 */
[----:B------:R0:W1:Y:S02]  /*2c960*/  SHFL.IDX P6, R14, R13, R12, R11 ;  /* 0x0000000c0d0e7389 */ /* 0x00006400000c000b */
[----:B01----:R-:W-:Y:S01]  /*2c970*/  ENDCOLLECTIVE ;  /* 0x000000000000791b */ /* 0x003fe20003800000 */
.L_x_2145:
        /* <DEDUP_REMOVED lines=13> */
.L_x_2146:
[----:B------:R-:W-:Y:S02]  /*2ca50*/  IMAD.MOV.U32 R13, RZ, RZ, R24 ;  /* 0x000000ffff0d7224 */ /* 0x000fe400078e0018 */
[----:B------:R-:W-:Y:S02]  /*2ca60*/  IMAD.MOV.U32 R12, RZ, RZ, 0x5 ;  /* 0x00000005ff0c7424 */ /* 0x000fe400078e00ff */
[----:B------:R-:W-:-:S07]  /*2ca70*/  IMAD.MOV.U32 R10, RZ, RZ, R14 ;  /* 0x000000ffff0a7224 */ /* 0x000fce00078e000e */
[----:B------:R-:W-:Y:S05]  /*2ca80*/  WARPSYNC.COLLECTIVE R15, `(.L_x_2147) ;  /* 0x000000000f087348 */ /* 0x000fea0003c00000 */
[----:B------:R0:W1:Y:S02]  /*2ca90*/  SHFL.IDX P6, R14, R13, R12, R11 ;  /* 0x0000000c0d0e7389 */ /* 0x00006400000c000b */
[----:B01----:R-:W-:Y:S01]  /*2caa0*/  ENDCOLLECTIVE ;  /* 0x000000000000791b */ /* 0x003fe20003800000 */
.L_x_2147:
        /* <DEDUP_REMOVED lines=12> */
.L_x_2148:
[----:B------:R-:W-:Y:S05]  /*2cb70*/  BRA `(.L_x_2149) ;  /* 0xffffffa800ec7947 */ /* 0x000fea000383ffff */
.L_x_1982:
[----:B------:R-:W-:Y:S01]  /*2cb80*/  BSSY B0, `(.L_x_2150) ;  /* 0x0000008000007945 */ /* 0x000fe20003800000 */
[----:B------:R-:W-:Y:S02]  /*2cb90*/  IMAD.MOV.U32 R13, RZ, RZ, R16 ;  /* 0x000000ffff0d7224 */ /* 0x000fe400078e0010 */
[----:B------:R-:W-:Y:S02]  /*2cba0*/  IMAD.MOV.U32 R12, RZ, RZ, RZ ;  /* 0x000000ffff0c7224 */ /* 0x000fe400078e00ff */
[----:B------:R-:W-:Y:S02]  /*2cbb0*/  IMAD.MOV.U32 R11, RZ, RZ, 0x1f ;  /* 0x0000001fff0b7424 */ /* 0x000fe400078e00ff */
[----:B------:R-:W-:-:S07]  /*2cbc0*/  IMAD.MOV.U32 R15, RZ, RZ, -0x1 ;  /* 0xffffffffff0f7424 */ /* 0x000fce00078e00ff */
[----:B01----:R-:W-:Y:S05]  /*2cbd0*/  WARPSYNC.COLLECTIVE R15, `(.L_x_2151) ;  /* 0x000000000f087348 */ /* 0x003fea0003c00000 */
[----:B------:R2:W3:Y:S02]  /*2cbe0*/  SHFL.IDX P6, R14, R13, R12, R11 ;  /* 0x0000000c0d0e7389 */ /* 0x0004e400000c000b */
[----:B0123--:R-:W-:Y:S01]  /*2cbf0*/  ENDCOLLECTIVE ;  /* 0x000000000000791b */ /* 0x00ffe20003800000 */
.L_x_2151:
[----:B------:R-:W-:Y:S05]  /*2cc00*/  BSYNC B0 ;  /* 0x0000000000007941 */ /* 0x000fea0003800000 */
.L_x_2150:
        /* <DEDUP_REMOVED lines=9> */
.L_x_2152:
        /* <DEDUP_REMOVED lines=18> */
.L_x_2153:
[----:B------:R-:W-:Y:S01]  /*2cdc0*/  IMAD.MOV.U32 R12, RZ, RZ, 0x2 ;  /* 0x00000002ff0c7424 */ /* 0x000fe200078e00ff */
[----:B------:R-:W-:-:S05]  /*2cdd0*/  SEL R6, R14, RZ, P1 ;  /* 0x000000ff0e067207 */ /* 0x000fca0000800000 */
[----:B------:R-:W-:-:S04]  /*2cde0*/  IMAD.IADD R6, R5, 0x1, R6 ;  /* 0x0000000105067824 */ /* 0x000fc800078e0206 */
[----:B------:R-:W-:-:S07]  /*2cdf0*/  IMAD.MOV.U32 R13, RZ, RZ, R6 ;  /* 0x000000ffff0d7224 */ /* 0x000fce00078e0006 */
[----:B------:R-:W-:Y:S05]  /*2ce00*/  WARPSYNC.COLLECTIVE R15, `(.L_x_2154) ;  /* 0x000000000f087348 */ /* 0x000fea0003c00000 */
[----:B------:R0:W1:Y:S02]  /*2ce10*/  SHFL.UP P6, R14, R13, R12, R11 ;  /* 0x0400000c0d0e7389 */ /* 0x00006400000c000b */
[----:B01----:R-:W-:Y:S01]  /*2ce20*/  ENDCOLLECTIVE ;  /* 0x000000000000791b */ /* 0x003fe20003800000 */
.L_x_2154:
[----:B------:R-:W-:Y:S01]  /*2ce30*/  IMAD.MOV.U32 R12, RZ, RZ, 0x4 ;  /* 0x00000004ff0c7424 */ /* 0x000fe200078e00ff */
[----:B------:R-:W-:-:S05]  /*2ce40*/  SEL R7, R14, RZ, P2 ;  /* 0x000000ff0e077207 */ /* 0x000fca0001000000 */
[----:B------:R-:W-:-:S04]  /*2ce50*/  IMAD.IADD R7, R6, 0x1, R7 ;  /* 0x0000000106077824 */ /* 0x000fc800078e0207 */
[----:B------:R-:W-:-:S07]  /*2ce60*/  IMAD.MOV.U32 R13, RZ, RZ, R7 ;  /* 0x000000ffff0d7224 */ /* 0x000fce00078e0007 */
[----:B------:R-:W-:Y:S05]  /*2ce70*/  WARPSYNC.COLLECTIVE R15, `(.L_x_2155) ;  /* 0x000000000f087348 */ /* 0x000fea0003c00000 */
[----:B------:R0:W1:Y:S02]  /*2ce80*/  SHFL.UP P6, R14, R13, R12, R11 ;  /* 0x0400000c0d0e7389 */ /* 0x00006400000c000b */
[----:B01----:R-:W-:Y:S01]  /*2ce90*/  ENDCOLLECTIVE ;  /* 0x000000000000791b */ /* 0x003fe20003800000 */
.L_x_2155:
[----:B------:R-:W-:Y:S01]  /*2cea0*/  IMAD.MOV.U32 R12, RZ, RZ, 0x8 ;  /* 0x00000008ff0c7424 */ /* 0x000fe200078e00ff */
[----:B------:R-:W-:-:S05]  /*2ceb0*/  SEL R2, R14, RZ, P3 ;  /* 0x000000ff0e027207 */ /* 0x000fca0001800000 */
[----:B------:R-:W-:-:S04]  /*2cec0*/  IMAD.IADD R2, R7, 0x1, R2 ;  /* 0x0000000107027824 */ /* 0x000fc800078e0202 */
[----:B------:R-:W-:-:S07]  /*2ced0*/  IMAD.MOV.U32 R13, RZ, RZ, R2 ;  /* 0x000000ffff0d7224 */ /* 0x000fce00078e0002 */
[----:B------:R-:W-:Y:S05]  /*2cee0*/  WARPSYNC.COLLECTIVE R15, `(.L_x_2156) ;  /* 0x000000000f087348 */ /* 0x000fea0003c00000 */
[----:B------:R0:W1:Y:S02]  /*2cef0*/  SHFL.UP P6, R14, R13, R12, R11 ;  /* 0x0400000c0d0e7389 */ /* 0x00006400000c000b */
[----:B01----:R-:W-:Y:S01]  /*2cf00*/  ENDCOLLECTIVE ;  /* 0x000000000000791b */ /* 0x003fe20003800000 */
.L_x_2156:
[----:B------:R-:W-:Y:S01]  /*2cf10*/  IMAD.MOV.U32 R12, RZ, RZ, 0x10 ;  /* 0x00000010ff0c7424 */ /* 0x000fe200078e00ff */
[----:B------:R-:W-:-:S05]  /*2cf20*/  SEL R3, R14, RZ, P4 ;  /* 0x000000ff0e037207 */ /* 0x000fca0002000000 */
[----:B------:R-:W-:-:S04]  /*2cf30*/  IMAD.IADD R3, R2, 0x1, R3 ;  /* 0x0000000102037824 */ /* 0x000fc800078e0203 */
[----:B------:R-:W-:-:S07]  /*2cf40*/  IMAD.MOV.U32 R13, RZ, RZ, R3 ;  /* 0x000000ffff0d7224 */ /* 0x000fce00078e0003 */
[----:B------:R-:W-:Y:S05]  /*2cf50*/  WARPSYNC.COLLECTIVE R15, `(.L_x_2157) ;  /* 0x000000000f087348 */ /* 0x000fea0003c00000 */
[----:B------:R0:W1:Y:S02]  /*2cf60*/  SHFL.UP P6, R14, R13, R12, R11 ;  /* 0x0400000c0d0e7389 */ /* 0x00006400000c000b */
[----:B01----:R-:W-:Y:S01]  /*2cf70*/  ENDCOLLECTIVE ;  /* 0x000000000000791b */ /* 0x003fe20003800000 */
.L_x_2157:
        /* <DEDUP_REMOVED lines=8> */
.L_x_2158:
[----:B------:R-:W-:Y:S05]  /*2d000*/  BRA `(.L_x_2159) ;  /* 0xffffffa800f47947 */ /* 0x000fea000383ffff */
.L_x_1987:
[----:B------:R-:W-:Y:S01]  /*2d010*/  BSSY B0, `(.L_x_2160) ;  /* 0x0000008000007945 */ /* 0x000fe20003800000 */
[----:B-----5:R-:W-:Y:S02]  /*2d020*/  IMAD.MOV.U32 R13, RZ, RZ, R5 ;  /* 0x000000ffff0d7224 */ /* 0x020fe400078e0005 */
[----:B------:R-:W-:Y:S02]  /*2d030*/  IMAD.MOV.U32 R12, RZ, RZ, 0x1 ;  /* 0x00000001ff0c7424 */ /* 0x000fe400078e00ff */
[----:B------:R-:W-:Y:S02]  /*2d040*/  IMAD.MOV.U32 R11, RZ, RZ, RZ ;  /* 0x000000ffff0b7224 */ /* 0x000fe400078e00ff */
[----:B------:R-:W-:-:S07]  /*2d050*/  IMAD.MOV.U32 R15, RZ, RZ, -0x1 ;  /* 0xffffffffff0f7424 */ /* 0x000fce00078e00ff */
[----:B01----:R-:W-:Y:S05]  /*2d060*/  WARPSYNC.COLLECTIVE R15, `(.L_x_2161) ;  /* 0x000000000f087348 */ /* 0x003fea0003c00000 */
[----:B------:R2:W3:Y:S02]  /*2d070*/  SHFL.UP P6, R14, R13, R12, R11 ;  /* 0x0400000c0d0e7389 */ /* 0x0004e400000c000b */
[----:B0123--:R-:W-:Y:S01]  /*2d080*/  ENDCOLLECTIVE ;  /* 0x000000000000791b */ /* 0x00ffe20003800000 */
.L_x_2161:
[----:B------:R-:W-:Y:S05]  /*2d090*/  BSYNC B0 ;  /* 0x0000000000007941 */ /* 0x000fea0003800000 */
.L_x_2160:
        /* <DEDUP_REMOVED lines=8> */
.L_x_2162:
[----:B------:R-:W-:Y:S01]  /*2d120*/  IMAD.MOV.U32 R12, RZ, RZ, 0x4 ;  /* 0x00000004ff0c7424 */ /* 0x000fe200078e00ff */
[----:B------:R-:W-:-:S05]  /*2d130*/  SEL R2, R14, RZ, P2 ;  /* 0x000000ff0e027207 */ /* 0x000fca0001000000 */
[----:B------:R-:W-:-:S04]  /*2d140*/  IMAD.IADD R2, R13, 0x1, R2 ;  /* 0x000000010d027824 */ /* 0x000fc800078e0202 */
[----:B------:R-:W-:-:S07]  /*2d150*/  IMAD.MOV.U32 R13, RZ, RZ, R2 ;  /* 0x000000ffff0d7224 */ /* 0x000fce00078e0002 */
[----:B------:R-:W-:Y:S05]  /*2d160*/  WARPSYNC.COLLECTIVE R15, `(.L_x_2163) ;  /* 0x000000000f087348 */ /* 0x000fea0003c00000 */
[----:B------:R0:W1:Y:S02]  /*2d170*/  SHFL.UP P6, R14, R13, R12, R11 ;  /* 0x0400000c0d0e7389 */ /* 0x00006400000c000b */
[----:B01----:R-:W-:Y:S01]  /*2d180*/  ENDCOLLECTIVE ;  /* 0x000000000000791b */ /* 0x003fe20003800000 */
.L_x_2163:
[----:B------:R-:W-:Y:S01]  /*2d190*/  IMAD.MOV.U32 R12, RZ, RZ, 0x8 ;  /* 0x00000008ff0c7424 */ /* 0x000fe200078e00ff */
[----:B------:R-:W-:-:S05]  /*2d1a0*/  SEL R3, R14, RZ, P3 ;  /* 0x000000ff0e037207 */ /* 0x000fca0001800000 */
[----:B------:R-:W-:-:S04]  /*2d1b0*/  IMAD.IADD R3, R2, 0x1, R3 ;  /* 0x0000000102037824 */ /* 0x000fc800078e0203 */
[----:B------:R-:W-:-:S07]  /*2d1c0*/  IMAD.MOV.U32 R13, RZ, RZ, R3 ;  /* 0x000000ffff0d7224 */ /* 0x000fce00078e0003 */
[----:B------:R-:W-:Y:S05]  /*2d1d0*/  WARPSYNC.COLLECTIVE R15, `(.L_x_2164) ;  /* 0x000000000f087348 */ /* 0x000fea0003c00000 */
[----:B------:R0:W1:Y:S02]  /*2d1e0*/  SHFL.UP P6, R14, R13, R12, R11 ;  /* 0x0400000c0d0e7389 */ /* 0x00006400000c000b */
[----:B01----:R-:W-:Y:S01]  /*2d1f0*/  ENDCOLLECTIVE ;  /* 0x000000000000791b */ /* 0x003fe20003800000 */
.L_x_2164:
[----:B------:R-:W-:Y:S01]  /*2d200*/  IMAD.MOV.U32 R12, RZ, RZ, 0x10 ;  /* 0x00000010ff0c7424 */ /* 0x000fe200078e00ff */
[----:B------:R-:W-:-:S05]  /*2d210*/  SEL R4, R14, RZ, P4 ;  /* 0x000000ff0e047207 */ /* 0x000fca0002000000 */
[----:B------:R-:W-:-:S04]  /*2d220*/  IMAD.IADD R4, R3, 0x1, R4 ;  /* 0x0000000103047824 */ /* 0x000fc800078e0204 */
[----:B------:R-:W-:-:S07]  /*2d230*/  IMAD.MOV.U32 R13, RZ, RZ, R4 ;  /* 0x000000ffff0d7224 */ /* 0x000fce00078e0004 */
[----:B------:R-:W-:Y:S05]  /*2d240*/  WARPSYNC.COLLECTIVE R15, `(.L_x_2165) ;  /* 0x000000000f087348 */ /* 0x000fea0003c00000 */
[----:B------:R0:W1:Y:S02]  /*2d250*/  SHFL.UP P6, R14, R13, R12, R11 ;  /* 0x0400000c0d0e7389 */ /* 0x00006400000c000b */
[----:B01----:R-:W-:Y:S01]  /*2d260*/  ENDCOLLECTIVE ;  /* 0x000000000000791b */ /* 0x003fe20003800000 */
.L_x_2165:
        /* <DEDUP_REMOVED lines=8> */
.L_x_2166:
[----:B------:R-:W-:Y:S05]  /*2d2f0*/  BRA `(.L_x_2167) ;  /* 0xffffffa800d47947 */ /* 0x000fea000383ffff */
.L_x_1989:
[----:B------:R-:W-:Y:S01]  /*2d300*/  BSSY B0, `(.L_x_2168) ;  /* 0x0000006000007945 */ /* 0x000fe20003800000 */
[----:B------:R-:W-:Y:S01]  /*2d310*/  PLOP3.LUT P6, PT, P6, PT, PT, 0x8, 0x0 ;  /* 0x000000000000781c */ /* 0x000fe200037ce170 */
[----:B------:R-:W-:-:S12]  /*2d320*/  IMAD.MOV.U32 R15, RZ, RZ, -0x1 ;  /* 0xffffffffff0f7424 */ /* 0x000fd800078e00ff */
[----:B01----:R-:W-:Y:S05]  /*2d330*/  WARPSYNC.COLLECTIVE R15, `(.L_x_2169) ;  /* 0x000000000f087348 */ /* 0x003fea0003c00000 */
[----:B------:R-:W-:Y:S01]  /*2d340*/  VOTE.ANY R14, PT, P6 ;  /* 0x00000000000e7806 */ /* 0x000fe200030e0100 */
[----:B01----:R-:W-:Y:S06]  /*2d350*/  ENDCOLLECTIVE ;  /* 0x000000000000791b */ /* 0x003fec0003800000 */
.L_x_2169:
[----:B------:R-:W-:Y:S05]  /*2d360*/  BSYNC B0 ;  /* 0x0000000000007941 */ /* 0x000fea0003800000 */
.L_x_2168:
        /* <DEDUP_REMOVED lines=9> */
.L_x_2170:
[----:B------:R-:W-:Y:S01]  /*2d400*/  IMAD.MOV.U32 R5, RZ, RZ, R14 ;  /* 0x000000ffff057224 */ /* 0x000fe200078e000e */
[----:B------:R-:W-:Y:S06]  /*2d410*/  BRA `(.L_x_2171) ;  /* 0xffffffa800c47947 */ /* 0x000fec000383ffff */
.L_x_1991:
[----:B------:R-:W-:Y:S01]  /*2d420*/  BSSY B0, `(.L_x_2172) ;  /* 0x0000007000007945 */ /* 0x000fe20003800000 */
[----:B------:R-:W-:Y:S02]  /*2d430*/  IMAD.MOV.U32 R13, RZ, RZ, R2 ;  /* 0x000000ffff0d7224 */ /* 0x000fe400078e0002 */
[----:B------:R-:W-:Y:S02]  /*2d440*/  IMAD.MOV.U32 R11, RZ, RZ, 0x1f ;  /* 0x0000001fff0b7424 */ /* 0x000fe400078e00ff */
[----:B------:R-:W-:-:S07]  /*2d450*/  IMAD.MOV.U32 R15, RZ, RZ, -0x1 ;  /* 0xffffffffff0f7424 */ /* 0x000fce00078e00ff */
[----:B0123--:R-:W-:Y:S05]  /*2d460*/  WARPSYNC.COLLECTIVE R15, `(.L_x_2173) ;  /* 0x000000000f087348 */ /* 0x00ffea0003c00000 */
[----:B------:R4:W0:Y:S02]  /*2d470*/  SHFL.IDX P6, R14, R13, R12, R11 ;  /* 0x0000000c0d0e7389 */ /* 0x00082400000c000b */
[----:B01234-:R-:W-:Y:S01]  /*2d480*/  ENDCOLLECTIVE ;  /* 0x000000000000791b */ /* 0x01ffe20003800000 */
.L_x_2173:
[----:B------:R-:W-:Y:S05]  /*2d490*/  BSYNC B0 ;  /* 0x0000000000007941 */ /* 0x000fea0003800000 */
.L_x_2172:
[----:B------:R-:W-:Y:S05]  /*2d4a0*/  BRA `(.L_x_1990) ;  /* 0xffffffa800bc7947 */ /* 0x000fea000383ffff */
.L_x_1995:
[----:B0-----:R0:W3:Y:S02]  /*2d4b0*/  SYNCS.PHASECHK.TRANS64.TRYWAIT P0, [R5+URZ+0x2a820], R0 ;  /* 0x02a82000050075a7 */ /* 0x0010e4000800017f */
[----:B---3--:R-:W-:Y:S05]  /*2d4c0*/  @!P0 NANOSLEEP.SYNCS 0x989680 ;  /* 0x009896800000895d */ /* 0x008fea0003900000 */
[----:B------:R-:W3:Y:S02]  /*2d4d0*/  @!P0 SYNCS.PHASECHK.TRANS64 P0, [R5+URZ+0x2a820], R0 ;  /* 0x02a82000050085a7 */ /* 0x000ee4000800007f */
[----:B---3--:R-:W-:Y:S05]  /*2d4e0*/  @!P0 BRA `(.L_x_1995) ;  /* 0xfffffffc00f08947 */ /* 0x008fea000383ffff */
[----:B------:R-:W-:Y:S05]  /*2d4f0*/  BRA `(.L_x_2174) ;  /* 0xffffffb000347947 */ /* 0x000fea000383ffff */
.L_x_1996:
[----:B------:R-:W3:Y:S01]  /*2d500*/  S2R R2, SR_TID.X ;  /* 0x0000000000027919 */ /* 0x000ee20000002100 */
[----:B------:R-:W-:Y:S01]  /*2d510*/  BSSY B0, `(.L_x_2175) ;  /* 0x000000a000007945 */ /* 0x000fe20003800000 */
[----:B------:R-:W-:Y:S02]  /*2d520*/  IMAD.MOV.U32 R12, RZ, RZ, RZ ;  /* 0x000000ffff0c7224 */ /* 0x000fe400078e00ff */
[----:B------:R-:W-:Y:S02]  /*2d530*/  IMAD.MOV.U32 R11, RZ, RZ, 0x1f ;  /* 0x0000001fff0b7424 */ /* 0x000fe400078e00ff */
[----:B------:R-:W-:Y:S01]  /*2d540*/  IMAD.MOV.U32 R15, RZ, RZ, -0x1 ;  /* 0xffffffffff0f7424 */ /* 0x000fe200078e00ff */
[----:B---3--:R-:W-:-:S04]  /*2d550*/  SHF.R.U32.HI R2, RZ, 0x5, R2 ;  /* 0x00000005ff027819 */ /* 0x008fc80000011602 */
[----:B------:R-:W-:-:S05]  /*2d560*/  LOP3.LUT R2, R2, 0x3, RZ, 0xc0, !PT ;  /* 0x0000000302027812 */ /* 0x000fca00078ec0ff */
[----:B------:R-:W-:-:S07]  /*2d570*/  IMAD.MOV.U32 R13, RZ, RZ, R2 ;  /* 0x000000ffff0d7224 */ /* 0x000fce00078e0002 */
[----:B012---:R-:W-:Y:S05]  /*2d580*/  WARPSYNC.COLLECTIVE R15, `(.L_x_2176) ;  /* 0x000000000f087348 */ /* 0x007fea0003c00000 */
[----:B------:R3:W4:Y:S02]  /*2d590*/  SHFL.IDX P6, R14, R13, R12, R11 ;  /* 0x0000000c0d0e7389 */ /* 0x00072400000c000b */
[----:B01234-:R-:W-:Y:S01]  /*2d5a0*/  ENDCOLLECTIVE ;  /* 0x000000000000791b */ /* 0x01ffe20003800000 */
.L_x_2176:
[----:B------:R-:W-:Y:S05]  /*2d5b0*/  BSYNC B0 ;  /* 0x0000000000007941 */ /* 0x000fea0003800000 */
.L_x_2175:
[----:B------:R-:W-:Y:S05]  /*2d5c0*/  BRA `(.L_x_2177) ;  /* 0xffffffb0001c7947 */ /* 0x000fea000383ffff */
.L_x_1997:
[----:B------:R-:W-:Y:S01]  /*2d5d0*/  BSSY B0, `(.L_x_2178) ;  /* 0x0000006000007945 */ /* 0x000fe20003800000 */
[----:B------:R-:W-:-:S07]  /*2d5e0*/  IMAD.MOV.U32 R15, RZ, RZ, -0x1 ;  /* 0xffffffffff0f7424 */ /* 0x000fce00078e00ff */
[----:B012---:R-:W-:Y:S05]  /*2d5f0*/  WARPSYNC.COLLECTIVE R15, `(.L_x_2179) ;  /* 0x000000000f0c7348 */ /* 0x007fea0003c00000 */
[----:B------:R-:W-:Y:S02]  /*2d600*/  ELECT P6, UR62, PT ;  /* 0x00000000003e782f */ /* 0x000fe400038c0000 */
[----:B------:R-:W-:Y:S01]  /*2d610*/  MOV R14, UR62 ;  /* 0x0000003e000e7c02 */ /* 0x000fe20008000f00 */
[----:B012---:R-:W-:Y:S10]  /*2d620*/  ENDCOLLECTIVE ;  /* 0x000000000000791b */ /* 0x007ff40003800000 */
.L_x_2179:
[----:B------:R-:W-:Y:S05]  /*2d630*/  BSYNC B0 ;  /* 0x0000000000007941 */ /* 0x000fea0003800000 */
.L_x_2178:
[----:B------:R-:W-:Y:S05]  /*2d640*/  BRA `(.L_x_2180) ;  /* 0xffffffb000107947 */ /* 0x000fea000383ffff */
.L_x_1999:
[----:B0-----:R0:W3:Y:S02]  /*2d650*/  SYNCS.PHASECHK.TRANS64.TRYWAIT P1, [R3+URZ+0x2a840], R2 ;  /* 0x02a84002030075a7 */ /* 0x0010e4000802017f */
[----:B---3--:R-:W-:Y:S05]  /*2d660*/  @!P1 NANOSLEEP.SYNCS 0x989680 ;  /* 0x009896800000995d */ /* 0x008fea0003900000 */
[----:B------:R-:W3:Y:S02]  /*2d670*/  @!P1 SYNCS.PHASECHK.TRANS64 P1, [R3+URZ+0x2a840], R2 ;  /* 0x02a84002030095a7 */ /* 0x000ee4000802007f */
[----:B---3--:R-:W-:Y:S05]  /*2d680*/  @!P1 BRA `(.L_x_1999) ;  /* 0xfffffffc00f09947 */ /* 0x008fea000383ffff */
[----:B------:R-:W-:Y:S05]  /*2d690*/  BRA `(.L_x_2181) ;  /* 0xffffffb000387947 */ /* 0x000fea000383ffff */
.L_x_2001:
[----:B---3--:R3:W4:Y:S02]  /*2d6a0*/  SYNCS.PHASECHK.TRANS64.TRYWAIT P1, [R27+URZ+0x2a840], R0 ;  /* 0x02a840001b0075a7 */ /* 0x008724000802017f */
[----:B----4-:R-:W-:Y:S05]  /*2d6b0*/  @!P1 NANOSLEEP.SYNCS 0x989680 ;  /* 0x009896800000995d */ /* 0x010fea0003900000 */
[----:B------:R-:W4:Y:S02]  /*2d6c0*/  @!P1 SYNCS.PHASECHK.TRANS64 P1, [R27+URZ+0x2a840], R0 ;  /* 0x02a840001b0095a7 */ /* 0x000f24000802007f */
[----:B----4-:R-:W-:Y:S05]  /*2d6d0*/  @!P1 BRA `(.L_x_2001) ;  /* 0xfffffffc00f09947 */ /* 0x010fea000383ffff */
[----:B------:R-:W-:Y:S05]  /*2d6e0*/  BRA `(.L_x_2182) ;  /* 0xffffffb000447947 */ /* 0x000fea000383ffff */
.L_x_2003:
[----:B----4-:R4:W0:Y:S02]  /*2d6f0*/  SYNCS.PHASECHK.TRANS64.TRYWAIT P1, [R3+URZ+0x2a860], R2 ;  /* 0x02a86002030075a7 */ /* 0x010824000802017f */
[----:B0-----:R-:W-:Y:S05]  /*2d700*/  @!P1 NANOSLEEP.SYNCS 0x989680 ;  /* 0x009896800000995d */ /* 0x001fea0003900000 */
[----:B------:R-:W0:Y:S02]  /*2d710*/  @!P1 SYNCS.PHASECHK.TRANS64 P1, [R3+URZ+0x2a860], R2 ;  /* 0x02a86002030095a7 */ /* 0x000e24000802007f */
[----:B0-----:R-:W-:Y:S05]  /*2d720*/  @!P1 BRA `(.L_x_2003) ;  /* 0xfffffffc00f09947 */ /* 0x001fea000383ffff */
[----:B------:R-:W-:Y:S05]  /*2d730*/  BRA `(.L_x_2183) ;  /* 0xffffffb000407947 */ /* 0x000fea000383ffff */
.L_x_2184:
        /* <DEDUP_REMOVED lines=12> */
.L_x_3231:


//--------------------- .text._ZN7cutlass13device_kernelIN5flash11enable_sm90INS1_16FlashAttnFwdSm90INS1_25CollectiveMainloopFwdSm90ILi2EN4cute5tupleIJNS5_1CILi1EEES8_S8_EEENS6_IJNS7_ILi128EEENS7_ILi96EEENS7_ILi192EEEEEELi128ENS_10bfloat16_tEfNS_4arch4Sm90ELb1ELb0ELb0ELb0ELb1ELb0ELb0ELb1ELb1ELb1ELb0ELb0EEENS1_21CollectiveEpilogueFwdINS6_IJSA_SA_SB_EEES9_SE_SG_Li256ELb0ELb1ELb0ELb0EEENS1_30DynamicPersistentTileSchedulerILi256ELi128ELb0ELb1ELb1EEEEEEEEEvNT_6ParamsE --------------------------
	.section	.text._ZN7cutlass13device_kernelIN5flash11enable_sm90INS1_16FlashAttnFwdSm90INS1_25CollectiveMainloopFwdSm90ILi2EN4cute5tupleIJNS5_1CILi1EEES8_S8_EEENS6_IJNS7_ILi128EEENS7_ILi96EEENS7_ILi192EEEEEELi128ENS_10bfloat16_tEfNS_4arch4Sm90ELb1ELb0ELb0ELb0ELb1ELb0ELb0ELb1ELb1ELb1ELb0ELb0EEENS1_21CollectiveEpilogueFwdINS6_IJSA_SA_SB_EEES9_SE_SG_Li256ELb0ELb1ELb0ELb0EEENS1_30DynamicPersistentTileSchedulerILi256ELi128ELb0ELb1ELb1EEEEEEEEEvNT_6ParamsE,"ax",@progbits
	.align	128
.text._ZN7cutlass13device_kernelIN5flash11enable_sm90INS1_16FlashAttnFwdSm90INS1_25CollectiveMainloopFwdSm90ILi2EN4cute5tupleIJNS5_1CILi1EEES8_S8_EEENS6_IJNS7_ILi128EEENS7_ILi96EEENS7_ILi192EEEEEELi128ENS_10bfloat16_tEfNS_4arch4Sm90ELb1ELb0ELb0ELb0ELb1ELb0ELb0ELb1ELb1ELb1ELb0ELb0EEENS1_21CollectiveEpilogueFwdINS6_IJSA_SA_SB_EEES9_SE_SG_Li256ELb0ELb1ELb0ELb0EEENS1_30DynamicPersistentTileSchedulerILi256ELi128ELb0ELb1ELb1EEEEEEEEEvNT_6ParamsE:
        .type           _ZN7cutlass13device_kernelIN5flash11enable_sm90INS1_16FlashAttnFwdSm90INS1_25CollectiveMainloopFwdSm90ILi2EN4cute5tupleIJNS5_1CILi1EEES8_S8_EEENS6_IJNS7_ILi128EEENS7_ILi96EEENS7_ILi192EEEEEELi128ENS_10bfloat16_tEfNS_4arch4Sm90ELb1ELb0ELb0ELb0ELb1ELb0ELb0ELb1ELb1ELb1ELb0ELb0EEENS1_21CollectiveEpilogueFwdINS6_IJSA_SA_SB_EEES9_SE_SG_Li256ELb0ELb1ELb0ELb0EEENS1_30DynamicPersistentTileSchedulerILi256ELi128ELb0ELb1ELb1EEEEEEEEEvNT_6ParamsE,@function
        .size           _ZN7cutlass13device_kernelIN5flash11enable_sm90INS1_16FlashAttnFwdSm90INS1_25CollectiveMainloopFwdSm90ILi2EN4cute5tupleIJNS5_1CILi1EEES8_S8_EEENS6_IJNS7_ILi128EEENS7_ILi96EEENS7_ILi192EEEEEELi128ENS_10bfloat16_tEfNS_4arch4Sm90ELb1ELb0ELb0ELb0ELb1ELb0ELb0ELb1ELb1ELb1ELb0ELb0EEENS1_21CollectiveEpilogueFwdINS6_IJSA_SA_SB_EEES9_SE_SG_Li256ELb0ELb1ELb0ELb0EEENS1_30DynamicPersistentTileSchedulerILi256ELi128ELb0ELb1ELb1EEEEEEEEEvNT_6ParamsE,(.L_x_3232 - _ZN7cutlass13device_kernelIN5flash11enable_sm90INS1_16FlashAttnFwdSm90INS1_25CollectiveMainloopFwdSm90ILi2EN4cute5tupleIJNS5_1CILi1EEES8_S8_EEENS6_IJNS7_ILi128EEENS7_ILi96EEENS7_ILi192EEEEEELi128ENS_10bfloat16_tEfNS_4arch4Sm90ELb1ELb0ELb0ELb0ELb1ELb0ELb0ELb1ELb1ELb1ELb0ELb0EEENS1_21CollectiveEpilogueFwdINS6_IJSA_SA_SB_EEES9_SE_SG_Li256ELb0ELb1ELb0ELb0EEENS1_30DynamicPersistentTileSchedulerILi256ELi128ELb0ELb1ELb1EEEEEEEEEvNT_6ParamsE)
        .other          _ZN7cutlass13device_kernelIN5flash11enable_sm90INS1_16FlashAttnFwdSm90INS1_25CollectiveMainloopFwdSm90ILi2EN4cute5tupleIJNS5_1CILi1EEES8_S8_EEENS6_IJNS7_ILi128EEENS7_ILi96EEENS7_ILi192EEEEEELi128ENS_10bfloat16_tEfNS_4arch4Sm90ELb1ELb0ELb0ELb0ELb1ELb0ELb0ELb1ELb1ELb1ELb0ELb0EEENS1_21CollectiveEpilogueFwdINS6_IJSA_SA_SB_EEES9_SE_SG_Li256ELb0ELb1ELb0ELb0EEENS1_30DynamicPersistentTileSchedulerILi256ELi128ELb0ELb1ELb1EEEEEEEEEvNT_6ParamsE,@"STO_CUDA_ENTRY STV_DEFAULT"
_ZN7cutlass13device_kernelIN5flash11enable_sm90INS1_16FlashAttnFwdSm90INS1_25CollectiveMainloopFwdSm90ILi2EN4cute5tupleIJNS5_1CILi1EEES8_S8_EEENS6_IJNS7_ILi128EEENS7_ILi96EEENS7_ILi192EEEEEELi128ENS_10bfloat16_tEfNS_4arch4Sm90ELb1ELb0ELb0ELb0ELb1ELb0ELb0ELb1ELb1ELb1ELb0ELb0EEENS1_21CollectiveEpilogueFwdINS6_IJSA_SA_SB_EEES9_SE_SG_Li256ELb0ELb1ELb0ELb0EEENS1_30DynamicPersistentTileSchedulerILi256ELi128ELb0ELb1ELb1EEEEEEEEEvNT_6ParamsE:
        /* <DEDUP_REMOVED lines=45> */
.L_x_2185:
        /* <DEDUP_REMOVED lines=22> */
.L_x_2186:
        /* <DEDUP_REMOVED lines=18> */
.L_x_2187:
        /* <DEDUP_REMOVED lines=22> */
.L_x_2188:
        /* <DEDUP_REMOVED lines=23> */
.L_x_2189:
        /* <DEDUP_REMOVED lines=10> */
.L_x_2191:
        /* <DEDUP_REMOVED lines=16> */
[----:B0-----:R-:W-:-:S05]  /*09c0*/  VIADD R173, R2, 0xffffff80 ;  /* 0xffffff8002ad7836 */ /* 0x001fca0000000000 */
[----:B------:R-:W-:-:S04]  /*09d0*/  SHF.R.S32.HI R0, RZ, 0x1f, R173 ;  /* 0x0000001fff007819 */ /* 0x000fc800000114ad */
[CC--:B------:R-:W-:Y:S02]  /*09e0*/  LEA.HI R2, R0.reuse, R173.reuse, RZ, 0x7 ;  /* 0x000000ad00027211 */ /* 0x0c0fe400078f38ff */
[-C--:B------:R-:W-:Y:S02]  /*09f0*/  LEA.HI R4, R0, R173.reuse, RZ, 0x5 ;  /* 0x000000ad00047211 */ /* 0x080fe400078f28ff */
[----:B------:R-:W-:Y:S02]  /*0a00*/  LOP3.LUT R164, R2, 0xffffff80, RZ, 0xc0, !PT ;  /* 0xffffff8002a47812 */ /* 0x000fe400078ec0ff */
[----:B------:R-:W-:Y:S01]  /*0a10*/  LEA.HI R11, R0, R173, RZ, 0x2 ;  /* 0x000000ad000b7211 */ /* 0x000fe200078f10ff */
[----:B------:R-:W-:Y:S01]  /*0a20*/  IMAD.SHL.U32 R5, R4, 0x20, RZ ;  /* 0x0000002004057824 */ /* 0x000fe200078e00ff */
[----:B------:R-:W-:Y:S01]  /*0a30*/  SHF.R.S32.HI R165, RZ, 0x7, R2 ;  /* 0x00000007ffa57819 */ /* 0x000fe20000011402 */
[----:B------:R-:W-:-:S03]  /*0a40*/  IMAD.IADD R164, R173, 0x1, -R164 ;  /* 0x00000001ada47824 */ /* 0x000fc600078e0aa4 */
[----:B------:R-:W-:Y:S02]  /*0a50*/  LOP3.LUT R5, R5, 0xfffffc00, RZ, 0xc0, !PT ;  /* 0xfffffc0005057812 */ /* 0x000fe400078ec0ff */
[----:B------:R-:W-:Y:S02]  /*0a60*/  SHF.R.S32.HI R7, RZ, 0x1f, R164 ;  /* 0x0000001fff077819 */ /* 0x000fe400000114a4 */
        /* <DEDUP_REMOVED lines=8> */
[----:B------:R-:W-:-:S03]  /*0af0*/  LOP3.LUT R10, R10, 0xfffffff8, RZ, 0xc0, !PT ;  /* 0xfffffff80a0a7812 */ /* 0x000fc600078ec0ff */
[----:B------:R-:W-:Y:S02]  /*0b00*/  IMAD.IADD R2, R165, 0x1, -R2 ;  /* 0x00000001a5027824 */ /* 0x000fe400078e0a02 */
[----:B------:R-:W-:-:S04]  /*0b10*/  IMAD.IADD R10, R9, 0x1, -R10 ;  /* 0x00000001090a7824 */ /* 0x000fc800078e0a0a */
        /* <DEDUP_REMOVED lines=8> */
[----:B------:R-:W-:Y:S01]  /*0ba0*/  LOP3.LUT R160, R0, 0xfffffff8, RZ, 0xc0, !PT ;  /* 0xfffffff800a07812 */ /* 0x000fe200078ec0ff */
[----:B------:R-:W-:Y:S01]  /*0bb0*/  IMAD.IADD R4, R173, 0x1, -R4 ;  /* 0x00000001ad047824 */ /* 0x000fe200078e0a04 */
[----:B------:R-:W-:Y:S01]  /*0bc0*/  LOP3.LUT R3, R3, 0x1ffffffe, RZ, 0xc0, !PT ;  /* 0x1ffffffe03037812 */ /* 0x000fe200078ec0ff */
[----:B------:R-:W-:Y:S01]  /*0bd0*/  ULOP3.LUT UR5, UR5, 0x1, URZ, 0xfc, !UPT ;  /* 0x0000000105057892 */ /* 0x000fe2000f8efc3f */
[----:B------:R-:W-:Y:S01]  /*0be0*/  SHF.R.S32.HI R162, RZ, 0x3, R0 ;  /* 0x00000003ffa27819 */ /* 0x000fe20000011400 */
[----:B------:R-:W-:Y:S01]  /*0bf0*/  IMAD.IADD R160, R173, 0x1, -R160 ;  /* 0x00000001ada07824 */ /* 0x000fe200078e0aa0 */
[----:B------:R-:W-:Y:S01]  /*0c00*/  LEA R4, R4, R5, 0x6 ;  /* 0x0000000504047211 */ /* 0x000fe200078e30ff */
[----:B------:R-:W-:Y:S01]  /*0c10*/  IMAD.IADD R3, R6, 0x1, -R3 ;  /* 0x0000000106037824 */ /* 0x000fe200078e0a03 */
[----:B------:R-:W-:Y:S01]  /*0c20*/  LOP3.LUT R6, R11, 0xfffffffc, RZ, 0xc0, !PT ;  /* 0xfffffffc0b067812 */ /* 0x000fe200078ec0ff */
[----:B------:R-:W-:Y:S02]  /*0c30*/  IMAD.SHL.U32 R17, R160, 0x8, RZ ;  /* 0x00000008a0117824 */ /* 0x000fe400078e00ff */
[----:B------:R-:W-:Y:S01]  /*0c40*/  IMAD.U32 R168, RZ, RZ, UR5 ;  /* 0x00000005ffa87e24 */ /* 0x000fe2000f8e00ff */
[----:B------:R-:W-:Y:S01]  /*0c50*/  LEA R167, R3, R4, 0x3 ;  /* 0x0000000403a77211 */ /* 0x000fe200078e18ff */
[----:B------:R-:W-:Y:S01]  /*0c60*/  IMAD.IADD R6, R173, 0x1, -R6 ;  /* 0x00000001ad067824 */ /* 0x000fe200078e0a06 */
[----:B------:R-:W-:-:S02]  /*0c70*/  LOP3.LUT R3, R8, 0x7ffffffc, RZ, 0xc0, !PT ;  /* 0x7ffffffc08037812 */ /* 0x000fc400078ec0ff */
[----:B------:R-:W-:Y:S02]  /*0c80*/  IADD3 R22, R17, 0x40, RZ ;  /* 0x0000004011167810 */ /* 0x000fe40007ffe0ff */
[----:B------:R-:W-:Y:S01]  /*0c90*/  LEA.HI R5, R6, R6, RZ, 0x1 ;  /* 0x0000000606057211 */ /* 0x000fe200078f08ff */
[----:B------:R-:W-:Y:S01]  /*0ca0*/  IMAD.IADD R18, R164, 0x1, -R3 ;  /* 0x00000001a4127824 */ /* 0x000fe200078e0a03 */
[----:B------:R-:W-:Y:S02]  /*0cb0*/  SHF.R.S32.HI R172, RZ, 0x1f, R17 ;  /* 0x0000001fffac7819 */ /* 0x000fe40000011411 */
[----:B------:R-:W-:Y:S02]  /*0cc0*/  LOP3.LUT R5, R5, 0x1ffffffe, RZ, 0xc0, !PT ;  /* 0x1ffffffe05057812 */ /* 0x000fe400078ec0ff */
[----:B------:R-:W-:-:S03]  /*0cd0*/  SHF.R.S32.HI R169, RZ, 0x1f, R22 ;  /* 0x0000001fffa97819 */ /* 0x000fc60000011416 */
[----:B------:R-:W-:-:S04]  /*0ce0*/  IMAD.IADD R5, R6, 0x1, -R5 ;  /* 0x0000000106057824 */ /* 0x000fc800078e0a05 */
[----:B------:R-:W-:-:S07]  /*0cf0*/  IMAD R19, R5, 0x8, R166 ;  /* 0x0000000805137824 */ /* 0x000fce00078e02a6 */
.L_x_2248:
[----:B0-2---:R-:W0:Y:S01]  /*0d00*/  LDC R3, c[0x0][0xc60] ;  /* 0x00031800ff037b82 */ /* 0x005e220000000800 */
[----:B------:R-:W-:Y:S01]  /*0d10*/  IMAD.MOV.U32 R0, RZ, RZ, R36 ;  /* 0x000000ffff007224 */ /* 0x000fe200078e0024 */
[----:B------:R-:W-:Y:S01]  /*0d20*/  ULDC UR4, c[0x0][0xc78] ;  /* 0x00031e0000047ab9 */ /* 0x000fe20000000800 */
[----:B0-----:R-:W-:-:S13]  /*0d30*/  ISETP.NE.AND P0, PT, R3, 0x1, PT ;  /* 0x000000010300780c */ /* 0x001fda0003f05270 */
[----:B-----5:R-:W0:Y:S08]  /*0d40*/  @P0 LDC R5, c[0x0][0xc64] ;  /* 0x00031900ff050b82 */ /* 0x020e300000000800 */
[----:B------:R-:W1:Y:S01]  /*0d50*/  @P0 LDC R7, c[0x0][0xc68] ;  /* 0x00031a00ff070b82 */ /* 0x000e620000000800 */
[----:B0---4-:R-:W-:-:S05]  /*0d60*/  @P0 IMAD.HI.U32 R2, R36, R5, RZ ;  /* 0x0000000524020227 */ /* 0x011fca00078e00ff */
[----:B-1----:R-:W-:-:S04]  /*0d70*/  @P0 SHF.R.U32.HI R0, RZ, R7, R2 ;  /* 0x00000007ff000219 */ /* 0x002fc80000011602 */
[----:B------:R-:W-:Y:S01]  /*0d80*/  ISETP.GE.AND P0, PT, R0, UR4, PT ;  /* 0x0000000400007c0c */ /* 0x000fe2000bf06270 */
[----:B------:R-:W-:-:S04]  /*0d90*/  IMAD.MOV R2, RZ, RZ, -R0 ;  /* 0x000000ffff027224 */ /* 0x000fc800078e0a00 */
[----:B------:R-:W-:-:S08]  /*0da0*/  IMAD R13, R3, R2, R36 ;  /* 0x00000002030d7224 */ /* 0x000fd000078e0224 */
[----:B---3--:R-:W-:Y:S05]  /*0db0*/  @!P0 BRA `(.L_x_2192) ;  /* 0x0000000000208947 */ /* 0x008fea0003800000 */
        /* <DEDUP_REMOVED lines=8> */
.L_x_2192:
[----:B------:R-:W0:Y:S01]  /*0e40*/  LDC R3, c[0x0][0xc54] ;  /* 0x00031500ff037b82 */ /* 0x000e220000000800 */
[----:B------:R-:W-:Y:S01]  /*0e50*/  IMAD.MOV.U32 R2, RZ, RZ, R13 ;  /* 0x000000ffff027224 */ /* 0x000fe200078e000d */
[----:B0-----:R-:W-:-:S13]  /*0e60*/  ISETP.NE.AND P0, PT, R3, 0x1, PT ;  /* 0x000000010300780c */ /* 0x001fda0003f05270 */
[----:B------:R-:W0:Y:S02]  /*0e70*/  @P0 LDC.64 R4, c[0x0][0xc58] ;  /* 0x00031600ff040b82 */ /* 0x000e240000000a00 */
[----:B0-----:R-:W-:-:S05]  /*0e80*/  @P0 IMAD.HI.U32 R4, R13, R4, RZ ;  /* 0x000000040d040227 */ /* 0x001fca00078e00ff */
[----:B------:R-:W-:-:S05]  /*0e90*/  @P0 SHF.R.U32.HI R2, RZ, R5, R4 ;  /* 0x00000005ff020219 */ /* 0x000fca0000011604 */
[----:B------:R-:W-:-:S07]  /*0ea0*/  IMAD R3, R2, R3, RZ ;  /* 0x0000000302037224 */ /* 0x000fce00078e02ff */
.L_x_2193:
[----:B------:R-:W0:Y:S01]  /*0eb0*/  LDC R171, c[0x0][0x448] ;  /* 0x00011200ffab7b82 */ /* 0x000e220000000800 */
[----:B------:R-:W-:Y:S01]  /*0ec0*/  LOP3.LUT R2, RZ, R2, RZ, 0x33, !PT ;  /* 0x00000002ff027212 */ /* 0x000fe200078e33ff */
[----:B------:R-:W-:Y:S01]  /*0ed0*/  ULDC UR4, c[0x0][0xc3c] ;  /* 0x00030f0000047ab9 */ /* 0x000fe20000000800 */
[----:B------:R-:W-:Y:S01]  /*0ee0*/  ULDC.64 UR6, c[0x0][0x418] ;  /* 0x0001060000067ab9 */ /* 0x000fe20000000a00 */
[----:B------:R-:W-:Y:S01]  /*0ef0*/  ULDC UR5, c[0x0][0x424] ;  /* 0x0001090000057ab9 */ /* 0x000fe20000000800 */
[----:B------:R-:W-:Y:S01]  /*0f00*/  IADD3 R2, R2, UR4, RZ ;  /* 0x0000000402027c10 */ /* 0x000fe2000fffe0ff */
[----:B------:R-:W-:Y:S01]  /*0f10*/  UISETP.NE.U32.AND UP0, UPT, UR6, URZ, UPT ;  /* 0x0000003f0600728c */ /* 0x000fe2000bf05070 */
[----:B------:R-:W-:Y:S01]  /*0f20*/  IMAD.IADD R3, R13, 0x1, -R3 ;  /* 0x000000010d037824 */ /* 0x000fe200078e0a03 */
[----:B------:R-:W1:Y:S01]  /*0f30*/  LDC R161, c[0x0][0xc48] ;  /* 0x00031200ffa17b82 */ /* 0x000e620000000800 */
[----:B------:R-:W-:Y:S01]  /*0f40*/  ULDC UR4, c[0x0][0x288] ;  /* 0x0000a20000047ab9 */ /* 0x000fe20000000800 */
[----:B------:R-:W-:Y:S01]  /*0f50*/  IMAD.SHL.U32 R16, R2, 0x80, RZ ;  /* 0x0000008002107824 */ /* 0x000fe200078e00ff */
[----:B------:R-:W-:Y:S01]  /*0f60*/  UISETP.NE.AND.EX UP0, UPT, UR7, URZ, UPT, UP0 ;  /* 0x0000003f0700728c */ /* 0x000fe2000bf05300 */
[----:B------:R-:W-:Y:S01]  /*0f70*/  CS2R R88, SRZ ;  /* 0x0000000000587805 */ /* 0x000fe2000001ff00 */
[----:B------:R-:W-:Y:S01]  /*0f80*/  UIADD3 UR4, -UR4, 0x60, URZ ;  /* 0x0000006004047890 */ /* 0x000fe2000fffe13f */
[----:B------:R-:W-:Y:S01]  /*0f90*/  VIADD R2, R16, 0x7f ;  /* 0x0000007f10027836 */ /* 0x000fe20000000000 */
[----:B------:R-:W-:Y:S01]  /*0fa0*/  USEL UR8, UR5, 0x1, UP0 ;  /* 0x0000000105087887 */ /* 0x000fe20008000000 */
[----:B------:R-:W-:Y:S01]  /*0fb0*/  CS2R R86, SRZ ;  /* 0x0000000000567805 */ /* 0x000fe2000001ff00 */
[----:B------:R-:W-:Y:S01]  /*0fc0*/  ULDC UR6, c[0x0][0x2f0] ;  /* 0x0000bc0000067ab9 */ /* 0x000fe20000000800 */
[----:B------:R-:W-:Y:S01]  /*0fd0*/  ULDC UR7, c[0x0][0xc54] ;  /* 0x0003150000077ab9 */ /* 0x000fe20000000800 */
[----:B------:R-:W-:Y:S01]  /*0fe0*/  UIMAD UR4, UR8, UR6, UR4 ;  /* 0x00000006080472a4 */ /* 0x000fe2000f8e0204 */
[----:B------:R-:W-:Y:S01]  /*0ff0*/  IMAD R6, R0, UR7, R3 ;  /* 0x0000000700067c24 */ /* 0x000fe2000f8e0203 */
[----:B------:R-:W-:Y:S01]  /*1000*/  CS2R R84, SRZ ;  /* 0x0000000000547805 */ /* 0x000fe2000001ff00 */
[----:B------:R-:W-:Y:S01]  /*1010*/  IMAD.U32 R170, RZ, RZ, UR8 ;  /* 0x00000008ffaa7e24 */ /* 0x000fe2000f8e00ff */
[----:B------:R-:W-:-:S02]  /*1020*/  CS2R R82, SRZ ;  /* 0x0000000000527805 */ /* 0x000fc4000001ff00 */
[----:B0-----:R-:W-:Y:S01]  /*1030*/  ISETP.NE.AND P1, PT, R171, 0x1, PT ;  /* 0x00000001ab00780c */ /* 0x001fe20003f25270 */
[----:B------:R-:W-:Y:S01]  /*1040*/  IMAD.MOV.U32 R23, RZ, RZ, R6 ;  /* 0x000000ffff177224 */ /* 0x000fe200078e0006 */
[----:B------:R-:W-:Y:S01]  /*1050*/  CS2R R80, SRZ ;  /* 0x0000000000507805 */ /* 0x000fe2000001ff00 */
[----:B------:R-:W-:Y:S01]  /*1060*/  IMAD.MOV.U32 R78, RZ, RZ, RZ ;  /* 0x000000ffff4e7224 */ /* 0x000fe200078e00ff */
[----:B------:R-:W-:Y:S02]  /*1070*/  CS2R R54, SRZ ;  /* 0x0000000000367805 */ /* 0x000fe4000001ff00 */
[----:B------:R-:W-:Y:S02]  /*1080*/  CS2R R76, SRZ ;  /* 0x00000000004c7805 */ /* 0x000fe4000001ff00 */
[----:B------:R-:W-:Y:S01]  /*1090*/  CS2R R74, SRZ ;  /* 0x00000000004a7805 */ /* 0x000fe2000001ff00 */
[----:B------:R-:W-:Y:S01]  /*10a0*/  IMAD.MOV.U32 R73, RZ, RZ, RZ ;  /* 0x000000ffff497224 */ /* 0x000fe200078e00ff */
[----:B-1----:R-:W-:-:S02]  /*10b0*/  ISETP.NE.AND P0, PT, R161, 0x1, PT ;  /* 0x00000001a100780c */ /* 0x002fc40003f05270 */
[----:B------:R-:W-:Y:S02]  /*10c0*/  CS2R R52, SRZ ;  /* 0x0000000000347805 */ /* 0x000fe4000001ff00 */
[----:B------:R-:W-:Y:S02]  /*10d0*/  CS2R R70, SRZ ;  /* 0x0000000000467805 */ /* 0x000fe4000001ff00 */
[----:B------:R-:W-:Y:S02]  /*10e0*/  CS2R R68, SRZ ;  /* 0x0000000000447805 */ /* 0x000fe4000001ff00 */
[----:B------:R-:W-:Y:S01]  /*10f0*/  CS2R R66, SRZ ;  /* 0x0000000000427805 */ /* 0x000fe2000001ff00 */
[----:B------:R-:W0:Y:S01]  /*1100*/  @P1 LDC R9, c[0x0][0x44c] ;  /* 0x00011300ff091b82 */ /* 0x000e220000000800 */
[----:B------:R-:W-:Y:S01]  /*1110*/  CS2R R64, SRZ ;  /* 0x0000000000407805 */ /* 0x000fe2000001ff00 */
[----:B------:R-:W-:Y:S01]  /*1120*/  IMAD.MOV.U32 R63, RZ, RZ, RZ ;  /* 0x000000ffff3f7224 */ /* 0x000fe200078e00ff */
[----:B------:R-:W-:-:S02]  /*1130*/  CS2R R50, SRZ ;  /* 0x0000000000327805 */ /* 0x000fc4000001ff00 */
[----:B------:R-:W-:Y:S01]  /*1140*/  CS2R R44, SRZ ;  /* 0x00000000002c7805 */ /* 0x000fe2000001ff00 */
[----:B------:R-:W-:Y:S01]  /*1150*/  IMAD.MOV.U32 R60, RZ, RZ, RZ ;  /* 0x000000ffff3c7224 */ /* 0x000fe200078e00ff */
[----:B------:R-:W-:Y:S02]  /*1160*/  CS2R R58, SRZ ;  /* 0x00000000003a7805 */ /* 0x000fe4000001ff00 */
[----:B------:R-:W-:Y:S01]  /*1170*/  CS2R R56, SRZ ;  /* 0x0000000000387805 */ /* 0x000fe2000001ff00 */
[----:B------:R-:W1:Y:S01]  /*1180*/  @P1 LDC R11, c[0x0][0x450] ;  /* 0x00011400ff0b1b82 */ /* 0x000e620000000800 */
[----:B------:R-:W-:Y:S02]  /*1190*/  CS2R R100, SRZ ;  /* 0x0000000000647805 */ /* 0x000fe4000001ff00 */
[----:B------:R-:W-:Y:S02]  /*11a0*/  CS2R R96, SRZ ;  /* 0x0000000000607805 */ /* 0x000fe4000001ff00 */
[----:B------:R-:W-:-:S02]  /*11b0*/  CS2R R48, SRZ ;  /* 0x0000000000307805 */ /* 0x000fc4000001ff00 */
[----:B------:R-:W-:Y:S02]  /*11c0*/  CS2R R102, SRZ ;  /* 0x0000000000667805 */ /* 0x000fe4000001ff00 */
[----:B------:R-:W-:Y:S02]  /*11d0*/  CS2R R98, SRZ ;  /* 0x0000000000627805 */ /* 0x000fe4000001ff00 */
[----:B------:R-:W-:Y:S02]  /*11e0*/  CS2R R92, SRZ ;  /* 0x00000000005c7805 */ /* 0x000fe4000001ff00 */
[----:B------:R-:W-:Y:S01]  /*11f0*/  CS2R R104, SRZ ;  /* 0x0000000000687805 */ /* 0x000fe2000001ff00 */
[----:B------:R-:W2:Y:S01]  /*1200*/  @P0 LDC R5, c[0x0][0xc4c] ;  /* 0x00031300ff050b82 */ /* 0x000ea20000000800 */
[----:B------:R-:W-:Y:S01]  /*1210*/  CS2R R90, SRZ ;  /* 0x00000000005a7805 */ /* 0x000fe2000001ff00 */
[----:B------:R-:W-:Y:S01]  /*1220*/  IMAD.MOV.U32 R106, RZ, RZ, RZ ;  /* 0x000000ffff6a7224 */ /* 0x000fe200078e00ff */
[----:B------:R-:W-:-:S02]  /*1230*/  MOV R108, RZ ;  /* 0x000000ff006c7202 */ /* 0x000fc40000000f00 */
[----:B------:R-:W-:Y:S02]  /*1240*/  CS2R R94, SRZ ;  /* 0x00000000005e7805 */ /* 0x000fe4000001ff00 */
[----:B------:R-:W-:Y:S01]  /*1250*/  CS2R R26, SRZ ;  /* 0x00000000001a7805 */ /* 0x000fe2000001ff00 */
[----:B------:R-:W-:Y:S02]  /*1260*/  IMAD.MOV.U32 R29, RZ, RZ, RZ ;  /* 0x000000ffff1d7224 */ /* 0x000fe400078e00ff */
[----:B0-----:R-:W-:Y:S01]  /*1270*/  @P1 IMAD.HI.U32 R4, R2, R9, RZ ;  /* 0x0000000902041227 */ /* 0x001fe200078e00ff */
[----:B------:R-:W0:Y:S03]  /*1280*/  @P0 LDC R7, c[0x0][0xc50] ;  /* 0x00031400ff070b82 */ /* 0x000e260000000800 */
[----:B------:R-:W-:Y:S01]  /*1290*/  IMAD.MOV.U32 R110, RZ, RZ, RZ ;  /* 0x000000ffff6e7224 */ /* 0x000fe200078e00ff */
[----:B-1----:R-:W-:-:S05]  /*12a0*/  @P1 SHF.R.U32.HI R2, RZ, R11, R4 ;  /* 0x0000000bff021219 */ /* 0x002fca0000011604 */
[----:B------:R-:W-:Y:S01]  /*12b0*/  VIADD R2, R2, UR4 ;  /* 0x0000000402027c36 */ /* 0x000fe20008000000 */
[----:B------:R-:W-:Y:S01]  /*12c0*/  UIMAD UR4, UR8, UR6, 0x5f ;  /* 0x0000005f080474a4 */ /* 0x000fe2000f8e0206 */
[----:B--2---:R-:W-:-:S03]  /*12d0*/  @P0 IMAD.HI.U32 R0, R6, R5, RZ ;  /* 0x0000000506000227 */ /* 0x004fc600078e00ff */
[----:B------:R-:W-:Y:S01]  /*12e0*/  UIMAD.WIDE UR4, UR4, 0x2aaaaaab, URZ ;  /* 0x2aaaaaab040478a5 */ /* 0x000fe2000f8e023f */
[----:B------:R-:W-:-:S03]  /*12f0*/  IMAD.HI R2, R2, 0x2aaaaaab, RZ ;  /* 0x2aaaaaab02027827 */ /* 0x000fc600078e02ff */
[----:B------:R-:W-:Y:S02]  /*1300*/  USHF.R.U32.HI UR4, URZ, 0x1f, UR5 ;  /* 0x0000001f3f047899 */ /* 0x000fe40008011605 */
[----:B------:R-:W-:Y:S02]  /*1310*/  SHF.R.U32.HI R3, RZ, 0x1f, R2 ;  /* 0x0000001fff037819 */ /* 0x000fe40000011602 */
[----:B------:R-:W-:Y:S01]  /*1320*/  ULEA.HI.SX32 UR4, UR5, UR4, 0x1c ;  /* 0x0000000405047291 */ /* 0x000fe2000f8fe23f */
[----:B0-----:R-:W-:Y:S02]  /*1330*/  @P0 SHF.R.U32.HI R23, RZ, R7, R0 ;  /* 0x00000007ff170219 */ /* 0x001fe40000011600 */
[----:B------:R-:W-:Y:S02]  /*1340*/  LEA.HI.SX32 R3, R2, R3, 0x1c ;  /* 0x0000000302037211 */ /* 0x000fe400078fe2ff */
[----:B------:R-:W-:Y:S02]  /*1350*/  IADD3 R0, -R23, RZ, RZ ;  /* 0x000000ff17007210 */ /* 0x000fe40007ffe1ff */
[----:B------:R-:W-:Y:S01]  /*1360*/  VIMNMX R72, R3, UR4, PT ;  /* 0x0000000403487c48 */ /* 0x000fe2000bfe0100 */
[----:B------:R-:W-:Y:S01]  /*1370*/  IMAD.MOV.U32 R3, RZ, RZ, RZ ;  /* 0x000000ffff037224 */ /* 0x000fe200078e00ff */
[----:B------:R-:W-:Y:S01]  /*1380*/  PLOP3.LUT P0, PT, PT, PT, PT, 0x80, 0x0 ;  /* 0x000000000000781c */ /* 0x000fe20003f0f070 */
[----:B------:R-:W-:Y:S01]  /*1390*/  IMAD R161, R161, R0, R6 ;  /* 0x00000000a1a17224 */ /* 0x000fe200078e0206 */
[----:B------:R-:W-:Y:S01]  /*13a0*/  ISETP.GE.AND P1, PT, R72, 0x1, PT ;  /* 0x000000014800780c */ /* 0x000fe20003f26270 */
[----:B------:R-:W-:Y:S01]  /*13b0*/  IMAD.MOV.U32 R0, RZ, RZ, RZ ;  /* 0x000000ffff007224 */ /* 0x000fe200078e00ff */
[----:B------:R-:W-:-:S11]  /*13c0*/  CS2R R6, SRZ ;  /* 0x0000000000067805 */ /* 0x000fd6000001ff00 */
[----:B------:R-:W-:Y:S05]  /*13d0*/  @!P1 BRA `(.L_x_2194) ;  /* 0x0000006c00e49947 */ /* 0x000fea0003800000 */
        /* <DEDUP_REMOVED lines=30> */
[----:B-1----:R-:W-:Y:S05]  /*15c0*/  CALL.ABS.NOINC R2 ;  /* 0x0000000002007343 */ /* 0x002fea0003c00000 */
.L_x_2195:
[----:B------:R-:W-:Y:S02]  /*15d0*/  LEA.HI R0, R163, R163, RZ, 0x1 ;  /* 0x000000a3a3007211 */ /* 0x000fe400078f08ff */
[----:B------:R-:W-:Y:S02]  /*15e0*/  R2UR UR4, R168 ;  /* 0x00000000a80472ca */ /* 0x000fe400000e0000 */
[----:B------:R-:W-:-:S05]  /*15f0*/  LOP3.LUT R0, R0, 0xfffffffe, RZ, 0xc0, !PT ;  /* 0xfffffffe00007812 */ /* 0x000fca00078ec0ff */
[----:B------:R-:W-:-:S05]  /*1600*/  IMAD.IADD R0, R163, 0x1, -R0 ;  /* 0x00000001a3007824 */ /* 0x000fca00078e0a00 */
[----:B------:R-:W-:Y:S02]  /*1610*/  SHF.L.U32 R0, R0, 0x1f, RZ ;  /* 0x0000001f00007819 */ /* 0x000fe400000006ff */
[----:B------:R-:W-:Y:S02]  /*1620*/  MOV R2, UR4 ;  /* 0x0000000400027c02 */ /* 0x000fe40008000f00 */
[----:B------:R-:W0:Y:S02]  /*1630*/  SYNCS.PHASECHK.TRANS64.TRYWAIT P1, [UR39+0x2a800], R0 ;  /* 0x02a80000ff0075a7 */ /* 0x000e240008020167 */
[----:B------:R-:W-:Y:S01]  /*1640*/  ISETP.NE.AND P0, PT, R2, 0x3, PT ;  /* 0x000000030200780c */ /* 0x000fe20003f05270 */
[----:B0-----:R-:W-:-:S12]  /*1650*/  @!P1 BRA `(.L_x_2196) ;  /* 0x000000c8008c9947 */ /* 0x001fd80003800000 */
.L_x_2312:
[----:B------:R-:W-:Y:S05]  /*1660*/  @!P0 BRA `(.L_x_2197) ;  /* 0x0000000000048947 */ /* 0x000fea0003800000 */
[----:B------:R-:W-:Y:S01]  /*1670*/  BPT.TRAP 0x1 ;  /* 0x000000040000795c */ /* 0x000fe20000300000 */
.L_x_2197:
[----:B0-----:R-:W-:Y:S02]  /*1680*/  IMAD.U32 R0, RZ, RZ, UR38 ;  /* 0x00000026ff007e24 */ /* 0x001fe4000f8e00ff */
[----:B------:R-:W-:-:S03]  /*1690*/  IMAD.U32 R3, RZ, RZ, UR60 ;  /* 0x0000003cff037e24 */ /* 0x000fc6000f8e00ff */
[----:B------:R-:W-:Y:S02]  /*16a0*/  LEA R0, R0, UR39, 0x3 ;  /* 0x0000002700007c11 */ /* 0x000fe4000f8e18ff */
[----:B------:R-:W-:-:S04]  /*16b0*/  SHF.L.U32 R3, R3, 0x1f, RZ ;  /* 0x0000001f03037819 */ /* 0x000fc800000006ff */
[----:B------:R0:W1:Y:S01]  /*16c0*/  SYNCS.PHASECHK.TRANS64.TRYWAIT P1, [R0+URZ+0x2a830], R3 ;  /* 0x02a83003000075a7 */ /* 0x000062000802017f */
[----:B------:R-:W-:Y:S05]  /*16d0*/  @!P0 BRA `(.L_x_2198) ;  /* 0x0000000000048947 */ /* 0x000fea0003800000 */
[----:B------:R-:W-:Y:S01]  /*16e0*/  BPT.TRAP 0x1 ;  /* 0x000000040000795c */ /* 0x000fe20000300000 */
.L_x_2198:
[----:B-1----:R-:W-:Y:S05]  /*16f0*/  @P1 BRA `(.L_x_2199) ;  /* 0x0000000000081947 */ /* 0x002fea0003800000 */
[----:B------:R-:W1:Y:S02]  /*1700*/  SYNCS.PHASECHK.TRANS64.TRYWAIT P1, [R0+URZ+0x2a830], R3 ;  /* 0x02a83003000075a7 */ /* 0x000e64000802017f */
[----:B-1----:R-:W-:Y:S05]  /*1710*/  @!P1 BRA `(.L_x_2200) ;  /* 0x000000c800749947 */ /* 0x002fea0003800000 */
.L_x_2199:
        /* <DEDUP_REMOVED lines=22> */
[----:B------:R-:W-:Y:S02]  /*1880*/  UIADD3 UR8, UR5, 0x2, URZ ;  /* 0x0000000205087890 */ /* 0x000fe4000fffe03f */
[----:B------:R-:W-:Y:S01]  /*1890*/  UIADD3 UR10, UR4, 0x2, URZ ;  /* 0x00000002040a7890 */ /* 0x000fe2000fffe03f */
[----:B------:R-:W-:Y:S01]  /*18a0*/  UMOV UR9, 0x40000040 ;  /* 0x4000004000097882 */ /* 0x000fe20000000000 */
        /* <DEDUP_REMOVED lines=70> */
.L_x_2201:
[----:B------:R-:W-:Y:S01]  /*1d10*/  ISETP.NE.AND P4, PT, R171, 0x1, PT ;  /* 0x00000001ab00780c */ /* 0x000fe20003f85270 */
[----:B------:R-:W-:Y:S01]  /*1d20*/  IMAD.IADD R4, R19, 0x1, R16 ;  /* 0x0000000113047824 */ /* 0x000fe200078e0210 */
[----:B------:R-:W2:Y:S01]  /*1d30*/  LDC R5, c[0x0][0x2f0] ;  /* 0x0000bc00ff057b82 */ /* 0x000ea20000000800 */
[----:B------:R-:W-:Y:S01]  /*1d40*/  R2UR UR5, R170 ;  /* 0x00000000aa0572ca */ /* 0x000fe200000e0000 */
[----:B------:R-:W-:-:S06]  /*1d50*/  ULDC UR4, c[0x0][0x988] ;  /* 0x0002620000047ab9 */ /* 0x000fcc0000000800 */
[----:B------:R-:W3:Y:S08]  /*1d60*/  LDC R8, c[0x0][0x288] ;  /* 0x0000a200ff087b82 */ /* 0x000ef00000000800 */
[----:B01----:R-:W0:Y:S08]  /*1d70*/  @P4 LDC R3, c[0x0][0x44c] ;  /* 0x00011300ff034b82 */ /* 0x003e300000000800 */
[----:B------:R-:W1:Y:S01]  /*1d80*/  @P4 LDC R9, c[0x0][0x450] ;  /* 0x00011400ff094b82 */ /* 0x000e620000000800 */
[----:B0-----:R-:W-:-:S05]  /*1d90*/  @P4 IMAD.HI.U32 R2, R4, R3, RZ ;  /* 0x0000000304024227 */ /* 0x001fca00078e00ff */
[----:B-1----:R-:W-:Y:S01]  /*1da0*/  @P4 SHF.R.U32.HI R4, RZ, R9, R2 ;  /* 0x00000009ff044219 */ /* 0x002fe20000011602 */
[----:B------:R-:W-:-:S04]  /*1db0*/  IMAD R2, R72, -0x60, RZ ;  /* 0xffffffa048027824 */ /* 0x000fc800078e02ff */
[----:B------:R-:W3:Y:S01]  /*1dc0*/  SHFL.IDX PT, R9, R4, 0x1, 0x1c1f ;  /* 0x003c1f0004097f89 */ /* 0x000ee200000e0000 */
[----:B------:R-:W-:Y:S02]  /*1dd0*/  VIADD R3, R2, 0x61 ;  /* 0x0000006102037836 */ /* 0x000fe40000000000 */
[----:B--2---:R-:W-:Y:S01]  /*1de0*/  IMAD R2, R5, UR5, R2 ;  /* 0x0000000505027c24 */ /* 0x004fe2000f8e0202 */
[----:B------:R-:W-:Y:S01]  /*1df0*/  SHFL.IDX PT, R4, R4, RZ, 0x1c1f ;  /* 0x001c1fff04047589 */ /* 0x000fe200000e0000 */
[----:B------:R-:W-:-:S03]  /*1e00*/  IMAD R10, R18, -0x2, R3 ;  /* 0xfffffffe120a7824 */ /* 0x000fc600078e0203 */
[----:B------:R-:W-:Y:S01]  /*1e10*/  IADD3 R11, R2, 0x60, RZ ;  /* 0x00000060020b7810 */ /* 0x000fe20007ffe0ff */
[----:B------:R-:W-:-:S04]  /*1e20*/  IMAD R3, R5, UR5, R10 ;  /* 0x0000000505037c24 */ /* 0x000fc8000f8e020a */
[----:B------:R-:W-:Y:S01]  /*1e30*/  IMAD R2, R18, -0x2, R11 ;  /* 0xfffffffe12027824 */ /* 0x000fe200078e020b */
[----:B---3--:R-:W-:Y:S01]  /*1e40*/  IADD3 R9, R9, -R8, R3 ;  /* 0x8000000809097210 */ /* 0x008fe20007ffe003 */
[----:B------:R-:W-:-:S03]  /*1e50*/  IMAD.IADD R3, R3, 0x1, -R8 ;  /* 0x0000000103037824 */ /* 0x000fc600078e0a08 */
[----:B------:R-:W-:-:S04]  /*1e60*/  VIMNMX R9, R2, R9, PT ;  /* 0x0000000902097248 */ /* 0x000fc80003fe0100 */
[C---:B------:R-:W-:Y:S02]  /*1e70*/  ISETP.GT.AND P1, PT, R9.reuse, RZ, PT ;  /* 0x000000ff0900720c */ /* 0x040fe40003f24270 */
[C---:B------:R-:W-:Y:S02]  /*1e80*/  ISETP.GT.AND P2, PT, R9.reuse, 0x1, PT ;  /* 0x000000010900780c */ /* 0x040fe40003f44270 */
[----:B------:R-:W-:Y:S02]  /*1e90*/  ISETP.GT.AND P3, PT, R9, 0x8, PT ;  /* 0x000000080900780c */ /* 0x000fe40003f64270 */
[----:B------:R-:W-:Y:S02]  /*1ea0*/  FSEL R73, R26, -INF , P1 ;  /* 0xff8000001a497808 */ /* 0x000fe40000800000 */
[----:B------:R-:W-:Y:S02]  /*1eb0*/  FSEL R10, R27, -INF , P2 ;  /* 0xff8000001b0a7808 */ /* 0x000fe40001000000 */
        /* <DEDUP_REMOVED lines=26> */
[----:B------:R-:W-:Y:S01]  /*2060*/  FMNMX.FTZ R12, R89, R12, !PT ;  /* 0x0000000c590c7209 */ /* 0x000fe20007810000 */
[----:B------:R-:W0:Y:S01]  /*2070*/  @P4 LDC R46, c[0x0][0x450] ;  /* 0x00011400ff2e4b82 */ /* 0x000e220000000800 */
        /* <DEDUP_REMOVED lines=37> */
[----:B------:R-:W-:-:S04]  /*22d0*/  FMNMX.FTZ R12, R107, R12, !PT ;  /* 0x0000000c6b0c7209 */ /* 0x000fc80007810000 */
[----:B------:R-:W-:-:S05]  /*22e0*/  FMNMX.FTZ R12, R71, R12, !PT ;  /* 0x0000000c470c7209 */ /* 0x000fca0007810000 */
[----:B------:R-:W1:Y:S02]  /*22f0*/  SHFL.BFLY PT, R9, R12, 0x2, 0x1f ;  /* 0x0c401f000c097f89 */ /* 0x000e6400000e0000 */
[----:B-1----:R-:W-:Y:S02]  /*2300*/  FMNMX.FTZ R13, R12, R9, !PT ;  /* 0x000000090c0d7209 */ /* 0x002fe40007810000 */
[----:B------:R-:W-:Y:S01]  /*2310*/  VIADDMNMX R9, R4, R3, R2, PT ;  /* 0x0000000304097246 */ /* 0x000fe20003800102 */
[----:B------:R-:W-:Y:S01]  /*2320*/  IMAD.U32 R2, RZ, RZ, UR4 ;  /* 0x00000004ff027e24 */ /* 0x000fe2000f8e00ff */
[----:B------:R-:W-:Y:S01]  /*2330*/  R2UR UR4, R0 ;  /* 0x00000000000472ca */ /* 0x000fe200000e0000 */
[----:B------:R-:W1:Y:S01]  /*2340*/  SHFL.BFLY PT, R14, R13, 0x1, 0x1f ;  /* 0x0c201f000d0e7f89 */ /* 0x000e6200000e0000 */
[C---:B------:R-:W-:Y:S02]  /*2350*/  ISETP.GT.AND P1, PT, R9.reuse, RZ, PT ;  /* 0x000000ff0900720c */ /* 0x040fe40003f24270 */
[----:B------:R-:W-:-:S02]  /*2360*/  ISETP.GT.AND P2, PT, R9, 0x1, PT ;  /* 0x000000010900780c */ /* 0x000fc40003f44270 */
[----:B------:R-:W-:Y:S02]  /*2370*/  ISETP.GT.AND P3, PT, R9, 0x8, PT ;  /* 0x000000080900780c */ /* 0x000fe40003f64270 */
[----:B------:R-:W-:Y:S02]  /*2380*/  FSEL R11, R24, -INF , P1 ;  /* 0xff800000180b7808 */ /* 0x000fe40000800000 */
[----:B------:R-:W-:Y:S02]  /*2390*/  FSEL R25, R25, -INF , P2 ;  /* 0xff80000019197808 */ /* 0x000fe40001000000 */
[----:B------:R-:W-:Y:S01]  /*23a0*/  ISETP.GT.AND P1, PT, R9, 0x9, PT ;  /* 0x000000090900780c */ /* 0x000fe20003f24270 */
[----:B------:R-:W-:Y:S01]  /*23b0*/  UIADD3 UR4, UR4, 0x2a840, URZ ;  /* 0x0002a84004047890 */ /* 0x000fe2000fffe03f */
[----:B------:R-:W-:Y:S02]  /*23c0*/  FMNMX.FTZ R4, R11, R25, !PT ;  /* 0x000000190b047209 */ /* 0x000fe40007810000 */
[----:B------:R-:W-:-:S02]  /*23d0*/  ISETP.GT.AND P2, PT, R9, 0x10, PT ;  /* 0x000000100900780c */ /* 0x000fc40003f44270 */
[----:B------:R-:W-:Y:S02]  /*23e0*/  FSEL R29, R29, -INF , P1 ;  /* 0xff8000001d1d7808 */ /* 0x000fe40000800000 */
[----:B------:R-:W-:Y:S02]  /*23f0*/  ISETP.GT.AND P1, PT, R9, 0x11, PT ;  /* 0x000000110900780c */ /* 0x000fe40003f24270 */
[----:B------:R-:W-:Y:S02]  /*2400*/  FSEL R15, R32, -INF , P2 ;  /* 0xff800000200f7808 */ /* 0x000fe40001000000 */
[----:B------:R-:W-:Y:S02]  /*2410*/  FSEL R33, R33, -INF , P1 ;  /* 0xff80000021217808 */ /* 0x000fe40000800000 */
[----:B-1----:R-:W-:Y:S02]  /*2420*/  FMNMX.FTZ R3, R13, R14, !PT ;  /* 0x0000000e0d037209 */ /* 0x002fe40007810000 */
[----:B------:R-:W-:-:S02]  /*2430*/  FSEL R13, R28, -INF , P3 ;  /* 0xff8000001c0d7808 */ /* 0x000fc40001800000 */
[----:B------:R-:W-:Y:S01]  /*2440*/  ISETP.GT.AND P3, PT, R9, 0x18, PT ;  /* 0x000000180900780c */ /* 0x000fe20003f64270 */
[----:B------:R-:W-:Y:S01]  /*2450*/  FMUL.FTZ R12, R3, R2 ;  /* 0x00000002030c7220 */ /* 0x000fe20000410000 */
[----:B------:R-:W-:Y:S02]  /*2460*/  FMNMX.FTZ R4, R13, R4, !PT ;  /* 0x000000040d047209 */ /* 0x000fe40007810000 */
[----:B------:R-:W-:Y:S02]  /*2470*/  FSETP.NEU.FTZ.AND P2, PT, R3, -INF , PT ;  /* 0xff8000000300780b */ /* 0x000fe40003f5d000 */
[----:B------:R-:W-:Y:S02]  /*2480*/  FMNMX.FTZ R4, R29, R4, !PT ;  /* 0x000000041d047209 */ /* 0x000fe40007810000 */
[----:B------:R-:W-:Y:S02]  /*2490*/  ISETP.GT.AND P1, PT, R9, 0x19, PT ;  /* 0x000000190900780c */ /* 0x000fe40003f24270 */
[----:B------:R-:W-:-:S02]  /*24a0*/  FMNMX.FTZ R4, R15, R4, !PT ;  /* 0x000000040f047209 */ /* 0x000fc40007810000 */
[----:B------:R-:W-:Y:S02]  /*24b0*/  FSEL R21, R36, -INF , P3 ;  /* 0xff80000024157808 */ /* 0x000fe40001800000 */
[----:B------:R-:W-:Y:S02]  /*24c0*/  FMNMX.FTZ R4, R33, R4, !PT ;  /* 0x0000000421047209 */ /* 0x000fe40007810000 */
[----:B------:R-:W-:Y:S02]  /*24d0*/  FSEL R14, R12, RZ, P2 ;  /* 0x000000ff0c0e7208 */ /* 0x000fe40001000000 */
[----:B------:R-:W-:Y:S02]  /*24e0*/  ISETP.GT.AND P2, PT, R9, 0x20, PT ;  /* 0x000000200900780c */ /* 0x000fe40003f44270 */
[----:B------:R-:W-:Y:S01]  /*24f0*/  FSEL R37, R37, -INF , P1 ;  /* 0xff80000025257808 */ /* 0x000fe20000800000 */
[--C-:B------:R-:W-:Y:S01]  /*2500*/  FFMA.FTZ R157, R73, R2, -R14.reuse ;  /* 0x00000002499d7223 */ /* 0x100fe2000001080e */
[----:B------:R-:W-:Y:S01]  /*2510*/  FMNMX.FTZ R4, R21, R4, !PT ;  /* 0x0000000415047209 */ /* 0x000fe20007810000 */
[-CC-:B------:R-:W-:Y:S01]  /*2520*/  FFMA.FTZ R10, R10, R2.reuse, -R14.reuse ;  /* 0x000000020a0a7223 */ /* 0x180fe2000001080e */
[----:B------:R-:W-:Y:S01]  /*2530*/  ISETP.GT.AND P1, PT, R9, 0x21, PT ;  /* 0x000000210900780c */ /* 0x000fe20003f24270 */
[--C-:B------:R-:W-:Y:S01]  /*2540*/  FFMA.FTZ R159, R75, R2, -R14.reuse ;  /* 0x000000024b9f7223 */ /* 0x100fe2000001080e */
[----:B------:R-:W-:Y:S01]  /*2550*/  FSEL R27, R40, -INF , P2 ;  /* 0xff800000281b7808 */ /* 0x000fe20001000000 */
[----:B------:R-:W-:Y:S01]  /*2560*/  MUFU.EX2 R157, R157 ;  /* 0x0000009d009d7308 */ /* 0x000fe20000000800 */
[----:B------:R-:W-:Y:S01]  /*2570*/  FMNMX.FTZ R4, R37, R4, !PT ;  /* 0x0000000425047209 */ /* 0x000fe20007810000 */
[-CC-:B------:R-:W-:Y:S01]  /*2580*/  FFMA.FTZ R77, R77, R2.reuse, -R14.reuse ;  /* 0x000000024d4d7223 */ /* 0x180fe2000001080e */
[----:B------:R-:W-:Y:S01]  /*2590*/  ISETP.GT.AND P2, PT, R9, 0x28, PT ;  /* 0x000000280900780c */ /* 0x000fe20003f44270 */
[-CC-:B------:R-:W-:Y:S01]  /*25a0*/  FFMA.FTZ R79, R79, R2.reuse, -R14.reuse ;  /* 0x000000024f4f7223 */ /* 0x180fe2000001080e */
[----:B------:R-:W-:Y:S01]  /*25b0*/  FSEL R41, R41, -INF , P1 ;  /* 0xff80000029297808 */ /* 0x000fe20000800000 */
[--C-:B------:R-:W-:Y:S01]  /*25c0*/  FFMA.FTZ R81, R81, R2, -R14.reuse ;  /* 0x0000000251517223 */ /* 0x100fe2000001080e */
[----:B------:R-:W-:Y:S01]  /*25d0*/  FMNMX.FTZ R4, R27, R4, !PT ;  /* 0x000000041b047209 */ /* 0x000fe20007810000 */
[----:B------:R-:W1:Y:S01]  /*25e0*/  MUFU.EX2 R10, R10 ;  /* 0x0000000a000a7308 */ /* 0x000e620000000800 */
[----:B------:R-:W-:Y:S01]  /*25f0*/  ISETP.GT.AND P1, PT, R9, 0x29, PT ;  /* 0x000000290900780c */ /* 0x000fe20003f24270 */
[----:B------:R-:W-:Y:S01]  /*2600*/  FFMA.FTZ R83, R83, R2, -R14 ;  /* 0x0000000253537223 */ /* 0x000fe2000001080e */
[----:B------:R-:W-:Y:S01]  /*2610*/  FSEL R31, R44, -INF , P2 ;  /* 0xff8000002c1f7808 */ /* 0x000fe20001000000 */
[----:B------:R-:W-:Y:S01]  /*2620*/  IMAD R44, R5, UR5, -R8 ;  /* 0x00000005052c7c24 */ /* 0x000fe2000f8e0a08 */
[----:B------:R-:W-:Y:S01]  /*2630*/  FMNMX.FTZ R4, R41, R4, !PT ;  /* 0x0000000429047209 */ /* 0x000fe20007810000 */
[-CC-:B------:R-:W-:Y:S01]  /*2640*/  FFMA.FTZ R85, R85, R2.reuse, -R14.reuse ;  /* 0x0000000255557223 */ /* 0x180fe2000001080e */
[----:B------:R-:W-:Y:S01]  /*2650*/  ISETP.GT.AND P2, PT, R9, 0x30, PT ;  /* 0x000000300900780c */ /* 0x000fe20003f44270 */
[----:B------:R-:W-:Y:S01]  /*2660*/  MUFU.EX2 R159, R159 ;  /* 0x0000009f009f7308 */ /* 0x000fe20000000800 */
[----:B------:R-:W-:Y:S01]  /*2670*/  FSEL R45, R45, -INF , P1 ;  /* 0xff8000002d2d7808 */ /* 0x000fe20000800000 */
[--C-:B------:R-:W-:Y:S01]  /*2680*/  FFMA.FTZ R87, R87, R2, -R14.reuse ;  /* 0x0000000257577223 */ /* 0x100fe2000001080e */
[----:B------:R-:W-:Y:S01]  /*2690*/  FMNMX.FTZ R4, R31, R4, !PT ;  /* 0x000000041f047209 */ /* 0x000fe20007810000 */
[-CC-:B------:R-:W-:Y:S01]  /*26a0*/  FFMA.FTZ R89, R89, R2.reuse, -R14.reuse ;  /* 0x0000000259597223 */ /* 0x180fe2000001080e */
[----:B------:R-:W-:Y:S01]  /*26b0*/  ISETP.GT.AND P1, PT, R9, 0x31, PT ;  /* 0x000000310900780c */ /* 0x000fe20003f24270 */
[----:B------:R-:W-:Y:S01]  /*26c0*/  FFMA.FTZ R91, R91, R2, -R14 ;  /* 0x000000025b5b7223 */ /* 0x000fe2000001080e */
[----:B------:R-:W-:Y:S01]  /*26d0*/  FSEL R35, R48, -INF , P2 ;  /* 0xff80000030237808 */ /* 0x000fe20001000000 */
[----:B------:R-:W-:Y:S01]  /*26e0*/  MUFU.EX2 R20, R77 ;  /* 0x0000004d00147308 */ /* 0x000fe20000000800 */
[----:B------:R-:W-:Y:S01]  /*26f0*/  FMNMX.FTZ R4, R45, R4, !PT ;  /* 0x000000042d047209 */ /* 0x000fe20007810000 */
[----:B-1----:R-:W-:Y:S01]  /*2700*/  FADD.FTZ R42, R157, R10 ;  /* 0x0000000a9d2a7221 */ /* 0x002fe20000010000 */
[----:B------:R-:W-:Y:S01]  /*2710*/  ISETP.GT.AND P2, PT, R9, 0x38, PT ;  /* 0x000000380900780c */ /* 0x000fe20003f44270 */
[-CC-:B------:R-:W-:Y:S01]  /*2720*/  FFMA.FTZ R93, R93, R2.reuse, -R14.reuse ;  /* 0x000000025d5d7223 */ /* 0x180fe2000001080e */
[----:B------:R-:W-:Y:S01]  /*2730*/  FSEL R49, R49, -INF , P1 ;  /* 0xff80000031317808 */ /* 0x000fe20000800000 */
[--C-:B------:R-:W-:Y:S01]  /*2740*/  FFMA.FTZ R95, R95, R2, -R14.reuse ;  /* 0x000000025f5f7223 */ /* 0x100fe2000001080e */
[----:B------:R-:W-:Y:S01]  /*2750*/  FMNMX.FTZ R4, R35, R4, !PT ;  /* 0x0000000423047209 */ /* 0x000fe20007810000 */
[----:B------:R-:W-:Y:S01]  /*2760*/  MUFU.EX2 R79, R79 ;  /* 0x0000004f004f7308 */ /* 0x000fe20000000800 */
[----:B------:R-:W-:Y:S01]  /*2770*/  ISETP.GT.AND P1, PT, R9, 0x39, PT ;  /* 0x000000390900780c */ /* 0x000fe20003f24270 */
[-CC-:B------:R-:W-:Y:S01]  /*2780*/  FFMA.FTZ R97, R97, R2.reuse, -R14.reuse ;  /* 0x0000000261617223 */ /* 0x180fe2000001080e */
[----:B------:R-:W-:Y:S01]  /*2790*/  FSEL R39, R52, -INF , P2 ;  /* 0xff80000034277808 */ /* 0x000fe20001000000 */
[--C-:B------:R-:W-:Y:S01]  /*27a0*/  FFMA.FTZ R99, R99, R2, -R14.reuse ;  /* 0x0000000263637223 */ /* 0x100fe2000001080e */
[----:B------:R-:W-:Y:S01]  /*27b0*/  FMNMX.FTZ R4, R49, R4, !PT ;  /* 0x0000000431047209 */ /* 0x000fe20007810000 */
[-CC-:B------:R-:W-:Y:S01]  /*27c0*/  FFMA.FTZ R55, R55, R2.reuse, -R14.reuse ;  /* 0x0000000237377223 */ /* 0x180fe2000001080e */
[----:B------:R-:W-:Y:S01]  /*27d0*/  ISETP.GT.AND P2, PT, R9, 0x40, PT ;  /* 0x000000400900780c */ /* 0x000fe20003f44270 */
[----:B------:R-:W1:Y:S01]  /*27e0*/  MUFU.EX2 R24, R81 ;  /* 0x0000005100187308 */ /* 0x000e620000000800 */
        /* <DEDUP_REMOVED lines=11> */
[----:B------:R-:W2:Y:S01]  /*28a0*/  S2UR UR5, SR_CgaCtaId ;  /* 0x00000000000579c3 */ /* 0x000ea20000008800 */
[----:B------:R-:W-:Y:S01]  /*28b0*/  FSEL R57, R57, -INF , P1 ;  /* 0xff80000039397808 */ /* 0x000fe20000800000 */
[--C-:B------:R-:W-:Y:S01]  /*28c0*/  FFMA.FTZ R105, R105, R2, -R14.reuse ;  /* 0x0000000269697223 */ /* 0x100fe2000001080e */
[----:B------:R-:W-:Y:S01]  /*28d0*/  FMNMX.FTZ R4, R43, R4, !PT ;  /* 0x000000042b047209 */ /* 0x000fe20007810000 */
[----:B------:R3:W4:Y:S01]  /*28e0*/  MUFU.EX2 R26, R85 ;  /* 0x00000055001a7308 */ /* 0x0007220000000800 */
[----:B------:R-:W-:Y:S01]  /*28f0*/  ISETP.GT.AND P1, PT, R9, 0x49, PT ;  /* 0x000000490900780c */ /* 0x000fe20003f24270 */
[-CC-:B------:R-:W-:Y:S01]  /*2900*/  FFMA.FTZ R67, R67, R2.reuse, -R14.reuse ;  /* 0x0000000243437223 */ /* 0x180fe2000001080e */
[----:B------:R-:W-:Y:S01]  /*2910*/  FSEL R47, R60, -INF , P2 ;  /* 0xff8000003c2f7808 */ /* 0x000fe20001000000 */
[--C-:B------:R-:W-:Y:S01]  /*2920*/  FFMA.FTZ R107, R107, R2, -R14.reuse ;  /* 0x000000026b6b7223 */ /* 0x100fe2000001080e */
[----:B------:R-:W-:Y:S01]  /*2930*/  FMNMX.FTZ R4, R57, R4, !PT ;  /* 0x0000000439047209 */ /* 0x000fe20007810000 */
[----:B------:R-:W-:Y:S01]  /*2940*/  FFMA.FTZ R14, R71, R2, -R14 ;  /* 0x00000002470e7223 */ /* 0x000fe2000001080e */
[----:B------:R-:W-:Y:S01]  /*2950*/  ISETP.GT.AND P2, PT, R9, 0x50, PT ;  /* 0x000000500900780c */ /* 0x000fe20003f44270 */
[----:B------:R-:W-:Y:S01]  /*2960*/  MUFU.EX2 R87, R87 ;  /* 0x0000005700577308 */ /* 0x000fe20000000800 */
[----:B------:R-:W-:-:S02]  /*2970*/  FSEL R61, R61, -INF , P1 ;  /* 0xff8000003d3d7808 */ /* 0x000fc40000800000 */
[----:B---3--:R-:W-:Y:S02]  /*2980*/  CS2R R84, SRZ ;  /* 0x0000000000547805 */ /* 0x008fe4000001ff00 */
[----:B------:R-:W-:Y:S02]  /*2990*/  FMNMX.FTZ R4, R47, R4, !PT ;  /* 0x000000042f047209 */ /* 0x000fe40007810000 */
[----:B------:R-:W-:Y:S02]  /*29a0*/  CS2R R80, SRZ ;  /* 0x0000000000507805 */ /* 0x000fe4000001ff00 */
[----:B------:R-:W-:Y:S02]  /*29b0*/  ISETP.GT.AND P1, PT, R9, 0x51, PT ;  /* 0x000000510900780c */ /* 0x000fe40003f24270 */
[----:B------:R-:W-:Y:S02]  /*29c0*/  CS2R R76, SRZ ;  /* 0x00000000004c7805 */ /* 0x000fe4000001ff00 */
[----:B------:R-:W-:Y:S01]  /*29d0*/  FSEL R51, R64, -INF , P2 ;  /* 0xff80000040337808 */ /* 0x000fe20001000000 */
[----:B------:R-:W3:Y:S01]  /*29e0*/  MUFU.EX2 R28, R89 ;  /* 0x00000059001c7308 */ /* 0x000ee20000000800 */
[----:B------:R-:W-:-:S02]  /*29f0*/  FMNMX.FTZ R4, R61, R4, !PT ;  /* 0x000000043d047209 */ /* 0x000fc40007810000 */
[----:B------:R-:W-:Y:S02]  /*2a00*/  CS2R R74, SRZ ;  /* 0x00000000004a7805 */ /* 0x000fe4000001ff00 */
[----:B------:R-:W-:Y:S01]  /*2a10*/  ISETP.GT.AND P2, PT, R9, 0x58, PT ;  /* 0x000000580900780c */ /* 0x000fe20003f44270 */
[----:B--2---:R-:W-:Y:S01]  /*2a20*/  UPRMT UR4, UR5, 0x654, UR4 ;  /* 0x0000065405047896 */ /* 0x004fe20008000004 */
[----:B------:R-:W-:Y:S02]  /*2a30*/  FSEL R65, R65, -INF , P1 ;  /* 0xff80000041417808 */ /* 0x000fe40000800000 */
[----:B------:R-:W-:Y:S02]  /*2a40*/  CS2R R70, SRZ ;  /* 0x0000000000467805 */ /* 0x000fe4000001ff00 */
[----:B------:R-:W-:Y:S01]  /*2a50*/  FMNMX.FTZ R4, R51, R4, !PT ;  /* 0x0000000433047209 */ /* 0x000fe20007810000 */
[----:B------:R-:W-:Y:S01]  /*2a60*/  MUFU.EX2 R91, R91 ;  /* 0x0000005b005b7308 */ /* 0x000fe20000000800 */
[----:B------:R-:W-:-:S02]  /*2a70*/  ISETP.GT.AND P1, PT, R9, 0x59, PT ;  /* 0x000000590900780c */ /* 0x000fc40003f24270 */
[----:B------:R-:W-:Y:S02]  /*2a80*/  FSEL R9, R68, -INF , P2 ;  /* 0xff80000044097808 */ /* 0x000fe40001000000 */
[----:B------:R-:W-:Y:S01]  /*2a90*/  FMNMX.FTZ R4, R65, R4, !PT ;  /* 0x0000000441047209 */ /* 0x000fe20007810000 */
[----:B------:R-:W-:Y:S01]  /*2aa0*/  SYNCS.ARRIVE.TRANS64.RED.A1T0 RZ, [UR4], RZ ;  /* 0x000000ffffff79a7 */ /* 0x000fe20008100404 */
[----:B------:R-:W-:Y:S01]  /*2ab0*/  FSEL R69, R69, -INF , P1 ;  /* 0xff80000045457808 */ /* 0x000fe20000800000 */
[----:B------:R-:W2:Y:S01]  /*2ac0*/  MUFU.EX2 R30, R93 ;  /* 0x0000005d001e7308 */ /* 0x000ea20000000800 */
[----:B------:R-:W-:Y:S02]  /*2ad0*/  FMNMX.FTZ R4, R9, R4, !PT ;  /* 0x0000000409047209 */ /* 0x000fe40007810000 */
[----:B------:R-:W-:Y:S01]  /*2ae0*/  F2FP.BF16.F32.PACK_AB R157, R10, R157 ;  /* 0x0000009d0a9d723e */ /* 0x000fe200000010ff */
[----:B------:R-:W-:Y:S01]  /*2af0*/  VIADD R10, R72, 0xfffffffe ;  /* 0xfffffffe480a7836 */ /* 0x000fe20000000000 */
[----:B------:R-:W-:-:S02]  /*2b00*/  FMNMX.FTZ R4, R69, R4, !PT ;  /* 0x0000000445047209 */ /* 0x000fc40007810000 */
[----:B-1----:R-:W-:Y:S01]  /*2b10*/  F2FP.BF16.F32.PACK_AB R153, R24, R79 ;  /* 0x0000004f1899723e */ /* 0x002fe200000010ff */
[----:B------:R-:W-:Y:S01]  /*2b20*/  MUFU.EX2 R95, R95 ;  /* 0x0000005f005f7308 */ /* 0x000fe20000000800 */
[----:B----4-:R-:W-:Y:S01]  /*2b30*/  F2FP.BF16.F32.PACK_AB R155, R26, R83 ;  /* 0x000000531a9b723e */ /* 0x010fe200000010ff */
[----:B------:R-:W1:Y:S01]  /*2b40*/  SHFL.BFLY PT, R73, R4, 0x2, 0x1f ;  /* 0x0c401f0004497f89 */ /* 0x000e6200000e0000 */
[----:B---3--:R-:W-:-:S05]  /*2b50*/  F2FP.BF16.F32.PACK_AB R149, R28, R87 ;  /* 0x000000571c95723e */ /* 0x008fca00000010ff */
[----:B------:R-:W3:Y:S01]  /*2b60*/  MUFU.EX2 R32, R97 ;  /* 0x0000006100207308 */ /* 0x000ee20000000800 */
[----:B--2---:R-:W-:-:S07]  /*2b70*/  F2FP.BF16.F32.PACK_AB R151, R30, R91 ;  /* 0x0000005b1e97723e */ /* 0x004fce00000010ff */
[----:B------:R-:W-:Y:S08]  /*2b80*/  MUFU.EX2 R99, R99 ;  /* 0x0000006300637308 */ /* 0x000ff00000000800 */
[----:B------:R2:W4:Y:S01]  /*2b90*/  MUFU.EX2 R34, R55 ;  /* 0x0000003700227308 */ /* 0x0005220000000800 */
[----:B---3--:R-:W-:Y:S02]  /*2ba0*/  F2FP.BF16.F32.PACK_AB R145, R32, R95 ;  /* 0x0000005f2091723e */ /* 0x008fe400000010ff */
[----:B-1----:R-:W-:-:S05]  /*2bb0*/  FMNMX.FTZ R73, R4, R73, !PT ;  /* 0x0000004904497209 */ /* 0x002fca0007810000 */
[----:B------:R-:W1:Y:S01]  /*2bc0*/  SHFL.BFLY PT, R4, R73, 0x1, 0x1f ;  /* 0x0c201f0049047f89 */ /* 0x000e6200000e0000 */
[----:B------:R-:W-:Y:S01]  /*2bd0*/  MUFU.EX2 R101, R101 ;  /* 0x0000006500657308 */ /* 0x000fe20000000800 */
[----:B--2---:R-:W-:-:S07]  /*2be0*/  CS2R R54, SRZ ;  /* 0x0000000000367805 */ /* 0x004fce000001ff00 */
[----:B------:R2:W3:Y:S01]  /*2bf0*/  MUFU.EX2 R36, R59 ;  /* 0x0000003b00247308 */ /* 0x0004e20000000800 */
[----:B----4-:R-:W-:-:S07]  /*2c00*/  F2FP.BF16.F32.PACK_AB R147, R34, R99 ;  /* 0x000000632293723e */ /* 0x010fce00000010ff */
[----:B------:R-:W-:Y:S01]  /*2c10*/  MUFU.EX2 R103, R103 ;  /* 0x0000006700677308 */ /* 0x000fe20000000800 */
[----:B--2---:R-:W-:Y:S02]  /*2c20*/  CS2R R58, SRZ ;  /* 0x00000000003a7805 */ /* 0x004fe4000001ff00 */
[----:B-1----:R-:W-:-:S05]  /*2c30*/  FMNMX.FTZ R4, R73, R4, !PT ;  /* 0x0000000449047209 */ /* 0x002fca0007810000 */
[----:B------:R1:W-:Y:S01]  /*2c40*/  MUFU.EX2 R38, R63 ;  /* 0x0000003f00267308 */ /* 0x0003e20000000800 */
[----:B---3--:R-:W-:Y:S02]  /*2c50*/  F2FP.BF16.F32.PACK_AB R141, R36, R101 ;  /* 0x00000065248d723e */ /* 0x008fe400000010ff */
[----:B------:R-:W-:Y:S02]  /*2c60*/  CS2R R72, SRZ ;  /* 0x0000000000487805 */ /* 0x000fe4000001ff00 */
[C---:B------:R-:W-:Y:S01]  /*2c70*/  FSETP.NEU.FTZ.AND P1, PT, R4.reuse, -INF , PT ;  /* 0xff8000000400780b */ /* 0x040fe20003f3d000 */
[----:B------:R-:W-:Y:S02]  /*2c80*/  FMUL.FTZ R12, R4, R2 ;  /* 0x00000002040c7220 */ /* 0x000fe40000410000 */
[----:B------:R-:W-:Y:S03]  /*2c90*/  MUFU.EX2 R105, R105 ;  /* 0x0000006900697308 */ /* 0x000fe60000000800 */
[----:B------:R-:W-:-:S02]  /*2ca0*/  FSEL R12, R12, RZ, P1 ;  /* 0x000000ff0c0c7208 */ /* 0x000fc40000800000 */
[----:B-1----:R-:W-:-:S03]  /*2cb0*/  CS2R R62, SRZ ;  /* 0x00000000003e7805 */ /* 0x002fc6000001ff00 */
        /* <DEDUP_REMOVED lines=13> */
[----:B-1----:R-:W1:Y:S01]  /*2d90*/  @P4 LDC R25, c[0x0][0x44c] ;  /* 0x00011300ff194b82 */ /* 0x002e620000000800 */
[-CC-:B------:R-:W-:Y:S01]  /*2da0*/  FFMA.FTZ R45, R45, R2.reuse, -R12.reuse ;  /* 0x000000022d2d7223 */ /* 0x180fe2000001080c */
[-CC-:B------:R-:W-:Y:S01]  /*2db0*/  FFMA.FTZ R35, R35, R2.reuse, -R12.reuse ;  /* 0x0000000223237223 */ /* 0x180fe2000001080c */
[-CC-:B------:R-:W-:Y:S01]  /*2dc0*/  FFMA.FTZ R49, R49, R2.reuse, -R12.reuse ;  /* 0x0000000231317223 */ /* 0x180fe2000001080c */
[-CC-:B------:R-:W-:Y:S01]  /*2dd0*/  FFMA.FTZ R39, R39, R2.reuse, -R12.reuse ;  /* 0x0000000227277223 */ /* 0x180fe2000001080c */
[-CC-:B------:R-:W-:Y:S01]  /*2de0*/  FFMA.FTZ R53, R53, R2.reuse, -R12.reuse ;  /* 0x0000000235357223 */ /* 0x180fe2000001080c */
[-CC-:B------:R-:W-:Y:S01]  /*2df0*/  FFMA.FTZ R43, R43, R2.reuse, -R12.reuse ;  /* 0x000000022b2b7223 */ /* 0x180fe2000001080c */
[----:B------:R-:W3:Y:S01]  /*2e00*/  MUFU.EX2 R13, R13 ;  /* 0x0000000d000d7308 */ /* 0x000ee20000000800 */
[-CC-:B------:R-:W-:Y:S01]  /*2e10*/  FFMA.FTZ R57, R57, R2.reuse, -R12.reuse ;  /* 0x0000000239397223 */ /* 0x180fe2000001080c */
[-CC-:B------:R-:W-:Y:S01]  /*2e20*/  FFMA.FTZ R47, R47, R2.reuse, -R12.reuse ;  /* 0x000000022f2f7223 */ /* 0x180fe2000001080c */
[-CC-:B------:R-:W-:Y:S01]  /*2e30*/  FFMA.FTZ R61, R61, R2.reuse, -R12.reuse ;  /* 0x000000023d3d7223 */ /* 0x180fe2000001080c */
[-CC-:B------:R-:W-:Y:S01]  /*2e40*/  FFMA.FTZ R51, R51, R2.reuse, -R12.reuse ;  /* 0x0000000233337223 */ /* 0x180fe2000001080c */
[-CC-:B------:R-:W-:Y:S01]  /*2e50*/  FFMA.FTZ R65, R65, R2.reuse, -R12.reuse ;  /* 0x0000000241417223 */ /* 0x180fe2000001080c */
[-CC-:B------:R-:W-:Y:S01]  /*2e60*/  FFMA.FTZ R9, R9, R2.reuse, -R12.reuse ;  /* 0x0000000209097223 */ /* 0x180fe2000001080c */
[----:B------:R-:W-:Y:S01]  /*2e70*/  FFMA.FTZ R12, R69, R2, -R12 ;  /* 0x00000002450c7223 */ /* 0x000fe2000001080c */
[----:B------:R4:W5:Y:S01]  /*2e80*/  MUFU.EX2 R158, R29 ;  /* 0x0000001d009e7308 */ /* 0x0009620000000800 */
[----:B--2---:R-:W-:Y:S01]  /*2e90*/  FADD.FTZ R8, R11, R156 ;  /* 0x0000009c0b087221 */ /* 0x004fe20000010000 */
[----:B------:R-:W-:-:S02]  /*2ea0*/  F2FP.BF16.F32.PACK_AB R156, R156, R11 ;  /* 0x0000000b9c9c723e */ /* 0x000fc400000010ff */
[----:B------:R-:W-:Y:S02]  /*2eb0*/  CS2R R68, SRZ ;  /* 0x0000000000447805 */ /* 0x000fe4000001ff00 */
[----:B------:R-:W-:Y:S02]  /*2ec0*/  F2FP.BF16.F32.PACK_AB R143, R38, R103 ;  /* 0x00000067268f723e */ /* 0x000fe400000010ff */
[----:B------:R-:W2:Y:S01]  /*2ed0*/  MUFU.EX2 R15, R15 ;  /* 0x0000000f000f7308 */ /* 0x000ea20000000800 */
[----:B-1----:R-:W-:-:S04]  /*2ee0*/  @P4 IMAD.HI.U32 R25, R16, R25, RZ ;  /* 0x0000001910194227 */ /* 0x002fc800078e00ff */
[----:B---3--:R-:W-:Y:S01]  /*2ef0*/  FADD.FTZ R5, R13, R8 ;  /* 0x000000080d057221 */ /* 0x008fe20000010000 */
[----:B----4-:R-:W-:Y:S01]  /*2f00*/  IMAD.MOV.U32 R29, RZ, RZ, R16 ;  /* 0x000000ffff1d7224 */ /* 0x010fe200078e0010 */
[----:B0-----:R-:W-:Y:S01]  /*2f10*/  @P4 SHF.R.U32.HI R29, RZ, R46, R25 ;  /* 0x0000002eff1d4219 */ /* 0x001fe20000011619 */
[----:B------:R-:W-:Y:S01]  /*2f20*/  FADD.FTZ R25, R159, R42 ;  /* 0x0000002a9f197221 */ /* 0x000fe20000010000 */
[----:B------:R-:W0:Y:S01]  /*2f30*/  MUFU.EX2 R152, R33 ;  /* 0x0000002100987308 */ /* 0x000e220000000800 */
[C---:B-----5:R-:W-:Y:S01]  /*2f40*/  FADD.FTZ R0, R158.reuse, R5 ;  /* 0x000000059e007221 */ /* 0x060fe20000010000 */
[----:B------:R-:W-:Y:S01]  /*2f50*/  F2FP.BF16.F32.PACK_AB R158, R158, R13 ;  /* 0x0000000d9e9e723e */ /* 0x000fe200000010ff */
[----:B------:R-:W-:Y:S01]  /*2f60*/  FADD.FTZ R8, R20, R25 ;  /* 0x0000001914087221 */ /* 0x000fe20000010000 */
[----:B------:R-:W-:Y:S01]  /*2f70*/  IMAD.IADD R44, R44, 0x1, R29 ;  /* 0x000000012c2c7824 */ /* 0x000fe200078e021d */
[----:B------:R-:W-:Y:S02]  /*2f80*/  F2FP.BF16.F32.PACK_AB R159, R20, R159 ;  /* 0x0000009f149f723e */ /* 0x000fe400000010ff */
[----:B------:R-:W-:Y:S01]  /*2f90*/  FADD.FTZ R25, R79, R8 ;  /* 0x000000084f197221 */ /* 0x000fe20000010000 */
[----:B------:R-:W1:Y:S01]  /*2fa0*/  MUFU.EX2 R21, R21 ;  /* 0x0000001500157308 */ /* 0x000e620000000800 */
[----:B--2---:R-:W-:Y:S01]  /*2fb0*/  FADD.FTZ R5, R15, R0 ;  /* 0x000000000f057221 */ /* 0x004fe20000010000 */
[----:B------:R-:W-:-:S04]  /*2fc0*/  IMAD.HI R44, R44, 0x2aaaaaab, RZ ;  /* 0x2aaaaaab2c2c7827 */ /* 0x000fc800078e02ff */
[----:B------:R-:W-:Y:S01]  /*2fd0*/  FADD.FTZ R8, R24, R25 ;  /* 0x0000001918087221 */ /* 0x000fe20000010000 */
[----:B------:R-:W-:-:S03]  /*2fe0*/  CS2R R78, SRZ ;  /* 0x00000000004e7805 */ /* 0x000fc6000001ff00 */
[----:B------:R-:W-:Y:S01]  /*2ff0*/  FADD.FTZ R25, R83, R8 ;  /* 0x0000000853197221 */ /* 0x000fe20000010000 */
[----:B------:R-:W2:Y:S01]  /*3000*/  MUFU.EX2 R154, R37 ;  /* 0x00000025009a7308 */ /* 0x000ea20000000800 */
[----:B0-----:R-:W-:Y:S01]  /*3010*/  FADD.FTZ R0, R152, R5 ;  /* 0x0000000598007221 */ /* 0x001fe20000010000 */
[----:B------:R-:W-:Y:S01]  /*3020*/  SHF.R.U32.HI R29, RZ, 0x1f, R44 ;  /* 0x0000001fff1d7819 */ /* 0x000fe2000001162c */
[----:B------:R-:W-:Y:S01]  /*3030*/  FADD.FTZ R8, R26, R25 ;  /* 0x000000191a087221 */ /* 0x000fe20000010000 */
[----:B------:R-:W-:Y:S02]  /*3040*/  F2FP.BF16.F32.PACK_AB R152, R152, R15 ;  /* 0x0000000f9898723e */ /* 0x000fe400000010ff */
[----:B------:R-:W-:Y:S02]  /*3050*/  CS2R R82, SRZ ;  /* 0x0000000000527805 */ /* 0x000fe4000001ff00 */
[----:B------:R-:W-:Y:S01]  /*3060*/  LEA.HI.SX32 R29, R44, R29, 0x1c ;  /* 0x0000001d2c1d7211 */ /* 0x000fe200078fe2ff */
[----:B------:R-:W-:Y:S01]  /*3070*/  FADD.FTZ R25, R87, R8 ;  /* 0x0000000857197221 */ /* 0x000fe20000010000 */
[----:B------:R-:W0:Y:S01]  /*3080*/  MUFU.EX2 R27, R27 ;  /* 0x0000001b001b7308 */ /* 0x000e220000000800 */
[----:B-1----:R-:W-:Y:S01]  /*3090*/  FADD.FTZ R5, R21, R0 ;  /* 0x0000000015057221 */ /* 0x002fe20000010000 */
[----:B------:R-:W-:Y:S01]  /*30a0*/  VIMNMX R13, RZ, R29, !PT ;  /* 0x0000001dff0d7248 */ /* 0x000fe20007fe0100 */
[----:B------:R-:W-:Y:S01]  /*30b0*/  FADD.FTZ R8, R28, R25 ;  /* 0x000000191c087221 */ /* 0x000fe20000010000 */
[----:B------:R-:W-:-:S02]  /*30c0*/  CS2R R86, SRZ ;  /* 0x0000000000567805 */ /* 0x000fc4000001ff00 */
[----:B------:R-:W-:Y:S02]  /*30d0*/  CS2R R28, SRZ ;  /* 0x00000000001c7805 */ /* 0x000fe4000001ff00 */
[----:B------:R-:W-:Y:S01]  /*30e0*/  ISETP.GE.AND P1, PT, R10, R13, PT ;  /* 0x0000000d0a00720c */ /* 0x000fe20003f26270 */
[----:B------:R-:W-:Y:S01]  /*30f0*/  FADD.FTZ R25, R91, R8 ;  /* 0x000000085b197221 */ /* 0x000fe20000010000 */
[----:B------:R-:W1:Y:S01]  /*3100*/  MUFU.EX2 R148, R41 ;  /* 0x0000002900947308 */ /* 0x000e620000000800 */
[C---:B--2---:R-:W-:Y:S01]  /*3110*/  FADD.FTZ R0, R154.reuse, R5 ;  /* 0x000000059a007221 */ /* 0x044fe20000010000 */
[----:B------:R-:W-:Y:S01]  /*3120*/  F2FP.BF16.F32.PACK_AB R154, R154, R21 ;  /* 0x000000159a9a723e */ /* 0x000fe200000010ff */
[----:B------:R-:W-:-:S04]  /*3130*/  FADD.FTZ R8, R30, R25 ;  /* 0x000000191e087221 */ /* 0x000fc80000010000 */
[----:B------:R-:W-:Y:S01]  /*3140*/  FADD.FTZ R25, R95, R8 ;  /* 0x000000085f197221 */ /* 0x000fe20000010000 */
[----:B------:R-:W2:Y:S01]  /*3150*/  MUFU.EX2 R31, R31 ;  /* 0x0000001f001f7308 */ /* 0x000ea20000000800 */
[----:B0-----:R-:W-:Y:S02]  /*3160*/  FADD.FTZ R5, R27, R0 ;  /* 0x000000001b057221 */ /* 0x001fe40000010000 */
[----:B------:R-:W-:Y:S01]  /*3170*/  FADD.FTZ R8, R32, R25 ;  /* 0x0000001920087221 */ /* 0x000fe20000010000 */
[----:B------:R-:W-:-:S03]  /*3180*/  CS2R R32, SRZ ;  /* 0x0000000000207805 */ /* 0x000fc6000001ff00 */
[----:B------:R-:W-:Y:S01]  /*3190*/  FADD.FTZ R25, R99, R8 ;  /* 0x0000000863197221 */ /* 0x000fe20000010000 */
[----:B------:R0:W3:Y:S01]  /*31a0*/  MUFU.EX2 R150, R45 ;  /* 0x0000002d00967308 */ /* 0x0000e20000000800 */
[C---:B-1----:R-:W-:Y:S01]  /*31b0*/  FADD.FTZ R0, R148.reuse, R5 ;  /* 0x0000000594007221 */ /* 0x042fe20000010000 */
[----:B------:R-:W-:Y:S01]  /*31c0*/  F2FP.BF16.F32.PACK_AB R148, R148, R27 ;  /* 0x0000001b9494723e */ /* 0x000fe200000010ff */
[----:B------:R-:W-:Y:S01]  /*31d0*/  FADD.FTZ R8, R34, R25 ;  /* 0x0000001922087221 */ /* 0x000fe20000010000 */
[----:B------:R-:W-:-:S03]  /*31e0*/  CS2R R26, SRZ ;  /* 0x00000000001a7805 */ /* 0x000fc6000001ff00 */
[----:B------:R-:W-:Y:S01]  /*31f0*/  FADD.FTZ R25, R101, R8 ;  /* 0x0000000865197221 */ /* 0x000fe20000010000 */
[----:B------:R-:W1:Y:S01]  /*3200*/  MUFU.EX2 R35, R35 ;  /* 0x0000002300237308 */ /* 0x000e620000000800 */
[----:B--2---:R-:W-:Y:S01]  /*3210*/  FADD.FTZ R5, R31, R0 ;  /* 0x000000001f057221 */ /* 0x004fe20000010000 */
[----:B0-----:R-:W-:Y:S01]  /*3220*/  CS2R R44, SRZ ;  /* 0x00000000002c7805 */ /* 0x001fe2000001ff00 */
[----:B------:R-:W-:Y:S01]  /*3230*/  FADD.FTZ R8, R36, R25 ;  /* 0x0000001924087221 */ /* 0x000fe20000010000 */
[----:B------:R-:W-:Y:S02]  /*3240*/  CS2R R36, SRZ ;  /* 0x0000000000247805 */ /* 0x000fe4000001ff00 */
[----:B------:R-:W-:Y:S01]  /*3250*/  CS2R R24, SRZ ;  /* 0x0000000000187805 */ /* 0x000fe2000001ff00 */
[----:B------:R-:W-:Y:S01]  /*3260*/  FADD.FTZ R11, R103, R8 ;  /* 0x00000008670b7221 */ /* 0x000fe20000010000 */
[----:B------:R0:W2:Y:S01]  /*3270*/  MUFU.EX2 R144, R49 ;  /* 0x0000003100907308 */ /* 0x0000a20000000800 */
[C---:B---3--:R-:W-:Y:S01]  /*3280*/  FADD.FTZ R0, R150.reuse, R5 ;  /* 0x0000000596007221 */ /* 0x048fe20000010000 */
[----:B------:R-:W-:Y:S01]  /*3290*/  F2FP.BF16.F32.PACK_AB R150, R150, R31 ;  /* 0x0000001f9696723e */ /* 0x000fe200000010ff */
[----:B------:R-:W-:Y:S01]  /*32a0*/  FADD.FTZ R8, R38, R11 ;  /* 0x0000000b26087221 */ /* 0x000fe20000010000 */
[----:B------:R-:W-:-:S03]  /*32b0*/  CS2R R30, SRZ ;  /* 0x00000000001e7805 */ /* 0x000fc6000001ff00 */
[----:B------:R-:W-:Y:S01]  /*32c0*/  FADD.FTZ R11, R105, R8 ;  /* 0x00000008690b7221 */ /* 0x000fe20000010000 */
[----:B------:R-:W3:Y:S01]  /*32d0*/  MUFU.EX2 R39, R39 ;  /* 0x0000002700277308 */ /* 0x000ee20000000800 */
[----:B-1----:R-:W-:Y:S01]  /*32e0*/  FADD.FTZ R5, R35, R0 ;  /* 0x0000000023057221 */ /* 0x002fe20000010000 */
[----:B0-----:R-:W-:-:S06]  /*32f0*/  CS2R R48, SRZ ;  /* 0x0000000000307805 */ /* 0x001fcc000001ff00 */
[----:B------:R0:W1:Y:S01]  /*3300*/  MUFU.EX2 R146, R53 ;  /* 0x0000003500927308 */ /* 0x0000620000000800 */
[C---:B--2---:R-:W-:Y:S01]  /*3310*/  FADD.FTZ R0, R144.reuse, R5 ;  /* 0x0000000590007221 */ /* 0x044fe20000010000 */
[----:B------:R-:W-:Y:S02]  /*3320*/  F2FP.BF16.F32.PACK_AB R144, R144, R35 ;  /* 0x000000239090723e */ /* 0x000fe400000010ff */
[----:B------:R-:W-:-:S04]  /*3330*/  CS2R R34, SRZ ;  /* 0x0000000000227805 */ /* 0x000fc8000001ff00 */
[----:B------:R-:W2:Y:S01]  /*3340*/  MUFU.EX2 R43, R43 ;  /* 0x0000002b002b7308 */ /* 0x000ea20000000800 */
[----:B---3--:R-:W-:Y:S01]  /*3350*/  FADD.FTZ R5, R39, R0 ;  /* 0x0000000027057221 */ /* 0x008fe20000010000 */
[----:B0-----:R-:W-:-:S06]  /*3360*/  CS2R R52, SRZ ;  /* 0x0000000000347805 */ /* 0x001fcc000001ff00 */
[----:B------:R0:W3:Y:S01]  /*3370*/  MUFU.EX2 R140, R57 ;  /* 0x00000039008c7308 */ /* 0x0000e20000000800 */
[C---:B-1----:R-:W-:Y:S01]  /*3380*/  FADD.FTZ R0, R146.reuse, R5 ;  /* 0x0000000592007221 */ /* 0x042fe20000010000 */
[----:B------:R-:W-:Y:S02]  /*3390*/  F2FP.BF16.F32.PACK_AB R146, R146, R39 ;  /* 0x000000279292723e */ /* 0x000fe400000010ff */
[----:B------:R-:W-:-:S04]  /*33a0*/  CS2R R38, SRZ ;  /* 0x0000000000267805 */ /* 0x000fc8000001ff00 */
[----:B------:R-:W1:Y:S01]  /*33b0*/  MUFU.EX2 R47, R47 ;  /* 0x0000002f002f7308 */ /* 0x000e620000000800 */
[----:B--2---:R-:W-:Y:S01]  /*33c0*/  FADD.FTZ R5, R43, R0 ;  /* 0x000000002b057221 */ /* 0x004fe20000010000 */
[----:B0-----:R-:W-:-:S06]  /*33d0*/  CS2R R56, SRZ ;  /* 0x0000000000387805 */ /* 0x001fcc000001ff00 */
[----:B------:R0:W2:Y:S01]  /*33e0*/  MUFU.EX2 R142, R61 ;  /* 0x0000003d008e7308 */ /* 0x0000a20000000800 */
[C---:B---3--:R-:W-:Y:S01]  /*33f0*/  FADD.FTZ R0, R140.reuse, R5 ;  /* 0x000000058c007221 */ /* 0x048fe20000010000 */
[----:B------:R-:W-:Y:S02]  /*3400*/  F2FP.BF16.F32.PACK_AB R140, R140, R43 ;  /* 0x0000002b8c8c723e */ /* 0x000fe400000010ff */
[----:B------:R-:W-:-:S04]  /*3410*/  CS2R R42, SRZ ;  /* 0x00000000002a7805 */ /* 0x000fc8000001ff00 */
[----:B------:R-:W3:Y:S01]  /*3420*/  MUFU.EX2 R51, R51 ;  /* 0x0000003300337308 */ /* 0x000ee20000000800 */
[----:B-1----:R-:W-:Y:S01]  /*3430*/  FADD.FTZ R5, R47, R0 ;  /* 0x000000002f057221 */ /* 0x002fe20000010000 */
[----:B0-----:R-:W-:-:S06]  /*3440*/  CS2R R60, SRZ ;  /* 0x00000000003c7805 */ /* 0x001fcc000001ff00 */
[----:B------:R0:W1:Y:S01]  /*3450*/  MUFU.EX2 R136, R65 ;  /* 0x0000004100887308 */ /* 0x0000620000000800 */
[C---:B--2---:R-:W-:Y:S01]  /*3460*/  FADD.FTZ R0, R142.reuse, R5 ;  /* 0x000000058e007221 */ /* 0x044fe20000010000 */
[----:B------:R-:W-:Y:S02]  /*3470*/  F2FP.BF16.F32.PACK_AB R142, R142, R47 ;  /* 0x0000002f8e8e723e */ /* 0x000fe400000010ff */
[----:B------:R-:W-:-:S04]  /*3480*/  CS2R R46, SRZ ;  /* 0x00000000002e7805 */ /* 0x000fc8000001ff00 */
[----:B------:R2:W4:Y:S01]  /*3490*/  MUFU.EX2 R40, R67 ;  /* 0x0000004300287308 */ /* 0x0005220000000800 */
[----:B---3--:R-:W-:Y:S01]  /*34a0*/  FADD.FTZ R5, R51, R0 ;  /* 0x0000000033057221 */ /* 0x008fe20000010000 */
[----:B0-----:R-:W-:-:S06]  /*34b0*/  CS2R R64, SRZ ;  /* 0x0000000000407805 */ /* 0x001fcc000001ff00 */
[----:B------:R-:W0:Y:S01]  /*34c0*/  MUFU.EX2 R9, R9 ;  /* 0x0000000900097308 */ /* 0x000e220000000800 */
[C---:B-1----:R-:W-:Y:S01]  /*34d0*/  FADD.FTZ R0, R136.reuse, R5 ;  /* 0x0000000588007221 */ /* 0x042fe20000010000 */
[----:B------:R-:W-:Y:S02]  /*34e0*/  F2FP.BF16.F32.PACK_AB R136, R136, R51 ;  /* 0x000000338888723e */ /* 0x000fe400000010ff */
[----:B--2---:R-:W-:Y:S02]  /*34f0*/  CS2R R66, SRZ ;  /* 0x0000000000427805 */ /* 0x004fe4000001ff00 */
[----:B------:R-:W-:Y:S02]  /*3500*/  CS2R R50, SRZ ;  /* 0x0000000000327805 */ /* 0x000fe4000001ff00 */
[----:B------:R-:W1:Y:S01]  /*3510*/  MUFU.EX2 R107, R107 ;  /* 0x0000006b006b7308 */ /* 0x000e620000000800 */
[C---:B----4-:R-:W-:Y:S01]  /*3520*/  FADD.FTZ R8, R40.reuse, R11 ;  /* 0x0000000b28087221 */ /* 0x050fe20000010000 */
[----:B------:R-:W-:-:S02]  /*3530*/  F2FP.BF16.F32.PACK_AB R137, R40, R105 ;  /* 0x000000692889723e */ /* 0x000fc400000010ff */
[----:B------:R-:W-:-:S04]  /*3540*/  CS2R R40, SRZ ;  /* 0x0000000000287805 */ /* 0x000fc8000001ff00 */
[----:B------:R-:W2:Y:S01]  /*3550*/  MUFU.EX2 R12, R12 ;  /* 0x0000000c000c7308 */ /* 0x000ea20000000800 */
[----:B0-----:R-:W-:Y:S01]  /*3560*/  FADD.FTZ R5, R9, R0 ;  /* 0x0000000009057221 */ /* 0x001fe20000010000 */
[----:B------:R-:W-:-:S06]  /*3570*/  IMAD.MOV.U32 R0, RZ, RZ, 0x3f800000 ;  /* 0x3f800000ff007424 */ /* 0x000fcc00078e00ff */
[----:B------:R-:W0:Y:S01]  /*3580*/  MUFU.EX2 R14, R14 ;  /* 0x0000000e000e7308 */ /* 0x000e220000000800 */
[----:B-1----:R-:W-:Y:S01]  /*3590*/  FADD.FTZ R11, R107, R8 ;  /* 0x000000086b0b7221 */ /* 0x002fe20000010000 */
[C---:B--2---:R-:W-:Y:S01]  /*35a0*/  FADD.FTZ R8, R12.reuse, R5 ;  /* 0x000000050c087221 */ /* 0x044fe20000010000 */
[----:B------:R-:W-:Y:S02]  /*35b0*/  F2FP.BF16.F32.PACK_AB R138, R12, R9 ;  /* 0x000000090c8a723e */ /* 0x000fe400000010ff */
[----:B------:R-:W-:Y:S01]  /*35c0*/  MOV R9, 0x3f800000 ;  /* 0x3f80000000097802 */ /* 0x000fe20000000f00 */
[C---:B0-----:R-:W-:Y:S01]  /*35d0*/  FADD.FTZ R5, R14.reuse, R11 ;  /* 0x0000000b0e057221 */ /* 0x041fe20000010000 */
[----:B------:R-:W-:Y:S01]  /*35e0*/  F2FP.BF16.F32.PACK_AB R139, R14, R107 ;  /* 0x0000006b0e8b723e */ /* 0x000fe200000010ff */
[----:B------:R-:W-:Y:S06]  /*35f0*/  @!P1 BRA `(.L_x_2202) ;  /* 0x0000002000e89947 */ /* 0x000fec0003800000 */
[----:B------:R-:W-:Y:S01]  /*3600*/  IMAD.MOV.U32 R12, RZ, RZ, R3 ;  /* 0x000000ffff0c7224 */ /* 0x000fe200078e0003 */
[----:B------:R-:W-:Y:S01]  /*3610*/  UMOV UR7, UR60 ;  /* 0x0000003c00077c82 */ /* 0x000fe20008000000 */
[----:B------:R-:W-:Y:S01]  /*3620*/  IMAD.MOV.U32 R11, RZ, RZ, R4 ;  /* 0x000000ffff0b7224 */ /* 0x000fe200078e0004 */
[----:B------:R-:W-:Y:S01]  /*3630*/  UMOV UR4, UR38 ;  /* 0x0000002600047c82 */ /* 0x000fe20008000000 */
[----:B------:R-:W-:Y:S01]  /*3640*/  IMAD.MOV.U32 R0, RZ, RZ, 0x3f800000 ;  /* 0x3f800000ff007424 */ /* 0x000fe200078e00ff */
[----:B------:R-:W-:Y:S01]  /*3650*/  ULDC UR58, c[0x0][0x288] ;  /* 0x0000a200003a7ab9 */ /* 0x000fe20000000800 */
[----:B------:R-:W-:-:S07]  /*3660*/  IMAD.MOV.U32 R87, RZ, RZ, RZ ;  /* 0x000000ffff577224 */ /* 0x000fce00078e00ff */
.L_x_2213:
[----:B------:R-:W-:-:S04]  /*3670*/  UISETP.NE.AND UP0, UPT, UR4, 0x1, UPT ;  /* 0x000000010400788c */ /* 0x000fc8000bf05270 */
[----:B------:R-:W-:-:S04]  /*3680*/  USEL UR60, URZ, 0x1, UP0 ;  /* 0x000000013f3c7887 */ /* 0x000fc80008000000 */
[----:B------:R-:W-:Y:S01]  /*3690*/  ULOP3.LUT UR60, UR7, UR60, URZ, 0x3c, !UPT ;  /* 0x0000003c073c7292 */ /* 0x000fe2000f8e3c3f */
[----:B------:R-:W-:Y:S11]  /*36a0*/  @!P0 BRA `(.L_x_2203) ;  /* 0x0000000000048947 */ /* 0x000ff60003800000 */
[----:B------:R-:W-:Y:S01]  /*36b0*/  BPT.TRAP 0x1 ;  /* 0x000000040000795c */ /* 0x000fe20000300000 */
.L_x_2203:
        /* <DEDUP_REMOVED lines=9> */
.L_x_2204:
[----:B-1----:R-:W-:Y:S05]  /*3750*/  @P1 BRA `(.L_x_2205) ;  /* 0x0000000000081947 */ /* 0x002fea0003800000 */
[----:B------:R-:W1:Y:S02]  /*3760*/  SYNCS.PHASECHK.TRANS64.TRYWAIT P1, [UR6+0x2a830], R2 ;  /* 0x02a83002ff0075a7 */ /* 0x000e640008020146 */
[----:B-1----:R-:W-:Y:S05]  /*3770*/  @!P1 BRA `(.L_x_2206) ;  /* 0x000000a800709947 */ /* 0x002fea0003800000 */
.L_x_2205:
        /* <DEDUP_REMOVED lines=39> */
[----:B------:R-:W-:Y:S01]  /*39f0*/  UMOV UR52, UR56 ;  /* 0x0000003800347c82 */ /* 0x000fe20008000000 */
[----:B------:R-:W-:Y:S01]  /*3a00*/  UMOV UR53, UR57 ;  /* 0x0000003900357c82 */ /* 0x000fe20008000000 */
        /* <DEDUP_REMOVED lines=90> */
.L_x_2207:
[----:B------:R-:W-:Y:S01]  /*3fb0*/  ULEA UR5, UR4, UR39, 0x3 ;  /* 0x0000002704057291 */ /* 0x000fe2000f8e183f */
[----:B------:R-:W-:-:S05]  /*3fc0*/  IMAD.U32 R0, RZ, RZ, UR7 ;  /* 0x00000007ff007e24 */ /* 0x000fca000f8e00ff */
[----:B------:R-:W-:-:S04]  /*3fd0*/  SHF.L.U32 R0, R0, 0x1f, RZ ;  /* 0x0000001f00007819 */ /* 0x000fc800000006ff */
[----:B------:R2:W3:Y:S01]  /*3fe0*/  SYNCS.PHASECHK.TRANS64.TRYWAIT P1, [UR5+0x2a850], R0 ;  /* 0x02a85000ff0075a7 */ /* 0x0004e20008020145 */
[----:B------:R-:W-:Y:S05]  /*3ff0*/  @!P0 BRA `(.L_x_2208) ;  /* 0x0000000000048947 */ /* 0x000fea0003800000 */
[----:B------:R-:W-:Y:S01]  /*4000*/  BPT.TRAP 0x1 ;  /* 0x000000040000795c */ /* 0x000fe20000300000 */
.L_x_2208:
[----:B---3--:R-:W-:Y:S05]  /*4010*/  @P1 BRA `(.L_x_2209) ;  /* 0x0000000000081947 */ /* 0x008fea0003800000 */
[----:B------:R-:W3:Y:S02]  /*4020*/  SYNCS.PHASECHK.TRANS64.TRYWAIT P1, [UR5+0x2a850], R0 ;  /* 0x02a85000ff0075a7 */ /* 0x000ee40008020145 */
[----:B---3--:R-:W-:Y:S05]  /*4030*/  @!P1 BRA `(.L_x_2210) ;  /* 0x000000a000589947 */ /* 0x008fea0003800000 */
.L_x_2209:
        /* <DEDUP_REMOVED lines=38> */
.L_x_2211:
[----:B------:R-:W-:Y:S01]  /*42a0*/  ISETP.NE.AND P1, PT, R171, 0x1, PT ;  /* 0x00000001ab00780c */ /* 0x000fe20003f25270 */
[----:B------:R-:W3:Y:S01]  /*42b0*/  LDC R4, c[0x0][0x2f0] ;  /* 0x0000bc00ff047b82 */ /* 0x000ee20000000800 */
[----:B-12---:R-:W-:Y:S01]  /*42c0*/  IADD3 R0, R19, R16, RZ ;  /* 0x0000001013007210 */ /* 0x006fe20007ffe0ff */
[----:B------:R-:W-:Y:S01]  /*42d0*/  UIADD3 UR6, UR6, 0x2a840, URZ ;  /* 0x0002a84006067890 */ /* 0x000fe2000fffe03f */
[----:B------:R-:W-:-:S09]  /*42e0*/  R2UR UR4, R170 ;  /* 0x00000000aa0472ca */ /* 0x000fd200000e0000 */
[----:B------:R-:W0:Y:S08]  /*42f0*/  @P1 LDC R3, c[0x0][0x44c] ;  /* 0x00011300ff031b82 */ /* 0x000e300000000800 */
[----:B------:R-:W1:Y:S01]  /*4300*/  @P1 LDC R9, c[0x0][0x450] ;  /* 0x00011400ff091b82 */ /* 0x000e620000000800 */
[----:B0-----:R-:W-:-:S04]  /*4310*/  @P1 IMAD.HI.U32 R2, R0, R3, RZ ;  /* 0x0000000300021227 */ /* 0x001fc800078e00ff */
[----:B------:R-:W-:Y:S01]  /*4320*/  IMAD.MOV.U32 R3, RZ, RZ, -0x60 ;  /* 0xffffffa0ff037424 */ /* 0x000fe200078e00ff */
[----:B-1----:R-:W-:-:S03]  /*4330*/  @P1 SHF.R.U32.HI R0, RZ, R9, R2 ;  /* 0x00000009ff001219 */ /* 0x002fc60000011602 */
[----:B------:R-:W-:Y:S02]  /*4340*/  IMAD R3, R10, R3, 0x1 ;  /* 0x000000010a037424 */ /* 0x000fe400078e0203 */
[----:B------:R-:W0:Y:S02]  /*4350*/  SHFL.IDX PT, R9, R0, RZ, 0x1c1f ;  /* 0x001c1fff00097589 */ /* 0x000e2400000e0000 */
[----:B------:R-:W-:Y:S02]  /*4360*/  IMAD R3, R18, -0x2, R3 ;  /* 0xfffffffe12037824 */ /* 0x000fe400078e0203 */
[----:B------:R-:W1:Y:S02]  /*4370*/  SHFL.IDX PT, R143, R0, 0x1, 0x1c1f ;  /* 0x003c1f00008f7f89 */ /* 0x000e6400000e0000 */
[----:B---3--:R-:W-:Y:S01]  /*4380*/  IMAD R4, R4, UR4, R3 ;  /* 0x0000000404047c24 */ /* 0x008fe2000f8e0203 */
[----:B------:R-:W2:Y:S04]  /*4390*/  S2UR UR4, SR_CgaCtaId ;  /* 0x00000000000479c3 */ /* 0x000ea80000008800 */
[----:B0-----:R-:W-:-:S04]  /*43a0*/  IADD3 R2, R9, -UR58, R4 ;  /* 0x8000003a09027c10 */ /* 0x001fc8000fffe004 */
[C---:B------:R-:W-:Y:S02]  /*43b0*/  ISETP.GT.AND P1, PT, R2.reuse, RZ, PT ;  /* 0x000000ff0200720c */ /* 0x040fe40003f24270 */
[----:B------:R-:W-:Y:S01]  /*43c0*/  ISETP.GT.AND P2, PT, R2, 0x1, PT ;  /* 0x000000010200780c */ /* 0x000fe20003f44270 */
[----:B--2---:R-:W-:Y:S01]  /*43d0*/  UPRMT UR6, UR4, 0x654, UR6 ;  /* 0x0000065404067896 */ /* 0x004fe20008000006 */
[----:B------:R-:W-:Y:S02]  /*43e0*/  FSEL R151, R88, -INF , P1 ;  /* 0xff80000058977808 */ /* 0x000fe40000800000 */
[----:B------:R-:W-:Y:S02]  /*43f0*/  ISETP.GT.AND P1, PT, R2, 0x8, PT ;  /* 0x000000080200780c */ /* 0x000fe40003f24270 */
[----:B------:R-:W-:Y:S02]  /*4400*/  FSEL R153, R89, -INF , P2 ;  /* 0xff80000059997808 */ /* 0x000fe40001000000 */
[----:B------:R-:W-:-:S02]  /*4410*/  FMNMX.FTZ R14, R151, R11, !PT ;  /* 0x0000000b970e7209 */ /* 0x000fc40007810000 */
[----:B------:R-:W-:Y:S01]  /*4420*/  ISETP.GT.AND P2, PT, R2, 0x9, PT ;  /* 0x000000090200780c */ /* 0x000fe20003f44270 */
[----:B------:R-:W-:Y:S01]  /*4430*/  SYNCS.ARRIVE.TRANS64.RED.A1T0 RZ, [UR6], RZ ;  /* 0x000000ffffff79a7 */ /* 0x000fe20008100406 */
        /* <DEDUP_REMOVED lines=60> */
[----:B------:R-:W-:Y:S01]  /*4800*/  FSEL R137, R132, -INF , P1 ;  /* 0xff80000084897808 */ /* 0x000fe20000800000 */
[----:B------:R-:W0:Y:S01]  /*4810*/  LDC R2, c[0x0][0x988] ;  /* 0x00026200ff027b82 */ /* 0x000e220000000800 */
[----:B------:R-:W-:Y:S02]  /*4820*/  FMNMX.FTZ R14, R129, R14, !PT ;  /* 0x0000000e810e7209 */ /* 0x000fe40007810000 */
[----:B------:R-:W-:Y:S02]  /*4830*/  FSEL R133, R133, -INF , P2 ;  /* 0xff80000085857808 */ /* 0x000fe40001000000 */
[----:B------:R-:W-:-:S04]  /*4840*/  FMNMX.FTZ R14, R137, R14, !PT ;  /* 0x0000000e890e7209 */ /* 0x000fc80007810000 */
[----:B------:R-:W-:Y:S02]  /*4850*/  FMNMX.FTZ R20, R133, R14, !PT ;  /* 0x0000000e85147209 */ /* 0x000fe40007810000 */
[----:B-1----:R-:W-:-:S03]  /*4860*/  IADD3 R14, R143, -UR58, R4 ;  /* 0x8000003a8f0e7c10 */ /* 0x002fc6000fffe004 */
[----:B------:R-:W1:Y:S01]  /*4870*/  SHFL.BFLY PT, R145, R20, 0x2, 0x1f ;  /* 0x0c401f0014917f89 */ /* 0x000e6200000e0000 */
[C---:B------:R-:W-:Y:S02]  /*4880*/  ISETP.GT.AND P1, PT, R14.reuse, RZ, PT ;  /* 0x000000ff0e00720c */ /* 0x040fe40003f24270 */
[----:B------:R-:W-:Y:S02]  /*4890*/  ISETP.GT.AND P2, PT, R14, 0x1, PT ;  /* 0x000000010e00780c */ /* 0x000fe40003f44270 */
[----:B------:R-:W-:Y:S02]  /*48a0*/  FSEL R143, R90, -INF , P1 ;  /* 0xff8000005a8f7808 */ /* 0x000fe40000800000 */
[C---:B------:R-:W-:Y:S02]  /*48b0*/  ISETP.GT.AND P3, PT, R14.reuse, 0x8, PT ;  /* 0x000000080e00780c */ /* 0x040fe40003f64270 */
[----:B------:R-:W-:Y:S02]  /*48c0*/  FMNMX.FTZ R0, R143, R12, !PT ;  /* 0x0000000c8f007209 */ /* 0x000fe40007810000 */
[----:B------:R-:W-:-:S02]  /*48d0*/  ISETP.GT.AND P4, PT, R14, 0x9, PT ;  /* 0x000000090e00780c */ /* 0x000fc40003f84270 */
[----:B------:R-:W-:Y:S02]  /*48e0*/  FSEL R147, R94, -INF , P3 ;  /* 0xff8000005e937808 */ /* 0x000fe40001800000 */
[----:B------:R-:W-:Y:S02]  /*48f0*/  FSEL R95, R95, -INF , P4 ;  /* 0xff8000005f5f7808 */ /* 0x000fe40002000000 */
[----:B------:R-:W-:-:S04]  /*4900*/  ISETP.GT.AND P3, PT, R14, 0x11, PT ;  /* 0x000000110e00780c */ /* 0x000fc80003f64270 */
[----:B------:R-:W-:Y:S02]  /*4910*/  FSEL R99, R99, -INF , P3 ;  /* 0xff80000063637808 */ /* 0x000fe40001800000 */
[----:B------:R-:W-:Y:S02]  /*4920*/  ISETP.GT.AND P3, PT, R14, 0x19, PT ;  /* 0x000000190e00780c */ /* 0x000fe40003f64270 */
[----:B-1----:R-:W-:-:S05]  /*4930*/  FMNMX.FTZ R88, R20, R145, !PT ;  /* 0x0000009114587209 */ /* 0x002fca0007810000 */
[----:B------:R-:W1:Y:S02]  /*4940*/  SHFL.BFLY PT, R145, R88, 0x1, 0x1f ;  /* 0x0c201f0058917f89 */ /* 0x000e6400000e0000 */
[----:B-1----:R-:W-:Y:S02]  /*4950*/  FMNMX.FTZ R4, R88, R145, !PT ;  /* 0x0000009158047209 */ /* 0x002fe40007810000 */
[----:B------:R-:W-:Y:S02]  /*4960*/  FSEL R145, R91, -INF , P2 ;  /* 0xff8000005b917808 */ /* 0x000fe40001000000 */
[----:B------:R-:W-:Y:S01]  /*4970*/  ISETP.GT.AND P2, PT, R14, 0x10, PT ;  /* 0x000000100e00780c */ /* 0x000fe20003f44270 */
[C---:B0-----:R-:W-:Y:S01]  /*4980*/  FMUL.FTZ R88, R4.reuse, R2 ;  /* 0x0000000204587220 */ /* 0x041fe20000410000 */
[----:B------:R-:W-:Y:S02]  /*4990*/  FMNMX.FTZ R20, R145, R0, !PT ;  /* 0x0000000091147209 */ /* 0x000fe40007810000 */
[----:B------:R-:W-:-:S02]  /*49a0*/  FSETP.NEU.FTZ.AND P1, PT, R4, -INF , PT ;  /* 0xff8000000400780b */ /* 0x000fc40003f3d000 */
[----:B------:R-:W-:Y:S02]  /*49b0*/  FMNMX.FTZ R20, R147, R20, !PT ;  /* 0x0000001493147209 */ /* 0x000fe40007810000 */
[----:B------:R-:W-:Y:S02]  /*49c0*/  FSEL R149, R98, -INF , P2 ;  /* 0xff80000062957808 */ /* 0x000fe40001000000 */
[----:B------:R-:W-:Y:S02]  /*49d0*/  FMNMX.FTZ R20, R95, R20, !PT ;  /* 0x000000145f147209 */ /* 0x000fe40007810000 */
[----:B------:R-:W-:Y:S02]  /*49e0*/  FSEL R0, R88, RZ, P1 ;  /* 0x000000ff58007208 */ /* 0x000fe40000800000 */
[----:B------:R-:W-:Y:S02]  /*49f0*/  ISETP.GT.AND P2, PT, R14, 0x18, PT ;  /* 0x000000180e00780c */ /* 0x000fe40003f44270 */
[----:B------:R-:W-:Y:S01]  /*4a00*/  FMNMX.FTZ R20, R149, R20, !PT ;  /* 0x0000001495147209 */ /* 0x000fe20007810000 */
[-CC-:B------:R-:W-:Y:S01]  /*4a10*/  FFMA.FTZ R156, R151, R2.reuse, -R0.reuse ;  /* 0x00000002979c7223 */ /* 0x180fe20000010800 */
[----:B------:R-:W-:Y:S01]  /*4a20*/  FSEL R151, R102, -INF , P2 ;  /* 0xff80000066977808 */ /* 0x000fe20001000000 */
[--C-:B------:R-:W-:Y:S01]  /*4a30*/  FFMA.FTZ R91, R153, R2, -R0.reuse ;  /* 0x00000002995b7223 */ /* 0x100fe20000010800 */
[----:B------:R-:W-:Y:S01]  /*4a40*/  FMNMX.FTZ R20, R99, R20, !PT ;  /* 0x0000001463147209 */ /* 0x000fe20007810000 */
[-CC-:B------:R-:W-:Y:S01]  /*4a50*/  FFMA.FTZ R158, R157, R2.reuse, -R0.reuse ;  /* 0x000000029d9e7223 */ /* 0x180fe20000010800 */
[C---:B------:R-:W-:Y:S01]  /*4a60*/  ISETP.GT.AND P2, PT, R14.reuse, 0x20, PT ;  /* 0x000000200e00780c */ /* 0x040fe20003f44270 */
[-CC-:B------:R-:W-:Y:S01]  /*4a70*/  FFMA.FTZ R88, R141, R2.reuse, -R0.reuse ;  /* 0x000000028d587223 */ /* 0x180fe20000010800 */
[----:B------:R-:W-:Y:S01]  /*4a80*/  FSEL R153, R103, -INF , P3 ;  /* 0xff80000067997808 */ /* 0x000fe20001800000 */
[--C-:B------:R-:W-:Y:S01]  /*4a90*/  FFMA.FTZ R103, R175, R2, -R0.reuse ;  /* 0x00000002af677223 */ /* 0x100fe20000010800 */
[----:B------:R-:W-:Y:S01]  /*4aa0*/  FMNMX.FTZ R20, R151, R20, !PT ;  /* 0x0000001497147209 */ /* 0x000fe20007810000 */
[-CC-:B------:R-:W-:Y:S01]  /*4ab0*/  FFMA.FTZ R152, R177, R2.reuse, -R0.reuse ;  /* 0x00000002b1987223 */ /* 0x180fe20000010800 */
[----:B------:R-:W-:Y:S01]  /*4ac0*/  ISETP.GT.AND P3, PT, R14, 0x21, PT ;  /* 0x000000210e00780c */ /* 0x000fe20003f64270 */
        /* <DEDUP_REMOVED lines=38> */
[----:B------:R-:W-:Y:S02]  /*4d30*/  FMNMX.FTZ R20, R115, R20, !PT ;  /* 0x0000001473147209 */ /* 0x000fe40007810000 */
[C---:B------:R-:W-:Y:S02]  /*4d40*/  ISETP.GT.AND P2, PT, R14.reuse, 0x40, PT ;  /* 0x000000400e00780c */ /* 0x040fe40003f44270 */
[----:B------:R-:W-:Y:S01]  /*4d50*/  FSEL R141, R119, -INF , P3 ;  /* 0xff800000778d7808 */ /* 0x000fe20001800000 */
[----:B------:R-:W-:Y:S01]  /*4d60*/  MUFU.EX2 R91, R91 ;  /* 0x0000005b005b7308 */ /* 0x000fe20000000800 */
[----:B------:R-:W-:Y:S02]  /*4d70*/  FMNMX.FTZ R20, R175, R20, !PT ;  /* 0x00000014af147209 */ /* 0x000fe40007810000 */
[----:B------:R-:W-:Y:S02]  /*4d80*/  ISETP.GT.AND P3, PT, R14, 0x41, PT ;  /* 0x000000410e00780c */ /* 0x000fe40003f64270 */
[----:B------:R-:W-:-:S02]  /*4d90*/  FSEL R177, R122, -INF , P2 ;  /* 0xff8000007ab17808 */ /* 0x000fc40001000000 */
[----:B------:R-:W-:Y:S01]  /*4da0*/  FMNMX.FTZ R20, R141, R20, !PT ;  /* 0x000000148d147209 */ /* 0x000fe20007810000 */
[----:B------:R-:W-:Y:S01]  /*4db0*/  MUFU.EX2 R158, R158 ;  /* 0x0000009e009e7308 */ /* 0x000fe20000000800 */
[C---:B------:R-:W-:Y:S02]  /*4dc0*/  ISETP.GT.AND P2, PT, R14.reuse, 0x48, PT ;  /* 0x000000480e00780c */ /* 0x040fe40003f44270 */
[----:B------:R-:W-:Y:S02]  /*4dd0*/  FSEL R123, R123, -INF , P3 ;  /* 0xff8000007b7b7808 */ /* 0x000fe40001800000 */
[----:B------:R-:W-:Y:S02]  /*4de0*/  FMNMX.FTZ R20, R177, R20, !PT ;  /* 0x00000014b1147209 */ /* 0x000fe40007810000 */
[----:B------:R-:W-:Y:S01]  /*4df0*/  ISETP.GT.AND P3, PT, R14, 0x49, PT ;  /* 0x000000490e00780c */ /* 0x000fe20003f64270 */
[----:B------:R0:W-:Y:S01]  /*4e00*/  MUFU.EX2 R119, R88 ;  /* 0x0000005800777308 */ /* 0x0001e20000000800 */
        /* <DEDUP_REMOVED lines=14> */
[----:B------:R-:W-:Y:S01]  /*4ef0*/  MUFU.EX2 R154, R154 ;  /* 0x0000009a009a7308 */ /* 0x000fe20000000800 */
[----:B------:R-:W-:-:S02]  /*4f00*/  FSEL R181, R134, -INF , P2 ;  /* 0xff80000086b57808 */ /* 0x000fc40001000000 */
[----:B------:R-:W-:Y:S02]  /*4f10*/  FMNMX.FTZ R20, R131, R20, !PT ;  /* 0x0000001483147209 */ /* 0x000fe40007810000 */
[----:B------:R-:W-:Y:S02]  /*4f20*/  FSEL R135, R135, -INF , P3 ;  /* 0xff80000087877808 */ /* 0x000fe40001800000 */
[----:B------:R-:W-:Y:S01]  /*4f30*/  FMNMX.FTZ R20, R181, R20, !PT ;  /* 0x00000014b5147209 */ /* 0x000fe20007810000 */
[----:B------:R-:W-:Y:S01]  /*4f40*/  MUFU.EX2 R101, R101 ;  /* 0x0000006500657308 */ /* 0x000fe20000000800 */
[----:B------:R-:W-:Y:S02]  /*4f50*/  FSEL R0, R4, RZ, P1 ;  /* 0x000000ff04007208 */ /* 0x000fe40000800000 */
[----:B------:R-:W-:-:S05]  /*4f60*/  FMNMX.FTZ R20, R135, R20, !PT ;  /* 0x0000001487147209 */ /* 0x000fca0007810000 */
[----:B------:R-:W1:Y:S01]  /*4f70*/  SHFL.BFLY PT, R3, R20, 0x2, 0x1f ;  /* 0x0c401f0014037f89 */ /* 0x000e6200000e0000 */
        /* <DEDUP_REMOVED lines=10> */
[----:B------:R-:W-:-:S03]  /*5020*/  FADD.FTZ R9, -R0, R11 ;  /* 0x0000000b00097221 */ /* 0x000fc60000010100 */
[C---:B------:R-:W-:Y:S01]  /*5030*/  FSETP.NEU.FTZ.AND P2, PT, R3.reuse, -INF , PT ;  /* 0xff8000000300780b */ /* 0x040fe20003f5d000 */
[-C--:B------:R-:W-:Y:S01]  /*5040*/  FMUL.FTZ R92, R3, R2.reuse ;  /* 0x00000002035c7220 */ /* 0x080fe20000410000 */
[----:B------:R-:W-:Y:S01]  /*5050*/  FMUL.FTZ R9, R9, R2 ;  /* 0x0000000209097220 */ /* 0x000fe20000410000 */
[----:B------:R-:W-:Y:S01]  /*5060*/  MUFU.EX2 R15, R15 ;  /* 0x0000000f000f7308 */ /* 0x000fe20000000800 */
[----:B------:R-:W-:Y:S02]  /*5070*/  FSEL R11, R3, RZ, P2 ;  /* 0x000000ff030b7208 */ /* 0x000fe40001000000 */
[----:B------:R-:W-:-:S03]  /*5080*/  FSEL R92, R92, RZ, P2 ;  /* 0x000000ff5c5c7208 */ /* 0x000fc60001000000 */
[----:B------:R-:W-:Y:S02]  /*5090*/  FADD.FTZ R11, -R11, R12 ;  /* 0x0000000c0b0b7221 */ /* 0x000fe40000010100 */
[-CC-:B------:R-:W-:Y:S01]  /*50a0*/  FFMA.FTZ R117, R143, R2.reuse, -R92.reuse ;  /* 0x000000028f757223 */ /* 0x180fe2000001085c */
[-CC-:B------:R-:W-:Y:S01]  /*50b0*/  FFMA.FTZ R14, R145, R2.reuse, -R92.reuse ;  /* 0x00000002910e7223 */ /* 0x180fe2000001085c */
[-C--:B------:R-:W-:Y:S01]  /*50c0*/  FMUL.FTZ R11, R11, R2.reuse ;  /* 0x000000020b0b7220 */ /* 0x080fe20000410000 */
[----:B------:R-:W1:Y:S01]  /*50d0*/  MUFU.EX2 R9, R9 ;  /* 0x0000000900097308 */ /* 0x000e620000000800 */
[-CC-:B------:R-:W-:Y:S01]  /*50e0*/  FFMA.FTZ R20, R147, R2.reuse, -R92.reuse ;  /* 0x0000000293147223 */ /* 0x180fe2000001085c */
[-CC-:B------:R-:W-:Y:S01]  /*50f0*/  FFMA.FTZ R95, R95, R2.reuse, -R92.reuse ;  /* 0x000000025f5f7223 */ /* 0x180fe2000001085c */
[-CC-:B0-----:R-:W-:Y:S01]  /*5100*/  FFMA.FTZ R88, R149, R2.reuse, -R92.reuse ;  /* 0x0000000295587223 */ /* 0x181fe2000001085c */
        /* <DEDUP_REMOVED lines=12> */
[----:B------:R0:W2:Y:S01]  /*51d0*/  MUFU.EX2 R0, R11 ;  /* 0x0000000b00007308 */ /* 0x0000a20000000800 */
[----:B-1----:R-:W-:Y:S01]  /*51e0*/  FFMA.FTZ R8, R9, R8, R156 ;  /* 0x0000000809087223 */ /* 0x002fe2000001009c */
[-CC-:B------:R-:W-:Y:S01]  /*51f0*/  FFMA.FTZ R177, R177, R2.reuse, -R92.reuse ;  /* 0x00000002b1b17223 */ /* 0x180fe2000001085c */
[-CC-:B------:R-:W-:Y:S01]  /*5200*/  FFMA.FTZ R123, R123, R2.reuse, -R92.reuse ;  /* 0x000000027b7b7223 */ /* 0x180fe2000001085c */
[-CC-:B------:R-:W-:Y:S01]  /*5210*/  FFMA.FTZ R139, R139, R2.reuse, -R92.reuse ;  /* 0x000000028b8b7223 */ /* 0x180fe2000001085c */
[-CC-:B------:R-:W-:Y:S01]  /*5220*/  FFMA.FTZ R127, R127, R2.reuse, -R92.reuse ;  /* 0x000000027f7f7223 */ /* 0x180fe2000001085c */
[-CC-:B------:R-:W-:Y:S01]  /*5230*/  FFMA.FTZ R179, R179, R2.reuse, -R92.reuse ;  /* 0x00000002b3b37223 */ /* 0x180fe2000001085c */
[-C--:B------:R-:W-:Y:S01]  /*5240*/  FFMA.FTZ R131, R131, R2.reuse, -R92 ;  /* 0x0000000283837223 */ /* 0x080fe2000001085c */
[----:B------:R-:W1:Y:S01]  /*5250*/  MUFU.EX2 R14, R14 ;  /* 0x0000000e000e7308 */ /* 0x000e620000000800 */
[----:B0-----:R-:W-:Y:S01]  /*5260*/  FADD.FTZ R11, R91, R8 ;  /* 0x000000085b0b7221 */ /* 0x001fe20000010000 */
[-CC-:B------:R-:W-:Y:S01]  /*5270*/  FFMA.FTZ R181, R181, R2.reuse, -R92.reuse ;  /* 0x00000002b5b57223 */ /* 0x180fe2000001085c */
[----:B------:R-:W-:-:S02]  /*5280*/  FFMA.FTZ R92, R135, R2, -R92 ;  /* 0x00000002875c7223 */ /* 0x000fc4000001085c */
[----:B------:R-:W-:-:S03]  /*5290*/  FADD.FTZ R8, R158, R11 ;  /* 0x0000000b9e087221 */ /* 0x000fc60000010000 */
[----:B------:R-:W0:Y:S01]  /*52a0*/  MUFU.EX2 R20, R20 ;  /* 0x0000001400147308 */ /* 0x000e220000000800 */
[----:B--2---:R-:W-:-:S07]  /*52b0*/  FFMA.FTZ R5, R0, R5, R117 ;  /* 0x0000000500057223 */ /* 0x004fce0000010075 */
[----:B------:R-:W2:Y:S01]  /*52c0*/  MUFU.EX2 R95, R95 ;  /* 0x0000005f005f7308 */ /* 0x000ea20000000800 */
[----:B-1----:R-:W-:-:S07]  /*52d0*/  FADD.FTZ R5, R14, R5 ;  /* 0x000000050e057221 */ /* 0x002fce0000010000 */
        /* <DEDUP_REMOVED lines=31> */
[----:B0-----:R-:W-:Y:S01]  /*54d0*/  FADD.FTZ R8, R111, R8 ;  /* 0x000000086f087221 */ /* 0x001fe20000010000 */
[----:B------:R-:W-:-:S06]  /*54e0*/  FADD.FTZ R5, R15, R12 ;  /* 0x0000000c0f057221 */ /* 0x000fcc0000010000 */
        /* <DEDUP_REMOVED lines=40> */
.L_x_2212:
[----:B------:R-:W0:Y:S01]  /*5770*/  S2UR UR4, SR_CgaCtaId ;  /* 0x00000000000479c3 */ /* 0x000e220000008800 */
[----:B------:R-:W-:Y:S01]  /*5780*/  UIADD3 UR5, UR5, 0x2a860, URZ ;  /* 0x0002a86005057890 */ /* 0x000fe2000fffe03f */
[C---:B------:R-:W-:Y:S01]  /*5790*/  ISETP.GT.AND P1, PT, R10.reuse, R13, PT ;  /* 0x0000000d0a00720c */ /* 0x040fe20003f24270 */
[----:B------:R-:W-:Y:S01]  /*57a0*/  UMOV UR7, UR60 ;  /* 0x0000003c00077c82 */ /* 0x000fe20008000000 */
[----:B------:R-:W-:Y:S01]  /*57b0*/  F2FP.BF16.F32.PACK_AB R147, R141, R147 ;  /* 0x000000938d93723e */ /* 0x000fe200000010ff */
[----:B------:R-:W-:Y:S01]  /*57c0*/  VIADD R10, R10, 0xffffffff ;  /* 0xffffffff0a0a7836 */ /* 0x000fe20000000000 */
        /* <DEDUP_REMOVED lines=10> */
[----:B------:R-:W-:Y:S01]  /*5870*/  F2FP.BF16.F32.PACK_AB R155, R121, R90 ;  /* 0x0000005a799b723e */ /* 0x000fe200000010ff */
[----:B0-----:R-:W-:Y:S01]  /*5880*/  UPRMT UR5, UR4, 0x654, UR5 ;  /* 0x0000065404057896 */ /* 0x001fe20008000005 */
[----:B------:R-:W-:-:S02]  /*5890*/  F2FP.BF16.F32.PACK_AB R148, R21, R148 ;  /* 0x000000941594723e */ /* 0x000fc400000010ff */
[----:B------:R-:W-:Y:S01]  /*58a0*/  UMOV UR4, UR38 ;  /* 0x0000002600047c82 */ /* 0x000fe20008000000 */
[----:B------:R-:W-:Y:S02]  /*58b0*/  F2FP.BF16.F32.PACK_AB R149, R94, R149 ;  /* 0x000000955e95723e */ /* 0x000fe400000010ff */
[----:B------:R-:W-:Y:S02]  /*58c0*/  F2FP.BF16.F32.PACK_AB R150, R105, R150 ;  /* 0x000000966996723e */ /* 0x000fe400000010ff */
[----:B------:R-:W-:Y:S01]  /*58d0*/  F2FP.BF16.F32.PACK_AB R151, R111, R151 ;  /* 0x000000976f97723e */ /* 0x000fe200000010ff */
[----:B------:R-:W-:Y:S01]  /*58e0*/  SYNCS.ARRIVE.TRANS64.RED.A1T0 RZ, [UR5], RZ ;  /* 0x000000ffffff79a7 */ /* 0x000fe20008100405 */
        /* <DEDUP_REMOVED lines=11> */
.L_x_2202:
[----:B------:R-:W-:-:S13]  /*59a0*/  ISETP.GE.AND P1, PT, R10, RZ, PT ;  /* 0x000000ff0a00720c */ /* 0x000fda0003f26270 */
[----:B------:R-:W-:Y:S05]  /*59b0*/  @!P1 BRA `(.L_x_2214) ;  /* 0x0000001c00189947 */ /* 0x000fea0003800000 */
[----:B------:R-:W-:Y:S01]  /*59c0*/  IMAD.MOV.U32 R11, RZ, RZ, R3 ;  /* 0x000000ffff0b7224 */ /* 0x000fe200078e0003 */
[----:B------:R-:W-:Y:S01]  /*59d0*/  UMOV UR6, UR60 ;  /* 0x0000003c00067c82 */ /* 0x000fe20008000000 */
[----:B------:R-:W-:Y:S01]  /*59e0*/  IMAD.MOV.U32 R13, RZ, RZ, R4 ;  /* 0x000000ffff0d7224 */ /* 0x000fe200078e0004 */
[----:B------:R-:W-:-:S06]  /*59f0*/  UMOV UR4, UR38 ;  /* 0x0000002600047c82 */ /* 0x000fcc0008000000 */
.L_x_2225:
        /* <DEDUP_REMOVED lines=8> */
.L_x_2215:
[----:B------:R-:W-:Y:S01]  /*5a80*/  ULEA UR5, UR38, UR39, 0x3 ;  /* 0x0000002726057291 */ /* 0x000fe2000f8e183f */
[----:B------:R-:W-:-:S04]  /*5a90*/  MOV R2, UR60 ;  /* 0x0000003c00027c02 */ /* 0x000fc80008000f00 */
[----:B------:R-:W-:-:S04]  /*5aa0*/  SHF.L.U32 R2, R2, 0x1f, RZ ;  /* 0x0000001f02027819 */ /* 0x000fc800000006ff */
[----:B------:R0:W1:Y:S01]  /*5ab0*/  SYNCS.PHASECHK.TRANS64.TRYWAIT P1, [UR5+0x2a830], R2 ;  /* 0x02a83002ff0075a7 */ /* 0x0000620008020145 */
[----:B------:R-:W-:Y:S05]  /*5ac0*/  @!P0 BRA `(.L_x_2216) ;  /* 0x0000000000048947 */ /* 0x000fea0003800000 */
[----:B------:R-:W-:Y:S01]  /*5ad0*/  BPT.TRAP 0x1 ;  /* 0x000000040000795c */ /* 0x000fe20000300000 */
.L_x_2216:
[----:B-1----:R-:W-:Y:S05]  /*5ae0*/  @P1 BRA `(.L_x_2217) ;  /* 0x0000000000081947 */ /* 0x002fea0003800000 */
[----:B------:R-:W1:Y:S02]  /*5af0*/  SYNCS.PHASECHK.TRANS64.TRYWAIT P1, [UR5+0x2a830], R2 ;  /* 0x02a83002ff0075a7 */ /* 0x000e640008020145 */
[----:B-1----:R-:W-:Y:S05]  /*5b00*/  @!P1 BRA `(.L_x_2218) ;  /* 0x0000008400bc9947 */ /* 0x002fea0003800000 */
.L_x_2217:
        /* <DEDUP_REMOVED lines=131> */
.L_x_2219:
[----:B------:R-:W-:Y:S01]  /*6340*/  ULEA UR5, UR4, UR39, 0x3 ;  /* 0x0000002704057291 */ /* 0x000fe2000f8e183f */
[----:B------:R-:W-:-:S05]  /*6350*/  IMAD.U32 R0, RZ, RZ, UR6 ;  /* 0x00000006ff007e24 */ /* 0x000fca000f8e00ff */
[----:B------:R-:W-:-:S04]  /*6360*/  SHF.L.U32 R0, R0, 0x1f, RZ ;  /* 0x0000001f00007819 */ /* 0x000fc800000006ff */
[----:B------:R2:W3:Y:S01]  /*6370*/  SYNCS.PHASECHK.TRANS64.TRYWAIT P1, [UR5+0x2a850], R0 ;  /* 0x02a85000ff0075a7 */ /* 0x0004e20008020145 */
[----:B------:R-:W-:Y:S05]  /*6380*/  @!P0 BRA `(.L_x_2220) ;  /* 0x0000000000048947 */ /* 0x000fea0003800000 */
[----:B------:R-:W-:Y:S01]  /*6390*/  BPT.TRAP 0x1 ;  /* 0x000000040000795c */ /* 0x000fe20000300000 */
.L_x_2220:
[----:B---3--:R-:W-:Y:S05]  /*63a0*/  @P1 BRA `(.L_x_2221) ;  /* 0x0000000000081947 */ /* 0x008fea0003800000 */
[----:B------:R-:W3:Y:S02]  /*63b0*/  SYNCS.PHASECHK.TRANS64.TRYWAIT P1, [UR5+0x2a850], R0 ;  /* 0x02a85000ff0075a7 */ /* 0x000ee40008020145 */
[----:B---3--:R-:W-:Y:S05]  /*63c0*/  @!P1 BRA `(.L_x_2222) ;  /* 0x0000007c00a49947 */ /* 0x008fea0003800000 */
.L_x_2221:
[----:B------:R-:W-:Y:S01]  /*63d0*/  UIADD3 UR6, UR39, 0x400, URZ ;  /* 0x0000040027067890 */ /* 0x000fe2000fffe03f */
[----:B------:R-:W-:Y:S01]  /*63e0*/  WARPGROUP.ARRIVE ;  /* 0x00000000000079c5 */ /* 0x000fe20000000000 */
[----:B------:R-:W-:Y:S02]  /*63f0*/  UMOV UR11, 0x40000040 ;  /* 0x40000040000b7882 */ /* 0x000fe40000000000 */
[----:B------:R-:W-:-:S04]  /*6400*/  USHF.R.U32.HI UR6, URZ, 0x4, UR6 ;  /* 0x000000043f067899 */ /* 0x000fc80008011606 */
[----:B------:R-:W-:-:S04]  /*6410*/  ULOP3.LUT UR6, UR6, 0x3fff, URZ, 0xc0, !UPT ;  /* 0x00003fff06067892 */ /* 0x000fc8000f8ec03f */
        /* <DEDUP_REMOVED lines=37> */
.L_x_2223:
[----:B-12---:R-:W-:Y:S01]  /*6670*/  FMNMX.FTZ R0, R88, R13, !PT ;  /* 0x0000000d58007209 */ /* 0x006fe20007810000 */
[----:B------:R-:W1:Y:S01]  /*6680*/  S2UR UR6, SR_CgaCtaId ;  /* 0x00000000000679c3 */ /* 0x000e620000008800 */
[----:B0-----:R-:W-:Y:S01]  /*6690*/  FMNMX.FTZ R2, R90, R11, !PT ;  /* 0x0000000b5a027209 */ /* 0x001fe20007810000 */
[----:B------:R-:W-:Y:S01]  /*66a0*/  ULEA UR4, UR7, UR39, 0x3 ;  /* 0x0000002707047291 */ /* 0x000fe2000f8e183f */
[----:B------:R-:W-:Y:S02]  /*66b0*/  FMNMX.FTZ R3, R89, R0, !PT ;  /* 0x0000000059037209 */ /* 0x000fe40007810000 */
[----:B------:R-:W-:Y:S01]  /*66c0*/  FMNMX.FTZ R9, R91, R2, !PT ;  /* 0x000000025b097209 */ /* 0x000fe20007810000 */
[----:B------:R-:W-:Y:S01]  /*66d0*/  UIADD3 UR4, UR4, 0x2a840, URZ ;  /* 0x0002a84004047890 */ /* 0x000fe2000fffe03f */
        /* <DEDUP_REMOVED lines=8> */
[----:B------:R-:W-:Y:S01]  /*6760*/  FMNMX.FTZ R0, R100, R3, !PT ;  /* 0x0000000364007209 */ /* 0x000fe20007810000 */
[----:B-1----:R-:W-:Y:S01]  /*6770*/  UPRMT UR4, UR6, 0x654, UR4 ;  /* 0x0000065406047896 */ /* 0x002fe20008000004 */
[----:B------:R-:W-:Y:S02]  /*6780*/  FMNMX.FTZ R2, R102, R9, !PT ;  /* 0x0000000966027209 */ /* 0x000fe40007810000 */
[----:B------:R-:W-:Y:S02]  /*6790*/  FMNMX.FTZ R3, R101, R0, !PT ;  /* 0x0000000065037209 */ /* 0x000fe40007810000 */
[----:B------:R-:W-:Y:S02]  /*67a0*/  FMNMX.FTZ R9, R103, R2, !PT ;  /* 0x0000000267097209 */ /* 0x000fe40007810000 */
[----:B------:R-:W-:Y:S02]  /*67b0*/  FMNMX.FTZ R0, R104, R3, !PT ;  /* 0x0000000368007209 */ /* 0x000fe40007810000 */
[----:B------:R-:W-:Y:S01]  /*67c0*/  FMNMX.FTZ R2, R106, R9, !PT ;  /* 0x000000096a027209 */ /* 0x000fe20007810000 */
[----:B------:R-:W-:Y:S01]  /*67d0*/  SYNCS.ARRIVE.TRANS64.RED.A1T0 RZ, [UR4], RZ ;  /* 0x000000ffffff79a7 */ /* 0x000fe20008100404 */
        /* <DEDUP_REMOVED lines=33> */
[----:B-1----:R-:W-:-:S03]  /*69f0*/  FMNMX.FTZ R14, R9, R2, !PT ;  /* 0x00000002090e7209 */ /* 0x002fc60007810000 */
[----:B------:R-:W0:Y:S01]  /*6a00*/  SHFL.BFLY PT, R3, R12, 0x1, 0x1f ;  /* 0x0c201f000c037f89 */ /* 0x000e2200000e0000 */
[----:B------:R-:W1:Y:S03]  /*6a10*/  LDC R2, c[0x0][0x988] ;  /* 0x00026200ff027b82 */ /* 0x000e660000000800 */
[----:B------:R-:W2:Y:S01]  /*6a20*/  SHFL.BFLY PT, R15, R14, 0x1, 0x1f ;  /* 0x0c201f000e0f7f89 */ /* 0x000ea200000e0000 */
[----:B0-----:R-:W-:Y:S02]  /*6a30*/  FMNMX.FTZ R4, R12, R3, !PT ;  /* 0x000000030c047209 */ /* 0x001fe40007810000 */
[----:B--2---:R-:W-:-:S03]  /*6a40*/  FMNMX.FTZ R3, R14, R15, !PT ;  /* 0x0000000f0e037209 */ /* 0x004fc60007810000 */
[CC--:B-1----:R-:W-:Y:S01]  /*6a50*/  FMUL.FTZ R137, R4.reuse, R2.reuse ;  /* 0x0000000204897220 */ /* 0x0c2fe20000410000 */
[----:B------:R-:W-:Y:S01]  /*6a60*/  FADD.FTZ R13, -R4, R13 ;  /* 0x0000000d040d7221 */ /* 0x000fe20000010100 */
[----:B------:R-:W-:Y:S02]  /*6a70*/  FADD.FTZ R11, -R3, R11 ;  /* 0x0000000b030b7221 */ /* 0x000fe40000010100 */
[-CC-:B------:R-:W-:Y:S01]  /*6a80*/  FFMA.FTZ R156, R88, R2.reuse, -R137.reuse ;  /* 0x00000002589c7223 */ /* 0x180fe20000010889 */
[-C--:B------:R-:W-:Y:S01]  /*6a90*/  FMUL.FTZ R13, R13, R2.reuse ;  /* 0x000000020d0d7220 */ /* 0x080fe20000410000 */
[-CC-:B------:R-:W-:Y:S01]  /*6aa0*/  FFMA.FTZ R158, R92, R2.reuse, -R137.reuse ;  /* 0x000000025c9e7223 */ /* 0x180fe20000010889 */
[-C--:B------:R-:W-:Y:S01]  /*6ab0*/  FMUL.FTZ R0, R11, R2.reuse ;  /* 0x000000020b007220 */ /* 0x080fe20000410000 */
[-CC-:B------:R-:W-:Y:S01]  /*6ac0*/  FFMA.FTZ R11, R89, R2.reuse, -R137.reuse ;  /* 0x00000002590b7223 */ /* 0x180fe20000010889 */
[-CC-:B------:R-:W-:Y:S01]  /*6ad0*/  FFMA.FTZ R89, R105, R2.reuse, -R137.reuse ;  /* 0x0000000269597223 */ /* 0x180fe20000010889 */
[-CC-:B------:R-:W-:Y:S01]  /*6ae0*/  FFMA.FTZ R105, R121, R2.reuse, -R137.reuse ;  /* 0x0000000279697223 */ /* 0x180fe20000010889 */
[-C--:B------:R-:W-:Y:S01]  /*6af0*/  FMUL.FTZ R121, R3, R2.reuse ;  /* 0x0000000203797220 */ /* 0x080fe20000410000 */
[----:B------:R-:W-:Y:S01]  /*6b00*/  MUFU.EX2 R9, R13 ;  /* 0x0000000d00097308 */ /* 0x000fe20000000800 */
[-CC-:B------:R-:W-:Y:S01]  /*6b10*/  FFMA.FTZ R93, R93, R2.reuse, -R137.reuse ;  /* 0x000000025d5d7223 */ /* 0x180fe20000010889 */
[-C--:B------:R-:W-:Y:S01]  /*6b20*/  FFMA.FTZ R152, R96, R2.reuse, -R137 ;  /* 0x0000000260987223 */ /* 0x080fe20000010889 */
[-CC-:B------:R-:W-:Y:S01]  /*6b30*/  FFMA.FTZ R157, R90, R2.reuse, -R121.reuse ;  /* 0x000000025a9d7223 */ /* 0x180fe20000010879 */
[-CC-:B------:R-:W-:Y:S01]  /*6b40*/  FFMA.FTZ R12, R91, R2.reuse, -R121.reuse ;  /* 0x000000025b0c7223 */ /* 0x180fe20000010879 */
[-CC-:B------:R-:W-:Y:S01]  /*6b50*/  FFMA.FTZ R159, R94, R2.reuse, -R121.reuse ;  /* 0x000000025e9f7223 */ /* 0x180fe20000010879 */
        /* <DEDUP_REMOVED lines=14> */
[-CC-:B------:R-:W-:Y:S01]  /*6c40*/  FFMA.FTZ R110, R110, R2.reuse, -R121.reuse ;  /* 0x000000026e6e7223 */ /* 0x180fe20000010879 */
[-C--:B------:R-:W-:Y:S01]  /*6c50*/  FFMA.FTZ R111, R111, R2.reuse, -R121 ;  /* 0x000000026f6f7223 */ /* 0x080fe20000010879 */
        /* <DEDUP_REMOVED lines=15> */
[-CC-:B------:R-:W-:Y:S01]  /*6d50*/  FFMA.FTZ R126, R126, R2.reuse, -R121.reuse ;  /* 0x000000027e7e7223 */ /* 0x180fe20000010879 */
[-C--:B------:R-:W-:Y:S01]  /*6d60*/  FFMA.FTZ R127, R127, R2.reuse, -R121 ;  /* 0x000000027f7f7223 */ /* 0x080fe20000010879 */
[-C--:B------:R-:W-:Y:S01]  /*6d70*/  FFMA.FTZ R136, R128, R2.reuse, -R137 ;  /* 0x0000000280887223 */ /* 0x080fe20000010889 */
[----:B------:R-:W2:Y:S01]  /*6d80*/  MUFU.EX2 R12, R12 ;  /* 0x0000000c000c7308 */ /* 0x000ea20000000800 */
[----:B-1----:R-:W-:Y:S01]  /*6d90*/  FFMA.FTZ R5, R0, R5, R157 ;  /* 0x0000000500057223 */ /* 0x002fe2000001009d */
[-C--:B------:R-:W-:Y:S01]  /*6da0*/  FFMA.FTZ R130, R130, R2.reuse, -R121 ;  /* 0x0000000282827223 */ /* 0x080fe20000010879 */
[-C--:B------:R-:W-:Y:S01]  /*6db0*/  FFMA.FTZ R113, R129, R2.reuse, -R137 ;  /* 0x0000000281717223 */ /* 0x080fe20000010889 */
[-C--:B------:R-:W-:Y:S01]  /*6dc0*/  FFMA.FTZ R131, R131, R2.reuse, -R121 ;  /* 0x0000000283837223 */ /* 0x080fe20000010879 */
[-CC-:B------:R-:W-:Y:S01]  /*6dd0*/  FFMA.FTZ R138, R132, R2.reuse, -R137.reuse ;  /* 0x00000002848a7223 */ /* 0x180fe20000010889 */
[-C--:B------:R-:W-:Y:S01]  /*6de0*/  FFMA.FTZ R117, R133, R2.reuse, -R137 ;  /* 0x0000000285757223 */ /* 0x080fe20000010889 */
[-CC-:B------:R-:W-:Y:S01]  /*6df0*/  FFMA.FTZ R134, R134, R2.reuse, -R121.reuse ;  /* 0x0000000286867223 */ /* 0x180fe20000010879 */
[----:B------:R-:W1:Y:S01]  /*6e00*/  MUFU.EX2 R158, R158 ;  /* 0x0000009e009e7308 */ /* 0x000e620000000800 */
[----:B0-----:R-:W-:Y:S01]  /*6e10*/  FADD.FTZ R91, R11, R8 ;  /* 0x000000080b5b7221 */ /* 0x001fe20000010000 */
[----:B------:R-:W-:-:S06]  /*6e20*/  FFMA.FTZ R121, R135, R2, -R121 ;  /* 0x0000000287797223 */ /* 0x000fcc0000010879 */
[----:B------:R-:W0:Y:S01]  /*6e30*/  MUFU.EX2 R159, R159 ;  /* 0x0000009f009f7308 */ /* 0x000e220000000800 */
[----:B--2---:R-:W-:-:S07]  /*6e40*/  FADD.FTZ R8, R12, R5 ;  /* 0x000000050c087221 */ /* 0x004fce0000010000 */
[----:B------:R2:W3:Y:S01]  /*6e50*/  MUFU.EX2 R13, R93 ;  /* 0x0000005d000d7308 */ /* 0x0004e20000000800 */
[----:B-1----:R-:W-:-:S07]  /*6e60*/  FADD.FTZ R88, R158, R91 ;  /* 0x0000005b9e587221 */ /* 0x002fce0000010000 */
[----:B------:R-:W1:Y:S01]  /*6e70*/  MUFU.EX2 R14, R14 ;  /* 0x0000000e000e7308 */ /* 0x000e620000000800 */
[----:B0-----:R-:W-:Y:S01]  /*6e80*/  FADD.FTZ R5, R159, R8 ;  /* 0x000000089f057221 */ /* 0x001fe20000010000 */
[-CC-:B--2---:R-:W-:Y:S01]  /*6e90*/  FFMA.FTZ R93, R109, R2.reuse, -R137.reuse ;  /* 0x000000026d5d7223 */ /* 0x184fe20000010889 */
[----:B------:R-:W-:-:S05]  /*6ea0*/  FFMA.FTZ R109, R125, R2, -R137 ;  /* 0x000000027d6d7223 */ /* 0x000fca0000010889 */
        /* <DEDUP_REMOVED lines=84> */
.L_x_2224:
[----:B------:R-:W0:Y:S01]  /*73f0*/  S2UR UR4, SR_CgaCtaId ;  /* 0x00000000000479c3 */ /* 0x000e220000008800 */
[----:B------:R-:W-:Y:S01]  /*7400*/  UIADD3 UR5, UR5, 0x2a860, URZ ;  /* 0x0002a86005057890 */ /* 0x000fe2000fffe03f */
[C---:B------:R-:W-:Y:S01]  /*7410*/  ISETP.GT.AND P1, PT, R10.reuse, RZ, PT ;  /* 0x000000ff0a00720c */ /* 0x040fe20003f24270 */
        /* <DEDUP_REMOVED lines=32> */
.L_x_2214:
        /* <DEDUP_REMOVED lines=67> */
.L_x_2226:
[----:B------:R-:W-:Y:S01]  /*7a50*/  ULEA UR5, UR38, UR39, 0x3 ;  /* 0x0000002726057291 */ /* 0x000fe2000f8e183f */
[----:B------:R-:W-:-:S05]  /*7a60*/  IMAD.U32 R0, RZ, RZ, UR60 ;  /* 0x0000003cff007e24 */ /* 0x000fca000f8e00ff */
[----:B------:R-:W-:-:S04]  /*7a70*/  SHF.L.U32 R0, R0, 0x1f, RZ ;  /* 0x0000001f00007819 */ /* 0x000fc800000006ff */
[----:B------:R0:W1:Y:S01]  /*7a80*/  SYNCS.PHASECHK.TRANS64.TRYWAIT P1, [UR5+0x2a850], R0 ;  /* 0x02a85000ff0075a7 */ /* 0x0000620008020145 */
[----:B------:R-:W-:Y:S05]  /*7a90*/  @!P0 BRA `(.L_x_2227) ;  /* 0x0000000000048947 */ /* 0x000fea0003800000 */
[----:B------:R-:W-:Y:S01]  /*7aa0*/  BPT.TRAP 0x1 ;  /* 0x000000040000795c */ /* 0x000fe20000300000 */
.L_x_2227:
[----:B-1----:R-:W-:Y:S05]  /*7ab0*/  @P1 BRA `(.L_x_2228) ;  /* 0x0000000000081947 */ /* 0x002fea0003800000 */
[----:B------:R-:W1:Y:S02]  /*7ac0*/  SYNCS.PHASECHK.TRANS64.TRYWAIT P1, [UR5+0x2a850], R0 ;  /* 0x02a85000ff0075a7 */ /* 0x000e640008020145 */
[----:B-1----:R-:W-:Y:S05]  /*7ad0*/  @!P1 BRA `(.L_x_2229) ;  /* 0x0000006400f89947 */ /* 0x002fea0003800000 */
.L_x_2228:
[----:B------:R-:W-:Y:S01]  /*7ae0*/  UIADD3 UR39, UR39, 0x400, URZ ;  /* 0x0000040027277890 */ /* 0x000fe2000fffe03f */
[----:B------:R-:W-:Y:S01]  /*7af0*/  WARPGROUP.ARRIVE ;  /* 0x00000000000079c5 */ /* 0x000fe20000000000 */
[----:B------:R-:W-:Y:S01]  /*7b00*/  UMOV UR7, 0x40000040 ;  /* 0x4000004000077882 */ /* 0x000fe20000000000 */
[----:B-1----:R-:W1:Y:S01]  /*7b10*/  SHFL.BFLY PT, R7, R8, 0x2, 0x1f ;  /* 0x0c401f0008077f89 */ /* 0x002e6200000e0000 */
[----:B------:R-:W-:Y:S01]  /*7b20*/  USHF.R.U32.HI UR39, URZ, 0x4, UR39 ;  /* 0x000000043f277899 */ /* 0x000fe20008011627 */
[----:B------:R-:W-:Y:S02]  /*7b30*/  IMAD.MOV.U32 R88, RZ, RZ, -0x800000 ;  /* 0xff800000ff587424 */ /* 0x000fe400078e00ff */
        /* <DEDUP_REMOVED lines=56> */
.L_x_2230:
[----:B------:R-:W0:Y:S01]  /*7ec0*/  S2UR UR6, SR_CgaCtaId ;  /* 0x00000000000679c3 */ /* 0x000e220000008800 */
[----:B------:R-:W-:Y:S01]  /*7ed0*/  UIADD3 UR4, UR5, 0x2a860, URZ ;  /* 0x0002a86005047890 */ /* 0x000fe2000fffe03f */
[----:B------:R-:W-:Y:S01]  /*7ee0*/  FMUL.FTZ R100, R51, R9 ;  /* 0x0000000933647220 */ /* 0x000fe20000410000 */
[----:B------:R-:W-:Y:S01]  /*7ef0*/  UIADD3 UR38, UR38, 0x1, URZ ;  /* 0x0000000126267890 */ /* 0x000fe2000fffe03f */
[----:B------:R-:W-:Y:S01]  /*7f00*/  FMUL.FTZ R89, R44, R5 ;  /* 0x000000052c597220 */ /* 0x000fe20000410000 */
[----:B------:R-:W-:Y:S01]  /*7f10*/  FMUL.FTZ R51, R55, R9 ;  /* 0x0000000937337220 */ /* 0x000fe20000410000 */
[-C--:B------:R-:W-:Y:S01]  /*7f20*/  FMUL.FTZ R92, R45, R5.reuse ;  /* 0x000000052d5c7220 */ /* 0x080fe20000410000 */
[----:B------:R-:W-:Y:S01]  /*7f30*/  UISETP.NE.AND UP0, UPT, UR38, 0x2, UPT ;  /* 0x000000022600788c */ /* 0x000fe2000bf05270 */
[----:B------:R-:W-:Y:S01]  /*7f40*/  FMUL.FTZ R44, R52, R5 ;  /* 0x00000005342c7220 */ /* 0x000fe20000410000 */
        /* <DEDUP_REMOVED lines=15> */
[----:B0-----:R-:W-:Y:S01]  /*8040*/  UPRMT UR4, UR6, 0x654, UR4 ;  /* 0x0000065406047896 */ /* 0x001fe20008000004 */
        /* <DEDUP_REMOVED lines=50> */
.L_x_2194:
        /* <DEDUP_REMOVED lines=10> */
[----:B------:R-:W-:Y:S01]  /*8410*/  IMAD R9, R162, 0x40, R17 ;  /* 0x00000040a2097824 */ /* 0x000fe200078e0211 */
[----:B------:R-:W-:Y:S01]  /*8420*/  SHF.R.S32.HI R62, RZ, 0x1f, R161 ;  /* 0x0000001fff3e7819 */ /* 0x000fe200000114a1 */
[----:B------:R-:W-:Y:S01]  /*8430*/  ULDC.64 UR4, c[0x0][0xb90] ;  /* 0x0002e40000047ab9 */ /* 0x000fe20000000a00 */
[----:B------:R-:W-:Y:S01]  /*8440*/  F2FP.BF16.F32.PACK_AB R7, R7, R26 ;  /* 0x0000001a0707723e */ /* 0x000fe200000010ff */
[----:B------:R-:W-:Y:S01]  /*8450*/  IMAD.WIDE.U32 R12, R161, UR4, RZ ;  /* 0x00000004a10c7c25 */ /* 0x000fe2000f8e00ff */
[----:B------:R-:W-:Y:S01]  /*8460*/  F2FP.BF16.F32.PACK_AB R6, R29, R6 ;  /* 0x000000061d06723e */ /* 0x000fe200000010ff */
[----:B------:R-:W-:Y:S01]  /*8470*/  ULDC UR6, c[0x0][0xa88] ;  /* 0x0002a20000067ab9 */ /* 0x000fe20000000800 */
[----:B------:R-:W-:Y:S02]  /*8480*/  SHF.R.S32.HI R112, RZ, 0x1f, R23 ;  /* 0x0000001fff707819 */ /* 0x000fe40000011417 */
[----:B------:R-:W-:-:S02]  /*8490*/  F2FP.BF16.F32.PACK_AB R80, R81, R80 ;  /* 0x000000505150723e */ /* 0x000fc400000010ff */
[----:B------:R-:W-:Y:S02]  /*84a0*/  F2FP.BF16.F32.PACK_AB R52, R73, R52 ;  /* 0x000000344934723e */ /* 0x000fe400000010ff */
[----:B------:R-:W-:Y:S02]  /*84b0*/  F2FP.BF16.F32.PACK_AB R55, R78, R55 ;  /* 0x000000374e37723e */ /* 0x000fe400000010ff */
[----:B------:R-:W-:Y:S02]  /*84c0*/  F2FP.BF16.F32.PACK_AB R81, R83, R82 ;  /* 0x000000525351723e */ /* 0x000fe400000010ff */
[----:B------:R-:W-:Y:S02]  /*84d0*/  F2FP.BF16.F32.PACK_AB R82, R85, R84 ;  /* 0x000000545552723e */ /* 0x000fe400000010ff */
[----:B------:R-:W-:Y:S02]  /*84e0*/  F2FP.BF16.F32.PACK_AB R83, R87, R86 ;  /* 0x000000565753723e */ /* 0x000fe400000010ff */
[----:B------:R-:W-:-:S02]  /*84f0*/  MOV R34, R37 ;  /* 0x0000002500227202 */ /* 0x000fc40000000f00 */
[----:B--2---:R-:W-:Y:S01]  /*8500*/  MOV R35, R2 ;  /* 0x0000000200237202 */ /* 0x004fe20000000f00 */
[----:B------:R-:W-:Y:S02]  /*8510*/  IMAD R2, R62, UR4, RZ ;  /* 0x000000043e027c24 */ /* 0x000fe4000f8e02ff */
[----:B------:R-:W-:-:S04]  /*8520*/  IMAD.WIDE R4, R167, 0x2, R34 ;  /* 0x00000002a7047825 */ /* 0x000fc800078e0222 */
[----:B------:R-:W-:Y:S01]  /*8530*/  IMAD.WIDE R34, R9, 0x2, R34 ;  /* 0x0000000209227825 */ /* 0x000fe200078e0222 */
[C---:B------:R-:W-:Y:S02]  /*8540*/  IADD3 R33, P2, R4.reuse, 0x4020, RZ ;  /* 0x0000402004217810 */ /* 0x040fe40007f5e0ff */
[C---:B------:R-:W-:Y:S01]  /*8550*/  IADD3 R21, P6, R4.reuse, 0x20, RZ ;  /* 0x0000002004157810 */ /* 0x040fe20007fde0ff */
[----:B------:R-:W-:Y:S01]  /*8560*/  IMAD R11, R161, UR5, R2 ;  /* 0x00000005a10b7c24 */ /* 0x000fe2000f8e0202 */
[----:B------:R-:W-:Y:S01]  /*8570*/  LOP3.LUT R10, R33, 0x380, RZ, 0xc0, !PT ;  /* 0x00000380210a7812 */ /* 0x000fe200078ec0ff */
[--C-:B------:R-:W-:Y:S01]  /*8580*/  IMAD.X R41, RZ, RZ, R5.reuse, P2 ;  /* 0x000000ffff297224 */ /* 0x100fe200010e0605 */
[----:B------:R-:W-:Y:S01]  /*8590*/  IADD3 R107, P1, R4, 0x4040, RZ ;  /* 0x00004040046b7810 */ /* 0x000fe20007f3e0ff */
[----:B------:R-:W-:Y:S01]  /*85a0*/  IMAD.X R15, RZ, RZ, R5, P6 ;  /* 0x000000ffff0f7224 */ /* 0x000fe200030e0605 */
[----:B------:R-:W-:Y:S01]  /*85b0*/  SHF.R.U64 R10, R10, 0x3, RZ ;  /* 0x000000030a0a7819 */ /* 0x000fe200000012ff */
[----:B------:R-:W-:Y:S01]  /*85c0*/  IMAD.IADD R13, R13, 0x1, R11 ;  /* 0x000000010d0d7824 */ /* 0x000fe200078e020b */
[----:B------:R-:W-:Y:S01]  /*85d0*/  IADD3 R31, P3, R4, 0x4000, RZ ;  /* 0x00004000041f7810 */ /* 0x000fe20007f7e0ff */
[----:B------:R-:W-:Y:S01]  /*85e0*/  ULDC.64 UR4, c[0x0][0xb98] ;  /* 0x0002e60000047ab9 */ /* 0x000fe20000000a00 */
[----:B------:R-:W-:Y:S01]  /*85f0*/  LOP3.LUT R40, R10, R33, RZ, 0x3c, !PT ;  /* 0x000000210a287212 */ /* 0x000fe200078e3cff */
[----:B------:R-:W-:Y:S01]  /*8600*/  IMAD.WIDE.U32 R12, R23, UR4, R12 ;  /* 0x00000004170c7c25 */ /* 0x000fe2000f8e000c */
[----:B------:R-:W-:-:S02]  /*8610*/  IADD3 R33, P6, R34, 0x1000, RZ ;  /* 0x0000100022217810 */ /* 0x000fc40007fde0ff */
[----:B------:R-:W-:Y:S01]  /*8620*/  IADD3 R79, P4, R4, 0x60, RZ ;  /* 0x00000060044f7810 */ /* 0x000fe20007f9e0ff */
[--C-:B------:R-:W-:Y:S01]  /*8630*/  IMAD.X R39, RZ, RZ, R5.reuse, P3 ;  /* 0x000000ffff277224 */ /* 0x100fe200018e0605 */
[----:B------:R-:W-:Y:S02]  /*8640*/  LOP3.LUT R32, R33, 0x380, RZ, 0xc0, !PT ;  /* 0x0000038021207812 */ /* 0x000fe400078ec0ff */
[----:B------:R-:W-:Y:S01]  /*8650*/  IADD3.X R43, RZ, R5, RZ, P1, !PT ;  /* 0x00000005ff2b7210 */ /* 0x000fe20000ffe4ff */
[----:B------:R-:W-:Y:S01]  /*8660*/  IMAD.X R11, RZ, RZ, R5, P4 ;  /* 0x000000ffff0b7224 */ /* 0x000fe200020e0605 */
[----:B------:R-:W-:Y:S02]  /*8670*/  SHF.R.U64 R32, R32, 0x3, RZ ;  /* 0x0000000320207819 */ /* 0x000fe400000012ff */
[----:B---3--:R-:W-:Y:S02]  /*8680*/  ISETP.NE.AND P1, PT, R61, 0x1, PT ;  /* 0x000000013d00780c */ /* 0x008fe40003f25270 */
[----:B------:R-:W-:-:S02]  /*8690*/  LOP3.LUT R8, R31, 0x380, RZ, 0xc0, !PT ;  /* 0x000003801f087812 */ /* 0x000fc400078ec0ff */
[----:B------:R-:W-:Y:S02]  /*86a0*/  LOP3.LUT R32, R32, R33, RZ, 0x3c, !PT ;  /* 0x0000002120207212 */ /* 0x000fe400078e3cff */
[----:B------:R-:W-:Y:S02]  /*86b0*/  SHF.R.U64 R8, R8, 0x3, RZ ;  /* 0x0000000308087819 */ /* 0x000fe400000012ff */
[----:B------:R-:W-:Y:S02]  /*86c0*/  IADD3 R33, P4, R34, 0x3000, RZ ;  /* 0x0000300022217810 */ /* 0x000fe40007f9e0ff */
[----:B------:R-:W-:Y:S02]  /*86d0*/  LOP3.LUT R38, R8, R31, RZ, 0x3c, !PT ;  /* 0x0000001f08267212 */ /* 0x000fe400078e3cff */
[----:B------:R-:W-:Y:S01]  /*86e0*/  LOP3.LUT R28, R33, 0x380, RZ, 0xc0, !PT ;  /* 0x00000380211c7812 */ /* 0x000fe200078ec0ff */
[----:B------:R-:W2:Y:S01]  /*86f0*/  @P1 LDC R109, c[0x0][0xbec] ;  /* 0x0002fb00ff6d1b82 */ /* 0x000ea20000000800 */
[----:B------:R-:W-:Y:S01]  /*8700*/  LOP3.LUT R8, R79, 0x380, RZ, 0xc0, !PT ;  /* 0x000003804f087812 */ /* 0x000fe200078ec0ff */
[----:B------:R-:W-:Y:S01]  /*8710*/  IMAD.X R29, RZ, RZ, R35, P4 ;  /* 0x000000ffff1d7224 */ /* 0x000fe200020e0623 */
[----:B------:R-:W-:-:S02]  /*8720*/  SHF.R.U64 R28, R28, 0x3, RZ ;  /* 0x000000031c1c7819 */ /* 0x000fc400000012ff */
[----:B------:R-:W-:Y:S02]  /*8730*/  IADD3 R47, P0, R4, 0x4060, RZ ;  /* 0x00004060042f7810 */ /* 0x000fe40007f1e0ff */
[----:B------:R-:W-:Y:S01]  /*8740*/  SHF.R.U64 R8, R8, 0x3, RZ ;  /* 0x0000000308087819 */ /* 0x000fe200000012ff */
[----:B------:R-:W3:Y:S01]  /*8750*/  @P1 LDC R111, c[0x0][0xbf0] ;  /* 0x0002fc00ff6f1b82 */ /* 0x000ee20000000800 */
[----:B------:R-:W-:Y:S01]  /*8760*/  LOP3.LUT R28, R28, R33, RZ, 0x3c, !PT ;  /* 0x000000211c1c7212 */ /* 0x000fe200078e3cff */
[----:B------:R-:W-:Y:S01]  /*8770*/  IMAD.X R33, RZ, RZ, R35, P6 ;  /* 0x000000ffff217224 */ /* 0x000fe200030e0623 */
[----:B------:R-:W-:Y:S02]  /*8780*/  LOP3.LUT R46, R47, 0x380, RZ, 0xc0, !PT ;  /* 0x000003802f2e7812 */ /* 0x000fe400078ec0ff */
[----:B------:R-:W-:Y:S02]  /*8790*/  LOP3.LUT R10, R8, R79, RZ, 0x3c, !PT ;  /* 0x0000004f080a7212 */ /* 0x000fe400078e3cff */
[----:B------:R-:W-:-:S02]  /*87a0*/  IADD3 R79, P6, R34, 0x7000, RZ ;  /* 0x00007000224f7810 */ /* 0x000fc40007fde0ff */
[----:B------:R-:W-:Y:S02]  /*87b0*/  SHF.R.U64 R46, R46, 0x3, RZ ;  /* 0x000000032e2e7819 */ /* 0x000fe400000012ff */
[----:B------:R-:W-:Y:S02]  /*87c0*/  LOP3.LUT R26, R79, 0x380, RZ, 0xc0, !PT ;  /* 0x000003804f1a7812 */ /* 0x000fe400078ec0ff */
[----:B------:R-:W-:Y:S01]  /*87d0*/  LOP3.LUT R46, R46, R47, RZ, 0x3c, !PT ;  /* 0x0000002f2e2e7212 */ /* 0x000fe200078e3cff */
[----:B------:R-:W-:Y:S01]  /*87e0*/  IMAD.X R47, RZ, RZ, R5, P0 ;  /* 0x000000ffff2f7224 */ /* 0x000fe200000e0605 */
[----:B------:R-:W-:Y:S02]  /*87f0*/  LOP3.LUT R14, R107, 0x380, RZ, 0xc0, !PT ;  /* 0x000003806b0e7812 */ /* 0x000fe400078ec0ff */
[----:B------:R-:W-:Y:S02]  /*8800*/  SHF.R.U64 R26, R26, 0x3, RZ ;  /* 0x000000031a1a7819 */ /* 0x000fe400000012ff */
[----:B------:R-:W-:-:S02]  /*8810*/  LOP3.LUT R9, R4, 0x380, RZ, 0xc0, !PT ;  /* 0x0000038004097812 */ /* 0x000fc400078ec0ff */
[----:B------:R-:W-:Y:S02]  /*8820*/  SHF.R.U64 R14, R14, 0x3, RZ ;  /* 0x000000030e0e7819 */ /* 0x000fe400000012ff */
[----:B------:R-:W-:Y:S02]  /*8830*/  LOP3.LUT R26, R26, R79, RZ, 0x3c, !PT ;  /* 0x0000004f1a1a7212 */ /* 0x000fe400078e3cff */
[----:B------:R-:W-:Y:S02]  /*8840*/  SHF.R.U64 R9, R9, 0x3, RZ ;  /* 0x0000000309097819 */ /* 0x000fe400000012ff */
[----:B------:R-:W-:Y:S01]  /*8850*/  MOV R79, R46 ;  /* 0x0000002e004f7202 */ /* 0x000fe20000000f00 */
[----:B------:R-:W-:Y:S01]  /*8860*/  IMAD.IADD R46, R19, 0x1, R16 ;  /* 0x00000001132e7824 */ /* 0x000fe200078e0210 */
[----:B------:R-:W-:Y:S01]  /*8870*/  BAR.SYNC.DEFER_BLOCKING 0x1, 0x100 ;  /* 0x0044000000007b1d */ /* 0x000fe20000010000 */
[----:B------:R-:W-:Y:S02]  /*8880*/  IADD3 R25, P5, R4, 0x40, RZ ;  /* 0x0000004004197810 */ /* 0x000fe40007fbe0ff */
[----:B------:R-:W-:-:S02]  /*8890*/  LOP3.LUT R2, R21, 0x380, RZ, 0xc0, !PT ;  /* 0x0000038015027812 */ /* 0x000fc400078ec0ff */
[----:B------:R-:W-:Y:S02]  /*88a0*/  LOP3.LUT R42, R14, R107, RZ, 0x3c, !PT ;  /* 0x0000006b0e2a7212 */ /* 0x000fe400078e3cff */
[----:B------:R-:W-:Y:S01]  /*88b0*/  LOP3.LUT R4, R9, R4, RZ, 0x3c, !PT ;  /* 0x0000000409047212 */ /* 0x000fe200078e3cff */
[----:B------:R-:W-:Y:S01]  /*88c0*/  IMAD.X R9, RZ, RZ, R5, P5 ;  /* 0x000000ffff097224 */ /* 0x000fe200028e0605 */
[----:B------:R-:W-:Y:S01]  /*88d0*/  MOV R107, R40 ;  /* 0x00000028006b7202 */ /* 0x000fe20000000f00 */
[----:B--2---:R-:W-:Y:S01]  /*88e0*/  @P1 IMAD.HI.U32 R40, R46, R109, RZ ;  /* 0x0000006d2e281227 */ /* 0x004fe200078e00ff */
[----:B------:R-:W-:Y:S02]  /*88f0*/  SHF.R.U64 R2, R2, 0x3, RZ ;  /* 0x0000000302027819 */ /* 0x000fe400000012ff */
[----:B------:R-:W-:Y:S02]  /*8900*/  IADD3 R31, P5, R34, 0x2000, RZ ;  /* 0x00002000221f7810 */ /* 0x000fe40007fbe0ff */
[----:B------:R-:W-:-:S02]  /*8910*/  MOV R72, R4 ;  /* 0x0000000400487202 */ /* 0x000fc40000000f00 */
[----:B------:R-:W-:Y:S02]  /*8920*/  F2FP.BF16.F32.PACK_AB R4, R98, R3 ;  /* 0x000000036204723e */ /* 0x000fe400000010ff */
[----:B------:R-:W-:Y:S01]  /*8930*/  F2FP.BF16.F32.PACK_AB R5, R27, R110 ;  /* 0x0000006e1b05723e */ /* 0x000fe200000010ff */
[----:B------:R-:W-:Y:S01]  /*8940*/  IMAD.X R27, RZ, RZ, R35, P6 ;  /* 0x000000ffff1b7224 */ /* 0x000fe200030e0623 */
[----:B------:R-:W-:Y:S02]  /*8950*/  MOV R41, R46 ;  /* 0x0000002e00297202 */ /* 0x000fe40000000f00 */
[----:B---3--:R-:W-:Y:S01]  /*8960*/  @P1 SHF.R.U32.HI R41, RZ, R111, R40 ;  /* 0x0000006fff291219 */ /* 0x008fe20000011628 */
[----:B------:R2:W-:Y:S01]  /*8970*/  STSM.16.M88.4 [R72], R4 ;  /* 0x0000000448007844 */ /* 0x0005e20000000200 */
[----:B------:R-:W-:Y:S02]  /*8980*/  LOP3.LUT R14, R2, R21, RZ, 0x3c, !PT ;  /* 0x00000015020e7212 */ /* 0x000fe400078e3cff */
[----:B------:R-:W-:-:S02]  /*8990*/  LOP3.LUT R2, R25, 0x380, RZ, 0xc0, !PT ;  /* 0x0000038019027812 */ /* 0x000fc400078ec0ff */
[----:B------:R-:W-:Y:S02]  /*89a0*/  LOP3.LUT R30, R31, 0x380, RZ, 0xc0, !PT ;  /* 0x000003801f1e7812 */ /* 0x000fe400078ec0ff */
[----:B------:R-:W-:Y:S02]  /*89b0*/  LOP3.LUT R3, R34, 0x380, RZ, 0xc0, !PT ;  /* 0x0000038022037812 */ /* 0x000fe400078ec0ff */
[----:B------:R-:W-:Y:S02]  /*89c0*/  SHF.R.U64 R2, R2, 0x3, RZ ;  /* 0x0000000302027819 */ /* 0x000fe400000012ff */
[----:B------:R-:W-:Y:S02]  /*89d0*/  SHF.R.U64 R30, R30, 0x3, RZ ;  /* 0x000000031e1e7819 */ /* 0x000fe400000012ff */
[----:B------:R-:W-:Y:S02]  /*89e0*/  IADD3 R21, P0, R34, 0x6000, RZ ;  /* 0x0000600022157810 */ /* 0x000fe40007f1e0ff */
[----:B------:R-:W-:Y:S01]  /*89f0*/  SHF.R.U64 R3, R3, 0x3, RZ ;  /* 0x0000000303037819 */ /* 0x000fe200000012ff */
[----:B--2---:R-:W-:Y:S01]  /*8a00*/  IMAD.MOV R6, RZ, RZ, -R41 ;  /* 0x000000ffff067224 */ /* 0x004fe200078e0a29 */
[----:B------:R-:W-:Y:S01]  /*8a10*/  MOV R110, R10 ;  /* 0x0000000a006e7202 */ /* 0x000fe20000000f00 */
[----:B------:R-:W-:Y:S01]  /*8a20*/  IMAD R4, R112, UR4, RZ ;  /* 0x0000000470047c24 */ /* 0x000fe2000f8e02ff */
[----:B------:R-:W-:Y:S01]  /*8a30*/  LOP3.LUT R8, R2, R25, RZ, 0x3c, !PT ;  /* 0x0000001902087212 */ /* 0x000fe200078e3cff */
[----:B------:R-:W-:Y:S01]  /*8a40*/  IMAD R11, R61, R6, R46 ;  /* 0x000000063d0b7224 */ /* 0x000fe200078e022e */
[----:B------:R-:W-:Y:S01]  /*8a50*/  LOP3.LUT R30, R30, R31, RZ, 0x3c, !PT ;  /* 0x0000001f1e1e7212 */ /* 0x000fe200078e3cff */
[----:B------:R-:W-:Y:S01]  /*8a60*/  IMAD R4, R23, UR5, R4 ;  /* 0x0000000517047c24 */ /* 0x000fe2000f8e0204 */
[C---:B------:R-:W-:Y:S01]  /*8a70*/  IADD3 R31, P3, R34.reuse, 0x4000, RZ ;  /* 0x00004000221f7810 */ /* 0x040fe20007f7e0ff */
[----:B------:R-:W-:Y:S01]  /*8a80*/  ULDC.64 UR4, c[0x0][0xb88] ;  /* 0x0002e20000047ab9 */ /* 0x000fe20000000a00 */
[----:B------:R-:W-:Y:S01]  /*8a90*/  IADD3 R25, P2, R34, 0x5000, RZ ;  /* 0x0000500022197810 */ /* 0x000fe20007f5e0ff */
[----:B------:R-:W-:Y:S01]  /*8aa0*/  IMAD R72, R61, UR6, RZ ;  /* 0x000000063d487c24 */ /* 0x000fe2000f8e02ff */
[----:B------:R-:W-:Y:S01]  /*8ab0*/  LOP3.LUT R34, R3, R34, RZ, 0x3c, !PT ;  /* 0x0000002203227212 */ /* 0x000fe200078e3cff */
[----:B------:R-:W-:Y:S01]  /*8ac0*/  IMAD.X R3, RZ, RZ, R35, P0 ;  /* 0x000000ffff037224 */ /* 0x000fe200000e0623 */
[----:B------:R-:W-:-:S02]  /*8ad0*/  SHF.R.S32.HI R5, RZ, 0x1f, R41 ;  /* 0x0000001fff057819 */ /* 0x000fc40000011429 */
[----:B------:R-:W-:Y:S01]  /*8ae0*/  IADD3 R12, P0, R41, R12, RZ ;  /* 0x0000000c290c7210 */ /* 0x000fe20007f1e0ff */
[----:B------:R-:W-:Y:S01]  /*8af0*/  IMAD.IADD R41, R166, 0x1, R16 ;  /* 0x00000001a6297824 */ /* 0x000fe200078e0210 */
[----:B------:R-:W-:Y:S02]  /*8b00*/  SHF.R.S32.HI R10, RZ, 0x1f, R11 ;  /* 0x0000001fff0a7819 */ /* 0x000fe4000001140b */
[----:B------:R-:W-:Y:S02]  /*8b10*/  LOP3.LUT R2, R21, 0x380, RZ, 0xc0, !PT ;  /* 0x0000038015027812 */ /* 0x000fe400078ec0ff */
[----:B------:R-:W-:Y:S01]  /*8b20*/  IADD3.X R13, R5, R13, R4, P0, !PT ;  /* 0x0000000d050d7210 */ /* 0x000fe200007fe404 */
[----:B------:R-:W-:Y:S01]  /*8b30*/  IMAD R10, R10, UR4, RZ ;  /* 0x000000040a0a7c24 */ /* 0x000fe2000f8e02ff */
[----:B------:R-:W-:Y:S02]  /*8b40*/  LOP3.LUT R24, R25, 0x380, RZ, 0xc0, !PT ;  /* 0x0000038019187812 */ /* 0x000fe400078ec0ff */
[----:B------:R-:W-:Y:S01]  /*8b50*/  MOV R15, R14 ;  /* 0x0000000e000f7202 */ /* 0x000fe20000000f00 */
[----:B------:R-:W-:Y:S01]  /*8b60*/  IMAD.WIDE.U32 R12, R11, UR4, R12 ;  /* 0x000000040b0c7c25 */ /* 0x000fe2000f8e000c */
[----:B------:R-:W-:-:S02]  /*8b70*/  F2FP.BF16.F32.PACK_AB R4, R94, R95 ;  /* 0x0000005f5e04723e */ /* 0x000fc400000010ff */
[----:B------:R-:W-:Y:S02]  /*8b80*/  F2FP.BF16.F32.PACK_AB R5, R108, R105 ;  /* 0x000000696c05723e */ /* 0x000fe400000010ff */
[----:B------:R-:W-:Y:S02]  /*8b90*/  F2FP.BF16.F32.PACK_AB R6, R96, R93 ;  /* 0x0000005d6006723e */ /* 0x000fe400000010ff */
[----:B------:R-:W-:Y:S02]  /*8ba0*/  F2FP.BF16.F32.PACK_AB R7, R106, R103 ;  /* 0x000000676a07723e */ /* 0x000fe400000010ff */
[----:B------:R-:W-:Y:S02]  /*8bb0*/  SHF.R.U64 R2, R2, 0x3, RZ ;  /* 0x0000000302027819 */ /* 0x000fe400000012ff */
[----:B------:R-:W-:Y:S01]  /*8bc0*/  MOV R109, R38 ;  /* 0x00000026006d7202 */ /* 0x000fe20000000f00 */
[----:B------:R-:W-:Y:S01]  /*8bd0*/  IMAD R39, R11, UR5, R10 ;  /* 0x000000050b277c24 */ /* 0x000fe2000f8e020a */
[----:B------:R-:W-:Y:S01]  /*8be0*/  SHF.R.U64 R24, R24, 0x3, RZ ;  /* 0x0000000318187819 */ /* 0x000fe200000012ff */
[----:B------:R2:W-:Y:S01]  /*8bf0*/  STSM.16.M88.4 [R15], R4 ;  /* 0x000000040f007844 */ /* 0x0005e20000000200 */
[----:B------:R-:W-:Y:S01]  /*8c00*/  LOP3.LUT R2, R2, R21, RZ, 0x3c, !PT ;  /* 0x0000001502027212 */ /* 0x000fe200078e3cff */
[----:B------:R-:W-:Y:S01]  /*8c10*/  ULDC.64 UR4, c[0x0][0xb50] ;  /* 0x0002d40000047ab9 */ /* 0x000fe20000000a00 */
[----:B------:R-:W-:Y:S01]  /*8c20*/  IMAD.X R21, RZ, RZ, R35, P3 ;  /* 0x000000ffff157224 */ /* 0x000fe200018e0623 */
[----:B------:R-:W-:-:S02]  /*8c30*/  MOV R14, R8 ;  /* 0x00000008000e7202 */ /* 0x000fc40000000f00 */
[----:B------:R-:W-:Y:S02]  /*8c40*/  LOP3.LUT P0, RZ, R164, 0x3, RZ, 0xc0, !PT ;  /* 0x00000003a4ff7812 */ /* 0x000fe4000780c0ff */
[----:B------:R-:W-:Y:S02]  /*8c50*/  F2FP.BF16.F32.PACK_AB R8, R91, R90 ;  /* 0x0000005a5b08723e */ /* 0x000fe400000010ff */
[----:B------:R-:W-:Y:S02]  /*8c60*/  F2FP.BF16.F32.PACK_AB R9, R104, R101 ;  /* 0x000000656809723e */ /* 0x000fe400000010ff */
[----:B------:R-:W-:Y:S02]  /*8c70*/  F2FP.BF16.F32.PACK_AB R10, R92, R89 ;  /* 0x000000595c0a723e */ /* 0x000fe400000010ff */
[----:B------:R-:W-:Y:S01]  /*8c80*/  F2FP.BF16.F32.PACK_AB R11, R102, R99 ;  /* 0x00000063660b723e */ /* 0x000fe200000010ff */
[----:B--2---:R-:W-:Y:S01]  /*8c90*/  VIADD R5, R41, 0x8 ;  /* 0x0000000829057836 */ /* 0x004fe20000000000 */
[----:B------:R-:W-:Y:S01]  /*8ca0*/  LEA R40, P3, R12, UR4, 0x2 ;  /* 0x000000040c287c11 */ /* 0x000fe2000f8610ff */
[----:B------:R-:W-:Y:S01]  /*8cb0*/  IMAD.IADD R7, R13, 0x1, R39 ;  /* 0x000000010d077824 */ /* 0x000fe200078e0227 */
[----:B------:R-:W-:Y:S01]  /*8cc0*/  LOP3.LUT R24, R24, R25, RZ, 0x3c, !PT ;  /* 0x0000001918187212 */ /* 0x000fe200078e3cff */
[----:B------:R-:W-:Y:S01]  /*8cd0*/  IMAD.X R25, RZ, RZ, R35, P2 ;  /* 0x000000ffff197224 */ /* 0x000fe200010e0623 */
[-C--:B------:R-:W-:Y:S01]  /*8ce0*/  ISETP.GE.OR P2, PT, R41, R72.reuse, P0 ;  /* 0x000000482900720c */ /* 0x080fe20000746670 */
[----:B------:R2:W-:Y:S01]  /*8cf0*/  STSM.16.M88.4 [R14], R8 ;  /* 0x000000080e007844 */ /* 0x0005e20000000200 */
[----:B------:R-:W-:-:S02]  /*8d00*/  ISETP.GE.OR P0, PT, R5, R72, P0 ;  /* 0x000000480500720c */ /* 0x000fc40000706670 */
[----:B------:R-:W-:Y:S01]  /*8d10*/  LEA.HI.X R41, R12, UR5, R7, 0x2, P3 ;  /* 0x000000050c297c11 */ /* 0x000fe200098f1407 */
[----:B------:R-:W-:Y:S01]  /*8d20*/  SHFL.IDX PT, R38, R40, RZ, 0x1c1f ;  /* 0x001c1fff28267589 */ /* 0x000fe200000e0000 */
[----:B------:R-:W-:Y:S01]  /*8d30*/  F2FP.BF16.F32.PACK_AB R4, R49, R48 ;  /* 0x000000303104723e */ /* 0x000fe200000010ff */
[----:B------:R-:W-:Y:S01]  /*8d40*/  ULDC.64 UR4, c[0x0][0xae8] ;  /* 0x0002ba0000047ab9 */ /* 0x000fe20000000a00 */
[----:B------:R-:W-:Y:S01]  /*8d50*/  F2FP.BF16.F32.PACK_AB R5, R100, R97 ;  /* 0x000000616405723e */ /* 0x000fe200000010ff */
[----:B------:R-:W3:Y:S01]  /*8d60*/  SHFL.IDX PT, R39, R41, RZ, 0x1c1f ;  /* 0x001c1fff29277589 */ /* 0x000ee200000e0000 */
[----:B------:R-:W-:Y:S02]  /*8d70*/  F2FP.BF16.F32.PACK_AB R6, R53, R44 ;  /* 0x0000002c3506723e */ /* 0x000fe400000010ff */
[----:B------:R-:W-:Y:S01]  /*8d80*/  F2FP.BF16.F32.PACK_AB R7, R51, R54 ;  /* 0x000000363307723e */ /* 0x000fe200000010ff */
[----:B------:R-:W-:Y:S01]  /*8d90*/  SHFL.IDX PT, R90, R40, 0x1, 0x1c1f ;  /* 0x003c1f00285a7f89 */ /* 0x000fe200000e0000 */
        /* <DEDUP_REMOVED lines=19> */
[----:B------:R-:W-:Y:S02]  /*8ed0*/  LOP3.LUT R20, R20, R31, RZ, 0x3c, !PT ;  /* 0x0000001f14147212 */ /* 0x000fe400078e3cff */
[----:B------:R-:W-:Y:S01]  /*8ee0*/  IADD3.X R31, RZ, R35, RZ, P5, !PT ;  /* 0x00000023ff1f7210 */ /* 0x000fe20002ffe4ff */
[----:B------:R-:W-:Y:S08]  /*8ef0*/  BAR.SYNC.DEFER_BLOCKING 0x1, 0x100 ;  /* 0x0044000000007b1d */ /* 0x000ff00000010000 */
[----:B----4-:R-:W4:Y:S01]  /*8f00*/  @P1 LDC R52, c[0x0][0xbec] ;  /* 0x0002fb00ff341b82 */ /* 0x010f220000000800 */
[----:B---3--:R3:W-:Y:S04]  /*8f10*/  @!P2 ST.E desc[UR36][R38.64], R88 ;  /* 0x000000582600a985 */ /* 0x0087e8000c101924 */
[----:B--2---:R4:W-:Y:S04]  /*8f20*/  @!P0 ST.E desc[UR36][R90.64], R0 ;  /* 0x000000005a008985 */ /* 0x0049e8000c101924 */
[----:B------:R2:W5:Y:S01]  /*8f30*/  LD.E.128 R44, desc[UR36][R32.64] ;  /* 0x00000024202c7980 */ /* 0x000562000c101d00 */
[----:B---3--:R-:W3:Y:S01]  /*8f40*/  @P1 LDC R39, c[0x0][0xbf0] ;  /* 0x0002fc00ff271b82 */ /* 0x008ee20000000800 */
[----:B------:R-:W-:-:S02]  /*8f50*/  IMAD R62, R62, UR4, RZ ;  /* 0x000000043e3e7c24 */ /* 0x000fc4000f8e02ff */
[----:B------:R0:W5:Y:S01]  /*8f60*/  LD.E.128 R40, desc[UR36][R30.64] ;  /* 0x000000241e287980 */ /* 0x000162000c101d00 */
[----:B--2---:R-:W-:-:S03]  /*8f70*/  IMAD R33, R160, 0x20, R162 ;  /* 0x00000020a0217824 */ /* 0x004fc600078e02a2 */
[----:B------:R2:W5:Y:S01]  /*8f80*/  LD.E.128 R4, desc[UR36][R28.64] ;  /* 0x000000241c047980 */ /* 0x000562000c101d00 */
[----:B------:R-:W-:-:S03]  /*8f90*/  IMAD.IADD R33, R16, 0x1, R33 ;  /* 0x0000000110217824 */ /* 0x000fc600078e0221 */
[----:B------:R1:W5:Y:S01]  /*8fa0*/  LD.E.128 R64, desc[UR36][R20.64] ;  /* 0x0000002414407980 */ /* 0x000362000c101d00 */
[----:B0-----:R-:W-:Y:S02]  /*8fb0*/  IMAD R31, R161, UR5, R62 ;  /* 0x00000005a11f7c24 */ /* 0x001fe4000f8e023e */
[----:B----4-:R-:W-:Y:S01]  /*8fc0*/  @P1 IMAD.HI.U32 R0, R33, R52, RZ ;  /* 0x0000003421001227 */ /* 0x010fe200078e00ff */
[----:B------:R0:W5:Y:S03]  /*8fd0*/  LD.E.128 R12, desc[UR36][R2.64] ;  /* 0x00000024020c7980 */ /* 0x000166000c101d00 */
[----:B--2---:R-:W-:Y:S01]  /*8fe0*/  IMAD.WIDE.U32 R28, R161, UR4, RZ ;  /* 0x00000004a11c7c25 */ /* 0x004fe2000f8e00ff */
[----:B------:R-:W-:Y:S01]  /*8ff0*/  ULDC.64 UR4, c[0x0][0xaf0] ;  /* 0x0002bc0000047ab9 */ /* 0x000fe20000000a00 */
[----:B------:R2:W5:Y:S02]  /*9000*/  LD.E.128 R56, desc[UR36][R24.64] ;  /* 0x0000002418387980 */ /* 0x000564000c101d00 */
[----:B-1----:R-:W-:-:S02]  /*9010*/  IMAD.MOV.U32 R21, RZ, RZ, R33 ;  /* 0x000000ffff157224 */ /* 0x002fc400078e0021 */
[----:B------:R-:W-:Y:S01]  /*9020*/  IMAD R20, R112, UR4, RZ ;  /* 0x0000000470147c24 */ /* 0x000fe2000f8e02ff */
[----:B---3--:R-:W-:Y:S01]  /*9030*/  @P1 SHF.R.U32.HI R21, RZ, R39, R0 ;  /* 0x00000027ff151219 */ /* 0x008fe20000011600 */
[----:B0-----:R-:W-:Y:S01]  /*9040*/  IMAD.MOV.U32 R2, RZ, RZ, R28 ;  /* 0x000000ffff027224 */ /* 0x001fe200078e001c */
[----:B------:R-:W-:Y:S01]  /*9050*/  IADD3 R3, R29, R31, RZ ;  /* 0x0000001f1d037210 */ /* 0x000fe20007ffe0ff */
[----:B------:R0:W5:Y:S01]  /*9060*/  LD.E.128 R48, desc[UR36][R34.64] ;  /* 0x0000002422307980 */ /* 0x000162000c101d00 */
[--C-:B------:R-:W-:Y:S01]  /*9070*/  SHF.R.S32.HI R0, RZ, 0x1f, R21.reuse ;  /* 0x0000001fff007819 */ /* 0x100fe20000011415 */
[C---:B--2---:R-:W-:Y:S02]  /*9080*/  IMAD R25, R23.reuse, UR5, R20 ;  /* 0x0000000517197c24 */ /* 0x044fe4000f8e0214 */
[----:B------:R-:W-:Y:S01]  /*9090*/  IMAD.MOV R20, RZ, RZ, -R21 ;  /* 0x000000ffff147224 */ /* 0x000fe200078e0a15 */
[----:B------:R0:W5:Y:S01]  /*90a0*/  LD.E.128 R8, desc[UR36][R26.64] ;  /* 0x000000241a087980 */ /* 0x000162000c101d00 */
[----:B------:R-:W-:Y:S01]  /*90b0*/  IMAD.WIDE.U32 R2, R23, UR4, R2 ;  /* 0x0000000417027c25 */ /* 0x000fe2000f8e0002 */
[----:B------:R-:W-:Y:S01]  /*90c0*/  ULDC.64 UR4, c[0x0][0xae0] ;  /* 0x0002b80000047ab9 */ /* 0x000fe20000000a00 */
[----:B------:R-:W-:Y:S01]  /*90d0*/  @!PT LDS RZ, [RZ] ;  /* 0x00000000fffff984 */ /* 0x000fe20000000800 */
[----:B------:R-:W-:Y:S01]  /*90e0*/  @!PT LDS RZ, [RZ] ;  /* 0x00000000fffff984 */ /* 0x000fe20000000800 */
[----:B------:R-:W-:Y:S01]  /*90f0*/  @!PT LDS RZ, [RZ] ;  /* 0x00000000fffff984 */ /* 0x000fe20000000800 */
[----:B------:R-:W-:Y:S01]  /*9100*/  @!PT LDS RZ, [RZ] ;  /* 0x00000000fffff984 */ /* 0x000fe20000000800 */
[----:B------:R1:W-:Y:S06]  /*9110*/  MEMBAR.ALL.CTA ;  /* 0x0000000000007992 */ /* 0x0003ec0000008000 */
[----:B-1----:R-:W1:Y:S01]  /*9120*/  FENCE.VIEW.ASYNC.S ;  /* 0x00000000000073c6 */ /* 0x002e620000000000 */
[----:B------:R-:W-:-:S02]  /*9130*/  IMAD R0, R0, UR4, RZ ;  /* 0x0000000400007c24 */ /* 0x000fc4000f8e02ff */
        /* <DEDUP_REMOVED lines=9> */
[C---:B------:R-:W-:Y:S02]  /*91d0*/  IMAD R23, R61.reuse, UR5, R0 ;  /* 0x000000053d177c24 */ /* 0x040fe4000f8e0200 */
[----:B------:R-:W-:Y:S01]  /*91e0*/  IMAD.WIDE.U32 R2, R61, UR4, R2 ;  /* 0x000000043d027c25 */ /* 0x000fe2000f8e0002 */
[CC--:B------:R-:W-:Y:S01]  /*91f0*/  ISETP.GE.AND P2, PT, R25.reuse, R72.reuse, PT ;  /* 0x000000481900720c */ /* 0x0c0fe20003f46270 */
[----:B------:R-:W-:Y:S01]  /*9200*/  ULDC.64 UR4, c[0x0][0xa80] ;  /* 0x0002a00000047ab9 */ /* 0x000fe20000000a00 */
[----:B------:R-:W-:Y:S01]  /*9210*/  IADD3 R21, R25, 0x20, RZ ;  /* 0x0000002019157810 */ /* 0x000fe20007ffe0ff */
[----:B------:R-:W-:Y:S01]  /*9220*/  IMAD.IADD R3, R3, 0x1, R23 ;  /* 0x0000000103037824 */ /* 0x000fe200078e0217 */
[C---:B------:R-:W-:Y:S01]  /*9230*/  LEA R0, P3, R2.reuse, UR4, 0x1 ;  /* 0x0000000402007c11 */ /* 0x040fe2000f8608ff */
[----:B------:R-:W-:Y:S01]  /*9240*/  VIADD R37, R37, 0x2a820 ;  /* 0x0002a82025257836 */ /* 0x000fe20000000000 */
[----:B------:R-:W-:Y:S01]  /*9250*/  ISETP.GE.AND P0, PT, R21, R72, PT ;  /* 0x000000481500720c */ /* 0x000fe20003f06270 */
[----:B------:R-:W-:Y:S01]  /*9260*/  VIADD R21, R25, 0x40 ;  /* 0x0000004019157836 */ /* 0x000fe20000000000 */
[----:B------:R-:W-:-:S02]  /*9270*/  LEA.HI.X R16, R2, UR5, R3, 0x1, P3 ;  /* 0x0000000502107c11 */ /* 0x000fc400098f0c03 */
        /* <DEDUP_REMOVED lines=16> */
.L_x_2234:
[----:B------:R-:W-:Y:S05]  /*9380*/  BSYNC B1 ;  /* 0x0000000000017941 */ /* 0x000fea0003800000 */
.L_x_2233:
[----:B--23--:R2:W3:Y:S01]  /*9390*/  SHFL.IDX PT, R21, R16, 0x1, 0x181f ;  /* 0x00381f0010157f89 */ /* 0x00c4e200000e0000 */
[----:B------:R-:W-:Y:S03]  /*93a0*/  BSSY B1, `(.L_x_2235) ;  /* 0x000000c000017945 */ /* 0x000fe60003800000 */
[----:B-1----:R2:W1:Y:S01]  /*93b0*/  SHFL.IDX PT, R20, R0, 0x1, 0x181f ;  /* 0x00381f0000147f89 */ /* 0x00246200000e0000 */
        /* <DEDUP_REMOVED lines=10> */
.L_x_2236:
[----:B------:R-:W-:Y:S05]  /*9460*/  BSYNC B1 ;  /* 0x0000000000017941 */ /* 0x000fea0003800000 */
.L_x_2235:
[----:B---34-:R3:W4:Y:S01]  /*9470*/  SHFL.IDX PT, R21, R16, 0x2, 0x181f ;  /* 0x00581f0010157f89 */ /* 0x01872200000e0000 */
        /* <DEDUP_REMOVED lines=12> */
.L_x_2238:
[----:B------:R-:W-:Y:S05]  /*9540*/  BSYNC B1 ;  /* 0x0000000000017941 */ /* 0x000fea0003800000 */
.L_x_2237:
[----:B-1----:R-:W-:Y:S01]  /*9550*/  VIADD R3, R25, 0x60 ;  /* 0x0000006019037836 */ /* 0x002fe20000000000 */
[----:B0-23--:R-:W0:Y:S04]  /*9560*/  SHFL.IDX PT, R16, R16, 0x3, 0x181f ;  /* 0x00781f0010107f89 */ /* 0x00de2800000e0000 */
[----:B------:R-:W-:Y:S01]  /*9570*/  ISETP.GE.AND P0, PT, R3, R72, PT ;  /* 0x000000480300720c */ /* 0x000fe20003f06270 */
[----:B------:R-:W1:-:S12]  /*9580*/  SHFL.IDX PT, R0, R0, 0x3, 0x181f ;  /* 0x00781f0000007f89 */ /* 0x000e5800000e0000 */
[----:B------:R-:W-:Y:S05]  /*9590*/  @P0 BRA `(.L_x_2239) ;  /* 0x00000008006c0947 */ /* 0x000fea0003800000 */
[----:B------:R-:W-:Y:S02]  /*95a0*/  ULDC UR4, c[0x0][0xac8] ;  /* 0x0002b20000047ab9 */ /* 0x000fe40000000800 */
[----:B------:R-:W-:-:S13]  /*95b0*/  ISETP.GE.AND P1, PT, R17, UR4, PT ;  /* 0x0000000411007c0c */ /* 0x000fda000bf26270 */
[----:B-1----:R-:W-:-:S04]  /*95c0*/  @!P1 LEA R2, P0, R17, R0, 0x1 ;  /* 0x0000000011029211 */ /* 0x002fc800078008ff */
[----:B0-----:R-:W-:Y:S02]  /*95d0*/  @!P1 LEA.HI.X R3, R17, R16, R172, 0x1, P0 ;  /* 0x0000001011039211 */ /* 0x001fe400000f0cac */
[----:B------:R-:W-:-:S03]  /*95e0*/  ISETP.GE.AND P0, PT, R22, UR4, PT ;  /* 0x0000000416007c0c */ /* 0x000fc6000bf06270 */
[----:B-----5:R0:W-:Y:S10]  /*95f0*/  @!P1 ST.E.128 desc[UR36][R2.64], R4 ;  /* 0x0000000402009985 */ /* 0x0201f4000c101d24 */
[----:B------:R-:W-:Y:S05]  /*9600*/  @P0 BRA `(.L_x_2239) ;  /* 0x0000000800500947 */ /* 0x000fea0003800000 */
[----:B0-----:R-:W-:-:S04]  /*9610*/  LEA R2, P0, R22, R0, 0x1 ;  /* 0x0000000016027211 */ /* 0x001fc800078008ff */
[----:B------:R-:W-:-:S05]  /*9620*/  LEA.HI.X R3, R22, R16, R169, 0x1, P0 ;  /* 0x0000001016037211 */ /* 0x000fca00000f0ca9 */
[----:B------:R0:W-:Y:S01]  /*9630*/  ST.E.128 desc[UR36][R2.64], R8 ;  /* 0x0000000802007985 */ /* 0x0001e2000c101d24 */
[----:B------:R-:W-:Y:S05]  /*9640*/  BRA `(.L_x_2239) ;  /* 0x0000000800407947 */ /* 0x000fea0003800000 */
.L_x_2232:
        /* <DEDUP_REMOVED lines=20> */
[----:B------:R-:W-:Y:S01]  /*9790*/  MOV R5, R6 ;  /* 0x0000000600057202 */ /* 0x000fe20000000f00 */
[----:B------:R-:W-:-:S04]  /*97a0*/  IMAD R4, R8, UR4, RZ ;  /* 0x0000000408047c24 */ /* 0x000fc8000f8e02ff */
[----:B------:R-:W-:-:S06]  /*97b0*/  IMAD R7, R161, UR5, R4 ;  /* 0x00000005a1077c24 */ /* 0x000fcc000f8e0204 */
        /* <DEDUP_REMOVED lines=26> */
.L_x_2241:
[----:B------:R-:W-:Y:S05]  /*9960*/  BSYNC B1 ;  /* 0x0000000000017941 */ /* 0x000fea0003800000 */
.L_x_2240:
[----:B------:R-:W-:Y:S01]  /*9970*/  ULDC.64 UR4, c[0x0][0xae8] ;  /* 0x0002ba0000047ab9 */ /* 0x000fe20000000a00 */
[----:B--2---:R-:W-:Y:S01]  /*9980*/  @P1 IMAD.HI.U32 R0, R13, R14, RZ ;  /* 0x0000000e0d001227 */ /* 0x004fe200078e00ff */
[----:B------:R-:W-:Y:S01]  /*9990*/  ULDC UR6, c[0x0][0xa88] ;  /* 0x0002a20000067ab9 */ /* 0x000fe20000000800 */
[----:B------:R-:W-:Y:S02]  /*99a0*/  BSSY B1, `(.L_x_2242) ;  /* 0x0000030000017945 */ /* 0x000fe40003800000 */
[----:B------:R-:W-:Y:S02]  /*99b0*/  IMAD R2, R8, UR4, RZ ;  /* 0x0000000408027c24 */ /* 0x000fe4000f8e02ff */
[----:B----4-:R-:W-:Y:S01]  /*99c0*/  IMAD.MOV.U32 R5, RZ, RZ, R13 ;  /* 0x000000ffff057224 */ /* 0x010fe200078e000d */
[----:B---3--:R-:W-:Y:S01]  /*99d0*/  @P1 SHF.R.U32.HI R5, RZ, R15, R0 ;  /* 0x0000000fff051219 */ /* 0x008fe20000011600 */
[C---:B------:R-:W-:Y:S02]  /*99e0*/  IMAD R7, R161.reuse, UR5, R2 ;  /* 0x00000005a1077c24 */ /* 0x040fe4000f8e0202 */
[----:B------:R-:W-:Y:S01]  /*99f0*/  IMAD.WIDE.U32 R2, R161, UR4, RZ ;  /* 0x00000004a1027c25 */ /* 0x000fe2000f8e00ff */
[----:B------:R-:W-:Y:S01]  /*9a00*/  ULDC.64 UR4, c[0x0][0xaf0] ;  /* 0x0002bc0000047ab9 */ /* 0x000fe20000000a00 */
[----:B------:R-:W-:-:S02]  /*9a10*/  SHF.R.S32.HI R0, RZ, 0x1f, R5 ;  /* 0x0000001fff007819 */ /* 0x000fc40000011405 */
[----:B------:R-:W-:Y:S02]  /*9a20*/  IMAD R4, R10, UR4, RZ ;  /* 0x000000040a047c24 */ /* 0x000fe4000f8e02ff */
[----:B------:R-:W-:Y:S02]  /*9a30*/  IMAD.IADD R3, R3, 0x1, R7 ;  /* 0x0000000103037824 */ /* 0x000fe400078e0207 */
[----:B------:R-:W-:Y:S01]  /*9a40*/  IMAD R7, R23, UR5, R4 ;  /* 0x0000000517077c24 */ /* 0x000fe2000f8e0204 */
[----:B------:R-:W-:Y:S01]  /*9a50*/  IADD3 R4, -R5, RZ, RZ ;  /* 0x000000ff05047210 */ /* 0x000fe20007ffe1ff */
[----:B------:R-:W-:Y:S01]  /*9a60*/  IMAD.WIDE.U32 R2, R23, UR4, R2 ;  /* 0x0000000417027c25 */ /* 0x000fe2000f8e0002 */
[----:B------:R-:W-:-:S03]  /*9a70*/  ULDC.64 UR4, c[0x0][0xae0] ;  /* 0x0002b80000047ab9 */ /* 0x000fc60000000a00 */
        /* <DEDUP_REMOVED lines=34> */
.L_x_2243:
[----:B------:R-:W-:Y:S05]  /*9ca0*/  BSYNC B1 ;  /* 0x0000000000017941 */ /* 0x000fea0003800000 */
.L_x_2242:
        /* <DEDUP_REMOVED lines=13> */
.L_x_2245:
[----:B------:R-:W-:Y:S05]  /*9d80*/  BSYNC B1 ;  /* 0x0000000000017941 */ /* 0x000fea0003800000 */
.L_x_2244:
        /* <DEDUP_REMOVED lines=13> */
.L_x_2247:
[----:B------:R-:W-:Y:S05]  /*9e60*/  BSYNC B1 ;  /* 0x0000000000017941 */ /* 0x000fea0003800000 */
.L_x_2246:
[----:B0-----:R-:W-:Y:S01]  /*9e70*/  IADD3 R0, R16, 0x60, RZ ;  /* 0x0000006010007810 */ /* 0x001fe20007ffe0ff */
[----:B--2-4-:R-:W0:Y:S03]  /*9e80*/  SHFL.IDX PT, R5, R5, 0x3, 0x181f ;  /* 0x00781f0005057f89 */ /* 0x014e2600000e0000 */
        /* <DEDUP_REMOVED lines=12> */
.L_x_2239:
[----:B------:R-:W-:Y:S05]  /*9f50*/  BSYNC B0 ;  /* 0x0000000000007941 */ /* 0x000fea0003800000 */
.L_x_2231:
[----:B------:R-:W-:Y:S02]  /*9f60*/  ULDC UR4, c[0x0][0xc38] ;  /* 0x00030e0000047ab9 */ /* 0x000fe40000000800 */
[----:B-1----:R-:W-:-:S13]  /*9f70*/  ISETP.GE.AND P0, PT, R36, UR4, PT ;  /* 0x0000000424007c0c */ /* 0x002fda000bf06270 */
[----:B------:R-:W-:Y:S05]  /*9f80*/  @!P0 BRA `(.L_x_2248) ;  /* 0xffffff6c005c8947 */ /* 0x000fea000383ffff */
[----:B------:R-:W-:Y:S05]  /*9f90*/  EXIT ;  /* 0x000000000000794d */ /* 0x000fea0003800000 */
.L_x_2190:
[----:B------:R-:W-:-:S08]  /*9fa0*/  NOP ;  /* 0x0000000000007918 */ /* 0x000fd00000000000 */
[----:B0-----:R-:W0:-:S00]  /*9fb0*/  USETMAXREG.DEALLOC.CTAPOOL 0x28 ;  /* 0x00000028000079c8 */ /* 0x001e0000080e0500 */
[----:B0-----:R-:W-:-:S06]  /*9fc0*/  LOP3.LUT R0, R0, 0x3, RZ, 0xc0, !PT ;  /* 0x0000000300007812 */ /* 0x001fcc00078ec0ff */
[----:B------:R-:W0:Y:S01]  /*9fd0*/  S2UR UR9, SR_CTAID.X ;  /* 0x00000000000979c3 */ /* 0x000e220000002500 */
[----:B------:R-:W-:Y:S01]  /*9fe0*/  LOP3.LUT R16, R16, 0xfffff7ff, RZ, 0xc0, !PT ;  /* 0xfffff7ff10107812 */ /* 0x000fe200078ec0ff */
[----:B------:R-:W-:Y:S01]  /*9ff0*/  STL [R1], RZ ;  /* 0x000000ff01007387 */ /* 0x000fe20000100800 */
[----:B------:R-:W-:Y:S02]  /*a000*/  IMAD.MOV.U32 R26, RZ, RZ, 0x1 ;  /* 0x00000001ff1a7424 */ /* 0x000fe400078e00ff */
[----:B------:R-:W-:Y:S01]  /*a010*/  IMAD.MOV.U32 R23, RZ, RZ, RZ ;  /* 0x000000ffff177224 */ /* 0x000fe200078e00ff */
        /* <DEDUP_REMOVED lines=23> */
[----:B------:R-:W-:Y:S01]  /*a190*/  MOV R23, RZ ;  /* 0x000000ff00177202 */ /* 0x000fe20000000f00 */
[----:B------:R-:W-:Y:S01]  /*a1a0*/  UMOV UR5, 0x400 ;  /* 0x0000040000057882 */ /* 0x000fe20000000000 */
[----:B------:R-:W-:Y:S01]  /*a1b0*/  USEL UR4, UR4, 0x1, UP0 ;  /* 0x0000000104047887 */ /* 0x000fe20008000000 */
[----:B------:R-:W-:-:S03]  /*a1c0*/  ULDC UR46, c[0x0][0xc] ;  /* 0x00000300002e7ab9 */ /* 0x000fc60000000800 */
[----:B------:R-:W-:-:S04]  /*a1d0*/  UIMAD UR38, UR4, UR38, URZ ;  /* 0x00000026042672a4 */ /* 0x000fc8000f8e023f */
[----:B------:R-:W-:Y:S02]  /*a1e0*/  UIADD3 UR4, UR38, 0x5f, URZ ;  /* 0x0000005f26047890 */ /* 0x000fe4000fffe03f */
        /* <DEDUP_REMOVED lines=30> */
[C---:B------:R-:W-:Y:S01]  /*a3d0*/  ISETP.GE.AND P0, PT, R37.reuse, UR39, PT ;  /* 0x0000002725007c0c */ /* 0x040fe2000bf06270 */
[----:B------:R-:W-:Y:S01]  /*a3e0*/  ULDC UR39, c[0x0][0x448] ;  /* 0x0001120000277ab9 */ /* 0x000fe20000000800 */
[----:B------:R-:W-:Y:S01]  /*a3f0*/  LOP3.LUT R16, R16, 0xfffffeff, RZ, 0xc0, !PT ;  /* 0xfffffeff10107812 */ /* 0x000fe200078ec0ff */
[----:B------:R-:W-:Y:S02]  /*a400*/  UIMAD UR39, UR39, UR40, URZ ;  /* 0x00000028272772a4 */ /* 0x000fe4000f8e023f */
[----:B------:R-:W-:Y:S01]  /*a410*/  UIADD3 UR40, UR38, 0x60, -UR40 ;  /* 0x0000006026287890 */ /* 0x000fe2000fffe828 */
        /* <DEDUP_REMOVED lines=9> */
.L_x_2298:
        /* <DEDUP_REMOVED lines=22> */
.L_x_2250:
[----:B------:R-:W-:Y:S01]  /*a610*/  ULDC UR8, c[0x0][0xc54] ;  /* 0x0003150000087ab9 */ /* 0x000fe20000000800 */
[----:B------:R-:W-:Y:S01]  /*a620*/  UMOV UR6, UR7 ;  /* 0x0000000700067c82 */ /* 0x000fe20008000000 */
[----:B------:R-:W-:-:S11]  /*a630*/  UISETP.NE.AND UP0, UPT, UR8, 0x1, UPT ;  /* 0x000000010800788c */ /* 0x000fd6000bf05270 */
[----:B------:R-:W-:Y:S02]  /*a640*/  @UP0 ULDC.64 UR10, c[0x0][0xc58] ;  /* 0x00031600000a0ab9 */ /* 0x000fe40000000a00 */
[----:B------:R-:W-:-:S04]  /*a650*/  UIMAD.WIDE.U32 UR4, UR7, UR10, URZ ;  /* 0x0000000a070472a5 */ /* 0x000fc8000f8e003f */
[----:B------:R-:W-:-:S04]  /*a660*/  @UP0 USHF.R.U32.HI UR6, URZ, UR11, UR5 ;  /* 0x0000000b3f060299 */ /* 0x000fc80008011605 */
[----:B------:R-:W-:-:S12]  /*a670*/  UIMAD UR4, UR6, UR8, URZ ;  /* 0x00000008060472a4 */ /* 0x000fd8000f8e023f */
.L_x_2251:
        /* <DEDUP_REMOVED lines=25> */
[----:B------:R-:W-:Y:S01]  /*a810*/  UP2UR UR48, UPR, URZ, 0x4 ;  /* 0x000000043f307883 */ /* 0x000fe20008000000 */
[----:B------:R-:W-:Y:S01]  /*a820*/  BSSY B7, `(.L_x_2252) ;  /* 0x0000331000077945 */ /* 0x000fe20003800000 */
[----:B------:R-:W-:-:S04]  /*a830*/  USHF.L.U32 UR6, UR44, 0x7, URZ ;  /* 0x000000072c067899 */ /* 0x000fc8000800063f */
[----:B------:R-:W-:Y:S01]  /*a840*/  UIADD3 UR6, UR6, 0x7f, URZ ;  /* 0x0000007f06067890 */ /* 0x000fe2000fffe03f */
[----:B------:R-:W-:Y:S01]  /*a850*/  @UP2 ULDC UR4, c[0x0][0x44c] ;  /* 0x0001130000042ab9 */ /* 0x000fe20000000800 */
[----:B------:R-:W-:Y:S02]  /*a860*/  @UP2 ULDC UR7, c[0x0][0x450] ;  /* 0x0001140000072ab9 */ /* 0x000fe40000000800 */
[----:B------:R-:W-:-:S04]  /*a870*/  UIMAD.WIDE.U32 UR4, UR6, UR4, URZ ;  /* 0x00000004060472a5 */ /* 0x000fc8000f8e003f */
[----:B------:R-:W-:-:S04]  /*a880*/  @UP2 USHF.R.U32.HI UR6, URZ, UR7, UR5 ;  /* 0x000000073f062299 */ /* 0x000fc80008011605 */
[----:B------:R-:W-:-:S04]  /*a890*/  UIADD3 UR4, UR40, UR6, URZ ;  /* 0x0000000628047290 */ /* 0x000fc8000fffe03f */
[----:B------:R-:W-:-:S04]  /*a8a0*/  UIMAD.WIDE UR4, UR4, 0x2aaaaaab, URZ ;  /* 0x2aaaaaab040478a5 */ /* 0x000fc8000f8e023f */
[----:B------:R-:W-:-:S04]  /*a8b0*/  USHF.R.U32.HI UR4, URZ, 0x1f, UR5 ;  /* 0x0000001f3f047899 */ /* 0x000fc80008011605 */
[----:B------:R-:W-:-:S04]  /*a8c0*/  ULEA.HI.SX32 UR4, UR5, UR4, 0x1c ;  /* 0x0000000405047291 */ /* 0x000fc8000f8fe23f */
[----:B------:R-:W-:-:S04]  /*a8d0*/  UISETP.LT.AND UP0, UPT, UR41, UR4, UPT ;  /* 0x000000042900728c */ /* 0x000fc8000bf01270 */
[----:B------:R-:W-:-:S06]  /*a8e0*/  USEL UR45, UR41, UR4, UP0 ;  /* 0x00000004292d7287 */ /* 0x000fcc0008000000 */
[----:B------:R-:W-:-:S13]  /*a8f0*/  ISETP.LT.AND P0, PT, RZ, UR45, PT ;  /* 0x0000002dff007c0c */ /* 0x000fda000bf01270 */
[----:B0-----:R-:W-:Y:S05]  /*a900*/  @P0 BRA `(.L_x_2253) ;  /* 0x0000000000440947 */ /* 0x001fea0003800000 */
        /* <DEDUP_REMOVED lines=17> */
.L_x_2253:
[----:B------:R-:W-:Y:S01]  /*aa20*/  VIADD R0, R17, 0x18400 ;  /* 0x0001840011007836 */ /* 0x000fe20000000000 */
[----:B------:R-:W-:Y:S04]  /*aa30*/  BSSY B6, `(.L_x_2255) ;  /* 0x0000013000067945 */ /* 0x000fe80003800000 */
[----:B------:R-:W-:-:S13]  /*aa40*/  LOP3.LUT P0, RZ, R0, 0x3ff, RZ, 0xc0, !PT ;  /* 0x000003ff00ff7812 */ /* 0x000fda000780c0ff */
[----:B------:R-:W-:Y:S05]  /*aa50*/  @!P0 BRA `(.L_x_2256) ;  /* 0x0000000000408947 */ /* 0x000fea0003800000 */
[----:B------:R-:W-:Y:S01]  /*aa60*/  MOV R2, 0x0 ;  /* 0x0000000000027802 */ /* 0x000fe20000000f00 */
[----:B------:R-:W-:Y:S01]  /*aa70*/  ULDC.64 UR4, c[0x4][0x90] ;  /* 0x0100240000047ab9 */ /* 0x000fe20000000a00 */
[----:B------:R-:W-:Y:S01]  /*aa80*/  ULDC.64 UR6, c[0x4][0x98] ;  /* 0x0100260000067ab9 */ /* 0x000fe20000000a00 */
[----:B------:R-:W-:Y:S01]  /*aa90*/  MOV R4, UR4 ;  /* 0x0000000400047c02 */ /* 0x000fe20008000f00 */
[----:B------:R-:W-:Y:S01]  /*aaa0*/  IMAD.U32 R5, RZ, RZ, UR5 ;  /* 0x00000005ff057e24 */ /* 0x000fe2000f8e00ff */
[----:B------:R-:W-:Y:S01]  /*aab0*/  ULDC.64 UR4, c[0x4][0x8] ;  /* 0x0100020000047ab9 */ /* 0x000fe20000000a00 */
[----:B------:R-:W0:Y:S01]  /*aac0*/  LDC.64 R2, c[0x4][R2] ;  /* 0x0100000002027b82 */ /* 0x000e220000000a00 */
        /* <DEDUP_REMOVED lines=8> */
[----:B0----5:R-:W-:Y:S05]  /*ab50*/  CALL.ABS.NOINC R2 ;  /* 0x0000000002007343 */ /* 0x021fea0003c00000 */
.L_x_2256:
[----:B------:R-:W-:Y:S05]  /*ab60*/  BSYNC B6 ;  /* 0x0000000000067941 */ /* 0x000fea0003800000 */
.L_x_2255:
        /* <DEDUP_REMOVED lines=20> */
.L_x_2259:
[----:B------:R0:W1:Y:S01]  /*acb0*/  LDC.64 R2, c[0x4][R18] ;  /* 0x0100000012027b82 */ /* 0x0000620000000a00 */
[----:B------:R-:W-:Y:S01]  /*acc0*/  ULDC.64 UR4, c[0x4][0x90] ;  /* 0x0100240000047ab9 */ /* 0x000fe20000000a00 */
[----:B------:R-:W-:Y:S01]  /*acd0*/  ULDC.64 UR6, c[0x4][0x98] ;  /* 0x0100260000067ab9 */ /* 0x000fe20000000a00 */
[----:B------:R-:W-:Y:S01]  /*ace0*/  IMAD.U32 R4, RZ, RZ, UR4 ;  /* 0x00000004ff047e24 */ /* 0x000fe2000f8e00ff */
[----:B------:R-:W-:Y:S01]  /*acf0*/  MOV R6, UR6 ;  /* 0x0000000600067c02 */ /* 0x000fe20008000f00 */
[----:B------:R-:W-:Y:S01]  /*ad00*/  IMAD.U32 R5, RZ, RZ, UR5 ;  /* 0x00000005ff057e24 */ /* 0x000fe2000f8e00ff */
[----:B------:R-:W-:Y:S01]  /*ad10*/  ULDC.64 UR4, c[0x4][0x18] ;  /* 0x0100060000047ab9 */ /* 0x000fe20000000a00 */
[----:B------:R-:W-:Y:S02]  /*ad20*/  IMAD.U32 R7, RZ, RZ, UR7 ;  /* 0x00000007ff077e24 */ /* 0x000fe4000f8e00ff */
[----:B------:R-:W-:Y:S02]  /*ad30*/  IMAD.U32 R10, RZ, RZ, UR4 ;  /* 0x00000004ff0a7e24 */ /* 0x000fe4000f8e00ff */
[----:B------:R-:W-:-:S02]  /*ad40*/  IMAD.U32 R11, RZ, RZ, UR5 ;  /* 0x00000005ff0b7e24 */ /* 0x000fc4000f8e00ff */
[----:B------:R-:W-:Y:S02]  /*ad50*/  IMAD.MOV.U32 R8, RZ, RZ, 0x70 ;  /* 0x00000070ff087424 */ /* 0x000fe400078e00ff */
[----:B------:R-:W-:Y:S02]  /*ad60*/  IMAD.MOV.U32 R12, RZ, RZ, 0x1 ;  /* 0x00000001ff0c7424 */ /* 0x000fe400078e00ff */
[----:B0-----:R-:W-:-:S07]  /*ad70*/  IMAD.MOV.U32 R13, RZ, RZ, RZ ;  /* 0x000000ffff0d7224 */ /* 0x001fce00078e00ff */
[----:B------:R-:W-:-:S07]  /*ad80*/  LEPC R20, `(.L_x_2258) ;  /* 0x000000001014794e */ /* 0x000fce0000000000 */
[----:B-1----:R-:W-:Y:S05]  /*ad90*/  CALL.ABS.NOINC R2 ;  /* 0x0000000002007343 */ /* 0x002fea0003c00000 */
.L_x_2258:
[----:B------:R-:W-:Y:S05]  /*ada0*/  BSYNC B6 ;  /* 0x0000000000067941 */ /* 0x000fea0003800000 */
.L_x_2257:
[----:B------:R-:W-:Y:S01]  /*adb0*/  ULDC.64 UR4, c[0x0][0x9f8] ;  /* 0x00027e0000047ab9 */ /* 0x000fe20000000a00 */
[----:B------:R-:W-:Y:S01]  /*adc0*/  MOV R29, UR43 ;  /* 0x0000002b001d7c02 */ /* 0x000fe20008000f00 */
        /* <DEDUP_REMOVED lines=13> */
.L_x_2314:
        /* <DEDUP_REMOVED lines=15> */
[----:B------:R-:W-:Y:S02]  /*af90*/  ISETP.GT.U32.OR P0, PT, R8, 0x5f, P0 ;  /* 0x0000005f0800780c */ /* 0x000fe40000704470 */
[----:B------:R-:W-:Y:S02]  /*afa0*/  MOV R9, R0 ;  /* 0x0000000000097202 */ /* 0x000fe40000000f00 */
        /* <DEDUP_REMOVED lines=16> */
[----:B------:R-:W-:Y:S02]  /*b0b0*/  LOP3.LUT R16, R16, 0xffffffbf, RZ, 0xc0, !PT ;  /* 0xffffffbf10107812 */ /* 0x000fe400078ec0ff */
[----:B------:R-:W-:Y:S01]  /*b0c0*/  MOV R24, UR4 ;  /* 0x0000000400187c02 */ /* 0x000fe20008000f00 */
        /* <DEDUP_REMOVED lines=10> */
.L_x_2261:
        /* <DEDUP_REMOVED lines=21> */
[----:B------:R-:W-:-:S04]  /*b2c0*/  SHF.L.U32 R3, R26, 0x1f, RZ ;  /* 0x0000001f1a037819 */ /* 0x000fc800000006ff */
[----:B------:R-:W-:-:S06]  /*b2d0*/  LEA.HI.X R19, R2, UR5, R19, 0x1, P0 ;  /* 0x0000000502137c11 */ /* 0x000fcc00080f0c13 */
[----:B------:R-:W0:Y:S02]  /*b2e0*/  SYNCS.PHASECHK.TRANS64.TRYWAIT P0, [R0+URZ+0x2a840], R3 ;  /* 0x02a84003000075a7 */ /* 0x000e24000800017f */
[----:B0-----:R-:W-:Y:S05]  /*b2f0*/  @!P0 BRA `(.L_x_2263) ;  /* 0x0000003000348947 */ /* 0x001fea0003800000 */
.L_x_2315:
[----:B------:R-:W-:Y:S05]  /*b300*/  BSYNC B0 ;  /* 0x0000000000007941 */ /* 0x000fea0003800000 */
.L_x_2262:
        /* <DEDUP_REMOVED lines=21> */
[----:B------:R-:W-:Y:S01]  /*b460*/  UMOV UR4, 0xffffffff ;  /* 0xffffffff00047882 */ /* 0x000fe20000000000 */
[----:B------:R-:W-:Y:S01]  /*b470*/  IADD3 R3, R3, R5, RZ ;  /* 0x0000000503037210 */ /* 0x000fe20007ffe0ff */
        /* <DEDUP_REMOVED lines=17> */
[----:B0-----:R-:W-:Y:S02]  /*b590*/  @P0 LEA R14, P1, R37, R14, 0x1 ;  /* 0x0000000e250e0211 */ /* 0x001fe400078208ff */
[----:B------:R-:W-:-:S03]  /*b5a0*/  @P0 LEA R25, R5, R17, 0x1 ;  /* 0x0000001105190211 */ /* 0x000fc600078e08ff */
        /* <DEDUP_REMOVED lines=21> */
[----:B------:R-:W-:-:S03]  /*b700*/  @P0 IMAD R25, R5, 0x2, R17 ;  /* 0x0000000205190824 */ /* 0x000fc600078e0211 */
[----:B------:R-:W-:Y:S01]  /*b710*/  @P0 IADD3.X R9, RZ, R8, RZ, P1, !PT ;  /* 0x00000008ff090210 */ /* 0x000fe20000ffe4ff */
[----:B-1----:R-:W-:Y:S01]  /*b720*/  @P0 IMAD.MOV.U32 R2, RZ, RZ, R14 ;  /* 0x000000ffff020224 */ /* 0x002fe200078e000e */
[----:B------:R-:W-:Y:S03]  /*b730*/  SHFL.IDX PT, R8, R6, 0x4, 0x181f ;  /* 0x00981f0006087f89 */ /* 0x000fe600000e0000 */
[----:B------:R-:W-:Y:S01]  /*b740*/  @P0 IMAD.MOV.U32 R3, RZ, RZ, R9 ;  /* 0x000000ffff030224 */ /* 0x000fe200078e0009 */
        /* <DEDUP_REMOVED lines=9> */
[----:B------:R0:W1:Y:S02]  /*b7e0*/  SHFL.IDX PT, R8, R6, 0x5, 0x181f ;  /* 0x00b81f0006087f89 */ /* 0x00006400000e0000 */
[----:B------:R-:W-:Y:S02]  /*b7f0*/  @P0 MOV R3, R9 ;  /* 0x0000000900030202 */ /* 0x000fe40000000f00 */
[----:B------:R0:W2:Y:S04]  /*b800*/  SHFL.IDX PT, R14, R4, 0x5, 0x181f ;  /* 0x00b81f00040e7f89 */ /* 0x0000a800000e0000 */
[----:B------:R0:W-:Y:S04]  /*b810*/  @P0 LDGSTS.E.BYPASS.LTC128B.128 [R21+0x1a400], desc[UR36][R2.64], !P4 ;  /* 0x1a40000002150fae */ /* 0x0001e8000e101d64 */
[----:B------:R0:W-:Y:S04]  /*b820*/  @P0 LDGSTS.E.BYPASS.LTC128B.128 [R21+0x1d400], desc[UR36][R2.64+0x80], !P3 ;  /* 0x1d40008002150fae */ /* 0x0001e8000d901d64 */
[----:B------:R0:W-:Y:S02]  /*b830*/  @P0 LDGSTS.E.BYPASS.LTC128B.128 [R21+0x20400], desc[UR36][R2.64+0x100], !P2 ;  /* 0x2040010002150fae */ /* 0x0001e4000d101d64 */
.L_x_2329:
        /* <DEDUP_REMOVED lines=12> */
.L_x_2265:
        /* <DEDUP_REMOVED lines=10> */
.L_x_2266:
        /* <DEDUP_REMOVED lines=11> */
[----:B------:R-:W-:Y:S01]  /*ba50*/  IMAD.U32 R4, RZ, RZ, UR6 ;  /* 0x00000006ff047e24 */ /* 0x000fe2000f8e00ff */
[----:B------:R-:W-:Y:S01]  /*ba60*/  MOV R7, UR9 ;  /* 0x0000000900077c02 */ /* 0x000fe20008000f00 */
[----:B------:R-:W0:Y:S01]  /*ba70*/  LDC.64 R2, c[0x4][R2] ;  /* 0x0100000002027b82 */ /* 0x000e220000000a00 */
        /* <DEDUP_REMOVED lines=9> */
.L_x_2268:
[----:B------:R-:W-:Y:S05]  /*bb10*/  BSYNC B6 ;  /* 0x0000000000067941 */ /* 0x000fea0003800000 */
.L_x_2267:
[----:B0-----:R-:W0:Y:S01]  /*bb20*/  S2R R2, SR_TID.X ;  /* 0x0000000000027919 */ /* 0x001e220000002100 */
[----:B------:R-:W-:Y:S01]  /*bb30*/  UISETP.NE.AND UP0, UPT, UR48, URZ, UPT ;  /* 0x0000003f3000728c */ /* 0x000fe2000bf05270 */
[----:B------:R-:W-:Y:S01]  /*bb40*/  MOV R0, UR44 ;  /* 0x0000002c00007c02 */ /* 0x000fe20008000f00 */
[----:B------:R-:W-:Y:S01]  /*bb50*/  ULDC.64 UR8, c[0x0][0x2d8] ;  /* 0x0000b60000087ab9 */ /* 0x000fe20000000a00 */
[----:B------:R-:W-:Y:S02]  /*bb60*/  R2UR UR6, R28 ;  /* 0x000000001c0672ca */ /* 0x000fe400000e0000 */
[----:B------:R-:W-:Y:S02]  /*bb70*/  R2UR UR7, R22 ;  /* 0x00000000160772ca */ /* 0x000fe400000e0000 */
[----:B------:R-:W-:Y:S02]  /*bb80*/  PLOP3.LUT P0, PT, PT, PT, UP0, 0x80, 0x0 ;  /* 0x000000000000781c */ /* 0x000fe40003f0f008 */
[----:B------:R-:W-:-:S02]  /*bb90*/  LOP3.LUT P3, RZ, R16, 0x400, RZ, 0xc0, !PT ;  /* 0x0000040010ff7812 */ /* 0x000fc4000786c0ff */
[----:B------:R-:W-:Y:S01]  /*bba0*/  @UP0 ULDC UR4, c[0x0][0x44c] ;  /* 0x0001130000040ab9 */ /* 0x000fe20000000800 */
[C---:B------:R-:W-:Y:S02]  /*bbb0*/  LOP3.LUT P4, RZ, R16.reuse, 0x200, RZ, 0xc0, !PT ;  /* 0x0000020010ff7812 */ /* 0x040fe4000788c0ff */
[----:B------:R-:W-:Y:S02]  /*bbc0*/  LOP3.LUT P5, RZ, R16, 0x100, RZ, 0xc0, !PT ;  /* 0x0000010010ff7812 */ /* 0x000fe400078ac0ff */
[----:B------:R-:W-:-:S04]  /*bbd0*/  UIMAD UR6, UR6, UR8, URZ ;  /* 0x00000008060672a4 */ /* 0x000fc8000f8e023f */
[----:B------:R-:W-:Y:S02]  /*bbe0*/  UIMAD UR7, UR7, UR9, UR6 ;  /* 0x00000009070772a4 */ /* 0x000fe4000f8e0206 */
[----:B------:R-:W-:Y:S01]  /*bbf0*/  USHF.R.S32.HI UR6, URZ, 0x1f, UR43 ;  /* 0x0000001f3f067899 */ /* 0x000fe2000801142b */
[----:B0-----:R-:W-:-:S05]  /*bc00*/  IMAD.SHL.U32 R2, R2, 0x10, RZ ;  /* 0x0000001002027824 */ /* 0x001fca00078e00ff */
[----:B------:R-:W-:-:S05]  /*bc10*/  LOP3.LUT R2, R36, 0x70, R2, 0xf8, !PT ;  /* 0x0000007024027812 */ /* 0x000fca00078ef802 */
[----:B------:R-:W-:-:S04]  /*bc20*/  IMAD R0, R0, 0x80, R2 ;  /* 0x0000008000007824 */ /* 0x000fc800078e0202 */
        /* <DEDUP_REMOVED lines=35> */
[----:B------:R-:W-:-:S03]  /*be60*/  MOV R3, UR44 ;  /* 0x0000002c00037c02 */ /* 0x000fc60008000f00 */
[----:B------:R-:W1:Y:S02]  /*be70*/  SHFL.IDX PT, R2, R5, RZ, 0x181f ;  /* 0x00181fff05027589 */ /* 0x000e6400000e0000 */
[----:B------:R-:W-:Y:S02]  /*be80*/  IMAD R4, R3, 0x80, R36 ;  /* 0x0000008003047824 */ /* 0x000fe400078e0224 */
[----:B------:R-:W-:Y:S02]  /*be90*/  SHFL.IDX PT, R6, R5, 0x1, 0x181f ;  /* 0x00381f0005067f89 */ /* 0x000fe400000e0000 */
[C---:B------:R-:W-:Y:S01]  /*bea0*/  VIADD R7, R4.reuse, 0x10 ;  /* 0x0000001004077836 */ /* 0x040fe20000000000 */
[----:B------:R-:W-:-:S13]  /*beb0*/  ISETP.GE.AND P0, PT, R4, UR39, PT ;  /* 0x0000002704007c0c */ /* 0x000fda000bf06270 */
        /* <DEDUP_REMOVED lines=11> */
[----:B------:R-:W-:Y:S02]  /*bf70*/  SHFL.IDX PT, R6, R5, 0x2, 0x181f ;  /* 0x00581f0005067f89 */ /* 0x000fe400000e0000 */
[----:B------:R-:W-:Y:S01]  /*bf80*/  @!P0 MOV R3, R7 ;  /* 0x0000000700038202 */ /* 0x000fe20000000f00 */
        /* <DEDUP_REMOVED lines=17> */
[----:B0-----:R-:W-:-:S04]  /*c0a0*/  @!P0 LEA R14, P1, R37, R14, 0x1 ;  /* 0x0000000e250e8211 */ /* 0x001fc800078208ff */
[----:B-1----:R-:W-:Y:S01]  /*c0b0*/  @!P0 MOV R2, R14 ;  /* 0x0000000e00028202 */ /* 0x002fe20000000f00 */
[----:B------:R-:W-:Y:S01]  /*c0c0*/  @!P0 IMAD.X R7, RZ, RZ, R6, P1 ;  /* 0x000000ffff078224 */ /* 0x000fe200008e0606 */
[----:B------:R-:W0:Y:S03]  /*c0d0*/  SHFL.IDX PT, R14, R0, 0x4, 0x181f ;  /* 0x00981f00000e7f89 */ /* 0x000e2600000e0000 */
[----:B------:R-:W-:Y:S01]  /*c0e0*/  @!P0 IMAD.MOV.U32 R3, RZ, RZ, R7 ;  /* 0x000000ffff038224 */ /* 0x000fe200078e0007 */
[----:B------:R-:W1:Y:S01]  /*c0f0*/  SHFL.IDX PT, R6, R5, 0x4, 0x181f ;  /* 0x00981f0005067f89 */ /* 0x000e6200000e0000 */
[----:B------:R-:W-:-:S03]  /*c100*/  VIADD R7, R4, 0x40 ;  /* 0x0000004004077836 */ /* 0x000fc60000000000 */
[----:B------:R-:W-:Y:S04]  /*c110*/  @!P0 LDGSTS.E.BYPASS.LTC128B.128 [R31+0xdc00], desc[UR36][R2.64], !P3 ;  /* 0x0dc00000021f8fae */ /* 0x000fe8000d901d64 */
[----:B------:R-:W-:Y:S04]  /*c120*/  @!P0 LDGSTS.E.BYPASS.LTC128B.128 [R31+0x11c00], desc[UR36][R2.64+0x80], !P4 ;  /* 0x11c00080021f8fae */ /* 0x000fe8000e101d64 */
[----:B------:R2:W-:Y:S01]  /*c130*/  @!P0 LDGSTS.E.BYPASS.LTC128B.128 [R31+0x15c00], desc[UR36][R2.64+0x100], !P5 ;  /* 0x15c00100021f8fae */ /* 0x0005e2000e901d64 */
[----:B------:R-:W-:-:S13]  /*c140*/  ISETP.GE.AND P0, PT, R7, UR39, PT ;  /* 0x0000002707007c0c */ /* 0x000fda000bf06270 */
[----:B0-----:R-:W-:-:S05]  /*c150*/  @!P0 LEA R14, P1, R37, R14, 0x1 ;  /* 0x0000000e250e8211 */ /* 0x001fca00078208ff */
[----:B-1----:R-:W-:Y:S02]  /*c160*/  @!P0 IMAD.X R7, RZ, RZ, R6, P1 ;  /* 0x000000ffff078224 */ /* 0x002fe400008e0606 */
[----:B--2---:R-:W-:Y:S01]  /*c170*/  @!P0 IMAD.MOV.U32 R2, RZ, RZ, R14 ;  /* 0x000000ffff028224 */ /* 0x004fe200078e000e */
        /* <DEDUP_REMOVED lines=9> */
[----:B------:R-:W-:Y:S01]  /*c210*/  @!P0 IADD3.X R7, RZ, R6, RZ, P1, !PT ;  /* 0x00000006ff078210 */ /* 0x000fe20000ffe4ff */
[----:B-1----:R-:W-:Y:S01]  /*c220*/  @!P0 IMAD.MOV.U32 R2, RZ, RZ, R14 ;  /* 0x000000ffff028224 */ /* 0x002fe200078e000e */
[----:B------:R-:W-:Y:S03]  /*c230*/  SHFL.IDX PT, R6, R5, 0x6, 0x181f ;  /* 0x00d81f0005067f89 */ /* 0x000fe600000e0000 */
[----:B------:R-:W-:Y:S01]  /*c240*/  @!P0 IMAD.MOV.U32 R3, RZ, RZ, R7 ;  /* 0x000000ffff038224 */ /* 0x000fe200078e0007 */
[----:B------:R-:W0:Y:S01]  /*c250*/  SHFL.IDX PT, R14, R0, 0x6, 0x181f ;  /* 0x00d81f00000e7f89 */ /* 0x000e2200000e0000 */
[----:B------:R-:W-:-:S03]  /*c260*/  VIADD R7, R4, 0x60 ;  /* 0x0000006004077836 */ /* 0x000fc60000000000 */
        /* <DEDUP_REMOVED lines=13> */
.L_x_2346:
[----:B------:R-:W-:-:S04]  /*c340*/  IADD3 R4, R4, 0x70, RZ ;  /* 0x0000007004047810 */ /* 0x000fc80007ffe0ff */
        /* <DEDUP_REMOVED lines=11> */
.L_x_2270:
        /* <DEDUP_REMOVED lines=18> */
.L_x_2347:
[----:B------:R-:W-:Y:S05]  /*c520*/  BSYNC B0 ;  /* 0x0000000000007941 */ /* 0x000fea0003800000 */
.L_x_2271:
[----:B------:R-:W-:-:S06]  /*c530*/  UISETP.GE.AND UP0, UPT, UR45, 0x2, UPT ;  /* 0x000000022d00788c */ /* 0x000fcc000bf06270 */
[----:B------:R-:W-:-:S13]  /*c540*/  PLOP3.LUT P0, PT, PT, PT, UP0, 0x40, 0x0 ;  /* 0x000000000000781c */ /* 0x000fda0003f0e808 */
[----:B------:R-:W-:Y:S05]  /*c550*/  @P0 BRA `(.L_x_2273) ;  /* 0x0000000c00cc0947 */ /* 0x000fea0003800000 */
[----:B------:R-:W-:Y:S01]  /*c560*/  UIADD3 UR4, UR45, -0x2, URZ ;  /* 0xfffffffe2d047890 */ /* 0x000fe2000fffe03f */
[----:B------:R-:W-:Y:S01]  /*c570*/  BSSY B0, `(.L_x_2273) ;  /* 0x00000f1000007945 */ /* 0x000fe20003800000 */
[----:B------:R-:W-:Y:S02]  /*c580*/  IMAD.MOV.U32 R20, RZ, RZ, R26 ;  /* 0x000000ffff147224 */ /* 0x000fe400078e001a */
[----:B------:R-:W-:Y:S02]  /*c590*/  IMAD.MOV.U32 R9, RZ, RZ, R23 ;  /* 0x000000ffff097224 */ /* 0x000fe400078e0017 */
[----:B------:R-:W-:Y:S01]  /*c5a0*/  IMAD.MOV.U32 R27, RZ, RZ, R24 ;  /* 0x000000ffff1b7224 */ /* 0x000fe200078e0018 */
[----:B------:R-:W-:-:S07]  /*c5b0*/  MOV R8, UR4 ;  /* 0x0000000400087c02 */ /* 0x000fce0008000f00 */
.L_x_2286:
[----:B------:R-:W1:Y:S01]  /*c5c0*/  LDC R3, c[0x0][0x430] ;  /* 0x00010c00ff037b82 */ /* 0x000e620000000800 */
[----:B0-----:R-:W0:Y:S01]  /*c5d0*/  S2R R0, SR_TID.X ;  /* 0x0000000000007919 */ /* 0x001e220000002100 */
[----:B------:R-:W-:Y:S01]  /*c5e0*/  IMAD R10, R8, 0x60, R32 ;  /* 0x00000060080a7824 */ /* 0x000fe200078e0220 */
[----:B------:R-:W-:Y:S01]  /*c5f0*/  LOP3.LUT P1, RZ, R16, 0x40, RZ, 0xc0, !PT ;  /* 0x0000004010ff7812 */ /* 0x000fe2000782c0ff */
[----:B------:R-:W-:Y:S01]  /*c600*/  VIADD R23, R9, 0x1 ;  /* 0x0000000109177836 */ /* 0x000fe20000000000 */
[----:B-1----:R-:W-:Y:S01]  /*c610*/  ISETP.NE.AND P0, PT, R3, 0x1, PT ;  /* 0x000000010300780c */ /* 0x002fe20003f05270 */
[----:B0-----:R-:W-:-:S12]  /*c620*/  IMAD.SHL.U32 R0, R0, 0x10, RZ ;  /* 0x0000001000007824 */ /* 0x001fd800078e00ff */
        /* <DEDUP_REMOVED lines=17> */
[----:B------:R-:W-:Y:S02]  /*c740*/  @!P2 LEA.HI.X R5, R2, R5, R0, 0x2, P0 ;  /* 0x000000050205a211 */ /* 0x000fe400000f1400 */
[----:B------:R-:W-:Y:S01]  /*c750*/  MOV R0, RZ ;  /* 0x000000ff00007202 */ /* 0x000fe20000000f00 */
[----:B------:R-:W-:Y:S01]  /*c760*/  IMAD.MOV R7, RZ, RZ, -R11 ;  /* 0x000000ffff077224 */ /* 0x000fe200078e0a0b */
[C---:B------:R-:W-:Y:S01]  /*c770*/  ISETP.NE.AND P0, PT, R23.reuse, 0x2, PT ;  /* 0x000000021700780c */ /* 0x040fe20003f05270 */
        /* <DEDUP_REMOVED lines=10> */
.L_x_2274:
[----:B------:R-:W-:Y:S01]  /*c820*/  IMAD R6, R23, 0x8, R17 ;  /* 0x0000000817067824 */ /* 0x000fe200078e0211 */
[----:B------:R-:W-:Y:S01]  /*c830*/  SHF.L.U32 R3, R26, 0x1f, RZ ;  /* 0x0000001f1a037819 */ /* 0x000fe200000006ff */
[----:B------:R-:W-:Y:S03]  /*c840*/  BSSY B1, `(.L_x_2275) ;  /* 0x0000003000017945 */ /* 0x000fe60003800000 */
[----:B------:R-:W0:Y:S02]  /*c850*/  SYNCS.PHASECHK.TRANS64.TRYWAIT P0, [R6+URZ+0x2a840], R3 ;  /* 0x02a84003060075a7 */ /* 0x000e24000800017f */
[----:B0-----:R-:W-:Y:S05]  /*c860*/  @!P0 BRA `(.L_x_2276) ;  /* 0x0000002c00948947 */ /* 0x001fea0003800000 */
.L_x_2348:
[----:B------:R-:W-:Y:S05]  /*c870*/  BSYNC B1 ;  /* 0x0000000000017941 */ /* 0x000fea0003800000 */
.L_x_2275:
        /* <DEDUP_REMOVED lines=27> */
[----:B------:R-:W-:Y:S01]  /*ca30*/  SHF.L.U32 R5, R37, 0x1, RZ ;  /* 0x0000000125057819 */ /* 0x000fe200000006ff */
[----:B------:R-:W-:Y:S02]  /*ca40*/  IMAD R8, R8, 0x2, R17 ;  /* 0x0000000208087824 */ /* 0x000fe400078e0211 */
        /* <DEDUP_REMOVED lines=36> */
.L_x_2362:
        /* <DEDUP_REMOVED lines=10> */
.L_x_2278:
        /* <DEDUP_REMOVED lines=10> */
.L_x_2279:
[----:B------:R1:W-:Y:S01]  /*cdd0*/  SYNCS.ARRIVE.TRANS64.A1T0 RZ, [R6+URZ+0x2a830], RZ ;  /* 0x02a830ff06ff79a7 */ /* 0x0003e2000810003f */
[----:B------:R-:W-:Y:S05]  /*cde0*/  @!P2 BRA `(.L_x_2280) ;  /* 0x000000000004a947 */ /* 0x000fea0003800000 */
[----:B------:R-:W-:Y:S01]  /*cdf0*/  BPT.TRAP 0x1 ;  /* 0x000000040000795c */ /* 0x000fe20000300000 */
.L_x_2280:
[----:B0-----:R-:W-:Y:S01]  /*ce00*/  SHF.L.U32 R3, R20, 0x1f, RZ ;  /* 0x0000001f14037819 */ /* 0x001fe200000006ff */
[----:B-1----:R-:W-:Y:S01]  /*ce10*/  IMAD R6, R9, 0x8, R17 ;  /* 0x0000000809067824 */ /* 0x002fe200078e0211 */
[----:B------:R-:W-:Y:S03]  /*ce20*/  BSSY B1, `(.L_x_2281) ;  /* 0x0000003000017945 */ /* 0x000fe60003800000 */
[----:B------:R-:W0:Y:S02]  /*ce30*/  SYNCS.PHASECHK.TRANS64.TRYWAIT P0, [R6+URZ+0x2a860], R3 ;  /* 0x02a86003060075a7 */ /* 0x000e24000800017f */
[----:B0-----:R-:W-:Y:S05]  /*ce40*/  @!P0 BRA `(.L_x_2282) ;  /* 0x0000002c00e88947 */ /* 0x001fea0003800000 */
.L_x_2363:
[----:B------:R-:W-:Y:S05]  /*ce50*/  BSYNC B1 ;  /* 0x0000000000017941 */ /* 0x000fea0003800000 */
.L_x_2281:
[----:B------:R-:W-:Y:S01]  /*ce60*/  IMAD.MOV.U32 R2, RZ, RZ, -0x60 ;  /* 0xffffffa0ff027424 */ /* 0x000fe200078e00ff */
[----:B------:R-:W-:Y:S01]  /*ce70*/  UMOV UR4, 0xffffffff ;  /* 0xffffffff00047882 */ /* 0x000fe20000000000 */
[C---:B------:R-:W-:Y:S01]  /*ce80*/  LOP3.LUT P2, RZ, R16.reuse, 0x2, RZ, 0xc0, !PT ;  /* 0x0000000210ff7812 */ /* 0x040fe2000784c0ff */
        /* <DEDUP_REMOVED lines=17> */
[----:B------:R-:W0:Y:S01]  /*cfa0*/  SHFL.IDX PT, R14, R18, 0x2, 0x181f ;  /* 0x00581f00120e7f89 */ /* 0x000e2200000e0000 */
[----:B-1----:R-:W-:Y:S02]  /*cfb0*/  IADD3.X R3, RZ, R3, RZ, P0, !PT ;  /* 0x00000003ff037210 */ /* 0x002fe400007fe4ff */
        /* <DEDUP_REMOVED lines=22> */
[----:B------:R-:W0:Y:S04]  /*d120*/  SHFL.IDX PT, R19, R19, 0x5, 0x181f ;  /* 0x00b81f0013137f89 */ /* 0x000e2800000e0000 */
[----:B------:R2:W3:Y:S01]  /*d130*/  SHFL.IDX PT, R14, R18, 0x5, 0x181f ;  /* 0x00b81f00120e7f89 */ /* 0x0004e200000e0000 */
[----:B-1----:R-:W-:Y:S01]  /*d140*/  IMAD.X R3, RZ, RZ, R3, P0 ;  /* 0x000000ffff037224 */ /* 0x002fe200000e0603 */
[----:B------:R-:W-:-:S13]  /*d150*/  ISETP.LT.OR P0, PT, R8, 0x41, P2 ;  /* 0x000000410800780c */ /* 0x000fda0001701670 */
[----:B------:R2:W-:Y:S01]  /*d160*/  LDGSTS.E.BYPASS.LTC128B.128 [R7+0x2400], desc[UR36][R2.64], !P0 ;  /* 0x0240000002077fae */ /* 0x0005e2000c101d64 */
[----:B------:R-:W-:-:S13]  /*d170*/  ISETP.LT.OR P0, PT, R8, 0x41, P1 ;  /* 0x000000410800780c */ /* 0x000fda0000f01670 */
[----:B0--3--:R2:W-:Y:S02]  /*d180*/  LDGSTS.E.BYPASS.LTC128B.128 [R7+0x5400], desc[UR36][R2.64+0x80], !P0 ;  /* 0x0540008002077fae */ /* 0x0095e4000c101d64 */
.L_x_2377:
[----:B0-2---:R-:W-:Y:S01]  /*d190*/  IADD3 R2, P0, R14, R5, RZ ;  /* 0x000000050e027210 */ /* 0x005fe20007f1e0ff */
        /* <DEDUP_REMOVED lines=18> */
[----:B------:R-:W-:-:S05]  /*d2c0*/  IMAD R25, R0, UR5, R25 ;  /* 0x0000000500197c24 */ /* 0x000fca000f8e0219 */
[----:B------:R-:W-:-:S07]  /*d2d0*/  IADD3 R25, R3, R25, RZ ;  /* 0x0000001903197210 */ /* 0x000fce0007ffe0ff */
.L_x_2284:
        /* <DEDUP_REMOVED lines=10> */
.L_x_2285:
        /* <DEDUP_REMOVED lines=13> */
[----:B------:R-:W-:Y:S02]  /*d450*/  LEA.HI.X R19, R2, UR5, R19, 0x1, P0 ;  /* 0x0000000502137c11 */ /* 0x000fe400080f0c13 */
[----:B------:R-:W-:-:S13]  /*d460*/  ISETP.GT.AND P0, PT, R24, RZ, PT ;  /* 0x000000ff1800720c */ /* 0x000fda0003f04270 */
[----:B-1----:R-:W-:Y:S05]  /*d470*/  @P0 BRA `(.L_x_2286) ;  /* 0xfffffff000500947 */ /* 0x002fea000383ffff */
[----:B------:R-:W-:Y:S05]  /*d480*/  BSYNC B0 ;  /* 0x0000000000007941 */ /* 0x000fea0003800000 */
.L_x_2273:
        /* <DEDUP_REMOVED lines=16> */
[----:B0-----:R-:W-:-:S07]  /*d590*/  IADD3 R34, R0, UR46, R7 ;  /* 0x0000002e00227c10 */ /* 0x001fce000fffe007 */
.L_x_2288:
[----:B------:R-:W-:Y:S05]  /*d5a0*/  BSYNC B0 ;  /* 0x0000000000007941 */ /* 0x000fea0003800000 */
.L_x_2287:
[----:B------:R-:W-:-:S13]  /*d5b0*/  LOP3.LUT P0, RZ, R16, 0x40, RZ, 0xc0, !PT ;  /* 0x0000004010ff7812 */ /* 0x000fda000780c0ff */
[----:B------:R-:W-:Y:S05]  /*d5c0*/  @!P0 BRA `(.L_x_2289) ;  /* 0x0000000000048947 */ /* 0x000fea0003800000 */
[----:B------:R-:W-:Y:S01]  /*d5d0*/  BPT.TRAP 0x1 ;  /* 0x000000040000795c */ /* 0x000fe20000300000 */
.L_x_2289:
[----:B------:R-:W-:Y:S01]  /*d5e0*/  IMAD R4, R23, 0x8, R17 ;  /* 0x0000000817047824 */ /* 0x000fe200078e0211 */
[----:B------:R-:W-:Y:S01]  /*d5f0*/  SHF.L.U32 R3, R26, 0x1f, RZ ;  /* 0x0000001f1a037819 */ /* 0x000fe200000006ff */
[----:B------:R-:W-:Y:S01]  /*d600*/  IMAD.MOV.U32 R5, RZ, RZ, -0x60 ;  /* 0xffffffa0ff057424 */ /* 0x000fe200078e00ff */
[----:B------:R-:W-:Y:S02]  /*d610*/  BSSY B0, `(.L_x_2290) ;  /* 0x0000004000007945 */ /* 0x000fe40003800000 */
[----:B------:R-:W0:Y:S01]  /*d620*/  SYNCS.PHASECHK.TRANS64.TRYWAIT P0, [R4+URZ+0x2a860], R3 ;  /* 0x02a86003040075a7 */ /* 0x000e22000800017f */
[----:B------:R-:W-:Y:S01]  /*d630*/  IMAD R5, R24, R5, UR38 ;  /* 0x0000002618057e24 */ /* 0x000fe2000f8e0205 */
[----:B0-----:R-:W-:Y:S06]  /*d640*/  @!P0 BRA `(.L_x_2291) ;  /* 0x0000002c00d08947 */ /* 0x001fec0003800000 */
.L_x_2378:
[----:B------:R-:W-:Y:S05]  /*d650*/  BSYNC B0 ;  /* 0x0000000000007941 */ /* 0x000fea0003800000 */
.L_x_2290:
[----:B------:R-:W-:Y:S01]  /*d660*/  UMOV UR4, 0xffffffff ;  /* 0xffffffff00047882 */ /* 0x000fe20000000000 */
[C---:B------:R-:W-:Y:S01]  /*d670*/  LOP3.LUT P3, RZ, R16.reuse, 0x2, RZ, 0xc0, !PT ;  /* 0x0000000210ff7812 */ /* 0x040fe2000786c0ff */
[----:B------:R-:W-:Y:S01]  /*d680*/  IMAD R8, R23, 0x3000, R30 ;  /* 0x0000300017087824 */ /* 0x000fe200078e021e */
[----:B------:R-:W-:Y:S01]  /*d690*/  LOP3.LUT P1, RZ, R16, 0x1, RZ, 0xc0, !PT ;  /* 0x0000000110ff7812 */ /* 0x000fe2000782c0ff */
[----:B------:R-:W-:Y:S01]  /*d6a0*/  IMAD.IADD R5, R5, 0x1, -R36 ;  /* 0x0000000105057824 */ /* 0x000fe200078e0a24 */
[----:B------:R-:W-:Y:S11]  /*d6b0*/  BRA.DIV UR4, `(.L_x_2292) ;  /* 0x0000002e04c87947 */ /* 0x000ff6000b800000 */
[----:B------:R-:W1:Y:S01]  /*d6c0*/  SHFL.IDX PT, R14, R18, RZ, 0x181f ;  /* 0x00181fff120e7589 */ /* 0x000e6200000e0000 */
[----:B------:R-:W-:-:S03]  /*d6d0*/  IMAD.SHL.U32 R6, R37, 0x2, RZ ;  /* 0x0000000225067824 */ /* 0x000fc600078e00ff */
[----:B------:R-:W0:Y:S04]  /*d6e0*/  SHFL.IDX PT, R0, R19, RZ, 0x181f ;  /* 0x00181fff13007589 */ /* 0x000e2800000e0000 */
[----:B------:R-:W-:Y:S01]  /*d6f0*/  SHFL.IDX PT, R7, R19, 0x1, 0x181f ;  /* 0x00381f0013077f89 */ /* 0x000fe200000e0000 */
[----:B-1----:R-:W-:-:S03]  /*d700*/  IADD3 R2, P0, R14, R6, RZ ;  /* 0x000000060e027210 */ /* 0x002fc60007f1e0ff */
[----:B------:R-:W1:Y:S02]  /*d710*/  SHFL.IDX PT, R14, R18, 0x1, 0x181f ;  /* 0x00381f00120e7f89 */ /* 0x000e6400000e0000 */
[----:B0-----:R-:W-:Y:S01]  /*d720*/  IMAD.X R3, RZ, RZ, R0, P0 ;  /* 0x000000ffff037224 */ /* 0x001fe200000e0600 */
[----:B------:R-:W-:Y:S02]  /*d730*/  ISETP.LT.OR P0, PT, R5, 0x1, P3 ;  /* 0x000000010500780c */ /* 0x000fe40001f01670 */
[----:B------:R-:W-:-:S11]  /*d740*/  LEA R0, R8, R17, 0x1 ;  /* 0x0000001108007211 */ /* 0x000fd600078e08ff */
[----:B------:R-:W-:Y:S01]  /*d750*/  LDGSTS.E.BYPASS.LTC128B.128 [R0+0x400], desc[UR36][R2.64], !P0 ;  /* 0x0040000002007fae */ /* 0x000fe2000c101d64 */
[----:B------:R-:W-:-:S13]  /*d760*/  ISETP.LT.OR P0, PT, R5, 0x1, P1 ;  /* 0x000000010500780c */ /* 0x000fda0000f01670 */
[----:B------:R1:W-:Y:S02]  /*d770*/  LDGSTS.E.BYPASS.LTC128B.128 [R0+0x3400], desc[UR36][R2.64+0x80], !P0 ;  /* 0x0340008002007fae */ /* 0x0003e4000c101d64 */
[----:B-1----:R-:W-:Y:S02]  /*d780*/  IADD3 R2, P0, R14, R6, RZ ;  /* 0x000000060e027210 */ /* 0x002fe40007f1e0ff */
[----:B------:R-:W0:Y:S03]  /*d790*/  SHFL.IDX PT, R14, R18, 0x2, 0x181f ;  /* 0x00581f00120e7f89 */ /* 0x000e2600000e0000 */
[----:B------:R-:W-:Y:S01]  /*d7a0*/  IMAD.X R3, RZ, RZ, R7, P0 ;  /* 0x000000ffff037224 */ /* 0x000fe200000e0607 */
[----:B------:R-:W-:Y:S01]  /*d7b0*/  ISETP.LT.OR P0, PT, R5, 0x11, P3 ;  /* 0x000000110500780c */ /* 0x000fe20001f01670 */
[----:B------:R-:W1:-:S12]  /*d7c0*/  SHFL.IDX PT, R7, R19, 0x2, 0x181f ;  /* 0x00581f0013077f89 */ /* 0x000e5800000e0000 */
[----:B------:R-:W-:Y:S01]  /*d7d0*/  LDGSTS.E.BYPASS.LTC128B.128 [R0+0xc00], desc[UR36][R2.64], !P0 ;  /* 0x00c0000002007fae */ /* 0x000fe2000c101d64 */
[----:B------:R-:W-:-:S13]  /*d7e0*/  ISETP.LT.OR P0, PT, R5, 0x11, P1 ;  /* 0x000000110500780c */ /* 0x000fda0000f01670 */
[----:B------:R0:W-:Y:S02]  /*d7f0*/  LDGSTS.E.BYPASS.LTC128B.128 [R0+0x3c00], desc[UR36][R2.64+0x80], !P0 ;  /* 0x03c0008002007fae */ /* 0x0001e4000c101d64 */
[----:B0-----:R-:W-:Y:S02]  /*d800*/  IADD3 R2, P0, R14, R6, RZ ;  /* 0x000000060e027210 */ /* 0x001fe40007f1e0ff */
[----:B------:R-:W0:Y:S03]  /*d810*/  SHFL.IDX PT, R14, R18, 0x3, 0x181f ;  /* 0x00781f00120e7f89 */ /* 0x000e2600000e0000 */
[----:B-1----:R-:W-:Y:S01]  /*d820*/  IMAD.X R3, RZ, RZ, R7, P0 ;  /* 0x000000ffff037224 */ /* 0x002fe200000e0607 */
        /* <DEDUP_REMOVED lines=14> */
[----:B------:R0:W2:Y:S03]  /*d910*/  SHFL.IDX PT, R14, R18, 0x5, 0x181f ;  /* 0x00b81f00120e7f89 */ /* 0x0000a600000e0000 */
[----:B-1----:R-:W-:Y:S01]  /*d920*/  IMAD.X R3, RZ, RZ, R7, P0 ;  /* 0x000000ffff037224 */ /* 0x002fe200000e0607 */
[----:B------:R-:W-:Y:S01]  /*d930*/  ISETP.LT.OR P0, PT, R5, 0x41, P3 ;  /* 0x000000410500780c */ /* 0x000fe20001f01670 */
[----:B------:R0:W1:-:S12]  /*d940*/  SHFL.IDX PT, R7, R19, 0x5, 0x181f ;  /* 0x00b81f0013077f89 */ /* 0x00005800000e0000 */
[----:B------:R0:W-:Y:S01]  /*d950*/  LDGSTS.E.BYPASS.LTC128B.128 [R0+0x2400], desc[UR36][R2.64], !P0 ;  /* 0x0240000002007fae */ /* 0x0001e2000c101d64 */
[----:B------:R-:W-:-:S13]  /*d960*/  ISETP.LT.OR P0, PT, R5, 0x41, P1 ;  /* 0x000000410500780c */ /* 0x000fda0000f01670 */
[----:B-12---:R0:W-:Y:S02]  /*d970*/  LDGSTS.E.BYPASS.LTC128B.128 [R0+0x5400], desc[UR36][R2.64+0x80], !P0 ;  /* 0x0540008002007fae */ /* 0x0061e4000c101d64 */
.L_x_2392:
        /* <DEDUP_REMOVED lines=11> */
.L_x_2293:
        /* <DEDUP_REMOVED lines=10> */
.L_x_2294:
[----:B------:R1:W-:Y:S01]  /*dad0*/  SYNCS.ARRIVE.TRANS64.A1T0 RZ, [R4+URZ+0x2a850], RZ ;  /* 0x02a850ff04ff79a7 */ /* 0x0003e2000810003f */
[----:B------:R-:W-:-:S04]  /*dae0*/  IADD3 R23, R23, 0x1, RZ ;  /* 0x0000000117177810 */ /* 0x000fc80007ffe0ff */
[----:B------:R-:W-:-:S04]  /*daf0*/  ISETP.NE.AND P0, PT, R23, 0x2, PT ;  /* 0x000000021700780c */ /* 0x000fc80003f05270 */
[----:B0-----:R-:W-:Y:S02]  /*db00*/  SEL R3, RZ, 0x1, P0 ;  /* 0x00000001ff037807 */ /* 0x001fe40000000000 */
[----:B------:R-:W-:Y:S02]  /*db10*/  SEL R23, R23, RZ, P0 ;  /* 0x000000ff17177207 */ /* 0x000fe40000000000 */
[----:B-1----:R-:W-:-:S07]  /*db20*/  LOP3.LUT R26, R26, R3, RZ, 0x3c, !PT ;  /* 0x000000031a1a7212 */ /* 0x002fce00078e3cff */
.L_x_2254:
[----:B------:R-:W-:Y:S05]  /*db30*/  BSYNC B7 ;  /* 0x0000000000077941 */ /* 0x000fea0003800000 */
.L_x_2252:
        /* <DEDUP_REMOVED lines=11> */
.L_x_2295:
[----:B------:R-:W-:-:S03]  /*dbf0*/  UMOV UR4, 0xffffffff ;  /* 0xffffffff00047882 */ /* 0x000fc60000000000 */
[----:B------:R-:W-:Y:S05]  /*dc00*/  BRA.DIV UR4, `(.L_x_2297) ;  /* 0x00000032047c7947 */ /* 0x000fea000b800000 */
[----:B------:R0:W1:Y:S02]  /*dc10*/  SHFL.IDX PT, R14, R34, RZ, 0x1f ;  /* 0x00001fff220e7589 */ /* 0x00006400000e0000 */
.L_x_2395:
        /* <DEDUP_REMOVED lines=8> */
.L_x_2296:
[----:B------:R-:W-:Y:S02]  /*dca0*/  ULDC UR4, c[0x0][0xc38] ;  /* 0x00030e0000047ab9 */ /* 0x000fe40000000800 */
[----:B-1----:R-:W-:-:S13]  /*dcb0*/  ISETP.GE.AND P0, PT, R34, UR4, PT ;  /* 0x0000000422007c0c */ /* 0x002fda000bf06270 */
[----:B------:R-:W-:Y:S05]  /*dcc0*/  @!P0 BRA `(.L_x_2298) ;  /* 0xffffffc400f88947 */ /* 0x000fea000383ffff */
.L_x_2249:
        /* <DEDUP_REMOVED lines=12> */
.L_x_2396:
[----:B------:R-:W-:Y:S05]  /*dd90*/  BSYNC B0 ;  /* 0x0000000000007941 */ /* 0x000fea0003800000 */
.L_x_2299:
[----:B------:R-:W-:-:S03]  /*dda0*/  UMOV UR4, 0xffffffff ;  /* 0xffffffff00047882 */ /* 0x000fc60000000000 */
[----:B------:R-:W-:Y:S05]  /*ddb0*/  BRA.DIV UR4, `(.L_x_2301) ;  /* 0x00000032044c7947 */ /* 0x000fea000b800000 */
[----:B-1----:R-:W1:Y:S02]  /*ddc0*/  S2R R0, SR_TID.X ;  /* 0x0000000000007919 */ /* 0x002e640000002100 */
[----:B-1----:R-:W-:-:S04]  /*ddd0*/  SHF.R.U32.HI R0, RZ, 0x5, R0 ;  /* 0x00000005ff007819 */ /* 0x002fc80000011600 */
[----:B------:R-:W-:-:S05]  /*dde0*/  LOP3.LUT R0, R0, 0x3, RZ, 0xc0, !PT ;  /* 0x0000000300007812 */ /* 0x000fca00078ec0ff */
[----:B------:R1:W2:Y:S02]  /*ddf0*/  SHFL.IDX PT, R14, R0, RZ, 0x1f ;  /* 0x00001fff000e7589 */ /* 0x0002a400000e0000 */
.L_x_2399:
[----:B--2---:R-:W-:Y:S01]  /*de00*/  ISETP.NE.AND P0, PT, R14, RZ, PT ;  /* 0x000000ff0e00720c */ /* 0x004fe20003f05270 */
[----:B------:R-:W-:-:S12]  /*de10*/  BSSY B0, `(.L_x_2302) ;  /* 0x0000026000007945 */ /* 0x000fd80003800000 */
[----:B------:R-:W-:Y:S05]  /*de20*/  @P0 BRA `(.L_x_2303) ;  /* 0x0000000000900947 */ /* 0x000fea0003800000 */
[----:B------:R-:W-:-:S03]  /*de30*/  UMOV UR4, 0xffffffff ;  /* 0xffffffff00047882 */ /* 0x000fc60000000000 */
[----:B------:R-:W-:Y:S05]  /*de40*/  BRA.DIV UR4, `(.L_x_2304) ;  /* 0x00000032045c7947 */ /* 0x000fea000b800000 */
[----:B------:R-:W-:-:S13]  /*de50*/  ELECT P6, URZ, PT ;  /* 0x00000000003f782f */ /* 0x000fda00038c0000 */
.L_x_2402:
        /* <DEDUP_REMOVED lines=8> */
.L_x_2305:
[C---:B------:R-:W-:Y:S01]  /*dee0*/  LEA R5, R23.reuse, R4, 0x3 ;  /* 0x0000000417057211 */ /* 0x040fe200078e18ff */
[----:B------:R-:W-:Y:S01]  /*def0*/  VIADD R23, R23, 0x1 ;  /* 0x0000000117177836 */ /* 0x000fe20000000000 */
[----:B------:R-:W-:-:S04]  /*df00*/  SHF.L.U32 R0, R26, 0x1f, RZ ;  /* 0x0000001f1a007819 */ /* 0x000fc800000006ff */
[----:B------:R-:W1:Y:S01]  /*df10*/  SYNCS.PHASECHK.TRANS64.TRYWAIT P1, [R5+URZ+0x2a840], R0 ;  /* 0x02a84000050075a7 */ /* 0x000e62000802017f */
[----:B------:R-:W-:-:S04]  /*df20*/  ISETP.NE.AND P2, PT, R23, 0x2, PT ;  /* 0x000000021700780c */ /* 0x000fc80003f45270 */
[----:B------:R-:W-:Y:S01]  /*df30*/  SEL R3, RZ, 0x1, P2 ;  /* 0x00000001ff037807 */ /* 0x000fe20001000000 */
[----:B-1----:R-:W-:Y:S08]  /*df40*/  @!P1 BRA `(.L_x_2306) ;  /* 0x00000030003c9947 */ /* 0x002ff00003800000 */
.L_x_2403:
[----:B------:R-:W-:Y:S02]  /*df50*/  SEL R23, R23, RZ, P2 ;  /* 0x000000ff17177207 */ /* 0x000fe40001000000 */
[----:B------:R-:W-:Y:S01]  /*df60*/  LOP3.LUT R2, R26, R3, RZ, 0x3c, !PT ;  /* 0x000000031a027212 */ /* 0x000fe200078e3cff */
[----:B------:R-:W-:Y:S06]  /*df70*/  @!P0 BRA `(.L_x_2307) ;  /* 0x0000000000048947 */ /* 0x000fec0003800000 */
[----:B------:R-:W-:Y:S01]  /*df80*/  BPT.TRAP 0x1 ;  /* 0x000000040000795c */ /* 0x000fe20000300000 */
.L_x_2307:
[----:B------:R-:W-:Y:S01]  /*df90*/  IMAD R23, R23, 0x8, R4 ;  /* 0x0000000817177824 */ /* 0x000fe200078e0204 */
[----:B------:R-:W-:-:S04]  /*dfa0*/  SHF.L.U32 R2, R2, 0x1f, RZ ;  /* 0x0000001f02027819 */ /* 0x000fc800000006ff */
[----:B------:R-:W2:Y:S02]  /*dfb0*/  SYNCS.PHASECHK.TRANS64.TRYWAIT P1, [R23+URZ+0x2a840], R2 ;  /* 0x02a84002170075a7 */ /* 0x000ea4000802017f */
[----:B--2---:R-:W-:Y:S05]  /*dfc0*/  @!P1 BRA `(.L_x_2308) ;  /* 0x0000003000309947 */ /* 0x004fea0003800000 */
.L_x_2404:
[----:B------:R-:W-:Y:S05]  /*dfd0*/  @!P0 BRA `(.L_x_2309) ;  /* 0x0000000000048947 */ /* 0x000fea0003800000 */
[----:B------:R-:W-:Y:S01]  /*dfe0*/  BPT.TRAP 0x1 ;  /* 0x000000040000795c */ /* 0x000fe20000300000 */
.L_x_2309:
[----:B------:R-:W3:Y:S02]  /*dff0*/  SYNCS.PHASECHK.TRANS64.TRYWAIT P1, [R5+URZ+0x2a860], R0 ;  /* 0x02a86000050075a7 */ /* 0x000ee4000802017f */
[----:B---3--:R-:W-:Y:S05]  /*e000*/  @!P1 BRA `(.L_x_2310) ;  /* 0x0000003000349947 */ /* 0x008fea0003800000 */
.L_x_2405:
[----:B------:R-:W-:Y:S05]  /*e010*/  @!P0 BRA `(.L_x_2311) ;  /* 0x0000000000048947 */ /* 0x000fea0003800000 */
[----:B------:R-:W-:Y:S01]  /*e020*/  BPT.TRAP 0x1 ;  /* 0x000000040000795c */ /* 0x000fe20000300000 */
.L_x_2311:
[----:B----4-:R4:W0:Y:S02]  /*e030*/  SYNCS.PHASECHK.TRANS64.TRYWAIT P0, [R23+URZ+0x2a860], R2 ;  /* 0x02a86002170075a7 */ /* 0x010824000800017f */
[----:B0-----:R-:W-:Y:S05]  /*e040*/  @!P0 NANOSLEEP.SYNCS 0x989680 ;  /* 0x009896800000895d */ /* 0x001fea0003900000 */
[----:B------:R-:W0:Y:S02]  /*e050*/  @!P0 SYNCS.PHASECHK.TRANS64 P0, [R23+URZ+0x2a860], R2 ;  /* 0x02a86002170085a7 */ /* 0x000e24000800007f */
[----:B0-----:R-:W-:Y:S05]  /*e060*/  @!P0 BRA `(.L_x_2311) ;  /* 0xfffffffc00f08947 */ /* 0x001fea000383ffff */
.L_x_2303:
[----:B------:R-:W-:Y:S05]  /*e070*/  BSYNC B0 ;  /* 0x0000000000007941 */ /* 0x000fea0003800000 */
.L_x_2302:
[----:B------:R-:W-:Y:S05]  /*e080*/  EXIT ;  /* 0x000000000000794d */ /* 0x000fea0003800000 */
.L_x_2196:
[----:B0-----:R-:W-:-:S04]  /*e090*/  IMAD.U32 R3, RZ, RZ, UR39 ;  /* 0x00000027ff037e24 */ /* 0x001fc8000f8e00ff */
[----:B------:R0:W1:Y:S03]  /*e0a0*/  SYNCS.PHASECHK.TRANS64.TRYWAIT P1, [R3+URZ+0x2a800], R0 ;  /* 0x02a80000030075a7 */ /* 0x000066000802017f */
[----:B-1----:R-:W-:Y:S05]  /*e0b0*/  @!P1 NANOSLEEP.SYNCS 0x989680 ;  /* 0x009896800000995d */ /* 0x002fea0003900000 */
[----:B------:R-:W1:Y:S02]  /*e0c0*/  @!P1 SYNCS.PHASECHK.TRANS64 P1, [R3+URZ+0x2a800], R0 ;  /* 0x02a80000030095a7 */ /* 0x000e64000802007f */
[----:B-1----:R-:W-:Y:S05]  /*e0d0*/  @!P1 BRA `(.L_x_2196) ;  /* 0xfffffffc00ec9947 */ /* 0x002fea000383ffff */
[----:B------:R-:W-:Y:S05]  /*e0e0*/  BRA `(.L_x_2312) ;  /* 0xffffff34005c7947 */ /* 0x000fea000383ffff */
.L_x_2200:
[----:B-1----:R1:W2:Y:S02]  /*e0f0*/  SYNCS.PHASECHK.TRANS64.TRYWAIT P1, [R0+URZ+0x2a830], R3 ;  /* 0x02a83003000075a7 */ /* 0x0022a4000802017f */
[----:B--2---:R-:W-:Y:S05]  /*e100*/  @!P1 NANOSLEEP.SYNCS 0x989680 ;  /* 0x009896800000995d */ /* 0x004fea0003900000 */
[----:B------:R-:W2:Y:S02]  /*e110*/  @!P1 SYNCS.PHASECHK.TRANS64 P1, [R0+URZ+0x2a830], R3 ;  /* 0x02a83003000095a7 */ /* 0x000ea4000802007f */
[----:B--2---:R-:W-:Y:S05]  /*e120*/  @!P1 BRA `(.L_x_2200) ;  /* 0xfffffffc00f09947 */ /* 0x004fea000383ffff */
[----:B------:R-:W-:Y:S05]  /*e130*/  BRA `(.L_x_2199) ;  /* 0xffffff3400787947 */ /* 0x000fea000383ffff */
.L_x_2206:
[----:B-1----:R-:W-:-:S04]  /*e140*/  IMAD.U32 R3, RZ, RZ, UR6 ;  /* 0x00000006ff037e24 */ /* 0x002fc8000f8e00ff */
[----:B------:R1:W2:Y:S03]  /*e150*/  SYNCS.PHASECHK.TRANS64.TRYWAIT P1, [R3+URZ+0x2a830], R2 ;  /* 0x02a83002030075a7 */ /* 0x0002a6000802017f */
[----:B--2---:R-:W-:Y:S05]  /*e160*/  @!P1 NANOSLEEP.SYNCS 0x989680 ;  /* 0x009896800000995d */ /* 0x004fea0003900000 */
[----:B------:R-:W2:Y:S02]  /*e170*/  @!P1 SYNCS.PHASECHK.TRANS64 P1, [R3+URZ+0x2a830], R2 ;  /* 0x02a83002030095a7 */ /* 0x000ea4000802007f */
[----:B--2---:R-:W-:Y:S05]  /*e180*/  @!P1 BRA `(.L_x_2206) ;  /* 0xfffffffc00ec9947 */ /* 0x004fea000383ffff */
[----:B------:R-:W-:Y:S05]  /*e190*/  BRA `(.L_x_2205) ;  /* 0xffffff5400787947 */ /* 0x000fea000383ffff */
.L_x_2210:
[----:B-1----:R-:W-:-:S04]  /*e1a0*/  IMAD.U32 R3, RZ, RZ, UR5 ;  /* 0x00000005ff037e24 */ /* 0x002fc8000f8e00ff */
[----:B------:R1:W3:Y:S03]  /*e1b0*/  SYNCS.PHASECHK.TRANS64.TRYWAIT P1, [R3+URZ+0x2a850], R0 ;  /* 0x02a85000030075a7 */ /* 0x0002e6000802017f */
[----:B---3--:R-:W-:Y:S05]  /*e1c0*/  @!P1 NANOSLEEP.SYNCS 0x989680 ;  /* 0x009896800000995d */ /* 0x008fea0003900000 */
[----:B------:R-:W3:Y:S02]  /*e1d0*/  @!P1 SYNCS.PHASECHK.TRANS64 P1, [R3+URZ+0x2a850], R0 ;  /* 0x02a85000030095a7 */ /* 0x000ee4000802007f */
[----:B---3--:R-:W-:Y:S05]  /*e1e0*/  @!P1 BRA `(.L_x_2210) ;  /* 0xfffffffc00ec9947 */ /* 0x008fea000383ffff */
[----:B------:R-:W-:Y:S05]  /*e1f0*/  BRA `(.L_x_2209) ;  /* 0xffffff5c00907947 */ /* 0x000fea000383ffff */
.L_x_2218:
[----:B-1----:R-:W-:-:S04]  /*e200*/  MOV R3, UR5 ;  /* 0x0000000500037c02 */ /* 0x002fc80008000f00 */
[----:B------:R1:W2:Y:S03]  /*e210*/  SYNCS.PHASECHK.TRANS64.TRYWAIT P1, [R3+URZ+0x2a830], R2 ;  /* 0x02a83002030075a7 */ /* 0x0002a6000802017f */
[----:B--2---:R-:W-:Y:S05]  /*e220*/  @!P1 NANOSLEEP.SYNCS 0x989680 ;  /* 0x009896800000995d */ /* 0x004fea0003900000 */
[----:B------:R-:W2:Y:S02]  /*e230*/  @!P1 SYNCS.PHASECHK.TRANS64 P1, [R3+URZ+0x2a830], R2 ;  /* 0x02a83002030095a7 */ /* 0x000ea4000802007f */
[----:B--2---:R-:W-:Y:S05]  /*e240*/  @!P1 BRA `(.L_x_2218) ;  /* 0xfffffffc00ec9947 */ /* 0x004fea000383ffff */
[----:B------:R-:W-:Y:S05]  /*e250*/  BRA `(.L_x_2217) ;  /* 0xffffff78002c7947 */ /* 0x000fea000383ffff */
.L_x_2222:
[----:B-1----:R-:W-:-:S04]  /*e260*/  IMAD.U32 R3, RZ, RZ, UR5 ;  /* 0x00000005ff037e24 */ /* 0x002fc8000f8e00ff */
[----:B------:R1:W3:Y:S03]  /*e270*/  SYNCS.PHASECHK.TRANS64.TRYWAIT P1, [R3+URZ+0x2a850], R0 ;  /* 0x02a85000030075a7 */ /* 0x0002e6000802017f */
[----:B---3--:R-:W-:Y:S05]  /*e280*/  @!P1 NANOSLEEP.SYNCS 0x989680 ;  /* 0x009896800000995d */ /* 0x008fea0003900000 */
[----:B------:R-:W3:Y:S02]  /*e290*/  @!P1 SYNCS.PHASECHK.TRANS64 P1, [R3+URZ+0x2a850], R0 ;  /* 0x02a85000030095a7 */ /* 0x000ee4000802007f */
[----:B---3--:R-:W-:Y:S05]  /*e2a0*/  @!P1 BRA `(.L_x_2222) ;  /* 0xfffffffc00ec9947 */ /* 0x008fea000383ffff */
[----:B------:R-:W-:Y:S05]  /*e2b0*/  BRA `(.L_x_2221) ;  /* 0xffffff8000447947 */ /* 0x000fea000383ffff */
.L_x_2229:
[----:B-1----:R-:W-:-:S04]  /*e2c0*/  IMAD.U32 R7, RZ, RZ, UR5 ;  /* 0x00000005ff077e24 */ /* 0x002fc8000f8e00ff */
[----:B------:R1:W2:Y:S03]  /*e2d0*/  SYNCS.PHASECHK.TRANS64.TRYWAIT P1, [R7+URZ+0x2a850], R0 ;  /* 0x02a85000070075a7 */ /* 0x0002a6000802017f */
[----:B--2---:R-:W-:Y:S05]  /*e2e0*/  @!P1 NANOSLEEP.SYNCS 0x989680 ;  /* 0x009896800000995d */ /* 0x004fea0003900000 */
[----:B------:R-:W2:Y:S02]  /*e2f0*/  @!P1 SYNCS.PHASECHK.TRANS64 P1, [R7+URZ+0x2a850], R0 ;  /* 0x02a85000070095a7 */ /* 0x000ea4000802007f */
[----:B--2---:R-:W-:Y:S05]  /*e300*/  @!P1 BRA `(.L_x_2229) ;  /* 0xfffffffc00ec9947 */ /* 0x004fea000383ffff */
[----:B------:R-:W-:Y:S05]  /*e310*/  BRA `(.L_x_2228) ;  /* 0xffffff9400f07947 */ /* 0x000fea000383ffff */
.L_x_2260:
[----:B------:R-:W2:Y:S01]  /*e320*/  S2R R18, SR_TID.X ;  /* 0x0000000000127919 */ /* 0x000ea20000002100 */
[----:B------:R-:W-:Y:S01]  /*e330*/  IMAD.MOV.U32 R12, RZ, RZ, RZ ;  /* 0x000000ffff0c7224 */ /* 0x000fe200078e00ff */
[----:B------:R-:W-:Y:S01]  /*e340*/  MOV R15, 0xffffffff ;  /* 0xffffffff000f7802 */ /* 0x000fe20000000f00 */
[----:B------:R-:W-:Y:S01]  /*e350*/  IMAD.MOV.U32 R11, RZ, RZ, 0x1f ;  /* 0x0000001fff0b7424 */ /* 0x000fe200078e00ff */
[----:B--2---:R-:W-:-:S04]  /*e360*/  SHF.R.U32.HI R18, RZ, 0x5, R18 ;  /* 0x00000005ff127819 */ /* 0x004fc80000011612 */
[----:B------:R-:W-:-:S05]  /*e370*/  LOP3.LUT R18, R18, 0x3, RZ, 0xc0, !PT ;  /* 0x0000000312127812 */ /* 0x000fca00078ec0ff */
[----:B------:R-:W-:-:S07]  /*e380*/  IMAD.MOV.U32 R13, RZ, RZ, R18 ;  /* 0x000000ffff0d7224 */ /* 0x000fce00078e0012 */
[----:B01---5:R-:W-:Y:S05]  /*e390*/  WARPSYNC.COLLECTIVE R15, `(.L_x_2313) ;  /* 0x000000000f087348 */ /* 0x023fea0003c00000 */
[----:B------:R2:W3:Y:S02]  /*e3a0*/  SHFL.IDX P6, R14, R13, R12, R11 ;  /* 0x0000000c0d0e7389 */ /* 0x0004e400000c000b */
[----:B0123-5:R-:W-:Y:S01]  /*e3b0*/  ENDCOLLECTIVE ;  /* 0x000000000000791b */ /* 0x02ffe20003800000 */
.L_x_2313:
[----:B------:R-:W-:Y:S05]  /*e3c0*/  BRA `(.L_x_2314) ;  /* 0xffffffc800b47947 */ /* 0x000fea000383ffff */
.L_x_2263:
[----:B0-----:R0:W1:Y:S02]  /*e3d0*/  SYNCS.PHASECHK.TRANS64.TRYWAIT P0, [R0+URZ+0x2a840], R3 ;  /* 0x02a84003000075a7 */ /* 0x001064000800017f */
[----:B-1----:R-:W-:Y:S05]  /*e3e0*/  @!P0 NANOSLEEP.SYNCS 0x989680 ;  /* 0x009896800000895d */ /* 0x002fea0003900000 */
[----:B------:R-:W1:Y:S02]  /*e3f0*/  @!P0 SYNCS.PHASECHK.TRANS64 P0, [R0+URZ+0x2a840], R3 ;  /* 0x02a84003000085a7 */ /* 0x000e64000800007f */
[----:B-1----:R-:W-:Y:S05]  /*e400*/  @!P0 BRA `(.L_x_2263) ;  /* 0xfffffffc00f08947 */ /* 0x002fea000383ffff */
[----:B------:R-:W-:Y:S05]  /*e410*/  BRA `(.L_x_2315) ;  /* 0xffffffcc00b87947 */ /* 0x000fea000383ffff */
.L_x_2264:
        /* <DEDUP_REMOVED lines=8> */
.L_x_2317:
[----:B------:R-:W-:Y:S05]  /*e4a0*/  BSYNC B0 ;  /* 0x0000000000007941 */ /* 0x000fea0003800000 */
.L_x_2316:
[----:B------:R-:W-:Y:S01]  /*e4b0*/  MOV R13, R4 ;  /* 0x00000004000d7202 */ /* 0x000fe20000000f00 */
        /* <DEDUP_REMOVED lines=8> */
.L_x_2318:
[----:B------:R-:W-:Y:S02]  /*e540*/  IMAD.MOV.U32 R13, RZ, RZ, R6 ;  /* 0x000000ffff0d7224 */ /* 0x000fe400078e0006 */
[----:B------:R-:W-:Y:S01]  /*e550*/  IMAD.MOV.U32 R12, RZ, RZ, 0x1 ;  /* 0x00000001ff0c7424 */ /* 0x000fe200078e00ff */
[----:B------:R-:W-:-:S05]  /*e560*/  @P0 LEA R14, P1, R37, R14, 0x1 ;  /* 0x0000000e250e0211 */ /* 0x000fca00078208ff */
[----:B------:R-:W-:Y:S01]  /*e570*/  @P0 IMAD.X R3, RZ, RZ, R2, P1 ;  /* 0x000000ffff030224 */ /* 0x000fe200008e0602 */
[----:B------:R-:W-:-:S07]  /*e580*/  @P0 MOV R2, R14 ;  /* 0x0000000e00020202 */ /* 0x000fce0000000f00 */
[----:B------:R-:W-:Y:S05]  /*e590*/  WARPSYNC.COLLECTIVE R15, `(.L_x_2319) ;  /* 0x000000000f087348 */ /* 0x000fea0003c00000 */
[----:B------:R0:W1:Y:S02]  /*e5a0*/  SHFL.IDX P6, R14, R13, R12, R11 ;  /* 0x0000000c0d0e7389 */ /* 0x00006400000c000b */
[----:B01----:R-:W-:Y:S01]  /*e5b0*/  ENDCOLLECTIVE ;  /* 0x000000000000791b */ /* 0x003fe20003800000 */
.L_x_2319:
        /* <DEDUP_REMOVED lines=12> */
.L_x_2320:
[----:B------:R-:W-:Y:S01]  /*e680*/  @P0 LEA R25, R5, R17, 0x1 ;  /* 0x0000001105190211 */ /* 0x000fe200078e08ff */
[----:B------:R-:W-:Y:S02]  /*e690*/  IMAD.MOV.U32 R13, RZ, RZ, R6 ;  /* 0x000000ffff0d7224 */ /* 0x000fe400078e0006 */
[----:B------:R-:W-:Y:S01]  /*e6a0*/  IMAD.MOV.U32 R12, RZ, RZ, 0x2 ;  /* 0x00000002ff0c7424 */ /* 0x000fe200078e00ff */
[----:B------:R-:W-:-:S05]  /*e6b0*/  @P0 LEA R14, P1, R37, R14, 0x1 ;  /* 0x0000000e250e0211 */ /* 0x000fca00078208ff */
[----:B------:R-:W-:-:S08]  /*e6c0*/  @P0 IMAD.MOV.U32 R2, RZ, RZ, R14 ;  /* 0x000000ffff020224 */ /* 0x000fd000078e000e */
[----:B------:R-:W-:Y:S05]  /*e6d0*/  WARPSYNC.COLLECTIVE R15, `(.L_x_2321) ;  /* 0x000000000f087348 */ /* 0x000fea0003c00000 */
[----:B------:R0:W1:Y:S02]  /*e6e0*/  SHFL.IDX P6, R14, R13, R12, R11 ;  /* 0x0000000c0d0e7389 */ /* 0x00006400000c000b */
[----:B01----:R-:W-:Y:S01]  /*e6f0*/  ENDCOLLECTIVE ;  /* 0x000000000000791b */ /* 0x003fe20003800000 */
.L_x_2321:
[----:B------:R-:W-:-:S04]  /*e700*/  @P0 IMAD.X R21, RZ, RZ, R8, P1 ;  /* 0x000000ffff150224 */ /* 0x000fc800008e0608 */
[----:B------:R-:W-:-:S05]  /*e710*/  @P0 IMAD.MOV.U32 R3, RZ, RZ, R21 ;  /* 0x000000ffff030224 */ /* 0x000fca00078e0015 */
        /* <DEDUP_REMOVED lines=12> */
.L_x_2322:
[----:B------:R-:W-:Y:S02]  /*e7e0*/  @P0 IMAD R21, R5, 0x2, R17 ;  /* 0x0000000205150824 */ /* 0x000fe400078e0211 */
[----:B------:R-:W-:Y:S01]  /*e7f0*/  IMAD.MOV.U32 R13, RZ, RZ, R6 ;  /* 0x000000ffff0d7224 */ /* 0x000fe200078e0006 */
[----:B------:R-:W-:Y:S02]  /*e800*/  MOV R12, 0x3 ;  /* 0x00000003000c7802 */ /* 0x000fe40000000f00 */
[----:B------:R-:W-:-:S05]  /*e810*/  @P0 LEA R14, P1, R37, R14, 0x1 ;  /* 0x0000000e250e0211 */ /* 0x000fca00078208ff */
[----:B------:R-:W-:-:S08]  /*e820*/  @P0 IMAD.MOV.U32 R2, RZ, RZ, R14 ;  /* 0x000000ffff020224 */ /* 0x000fd000078e000e */
[----:B------:R-:W-:Y:S05]  /*e830*/  WARPSYNC.COLLECTIVE R15, `(.L_x_2323) ;  /* 0x000000000f087348 */ /* 0x000fea0003c00000 */
[----:B------:R0:W1:Y:S02]  /*e840*/  SHFL.IDX P6, R14, R13, R12, R11 ;  /* 0x0000000c0d0e7389 */ /* 0x00006400000c000b */
[----:B01----:R-:W-:Y:S01]  /*e850*/  ENDCOLLECTIVE ;  /* 0x000000000000791b */ /* 0x003fe20003800000 */
.L_x_2323:
        /* <DEDUP_REMOVED lines=14> */
.L_x_2324:
        /* <DEDUP_REMOVED lines=8> */
.L_x_2325:
[----:B------:R-:W-:-:S05]  /*e9c0*/  @P0 IMAD.X R9, RZ, RZ, R8, P1 ;  /* 0x000000ffff090224 */ /* 0x000fca00008e0608 */
[----:B------:R-:W-:-:S05]  /*e9d0*/  @P0 MOV R3, R9 ;  /* 0x0000000900030202 */ /* 0x000fca0000000f00 */
        /* <DEDUP_REMOVED lines=12> */
.L_x_2326:
        /* <DEDUP_REMOVED lines=8> */
.L_x_2327:
        /* <DEDUP_REMOVED lines=9> */
[----:B------:R-:W-:-:S07]  /*ebb0*/  IMAD.MOV.U32 R8, RZ, RZ, R14 ;  /* 0x000000ffff087224 */ /* 0x000fce00078e000e */
[----:B0-----:R-:W-:Y:S05]  /*ebc0*/  WARPSYNC.COLLECTIVE R15, `(.L_x_2328) ;  /* 0x000000000f087348 */ /* 0x001fea0003c00000 */
[----:B------:R1:W2:Y:S02]  /*ebd0*/  SHFL.IDX P6, R14, R13, R12, R11 ;  /* 0x0000000c0d0e7389 */ /* 0x0002a400000c000b */
[----:B012---:R-:W-:Y:S01]  /*ebe0*/  ENDCOLLECTIVE ;  /* 0x000000000000791b */ /* 0x007fe20003800000 */
.L_x_2328:
[----:B------:R-:W-:Y:S05]  /*ebf0*/  BRA `(.L_x_2329) ;  /* 0xffffffcc00107947 */ /* 0x000fea000383ffff */
.L_x_2269:
[----:B------:R-:W-:Y:S02]  /*ec00*/  IMAD.MOV.U32 R13, RZ, RZ, R5 ;  /* 0x000000ffff0d7224 */ /* 0x000fe400078e0005 */
[----:B------:R-:W-:Y:S02]  /*ec10*/  IMAD.MOV.U32 R12, RZ, RZ, RZ ;  /* 0x000000ffff0c7224 */ /* 0x000fe400078e00ff */
[----:B------:R-:W-:Y:S02]  /*ec20*/  IMAD.MOV.U32 R11, RZ, RZ, 0x181f ;  /* 0x0000181fff0b7424 */ /* 0x000fe400078e00ff */
[----:B------:R-:W-:Y:S02]  /*ec30*/  IMAD.MOV.U32 R15, RZ, RZ, -0x1 ;  /* 0xffffffffff0f7424 */ /* 0x000fe400078e00ff */
[----:B------:R-:W-:-:S07]  /*ec40*/  IMAD.U32 R3, RZ, RZ, UR44 ;  /* 0x0000002cff037e24 */ /* 0x000fce000f8e00ff */
[----:B------:R-:W-:Y:S05]  /*ec50*/  WARPSYNC.COLLECTIVE R15, `(.L_x_2330) ;  /* 0x000000000f087348 */ /* 0x000fea0003c00000 */
[----:B------:R0:W1:Y:S02]  /*ec60*/  SHFL.IDX P6, R14, R13, R12, R11 ;  /* 0x0000000c0d0e7389 */ /* 0x00006400000c000b */
[----:B01----:R-:W-:Y:S01]  /*ec70*/  ENDCOLLECTIVE ;  /* 0x000000000000791b */ /* 0x003fe20003800000 */
.L_x_2330:
[----:B------:R-:W-:-:S04]  /*ec80*/  IMAD R4, R3, 0x80, R36 ;  /* 0x0000008003047824 */ /* 0x000fc800078e0224 */
[C---:B------:R-:W-:Y:S01]  /*ec90*/  VIADD R6, R4.reuse, 0x10 ;  /* 0x0000001004067836 */ /* 0x040fe20000000000 */
[----:B------:R-:W-:Y:S02]  /*eca0*/  ISETP.GE.AND P0, PT, R4, UR39, PT ;  /* 0x0000002704007c0c */ /* 0x000fe4000bf06270 */
[----:B------:R-:W-:Y:S01]  /*ecb0*/  MOV R13, R0 ;  /* 0x00000000000d7202 */ /* 0x000fe20000000f00 */
[----:B------:R-:W-:-:S10]  /*ecc0*/  IMAD.MOV.U32 R2, RZ, RZ, R14 ;  /* 0x000000ffff027224 */ /* 0x000fd400078e000e */
[----:B------:R-:W-:Y:S05]  /*ecd0*/  WARPSYNC.COLLECTIVE R15, `(.L_x_2331) ;  /* 0x000000000f087348 */ /* 0x000fea0003c00000 */
[----:B------:R0:W1:Y:S02]  /*ece0*/  SHFL.IDX P6, R14, R13, R12, R11 ;  /* 0x0000000c0d0e7389 */ /* 0x00006400000c000b */
[----:B01----:R-:W-:Y:S01]  /*ecf0*/  ENDCOLLECTIVE ;  /* 0x000000000000791b */ /* 0x003fe20003800000 */
.L_x_2331:
[----:B------:R-:W-:Y:S01]  /*ed00*/  MOV R13, R5 ;  /* 0x00000005000d7202 */ /* 0x000fe20000000f00 */
[----:B------:R-:W-:Y:S01]  /*ed10*/  IMAD.MOV.U32 R12, RZ, RZ, 0x1 ;  /* 0x00000001ff0c7424 */ /* 0x000fe200078e00ff */
[----:B------:R-:W-:-:S05]  /*ed20*/  @!P0 LEA R14, P1, R37, R14, 0x1 ;  /* 0x0000000e250e8211 */ /* 0x000fca00078208ff */
[----:B------:R-:W-:Y:S02]  /*ed30*/  @!P0 IMAD.X R3, RZ, RZ, R2, P1 ;  /* 0x000000ffff038224 */ /* 0x000fe400008e0602 */
[----:B------:R-:W-:-:S07]  /*ed40*/  @!P0 IMAD.MOV.U32 R2, RZ, RZ, R14 ;  /* 0x000000ffff028224 */ /* 0x000fce00078e000e */
[----:B------:R-:W-:Y:S05]  /*ed50*/  WARPSYNC.COLLECTIVE R15, `(.L_x_2332) ;  /* 0x000000000f087348 */ /* 0x000fea0003c00000 */
[----:B------:R0:W1:Y:S02]  /*ed60*/  SHFL.IDX P6, R14, R13, R12, R11 ;  /* 0x0000000c0d0e7389 */ /* 0x00006400000c000b */
[----:B01----:R-:W-:Y:S01]  /*ed70*/  ENDCOLLECTIVE ;  /* 0x000000000000791b */ /* 0x003fe20003800000 */
.L_x_2332:
        /* <DEDUP_REMOVED lines=12> */
.L_x_2333:
[----:B------:R-:W-:Y:S02]  /*ee40*/  IMAD.MOV.U32 R13, RZ, RZ, R5 ;  /* 0x000000ffff0d7224 */ /* 0x000fe400078e0005 */
[----:B------:R-:W-:Y:S01]  /*ee50*/  IMAD.MOV.U32 R12, RZ, RZ, 0x2 ;  /* 0x00000002ff0c7424 */ /* 0x000fe200078e00ff */
[----:B------:R-:W-:-:S05]  /*ee60*/  @!P0 LEA R14, P1, R37, R14, 0x1 ;  /* 0x0000000e250e8211 */ /* 0x000fca00078208ff */
[----:B------:R-:W-:-:S08]  /*ee70*/  @!P0 IMAD.MOV.U32 R2, RZ, RZ, R14 ;  /* 0x000000ffff028224 */ /* 0x000fd000078e000e */
[----:B------:R-:W-:Y:S05]  /*ee80*/  WARPSYNC.COLLECTIVE R15, `(.L_x_2334) ;  /* 0x000000000f087348 */ /* 0x000fea0003c00000 */
[----:B------:R0:W1:Y:S02]  /*ee90*/  SHFL.IDX P6, R14, R13, R12, R11 ;  /* 0x0000000c0d0e7389 */ /* 0x00006400000c000b */
[----:B01----:R-:W-:Y:S01]  /*eea0*/  ENDCOLLECTIVE ;  /* 0x000000000000791b */ /* 0x003fe20003800000 */
.L_x_2334:
        /* <DEDUP_REMOVED lines=15> */
.L_x_2335:
[----:B------:R-:W-:Y:S02]  /*efa0*/  IMAD.MOV.U32 R13, RZ, RZ, R5 ;  /* 0x000000ffff0d7224 */ /* 0x000fe400078e0005 */
[----:B------:R-:W-:Y:S01]  /*efb0*/  IMAD.MOV.U32 R12, RZ, RZ, 0x3 ;  /* 0x00000003ff0c7424 */ /* 0x000fe200078e00ff */
[----:B------:R-:W-:-:S04]  /*efc0*/  @!P0 LEA R14, P1, R37, R14, 0x1 ;  /* 0x0000000e250e8211 */ /* 0x000fc800078208ff */
[----:B------:R-:W-:Y:S01]  /*efd0*/  @!P0 IADD3.X R7, RZ, R6, RZ, P1, !PT ;  /* 0x00000006ff078210 */ /* 0x000fe20000ffe4ff */
[----:B------:R-:W-:-:S08]  /*efe0*/  @!P0 IMAD.MOV.U32 R2, RZ, RZ, R14 ;  /* 0x000000ffff028224 */ /* 0x000fd000078e000e */
[----:B------:R-:W-:Y:S05]  /*eff0*/  WARPSYNC.COLLECTIVE R15, `(.L_x_2336) ;  /* 0x000000000f087348 */ /* 0x000fea0003c00000 */
[----:B------:R0:W1:Y:S02]  /*f000*/  SHFL.IDX P6, R14, R13, R12, R11 ;  /* 0x0000000c0d0e7389 */ /* 0x00006400000c000b */
[----:B01----:R-:W-:Y:S01]  /*f010*/  ENDCOLLECTIVE ;  /* 0x000000000000791b */ /* 0x003fe20003800000 */
.L_x_2336:
[----:B------:R-:W-:Y:S02]  /*f020*/  VIADD R6, R4, 0x30 ;  /* 0x0000003004067836 */ /* 0x000fe40000000000 */
[----:B------:R-:W-:-:S05]  /*f030*/  @!P0 IMAD.MOV.U32 R3, RZ, RZ, R7 ;  /* 0x000000ffff038224 */ /* 0x000fca00078e0007 */
[----:B------:R-:W-:Y:S01]  /*f040*/  @!PT LDS RZ, [RZ] ;  /* 0x00000000fffff984 */ /* 0x000fe20000000800 */
[----:B------:R-:W-:Y:S01]  /*f050*/  @!PT LDS RZ, [RZ] ;  /* 0x00000000fffff984 */ /* 0x000fe20000000800 */
[----:B------:R-:W-:Y:S01]  /*f060*/  @!PT LDS RZ, [RZ] ;  /* 0x00000000fffff984 */ /* 0x000fe20000000800 */
[----:B------:R0:W-:Y:S04]  /*f070*/  @!P0 LDGSTS.E.BYPASS.LTC128B.128 [R31+0xd400], desc[UR36][R2.64], !P3 ;  /* 0x0d400000021f8fae */ /* 0x0001e8000d901d64 */
[----:B------:R0:W-:Y:S01]  /*f080*/  @!P0 LDGSTS.E.BYPASS.LTC128B.128 [R31+0x11400], desc[UR36][R2.64+0x80], !P4 ;  /* 0x11400080021f8fae */ /* 0x0001e2000e101d64 */
[----:B------:R-:W-:-:S03]  /*f090*/  IMAD.MOV.U32 R13, RZ, RZ, R0 ;  /* 0x000000ffff0d7224 */ /* 0x000fc600078e0000 */
[----:B------:R0:W-:Y:S01]  /*f0a0*/  @!P0 LDGSTS.E.BYPASS.LTC128B.128 [R31+0x15400], desc[UR36][R2.64+0x100], !P5 ;  /* 0x15400100021f8fae */ /* 0x0001e2000e901d64 */
[----:B------:R-:W-:Y:S02]  /*f0b0*/  ISETP.GE.AND P0, PT, R6, UR39, PT ;  /* 0x0000002706007c0c */ /* 0x000fe4000bf06270 */
[----:B------:R-:W-:-:S11]  /*f0c0*/  MOV R6, R14 ;  /* 0x0000000e00067202 */ /* 0x000fd60000000f00 */
[----:B0-----:R-:W-:Y:S05]  /*f0d0*/  WARPSYNC.COLLECTIVE R15, `(.L_x_2337) ;  /* 0x000000000f087348 */ /* 0x001fea0003c00000 */
[----:B------:R1:W2:Y:S02]  /*f0e0*/  SHFL.IDX P6, R14, R13, R12, R11 ;  /* 0x0000000c0d0e7389 */ /* 0x0002a400000c000b */
[----:B012---:R-:W-:Y:S01]  /*f0f0*/  ENDCOLLECTIVE ;  /* 0x000000000000791b */ /* 0x007fe20003800000 */
.L_x_2337:
[----:B------:R-:W-:Y:S01]  /*f100*/  MOV R13, R5 ;  /* 0x00000005000d7202 */ /* 0x000fe20000000f00 */
[----:B------:R-:W-:Y:S01]  /*f110*/  IMAD.MOV.U32 R12, RZ, RZ, 0x4 ;  /* 0x00000004ff0c7424 */ /* 0x000fe200078e00ff */
[----:B------:R-:W-:-:S05]  /*f120*/  @!P0 LEA R14, P1, R37, R14, 0x1 ;  /* 0x0000000e250e8211 */ /* 0x000fca00078208ff */
[----:B------:R-:W-:-:S08]  /*f130*/  @!P0 IMAD.MOV.U32 R2, RZ, RZ, R14 ;  /* 0x000000ffff028224 */ /* 0x000fd000078e000e */
[----:B------:R-:W-:Y:S05]  /*f140*/  WARPSYNC.COLLECTIVE R15, `(.L_x_2338) ;  /* 0x000000000f087348 */ /* 0x000fea0003c00000 */
[----:B------:R0:W1:Y:S02]  /*f150*/  SHFL.IDX P6, R14, R13, R12, R11 ;  /* 0x0000000c0d0e7389 */ /* 0x00006400000c000b */
[----:B01----:R-:W-:Y:S01]  /*f160*/  ENDCOLLECTIVE ;  /* 0x000000000000791b */ /* 0x003fe20003800000 */
.L_x_2338:
        /* <DEDUP_REMOVED lines=15> */
.L_x_2339:
[----:B------:R-:W-:Y:S02]  /*f260*/  IMAD.MOV.U32 R13, RZ, RZ, R5 ;  /* 0x000000ffff0d7224 */ /* 0x000fe400078e0005 */
[----:B------:R-:W-:Y:S01]  /*f270*/  IMAD.MOV.U32 R12, RZ, RZ, 0x5 ;  /* 0x00000005ff0c7424 */ /* 0x000fe200078e00ff */
[----:B------:R-:W-:-:S05]  /*f280*/  @!P0 LEA R14, P1, R37, R14, 0x1 ;  /* 0x0000000e250e8211 */ /* 0x000fca00078208ff */
[----:B------:R-:W-:-:S08]  /*f290*/  @!P0 IMAD.MOV.U32 R2, RZ, RZ, R14 ;  /* 0x000000ffff028224 */ /* 0x000fd000078e000e */
[----:B------:R-:W-:Y:S05]  /*f2a0*/  WARPSYNC.COLLECTIVE R15, `(.L_x_2340) ;  /* 0x000000000f087348 */ /* 0x000fea0003c00000 */
[----:B------:R0:W1:Y:S02]  /*f2b0*/  SHFL.IDX P6, R14, R13, R12, R11 ;  /* 0x0000000c0d0e7389 */ /* 0x00006400000c000b */
[----:B01----:R-:W-:Y:S01]  /*f2c0*/  ENDCOLLECTIVE ;  /* 0x000000000000791b */ /* 0x003fe20003800000 */
.L_x_2340:
        /* <DEDUP_REMOVED lines=15> */
.L_x_2341:
        /* <DEDUP_REMOVED lines=8> */
.L_x_2342:
        /* <DEDUP_REMOVED lines=14> */
.L_x_2343:
[----:B------:R-:W-:Y:S01]  /*f520*/  IMAD.MOV.U32 R13, RZ, RZ, R5 ;  /* 0x000000ffff0d7224 */ /* 0x000fe200078e0005 */
[----:B------:R-:W-:Y:S02]  /*f530*/  MOV R12, 0x7 ;  /* 0x00000007000c7802 */ /* 0x000fe40000000f00 */
[----:B------:R-:W-:-:S05]  /*f540*/  @!P0 LEA R14, P1, R37, R14, 0x1 ;  /* 0x0000000e250e8211 */ /* 0x000fca00078208ff */
[----:B------:R-:W-:-:S08]  /*f550*/  @!P0 IMAD.MOV.U32 R2, RZ, RZ, R14 ;  /* 0x000000ffff028224 */ /* 0x000fd000078e000e */
[----:B------:R-:W-:Y:S05]  /*f560*/  WARPSYNC.COLLECTIVE R15, `(.L_x_2344) ;  /* 0x000000000f087348 */ /* 0x000fea0003c00000 */
[----:B------:R0:W1:Y:S02]  /*f570*/  SHFL.IDX P6, R14, R13, R12, R11 ;  /* 0x0000000c0d0e7389 */ /* 0x00006400000c000b */
[----:B01----:R-:W-:Y:S01]  /*f580*/  ENDCOLLECTIVE ;  /* 0x000000000000791b */ /* 0x003fe20003800000 */
.L_x_2344:
        /* <DEDUP_REMOVED lines=13> */
.L_x_2345:
[----:B------:R-:W-:Y:S05]  /*f660*/  BRA `(.L_x_2346) ;  /* 0xffffffcc00347947 */ /* 0x000fea000383ffff */
.L_x_2272:
[----:B0-----:R0:W1:Y:S02]  /*f670*/  SYNCS.PHASECHK.TRANS64.TRYWAIT P0, [R17+URZ+0x2a820], R0 ;  /* 0x02a82000110075a7 */ /* 0x001064000800017f */
[----:B-1----:R-:W-:Y:S05]  /*f680*/  @!P0 NANOSLEEP.SYNCS 0x989680 ;  /* 0x009896800000895d */ /* 0x002fea0003900000 */
[----:B------:R-:W1:Y:S02]  /*f690*/  @!P0 SYNCS.PHASECHK.TRANS64 P0, [R17+URZ+0x2a820], R0 ;  /* 0x02a82000110085a7 */ /* 0x000e64000800007f */
[----:B-1----:R-:W-:Y:S05]  /*f6a0*/  @!P0 BRA `(.L_x_2272) ;  /* 0xfffffffc00f08947 */ /* 0x002fea000383ffff */
[----:B------:R-:W-:Y:S05]  /*f6b0*/  BRA `(.L_x_2347) ;  /* 0xffffffcc00987947 */ /* 0x000fea000383ffff */
.L_x_2276:
[----:B0-----:R0:W1:Y:S02]  /*f6c0*/  SYNCS.PHASECHK.TRANS64.TRYWAIT P0, [R6+URZ+0x2a840], R3 ;  /* 0x02a84003060075a7 */ /* 0x001064000800017f */
[----:B-1----:R-:W-:Y:S05]  /*f6d0*/  @!P0 NANOSLEEP.SYNCS 0x989680 ;  /* 0x009896800000895d */ /* 0x002fea0003900000 */
[----:B------:R-:W1:Y:S02]  /*f6e0*/  @!P0 SYNCS.PHASECHK.TRANS64 P0, [R6+URZ+0x2a840], R3 ;  /* 0x02a84003060085a7 */ /* 0x000e64000800007f */
[----:B-1----:R-:W-:Y:S05]  /*f6f0*/  @!P0 BRA `(.L_x_2276) ;  /* 0xfffffffc00f08947 */ /* 0x002fea000383ffff */
[----:B------:R-:W-:Y:S05]  /*f700*/  BRA `(.L_x_2348) ;  /* 0xffffffd000587947 */ /* 0x000fea000383ffff */
.L_x_2277:
        /* <DEDUP_REMOVED lines=8> */
.L_x_2350:
[----:B------:R-:W-:Y:S05]  /*f790*/  BSYNC B1 ;  /* 0x0000000000017941 */ /* 0x000fea0003800000 */
.L_x_2349:
[----:B------:R-:W-:Y:S01]  /*f7a0*/  IMAD.MOV.U32 R13, RZ, RZ, R7 ;  /* 0x000000ffff0d7224 */ /* 0x000fe200078e0007 */
[----:B------:R-:W-:Y:S01]  /*f7b0*/  SHF.L.U32 R5, R37, 0x1, RZ ;  /* 0x0000000125057819 */ /* 0x000fe200000006ff */
        /* <DEDUP_REMOVED lines=8> */
.L_x_2351:
[----:B------:R-:W-:Y:S02]  /*f840*/  IMAD.MOV.U32 R13, RZ, RZ, R10 ;  /* 0x000000ffff0d7224 */ /* 0x000fe400078e000a */
[----:B------:R-:W-:Y:S01]  /*f850*/  IMAD.MOV.U32 R12, RZ, RZ, 0x1 ;  /* 0x00000001ff0c7424 */ /* 0x000fe200078e00ff */
[----:B------:R-:W-:-:S13]  /*f860*/  IADD3 R2, P0, R14, R5, RZ ;  /* 0x000000050e027210 */ /* 0x000fda0007f1e0ff */
[----:B------:R-:W-:Y:S05]  /*f870*/  WARPSYNC.COLLECTIVE R15, `(.L_x_2352) ;  /* 0x000000000f087348 */ /* 0x000fea0003c00000 */
[----:B------:R0:W1:Y:S02]  /*f880*/  SHFL.IDX P6, R14, R13, R12, R11 ;  /* 0x0000000c0d0e7389 */ /* 0x00006400000c000b */
[----:B01----:R-:W-:Y:S01]  /*f890*/  ENDCOLLECTIVE ;  /* 0x000000000000791b */ /* 0x003fe20003800000 */
.L_x_2352:
[----:B------:R-:W-:-:S05]  /*f8a0*/  IMAD.X R3, RZ, RZ, R3, P0 ;  /* 0x000000ffff037224 */ /* 0x000fca00000e0603 */
        /* <DEDUP_REMOVED lines=11> */
.L_x_2353:
[----:B------:R-:W-:Y:S02]  /*f960*/  IMAD.MOV.U32 R13, RZ, RZ, R10 ;  /* 0x000000ffff0d7224 */ /* 0x000fe400078e000a */
[----:B------:R-:W-:Y:S01]  /*f970*/  IMAD.MOV.U32 R12, RZ, RZ, 0x2 ;  /* 0x00000002ff0c7424 */ /* 0x000fe200078e00ff */
[----:B------:R-:W-:-:S13]  /*f980*/  IADD3 R2, P0, R14, R5, RZ ;  /* 0x000000050e027210 */ /* 0x000fda0007f1e0ff */
[----:B------:R-:W-:Y:S05]  /*f990*/  WARPSYNC.COLLECTIVE R15, `(.L_x_2354) ;  /* 0x000000000f087348 */ /* 0x000fea0003c00000 */
[----:B------:R0:W1:Y:S02]  /*f9a0*/  SHFL.IDX P6, R14, R13, R12, R11 ;  /* 0x0000000c0d0e7389 */ /* 0x00006400000c000b */
[----:B01----:R-:W-:Y:S01]  /*f9b0*/  ENDCOLLECTIVE ;  /* 0x000000000000791b */ /* 0x003fe20003800000 */
.L_x_2354:
        /* <DEDUP_REMOVED lines=12> */
.L_x_2355:
[----:B------:R-:W-:Y:S02]  /*fa80*/  IMAD.MOV.U32 R13, RZ, RZ, R10 ;  /* 0x000000ffff0d7224 */ /* 0x000fe400078e000a */
[----:B------:R-:W-:Y:S01]  /*fa90*/  IMAD.MOV.U32 R12, RZ, RZ, 0x3 ;  /* 0x00000003ff0c7424 */ /* 0x000fe200078e00ff */
[----:B------:R-:W-:-:S13]  /*faa0*/  IADD3 R2, P0, R14, R5, RZ ;  /* 0x000000050e027210 */ /* 0x000fda0007f1e0ff */
[----:B------:R-:W-:Y:S05]  /*fab0*/  WARPSYNC.COLLECTIVE R15, `(.L_x_2356) ;  /* 0x000000000f087348 */ /* 0x000fea0003c00000 */
[----:B------:R0:W1:Y:S02]  /*fac0*/  SHFL.IDX P6, R14, R13, R12, R11 ;  /* 0x0000000c0d0e7389 */ /* 0x00006400000c000b */
[----:B01----:R-:W-:Y:S01]  /*fad0*/  ENDCOLLECTIVE ;  /* 0x000000000000791b */ /* 0x003fe20003800000 */
.L_x_2356:
[----:B------:R-:W-:-:S05]  /*fae0*/  IADD3.X R3, RZ, R35, RZ, P0, !PT ;  /* 0x00000023ff037210 */ /* 0x000fca00007fe4ff */
        /* <DEDUP_REMOVED lines=11> */
.L_x_2357:
[----:B------:R-:W-:Y:S01]  /*fba0*/  MOV R13, R10 ;  /* 0x0000000a000d7202 */ /* 0x000fe20000000f00 */
[----:B------:R-:W-:Y:S01]  /*fbb0*/  IMAD.MOV.U32 R12, RZ, RZ, 0x4 ;  /* 0x00000004ff0c7424 */ /* 0x000fe200078e00ff */
[----:B------:R-:W-:-:S13]  /*fbc0*/  IADD3 R2, P0, R14, R5, RZ ;  /* 0x000000050e027210 */ /* 0x000fda0007f1e0ff */
[----:B------:R-:W-:Y:S05]  /*fbd0*/  WARPSYNC.COLLECTIVE R15, `(.L_x_2358) ;  /* 0x000000000f087348 */ /* 0x000fea0003c00000 */
[----:B------:R0:W1:Y:S02]  /*fbe0*/  SHFL.IDX P6, R14, R13, R12, R11 ;  /* 0x0000000c0d0e7389 */ /* 0x00006400000c000b */
[----:B01----:R-:W-:Y:S01]  /*fbf0*/  ENDCOLLECTIVE ;  /* 0x000000000000791b */ /* 0x003fe20003800000 */
.L_x_2358:
        /* <DEDUP_REMOVED lines=12> */
.L_x_2359:
[----:B------:R-:W-:Y:S01]  /*fcc0*/  IMAD.MOV.U32 R13, RZ, RZ, R10 ;  /* 0x000000ffff0d7224 */ /* 0x000fe200078e000a */
[----:B------:R-:W-:Y:S02]  /*fcd0*/  MOV R12, 0x5 ;  /* 0x00000005000c7802 */ /* 0x000fe40000000f00 */
[----:B------:R-:W-:-:S13]  /*fce0*/  IADD3 R2, P0, R14, R5, RZ ;  /* 0x000000050e027210 */ /* 0x000fda0007f1e0ff */
[----:B------:R-:W-:Y:S05]  /*fcf0*/  WARPSYNC.COLLECTIVE R15, `(.L_x_2360) ;  /* 0x000000000f087348 */ /* 0x000fea0003c00000 */
[----:B------:R0:W1:Y:S02]  /*fd00*/  SHFL.IDX P6, R14, R13, R12, R11 ;  /* 0x0000000c0d0e7389 */ /* 0x00006400000c000b */
[----:B01----:R-:W-:Y:S01]  /*fd10*/  ENDCOLLECTIVE ;  /* 0x000000000000791b */ /* 0x003fe20003800000 */
.L_x_2360:
        /* <DEDUP_REMOVED lines=12> */
.L_x_2361:
[----:B------:R-:W-:Y:S05]  /*fde0*/  BRA `(.L_x_2362) ;  /* 0xffffffcc00a87947 */ /* 0x000fea000383ffff */
.L_x_2282:
[----:B0-----:R0:W1:Y:S02]  /*fdf0*/  SYNCS.PHASECHK.TRANS64.TRYWAIT P0, [R6+URZ+0x2a860], R3 ;  /* 0x02a86003060075a7 */ /* 0x001064000800017f */
[----:B-1----:R-:W-:Y:S05]  /*fe00*/  @!P0 NANOSLEEP.SYNCS 0x989680 ;  /* 0x009896800000895d */ /* 0x002fea0003900000 */
[----:B------:R-:W1:Y:S02]  /*fe10*/  @!P0 SYNCS.PHASECHK.TRANS64 P0, [R6+URZ+0x2a860], R3 ;  /* 0x02a86003060085a7 */ /* 0x000e64000800007f */
[----:B-1----:R-:W-:Y:S05]  /*fe20*/  @!P0 BRA `(.L_x_2282) ;  /* 0xfffffffc00f08947 */ /* 0x002fea000383ffff */
[----:B------:R-:W-:Y:S05]  /*fe30*/  BRA `(.L_x_2363) ;  /* 0xffffffd000047947 */ /* 0x000fea000383ffff */
.L_x_2283:
        /* <DEDUP_REMOVED lines=8> */
.L_x_2365:
[----:B------:R-:W-:Y:S05]  /*fec0*/  BSYNC B1 ;  /* 0x0000000000017941 */ /* 0x000fea0003800000 */
.L_x_2364:
        /* <DEDUP_REMOVED lines=9> */
.L_x_2366:
[----:B------:R-:W-:Y:S02]  /*ff60*/  IMAD.MOV.U32 R13, RZ, RZ, R19 ;  /* 0x000000ffff0d7224 */ /* 0x000fe400078e0013 */
[----:B------:R-:W-:Y:S01]  /*ff70*/  IMAD.MOV.U32 R12, RZ, RZ, 0x1 ;  /* 0x00000001ff0c7424 */ /* 0x000fe200078e00ff */
[----:B------:R-:W-:-:S13]  /*ff80*/  IADD3 R2, P0, R14, R5, RZ ;  /* 0x000000050e027210 */ /* 0x000fda0007f1e0ff */
[----:B------:R-:W-:Y:S05]  /*ff90*/  WARPSYNC.COLLECTIVE R15, `(.L_x_2367) ;  /* 0x000000000f087348 */ /* 0x000fea0003c00000 */
[----:B------:R0:W1:Y:S02]  /*ffa0*/  SHFL.IDX P6, R14, R13, R12, R11 ;  /* 0x0000000c0d0e7389 */ /* 0x00006400000c000b */
[----:B01----:R-:W-:Y:S01]  /*ffb0*/  ENDCOLLECTIVE ;  /* 0x000000000000791b */ /* 0x003fe20003800000 */
.L_x_2367:
[----:B------:R-:W-:Y:S02]  /*ffc0*/  IADD3.X R3, RZ, R3, RZ, P0, !PT ;  /* 0x00000003ff037210 */ /* 0x000fe400007fe4ff */
        /* <DEDUP_REMOVED lines=12> */
.L_x_2368:
[----:B------:R-:W-:Y:S02]  /*10090*/  IMAD.MOV.U32 R13, RZ, RZ, R19 ;  /* 0x000000ffff0d7224 */ /* 0x000fe400078e0013 */
[----:B------:R-:W-:Y:S01]  /*100a0*/  IMAD.MOV.U32 R12, RZ, RZ, 0x2 ;  /* 0x00000002ff0c7424 */ /* 0x000fe200078e00ff */
[----:B------:R-:W-:-:S13]  /*100b0*/  IADD3 R2, P0, R14, R5, RZ ;  /* 0x000000050e027210 */ /* 0x000fda0007f1e0ff */
[----:B------:R-:W-:Y:S05]  /*100c0*/  WARPSYNC.COLLECTIVE R15, `(.L_x_2369) ;  /* 0x000000000f087348 */ /* 0x000fea0003c00000 */
[----:B------:R0:W1:Y:S02]  /*100d0*/  SHFL.IDX P6, R14, R13, R12, R11 ;  /* 0x0000000c0d0e7389 */ /* 0x00006400000c000b */
[----:B01----:R-:W-:Y:S01]  /*100e0*/  ENDCOLLECTIVE ;  /* 0x000000000000791b */ /* 0x003fe20003800000 */
.L_x_2369:
        /* <DEDUP_REMOVED lines=13> */
.L_x_2370:
[----:B------:R-:W-:Y:S01]  /*101c0*/  MOV R13, R19 ;  /* 0x00000013000d7202 */ /* 0x000fe20000000f00 */
[----:B------:R-:W-:Y:S01]  /*101d0*/  IMAD.MOV.U32 R12, RZ, RZ, 0x3 ;  /* 0x00000003ff0c7424 */ /* 0x000fe200078e00ff */
[----:B------:R-:W-:-:S13]  /*101e0*/  IADD3 R2, P0, R14, R5, RZ ;  /* 0x000000050e027210 */ /* 0x000fda0007f1e0ff */
[----:B------:R-:W-:Y:S05]  /*101f0*/  WARPSYNC.COLLECTIVE R15, `(.L_x_2371) ;  /* 0x000000000f087348 */ /* 0x000fea0003c00000 */
[----:B------:R0:W1:Y:S02]  /*10200*/  SHFL.IDX P6, R14, R13, R12, R11 ;  /* 0x0000000c0d0e7389 */ /* 0x00006400000c000b */
[----:B01----:R-:W-:Y:S01]  /*10210*/  ENDCOLLECTIVE ;  /* 0x000000000000791b */ /* 0x003fe20003800000 */
.L_x_2371:
        /* <DEDUP_REMOVED lines=13> */
.L_x_2372:
[----:B------:R-:W-:Y:S01]  /*102f0*/  IMAD.MOV.U32 R13, RZ, RZ, R19 ;  /* 0x000000ffff0d7224 */ /* 0x000fe200078e0013 */
[----:B------:R-:W-:Y:S02]  /*10300*/  MOV R12, 0x4 ;  /* 0x00000004000c7802 */ /* 0x000fe40000000f00 */
[----:B------:R-:W-:-:S13]  /*10310*/  IADD3 R2, P0, R14, R5, RZ ;  /* 0x000000050e027210 */ /* 0x000fda0007f1e0ff */
[----:B------:R-:W-:Y:S05]  /*10320*/  WARPSYNC.COLLECTIVE R15, `(.L_x_2373) ;  /* 0x000000000f087348 */ /* 0x000fea0003c00000 */
[----:B------:R0:W1:Y:S02]  /*10330*/  SHFL.IDX P6, R14, R13, R12, R11 ;  /* 0x0000000c0d0e7389 */ /* 0x00006400000c000b */
[----:B01----:R-:W-:Y:S01]  /*10340*/  ENDCOLLECTIVE ;  /* 0x000000000000791b */ /* 0x003fe20003800000 */
.L_x_2373:
        /* <DEDUP_REMOVED lines=13> */
.L_x_2374:
[----:B------:R-:W-:Y:S02]  /*10420*/  IMAD.MOV.U32 R13, RZ, RZ, R19 ;  /* 0x000000ffff0d7224 */ /* 0x000fe400078e0013 */
[----:B------:R-:W-:Y:S01]  /*10430*/  IMAD.MOV.U32 R12, RZ, RZ, 0x5 ;  /* 0x00000005ff0c7424 */ /* 0x000fe200078e00ff */
[----:B------:R-:W-:-:S13]  /*10440*/  IADD3 R2, P0, R14, R5, RZ ;  /* 0x000000050e027210 */ /* 0x000fda0007f1e0ff */
[----:B------:R-:W-:Y:S05]  /*10450*/  WARPSYNC.COLLECTIVE R15, `(.L_x_2375) ;  /* 0x000000000f087348 */ /* 0x000fea0003c00000 */
[----:B------:R0:W1:Y:S02]  /*10460*/  SHFL.IDX P6, R14, R13, R12, R11 ;  /* 0x0000000c0d0e7389 */ /* 0x00006400000c000b */
[----:B01----:R-:W-:Y:S01]  /*10470*/  ENDCOLLECTIVE ;  /* 0x000000000000791b */ /* 0x003fe20003800000 */
.L_x_2375:
        /* <DEDUP_REMOVED lines=12> */
.L_x_2376:
[----:B------:R-:W-:Y:S01]  /*10540*/  @!PT LDS RZ, [RZ] ;  /* 0x00000000fffff984 */ /* 0x000fe20000000800 */
[----:B------:R-:W-:Y:S01]  /*10550*/  @!PT LDS RZ, [RZ] ;  /* 0x00000000fffff984 */ /* 0x000fe20000000800 */
[----:B------:R-:W-:Y:S01]  /*10560*/  @!PT LDS RZ, [RZ] ;  /* 0x00000000fffff984 */ /* 0x000fe20000000800 */
[----:B------:R0:W-:Y:S01]  /*10570*/  LDGSTS.E.BYPASS.LTC128B.128 [R7+0x5400], desc[UR36][R2.64+0x80], !P0 ;  /* 0x0540008002077fae */ /* 0x0001e2000c101d64 */
[----:B------:R-:W-:Y:S05]  /*10580*/  BRA `(.L_x_2377) ;  /* 0xffffffcc00007947 */ /* 0x000fea000383ffff */
.L_x_2291:
[----:B0-----:R0:W1:Y:S02]  /*10590*/  SYNCS.PHASECHK.TRANS64.TRYWAIT P0, [R4+URZ+0x2a860], R3 ;  /* 0x02a86003040075a7 */ /* 0x001064000800017f */
[----:B-1----:R-:W-:Y:S05]  /*105a0*/  @!P0 NANOSLEEP.SYNCS 0x989680 ;  /* 0x009896800000895d */ /* 0x002fea0003900000 */
[----:B------:R-:W1:Y:S02]  /*105b0*/  @!P0 SYNCS.PHASECHK.TRANS64 P0, [R4+URZ+0x2a860], R3 ;  /* 0x02a86003040085a7 */ /* 0x000e64000800007f */
[----:B-1----:R-:W-:Y:S05]  /*105c0*/  @!P0 BRA `(.L_x_2291) ;  /* 0xfffffffc00f08947 */ /* 0x002fea000383ffff */
[----:B------:R-:W-:Y:S05]  /*105d0*/  BRA `(.L_x_2378) ;  /* 0xffffffd0001c7947 */ /* 0x000fea000383ffff */
.L_x_2292:
        /* <DEDUP_REMOVED lines=8> */
.L_x_2380:
[----:B------:R-:W-:Y:S05]  /*10660*/  BSYNC B0 ;  /* 0x0000000000007941 */ /* 0x000fea0003800000 */
.L_x_2379:
[----:B------:R-:W-:Y:S01]  /*10670*/  IMAD.MOV.U32 R13, RZ, RZ, R18 ;  /* 0x000000ffff0d7224 */ /* 0x000fe200078e0012 */
[----:B------:R-:W-:Y:S01]  /*10680*/  MOV R0, R14 ;  /* 0x0000000e00007202 */ /* 0x000fe20000000f00 */
[----:B------:R-:W-:Y:S02]  /*10690*/  IMAD.MOV.U32 R12, RZ, RZ, RZ ;  /* 0x000000ffff0c7224 */ /* 0x000fe400078e00ff */
[----:B------:R-:W-:Y:S02]  /*106a0*/  IMAD.MOV.U32 R11, RZ, RZ, 0x181f ;  /* 0x0000181fff0b7424 */ /* 0x000fe400078e00ff */
[----:B------:R-:W-:Y:S02]  /*106b0*/  IMAD.MOV.U32 R15, RZ, RZ, -0x1 ;  /* 0xffffffffff0f7424 */ /* 0x000fe400078e00ff */
[----:B------:R-:W-:-:S07]  /*106c0*/  IMAD.SHL.U32 R6, R37, 0x2, RZ ;  /* 0x0000000225067824 */ /* 0x000fce00078e00ff */
[----:B------:R-:W-:Y:S05]  /*106d0*/  WARPSYNC.COLLECTIVE R15, `(.L_x_2381) ;  /* 0x000000000f087348 */ /* 0x000fea0003c00000 */
[----:B------:R0:W1:Y:S02]  /*106e0*/  SHFL.IDX P6, R14, R13, R12, R11 ;  /* 0x0000000c0d0e7389 */ /* 0x00006400000c000b */
[----:B01----:R-:W-:Y:S01]  /*106f0*/  ENDCOLLECTIVE ;  /* 0x000000000000791b */ /* 0x003fe20003800000 */
.L_x_2381:
[----:B------:R-:W-:Y:S02]  /*10700*/  IMAD.MOV.U32 R13, RZ, RZ, R19 ;  /* 0x000000ffff0d7224 */ /* 0x000fe400078e0013 */
[----:B------:R-:W-:Y:S01]  /*10710*/  IMAD.MOV.U32 R12, RZ, RZ, 0x1 ;  /* 0x00000001ff0c7424 */ /* 0x000fe200078e00ff */
[----:B------:R-:W-:-:S13]  /*10720*/  IADD3 R2, P0, R14, R6, RZ ;  /* 0x000000060e027210 */ /* 0x000fda0007f1e0ff */
[----:B------:R-:W-:Y:S05]  /*10730*/  WARPSYNC.COLLECTIVE R15, `(.L_x_2382) ;  /* 0x000000000f087348 */ /* 0x000fea0003c00000 */
[----:B------:R0:W1:Y:S02]  /*10740*/  SHFL.IDX P6, R14, R13, R12, R11 ;  /* 0x0000000c0d0e7389 */ /* 0x00006400000c000b */
[----:B01----:R-:W-:Y:S01]  /*10750*/  ENDCOLLECTIVE ;  /* 0x000000000000791b */ /* 0x003fe20003800000 */
.L_x_2382:
[----:B------:R-:W-:Y:S01]  /*10760*/  IADD3.X R3, RZ, R0, RZ, P0, !PT ;  /* 0x00000000ff037210 */ /* 0x000fe200007fe4ff */
[----:B------:R-:W-:Y:S01]  /*10770*/  IMAD R0, R8, 0x2, R17 ;  /* 0x0000000208007824 */ /* 0x000fe200078e0211 */
        /* <DEDUP_REMOVED lines=11> */
.L_x_2383:
        /* <DEDUP_REMOVED lines=10> */
.L_x_2384:
[----:B------:R-:W-:Y:S02]  /*108d0*/  IADD3.X R3, RZ, R7, RZ, P0, !PT ;  /* 0x00000007ff037210 */ /* 0x000fe400007fe4ff */
        /* <DEDUP_REMOVED lines=11> */
.L_x_2385:
        /* <DEDUP_REMOVED lines=10> */
.L_x_2386:
        /* <DEDUP_REMOVED lines=12> */
.L_x_2387:
        /* <DEDUP_REMOVED lines=10> */
.L_x_2388:
        /* <DEDUP_REMOVED lines=12> */
.L_x_2389:
        /* <DEDUP_REMOVED lines=10> */
.L_x_2390:
        /* <DEDUP_REMOVED lines=12> */
.L_x_2391:
[----:B------:R-:W-:Y:S01]  /*10db0*/  @!PT LDS RZ, [RZ] ;  /* 0x00000000fffff984 */ /* 0x000fe20000000800 */
[----:B------:R-:W-:Y:S01]  /*10dc0*/  @!PT LDS RZ, [RZ] ;  /* 0x00000000fffff984 */ /* 0x000fe20000000800 */
[----:B------:R-:W-:Y:S01]  /*10dd0*/  @!PT LDS RZ, [RZ] ;  /* 0x00000000fffff984 */ /* 0x000fe20000000800 */
[----:B------:R1:W-:Y:S01]  /*10de0*/  LDGSTS.E.BYPASS.LTC128B.128 [R0+0x5400], desc[UR36][R2.64+0x80], !P0 ;  /* 0x0540008002007fae */ /* 0x0003e2000c101d64 */
[----:B------:R-:W-:Y:S05]  /*10df0*/  BRA `(.L_x_2392) ;  /* 0xffffffc800e07947 */ /* 0x000fea000383ffff */
.L_x_2297:
        /* <DEDUP_REMOVED lines=8> */
.L_x_2394:
[----:B------:R-:W-:Y:S05]  /*10e80*/  BSYNC B0 ;  /* 0x0000000000007941 */ /* 0x000fea0003800000 */
.L_x_2393:
[----:B------:R-:W-:Y:S05]  /*10e90*/  BRA `(.L_x_2395) ;  /* 0xffffffcc00607947 */ /* 0x000fea000383ffff */
.L_x_2300:
[----:B-1----:R1:W2:Y:S02]  /*10ea0*/  SYNCS.PHASECHK.TRANS64.TRYWAIT P0, [R4+URZ+0x2a820], R0 ;  /* 0x02a82000040075a7 */ /* 0x0022a4000800017f */
[----:B--2---:R-:W-:Y:S05]  /*10eb0*/  @!P0 NANOSLEEP.SYNCS 0x989680 ;  /* 0x009896800000895d */ /* 0x004fea0003900000 */
[----:B------:R-:W2:Y:S02]  /*10ec0*/  @!P0 SYNCS.PHASECHK.TRANS64 P0, [R4+URZ+0x2a820], R0 ;  /* 0x02a82000040085a7 */ /* 0x000ea4000800007f */
[----:B--2---:R-:W-:Y:S05]  /*10ed0*/  @!P0 BRA `(.L_x_2300) ;  /* 0xfffffffc00f08947 */ /* 0x004fea000383ffff */
[----:B------:R-:W-:Y:S05]  /*10ee0*/  BRA `(.L_x_2396) ;  /* 0xffffffcc00a87947 */ /* 0x000fea000383ffff */
.L_x_2301:
[----:B------:R-:W2:Y:S01]  /*10ef0*/  S2R R2, SR_TID.X ;  /* 0x0000000000027919 */ /* 0x000ea20000002100 */
[----:B------:R-:W-:Y:S01]  /*10f00*/  BSSY B0, `(.L_x_2397) ;  /* 0x000000a000007945 */ /* 0x000fe20003800000 */
[----:B------:R-:W-:Y:S02]  /*10f10*/  IMAD.MOV.U32 R12, RZ, RZ, RZ ;  /* 0x000000ffff0c7224 */ /* 0x000fe400078e00ff */
[----:B------:R-:W-:Y:S02]  /*10f20*/  IMAD.MOV.U32 R11, RZ, RZ, 0x1f ;  /* 0x0000001fff0b7424 */ /* 0x000fe400078e00ff */
[----:B------:R-:W-:Y:S01]  /*10f30*/  IMAD.MOV.U32 R15, RZ, RZ, -0x1 ;  /* 0xffffffffff0f7424 */ /* 0x000fe200078e00ff */
[----:B--2---:R-:W-:-:S04]  /*10f40*/  SHF.R.U32.HI R2, RZ, 0x5, R2 ;  /* 0x00000005ff027819 */ /* 0x004fc80000011602 */
[----:B------:R-:W-:-:S04]  /*10f50*/  LOP3.LUT R2, R2, 0x3, RZ, 0xc0, !PT ;  /* 0x0000000302027812 */ /* 0x000fc800078ec0ff */
[----:B------:R-:W-:-:S07]  /*10f60*/  MOV R13, R2 ;  /* 0x00000002000d7202 */ /* 0x000fce0000000f00 */
[----:B01---5:R-:W-:Y:S05]  /*10f70*/  WARPSYNC.COLLECTIVE R15, `(.L_x_2398) ;  /* 0x000000000f087348 */ /* 0x023fea0003c00000 */
[----:B------:R2:W3:Y:S02]  /*10f80*/  SHFL.IDX P6, R14, R13, R12, R11 ;  /* 0x0000000c0d0e7389 */ /* 0x0004e400000c000b */
[----:B0123-5:R-:W-:Y:S01]  /*10f90*/  ENDCOLLECTIVE ;  /* 0x000000000000791b */ /* 0x02ffe20003800000 */
.L_x_2398:
[----:B------:R-:W-:Y:S05]  /*10fa0*/  BSYNC B0 ;  /* 0x0000000000007941 */ /* 0x000fea0003800000 */
.L_x_2397:
[----:B------:R-:W-:Y:S05]  /*10fb0*/  BRA `(.L_x_2399) ;  /* 0xffffffcc00907947 */ /* 0x000fea000383ffff */
.L_x_2304:
[----:B------:R-:W-:Y:S01]  /*10fc0*/  BSSY B1, `(.L_x_2400) ;  /* 0x0000006000017945 */ /* 0x000fe20003800000 */
[----:B------:R-:W-:-:S07]  /*10fd0*/  IMAD.MOV.U32 R15, RZ, RZ, -0x1 ;  /* 0xffffffffff0f7424 */ /* 0x000fce00078e00ff */
[----:B01---5:R-:W-:Y:S05]  /*10fe0*/  WARPSYNC.COLLECTIVE R15, `(.L_x_2401) ;  /* 0x000000000f0c7348 */ /* 0x023fea0003c00000 */
[----:B------:R-:W-:Y:S02]  /*10ff0*/  ELECT P6, UR62, PT ;  /* 0x00000000003e782f */ /* 0x000fe400038c0000 */
[----:B------:R-:W-:Y:S01]  /*11000*/  MOV R14, UR62 ;  /* 0x0000003e000e7c02 */ /* 0x000fe20008000f00 */
[----:B01---5:R-:W-:Y:S10]  /*11010*/  ENDCOLLECTIVE ;  /* 0x000000000000791b */ /* 0x023ff40003800000 */
.L_x_2401:
[----:B------:R-:W-:Y:S05]  /*11020*/  BSYNC B1 ;  /* 0x0000000000017941 */ /* 0x000fea0003800000 */
.L_x_2400:
[----:B------:R-:W-:Y:S05]  /*11030*/  BRA `(.L_x_2402) ;  /* 0xffffffcc00887947 */ /* 0x000fea000383ffff */
.L_x_2306:
[----:B-1----:R1:W2:Y:S02]  /*11040*/  SYNCS.PHASECHK.TRANS64.TRYWAIT P1, [R5+URZ+0x2a840], R0 ;  /* 0x02a84000050075a7 */ /* 0x0022a4000802017f */
[----:B--2---:R-:W-:Y:S05]  /*11050*/  @!P1 NANOSLEEP.SYNCS 0x989680 ;  /* 0x009896800000995d */ /* 0x004fea0003900000 */
[----:B------:R-:W2:Y:S02]  /*11060*/  @!P1 SYNCS.PHASECHK.TRANS64 P1, [R5+URZ+0x2a840], R0 ;  /* 0x02a84000050095a7 */ /* 0x000ea4000802007f */
[----:B--2---:R-:W-:Y:S05]  /*11070*/  @!P1 BRA `(.L_x_2306) ;  /* 0xfffffffc00f09947 */ /* 0x004fea000383ffff */
[----:B------:R-:W-:Y:S05]  /*11080*/  BRA `(.L_x_2403) ;  /* 0xffffffcc00b07947 */ /* 0x000fea000383ffff */
.L_x_2308:
[----:B--2---:R2:W3:Y:S02]  /*11090*/  SYNCS.PHASECHK.TRANS64.TRYWAIT P1, [R23+URZ+0x2a840], R2 ;  /* 0x02a84002170075a7 */ /* 0x0044e4000802017f */
[----:B---3--:R-:W-:Y:S05]  /*110a0*/  @!P1 NANOSLEEP.SYNCS 0x989680 ;  /* 0x009896800000995d */ /* 0x008fea0003900000 */
[----:B------:R-:W3:Y:S02]  /*110b0*/  @!P1 SYNCS.PHASECHK.TRANS64 P1, [R23+URZ+0x2a840], R2 ;  /* 0x02a84002170095a7 */ /* 0x000ee4000802007f */
[----:B---3--:R-:W-:Y:S05]  /*110c0*/  @!P1 BRA `(.L_x_2308) ;  /* 0xfffffffc00f09947 */ /* 0x008fea000383ffff */
[----:B------:R-:W-:Y:S05]  /*110d0*/  BRA `(.L_x_2404) ;  /* 0xffffffcc00bc7947 */ /* 0x000fea000383ffff */
.L_x_2310:
[----:B---3--:R3:W4:Y:S02]  /*110e0*/  SYNCS.PHASECHK.TRANS64.TRYWAIT P1, [R5+URZ+0x2a860], R0 ;  /* 0x02a86000050075a7 */ /* 0x008724000802017f */
[----:B----4-:R-:W-:Y:S05]  /*110f0*/  @!P1 NANOSLEEP.SYNCS 0x989680 ;  /* 0x009896800000995d */ /* 0x010fea0003900000 */
[----:B------:R-:W4:Y:S02]  /*11100*/  @!P1 SYNCS.PHASECHK.TRANS64 P1, [R5+URZ+0x2a860], R0 ;  /* 0x02a86000050095a7 */ /* 0x000f24000802007f */
[----:B----4-:R-:W-:Y:S05]  /*11110*/  @!P1 BRA `(.L_x_2310) ;  /* 0xfffffffc00f09947 */ /* 0x010fea000383ffff */
[----:B------:R-:W-:Y:S05]  /*11120*/  BRA `(.L_x_2405) ;  /* 0xffffffcc00b87947 */ /* 0x000fea000383ffff */
.L_x_2406:
        /* <DEDUP_REMOVED lines=13> */
.L_x_3232:


//--------------------- .text._ZN7cutlass13device_kernelIN5flash11enable_sm90INS1_16FlashAttnFwdSm90INS1_25CollectiveMainloopFwdSm90ILi2EN4cute5tupleIJNS5_1CILi1EEES8_S8_EEENS6_IJNS7_ILi128EEENS7_ILi96EEENS7_ILi192EEEEEELi128ENS_10bfloat16_tEfNS_4arch4Sm90ELb1ELb0ELb0ELb1ELb1ELb0ELb0ELb1ELb1ELb1ELb0ELb0EEENS1_21CollectiveEpilogueFwdINS6_IJSA_SA_SB_EEES9_SE_SG_Li256ELb1ELb1ELb0ELb0EEENS1_36VarlenDynamicPersistentTileSchedulerILi128ELi96ELi256ELi128ELb0ELb1ELb1ELb1ELb1ELb1EEEEEEEEEvNT_6ParamsE --------------------------
	.section	.text._ZN7cutlass13device_kernelIN5flash11enable_sm90INS1_16FlashAttnFwdSm90INS1_25CollectiveMainloopFwdSm90ILi2EN4cute5tupleIJNS5_1CILi1EEES8_S8_EEENS6_IJNS7_ILi128EEENS7_ILi96EEENS7_ILi192EEEEEELi128ENS_10bfloat16_tEfNS_4arch4Sm90ELb1ELb0ELb0ELb1ELb1ELb0ELb0ELb1ELb1ELb1ELb0ELb0EEENS1_21CollectiveEpilogueFwdINS6_IJSA_SA_SB_EEES9_SE_SG_Li256ELb1ELb1ELb0ELb0EEENS1_36VarlenDynamicPersistentTileSchedulerILi128ELi96ELi256ELi128ELb0ELb1ELb1ELb1ELb1ELb1EEEEEEEEEvNT_6ParamsE,"ax",@progbits
	.align	128
.text._ZN7cutlass13device_kernelIN5flash11enable_sm90INS1_16FlashAttnFwdSm90INS1_25CollectiveMainloopFwdSm90ILi2EN4cute5tupleIJNS5_1CILi1EEES8_S8_EEENS6_IJNS7_ILi128EEENS7_ILi96EEENS7_ILi192EEEEEELi128ENS_10bfloat16_tEfNS_4arch4Sm90ELb1ELb0ELb0ELb1ELb1ELb0ELb0ELb1ELb1ELb1ELb0ELb0EEENS1_21CollectiveEpilogueFwdINS6_IJSA_SA_SB_EEES9_SE_SG_Li256ELb1ELb1ELb0ELb0EEENS1_36VarlenDynamicPersistentTileSchedulerILi128ELi96ELi256ELi128ELb0ELb1ELb1ELb1ELb1ELb1EEEEEEEEEvNT_6ParamsE:
        .type           _ZN7cutlass13device_kernelIN5flash11enable_sm90INS1_16FlashAttnFwdSm90INS1_25CollectiveMainloopFwdSm90ILi2EN4cute5tupleIJNS5_1CILi1EEES8_S8_EEENS6_IJNS7_ILi128EEENS7_ILi96EEENS7_ILi192EEEEEELi128ENS_10bfloat16_tEfNS_4arch4Sm90ELb1ELb0ELb0ELb1ELb1ELb0ELb0ELb1ELb1ELb1ELb0ELb0EEENS1_21CollectiveEpilogueFwdINS6_IJSA_SA_SB_EEES9_SE_SG_Li256ELb1ELb1ELb0ELb0EEENS1_36VarlenDynamicPersistentTileSchedulerILi128ELi96ELi256ELi128ELb0ELb1ELb1ELb1ELb1ELb1EEEEEEEEEvNT_6ParamsE,@function
        .size           _ZN7cutlass13device_kernelIN5flash11enable_sm90INS1_16FlashAttnFwdSm90INS1_25CollectiveMainloopFwdSm90ILi2EN4cute5tupleIJNS5_1CILi1EEES8_S8_EEENS6_IJNS7_ILi128EEENS7_ILi96EEENS7_ILi192EEEEEELi128ENS_10bfloat16_tEfNS_4arch4Sm90ELb1ELb0ELb0ELb1ELb1ELb0ELb0ELb1ELb1ELb1ELb0ELb0EEENS1_21CollectiveEpilogueFwdINS6_IJSA_SA_SB_EEES9_SE_SG_Li256ELb1ELb1ELb0ELb0EEENS1_36VarlenDynamicPersistentTileSchedulerILi128ELi96ELi256ELi128ELb0ELb1ELb1ELb1ELb1ELb1EEEEEEEEEvNT_6ParamsE,(.L_x_3233 - _ZN7cutlass13device_kernelIN5flash11enable_sm90INS1_16FlashAttnFwdSm90INS1_25CollectiveMainloopFwdSm90ILi2EN4cute5tupleIJNS5_1CILi1EEES8_S8_EEENS6_IJNS7_ILi128EEENS7_ILi96EEENS7_ILi192EEEEEELi128ENS_10bfloat16_tEfNS_4arch4Sm90ELb1ELb0ELb0ELb1ELb1ELb0ELb0ELb1ELb1ELb1ELb0ELb0EEENS1_21CollectiveEpilogueFwdINS6_IJSA_SA_SB_EEES9_SE_SG_Li256ELb1ELb1ELb0ELb0EEENS1_36VarlenDynamicPersistentTileSchedulerILi128ELi96ELi256ELi128ELb0ELb1ELb1ELb1ELb1ELb1EEEEEEEEEvNT_6ParamsE)
        .other          _ZN7cutlass13device_kernelIN5flash11enable_sm90INS1_16FlashAttnFwdSm90INS1_25CollectiveMainloopFwdSm90ILi2EN4cute5tupleIJNS5_1CILi1EEES8_S8_EEENS6_IJNS7_ILi128EEENS7_ILi96EEENS7_ILi192EEEEEELi128ENS_10bfloat16_tEfNS_4arch4Sm90ELb1ELb0ELb0ELb1ELb1ELb0ELb0ELb1ELb1ELb1ELb0ELb0EEENS1_21CollectiveEpilogueFwdINS6_IJSA_SA_SB_EEES9_SE_SG_Li256ELb1ELb1ELb0ELb0EEENS1_36VarlenDynamicPersistentTileSchedulerILi128ELi96ELi256ELi128ELb0ELb1ELb1ELb1ELb1ELb1EEEEEEEEEvNT_6ParamsE,@"STO_CUDA_ENTRY STV_DEFAULT"
_ZN7cutlass13device_kernelIN5flash11enable_sm90INS1_16FlashAttnFwdSm90INS1_25CollectiveMainloopFwdSm90ILi2EN4cute5tupleIJNS5_1CILi1EEES8_S8_EEENS6_IJNS7_ILi128EEENS7_ILi96EEENS7_ILi192EEEEEELi128ENS_10bfloat16_tEfNS_4arch4Sm90ELb1ELb0ELb0ELb1ELb1ELb0ELb0ELb1ELb1ELb1ELb0ELb0EEENS1_21CollectiveEpilogueFwdINS6_IJSA_SA_SB_EEES9_SE_SG_Li256ELb1ELb1ELb0ELb0EEENS1_36VarlenDynamicPersistentTileSchedulerILi128ELi96ELi256ELi128ELb0ELb1ELb1ELb1ELb1ELb1EEEEEEEEEvNT_6ParamsE:
        /* <DEDUP_REMOVED lines=45> */
.L_x_2407:
        /* <DEDUP_REMOVED lines=22> */
.L_x_2408:
        /* <DEDUP_REMOVED lines=18> */
.L_x_2409:
        /* <DEDUP_REMOVED lines=22> */
.L_x_2410:
        /* <DEDUP_REMOVED lines=23> */
.L_x_2411:
        /* <DEDUP_REMOVED lines=10> */
.L_x_2413:
        /* <DEDUP_REMOVED lines=15> */
[----:B------:R-:W-:Y:S01]  /*09b0*/  MOV R164, RZ ;  /* 0x000000ff00a47202 */ /* 0x000fe20000000f00 */
[----:B------:R-:W-:Y:S01]  /*09c0*/  UMOV UR60, URZ ;  /* 0x0000003f003c7c82 */ /* 0x000fe20008000000 */
[----:B------:R-:W-:Y:S01]  /*09d0*/  UMOV UR38, URZ ;  /* 0x0000003f00267c82 */ /* 0x000fe20008000000 */
[----:B------:R-:W0:Y:S02]  /*09e0*/  S2R R0, SR_TID.X ;  /* 0x0000000000007919 */ /* 0x000e240000002100 */
[----:B0-----:R-:W-:-:S05]  /*09f0*/  VIADD R175, R0, 0xffffff80 ;  /* 0xffffff8000af7836 */ /* 0x001fca0000000000 */
[----:B------:R-:W-:-:S04]  /*0a00*/  SHF.R.S32.HI R0, RZ, 0x1f, R175 ;  /* 0x0000001fff007819 */ /* 0x000fc800000114af */
[CC--:B------:R-:W-:Y:S02]  /*0a10*/  LEA.HI R3, R0.reuse, R175.reuse, RZ, 0x7 ;  /* 0x000000af00037211 */ /* 0x0c0fe400078f38ff */
[CC--:B------:R-:W-:Y:S02]  /*0a20*/  LEA.HI R4, R0.reuse, R175.reuse, RZ, 0x5 ;  /* 0x000000af00047211 */ /* 0x0c0fe400078f28ff */
[----:B------:R-:W-:Y:S02]  /*0a30*/  LEA.HI R10, R0, R175, RZ, 0x2 ;  /* 0x000000af000a7211 */ /* 0x000fe400078f10ff */
[----:B------:R-:W-:Y:S01]  /*0a40*/  SHF.R.S32.HI R166, RZ, 0x7, R3 ;  /* 0x00000007ffa67819 */ /* 0x000fe20000011403 */
[----:B------:R-:W-:Y:S01]  /*0a50*/  IMAD.SHL.U32 R6, R4, 0x20, RZ ;  /* 0x0000002004067824 */ /* 0x000fe200078e00ff */
[----:B------:R-:W-:-:S04]  /*0a60*/  LOP3.LUT R10, R10, 0xfffffffc, RZ, 0xc0, !PT ;  /* 0xfffffffc0a0a7812 */ /* 0x000fc800078ec0ff */
[----:B------:R-:W-:Y:S02]  /*0a70*/  LOP3.LUT R7, R6, 0xfffffc00, RZ, 0xc0, !PT ;  /* 0xfffffc0006077812 */ /* 0x000fe400078ec0ff */
[----:B------:R-:W-:Y:S02]  /*0a80*/  IADD3 R10, R175, -R10, RZ ;  /* 0x8000000aaf0a7210 */ /* 0x000fe40007ffe0ff */
[----:B--2---:R-:W-:Y:S02]  /*0a90*/  R2UR UR4, R2 ;  /* 0x00000000020472ca */ /* 0x004fe400000e0000 */
[C---:B------:R-:W-:Y:S02]  /*0aa0*/  LOP3.LUT R2, R3.reuse, 0xffffff80, RZ, 0xc0, !PT ;  /* 0xffffff8003027812 */ /* 0x040fe400078ec0ff */
[----:B------:R-:W-:-:S03]  /*0ab0*/  LEA.HI R3, R3, R166, RZ, 0x1 ;  /* 0x000000a603037211 */ /* 0x000fc600078f08ff */
[----:B------:R-:W-:Y:S01]  /*0ac0*/  IMAD.IADD R165, R175, 0x1, -R2 ;  /* 0x00000001afa57824 */ /* 0x000fe200078e0a02 */
[CC--:B------:R-:W-:Y:S02]  /*0ad0*/  LEA.HI R2, R0.reuse, R175.reuse, RZ, 0x4 ;  /* 0x000000af00027211 */ /* 0x0c0fe400078f20ff */
[----:B------:R-:W-:Y:S02]  /*0ae0*/  LEA.HI R0, R0, R175, RZ, 0x3 ;  /* 0x000000af00007211 */ /* 0x000fe400078f18ff */
[----:B------:R-:W-:Y:S01]  /*0af0*/  SHF.R.S32.HI R8, RZ, 0x1f, R165 ;  /* 0x0000001fff087819 */ /* 0x000fe200000114a5 */
[----:B------:R-:W-:Y:S01]  /*0b00*/  ULOP3.LUT UR4, UR4, 0x1, URZ, 0xfc, !UPT ;  /* 0x0000000104047892 */ /* 0x000fe2000f8efc3f */
[----:B------:R-:W-:Y:S02]  /*0b10*/  SHF.R.S32.HI R5, RZ, 0x4, R2 ;  /* 0x00000004ff057819 */ /* 0x000fe40000011402 */
[----:B------:R-:W-:Y:S02]  /*0b20*/  LEA.HI R9, R8, R165, RZ, 0x2 ;  /* 0x000000a508097211 */ /* 0x000fe400078f10ff */
[----:B------:R-:W-:Y:S01]  /*0b30*/  LOP3.LUT R4, R2, 0x3fffff0, RZ, 0xc0, !PT ;  /* 0x03fffff002047812 */ /* 0x000fe200078ec0ff */
[----:B------:R-:W-:Y:S01]  /*0b40*/  IMAD.U32 R169, RZ, RZ, UR4 ;  /* 0x00000004ffa97e24 */ /* 0x000fe2000f8e00ff */
[----:B------:R-:W-:-:S02]  /*0b50*/  SHF.R.S32.HI R6, RZ, 0x2, R9 ;  /* 0x00000002ff067819 */ /* 0x000fc40000011409 */
[----:B------:R-:W-:Y:S01]  /*0b60*/  SHF.R.S32.HI R11, RZ, 0x1f, R9 ;  /* 0x0000001fff0b7819 */ /* 0x000fe20000011409 */
[----:B------:R-:W-:Y:S01]  /*0b70*/  IMAD.IADD R4, R175, 0x1, -R4 ;  /* 0x00000001af047824 */ /* 0x000fe200078e0a04 */
[----:B------:R-:W-:Y:S02]  /*0b80*/  LEA.HI R2, R2, R5, RZ, 0x1 ;  /* 0x0000000502027211 */ /* 0x000fe400078f08ff */
[----:B------:R-:W-:Y:S01]  /*0b90*/  LEA.HI R11, R11, R6, RZ, 0x3 ;  /* 0x000000060b0b7211 */ /* 0x000fe200078f18ff */
[----:B------:R-:W-:Y:S01]  /*0ba0*/  IMAD R7, R4, 0x40, R7 ;  /* 0x0000004004077824 */ /* 0x000fe200078e0207 */
[----:B------:R-:W-:Y:S02]  /*0bb0*/  LOP3.LUT R160, R0, 0xfffffff8, RZ, 0xc0, !PT ;  /* 0xfffffff800a07812 */ /* 0x000fe400078ec0ff */
[----:B------:R-:W-:Y:S02]  /*0bc0*/  LOP3.LUT R11, R11, 0xfffffff8, RZ, 0xc0, !PT ;  /* 0xfffffff80b0b7812 */ /* 0x000fe400078ec0ff */
[----:B------:R-:W-:Y:S01]  /*0bd0*/  LEA.HI R8, R8, R165, RZ, 0x5 ;  /* 0x000000a508087211 */ /* 0x000fe200078f28ff */
[----:B------:R-:W-:Y:S01]  /*0be0*/  IMAD.IADD R160, R175, 0x1, -R160 ;  /* 0x00000001afa07824 */ /* 0x000fe200078e0aa0 */
[----:B------:R-:W-:Y:S01]  /*0bf0*/  LOP3.LUT R2, R2, 0x1ffffffe, RZ, 0xc0, !PT ;  /* 0x1ffffffe02027812 */ /* 0x000fe200078ec0ff */
[----:B------:R-:W-:Y:S01]  /*0c00*/  IMAD.IADD R11, R6, 0x1, -R11 ;  /* 0x00000001060b7824 */ /* 0x000fe200078e0a0b */
[----:B------:R-:W-:Y:S01]  /*0c10*/  SHF.R.S32.HI R8, RZ, 0x5, R8 ;  /* 0x00000005ff087819 */ /* 0x000fe20000011408 */
[----:B------:R-:W-:Y:S01]  /*0c20*/  IMAD.SHL.U32 R17, R160, 0x8, RZ ;  /* 0x00000008a0117824 */ /* 0x000fe200078e00ff */
[----:B------:R-:W-:Y:S01]  /*0c30*/  LEA.HI R4, R10, R10, RZ, 0x1 ;  /* 0x0000000a0a047211 */ /* 0x000fe200078f08ff */
[----:B------:R-:W-:Y:S01]  /*0c40*/  IMAD.IADD R2, R5, 0x1, -R2 ;  /* 0x0000000105027824 */ /* 0x000fe200078e0a02 */
[----:B------:R-:W-:Y:S01]  /*0c50*/  LOP3.LUT R3, R3, 0x3fffffe, RZ, 0xc0, !PT ;  /* 0x03fffffe03037812 */ /* 0x000fe200078ec0ff */
[----:B------:R-:W-:Y:S01]  /*0c60*/  IMAD R8, R8, 0x10, R11 ;  /* 0x0000001008087824 */ /* 0x000fe200078e020b */
[----:B------:R-:W-:Y:S01]  /*0c70*/  LOP3.LUT R5, R4, 0x1ffffffe, RZ, 0xc0, !PT ;  /* 0x1ffffffe04057812 */ /* 0x000fe200078ec0ff */
[----:B------:R-:W-:Y:S01]  /*0c80*/  VIADD R23, R17, 0x40 ;  /* 0x0000004011177836 */ /* 0x000fe20000000000 */
[----:B------:R-:W-:Y:S01]  /*0c90*/  LOP3.LUT R18, R9, 0x7ffffffc, RZ, 0xc0, !PT ;  /* 0x7ffffffc09127812 */ /* 0x000fe200078ec0ff */
[----:B------:R-:W-:Y:S01]  /*0ca0*/  IMAD.IADD R3, R166, 0x1, -R3 ;  /* 0x00000001a6037824 */ /* 0x000fe200078e0a03 */
[----:B------:R-:W-:Y:S01]  /*0cb0*/  SHF.R.S32.HI R163, RZ, 0x3, R0 ;  /* 0x00000003ffa37819 */ /* 0x000fe20000011400 */
[----:B------:R-:W-:Y:S01]  /*0cc0*/  IMAD.IADD R10, R10, 0x1, -R5 ;  /* 0x000000010a0a7824 */ /* 0x000fe200078e0a05 */
[----:B------:R-:W-:Y:S01]  /*0cd0*/  SHF.R.S32.HI R174, RZ, 0x1f, R17 ;  /* 0x0000001fffae7819 */ /* 0x000fe20000011411 */
[----:B------:R-:W-:Y:S01]  /*0ce0*/  IMAD R167, R3, 0x40, R8 ;  /* 0x0000004003a77824 */ /* 0x000fe200078e0208 */
[----:B------:R-:W-:Y:S01]  /*0cf0*/  SHF.R.S32.HI R173, RZ, 0x1f, R23 ;  /* 0x0000001fffad7819 */ /* 0x000fe20000011417 */
[----:B------:R-:W-:-:S02]  /*0d00*/  IMAD R168, R2, 0x8, R7 ;  /* 0x0000000802a87824 */ /* 0x000fc400078e0207 */
[----:B------:R-:W-:Y:S02]  /*0d10*/  IMAD.IADD R18, R165, 0x1, -R18 ;  /* 0x00000001a5127824 */ /* 0x000fe400078e0a12 */
[----:B------:R-:W-:-:S07]  /*0d20*/  IMAD R19, R10, 0x8, R167 ;  /* 0x000000080a137824 */ /* 0x000fce00078e02a7 */
.L_x_2473:
[----:B0---4-:R-:W0:Y:S01]  /*0d30*/  LDC.64 R2, c[0x0][0xc88] ;  /* 0x00032200ff027b82 */ /* 0x011e220000000a00 */
[----:B------:R-:W-:Y:S01]  /*0d40*/  ULDC.64 UR4, c[0x0][0xa28] ;  /* 0x00028a0000047ab9 */ /* 0x000fe20000000a00 */
[----:B------:R-:W-:Y:S01]  /*0d50*/  ULDC.64 UR6, c[0x0][0xa18] ;  /* 0x0002860000067ab9 */ /* 0x000fe20000000a00 */
[----:B------:R-:W-:Y:S01]  /*0d60*/  IMAD.MOV.U32 R7, RZ, RZ, RZ ;  /* 0x000000ffff077224 */ /* 0x000fe200078e00ff */
[----:B------:R-:W-:Y:S01]  /*0d70*/  ULDC.64 UR8, c[0x0][0xa20] ;  /* 0x0002880000087ab9 */ /* 0x000fe20000000a00 */
[----:B0-----:R-:W-:-:S05]  /*0d80*/  IMAD.WIDE R2, R47, 0x4, R2 ;  /* 0x000000042f027825 */ /* 0x001fca00078e0202 */
[----:B--2---:R-:W2:Y:S01]  /*0d90*/  LDG.E R22, desc[UR36][R2.64] ;  /* 0x0000002402167981 */ /* 0x004ea2000c1e1900 */
[----:B------:R-:W-:Y:S02]  /*0da0*/  ISETP.NE.U32.AND P0, PT, RZ, UR4, PT ;  /* 0x00000004ff007c0c */ /* 0x000fe4000bf05070 */
[----:B------:R-:W-:Y:S02]  /*0db0*/  ISETP.NE.U32.AND P1, PT, RZ, UR6, PT ;  /* 0x00000006ff007c0c */ /* 0x000fe4000bf25070 */
[----:B------:R-:W-:Y:S02]  /*0dc0*/  ISETP.NE.AND.EX P0, PT, RZ, UR5, PT, P0 ;  /* 0x00000005ff007c0c */ /* 0x000fe4000bf05300 */
[----:B------:R-:W-:Y:S02]  /*0dd0*/  ISETP.NE.AND.EX P1, PT, RZ, UR7, PT, P1 ;  /* 0x00000007ff007c0c */ /* 0x000fe4000bf25310 */
[----:B--2---:R-:W-:-:S09]  /*0de0*/  SHF.R.S32.HI R162, RZ, 0x1f, R22 ;  /* 0x0000001fffa27819 */ /* 0x004fd20000011416 */
[----:B---3--:R-:W-:-:S04]  /*0df0*/  @P0 LEA R4, P2, R22, UR4, 0x2 ;  /* 0x0000000416040c11 */ /* 0x008fc8000f8410ff */
[C---:B------:R-:W-:Y:S01]  /*0e00*/  @P0 LEA.HI.X R5, R22.reuse, UR5, R162, 0x2, P2 ;  /* 0x0000000516050c11 */ /* 0x040fe200090f14a2 */
[----:B------:R-:W-:Y:S01]  /*0e10*/  ULDC.64 UR4, c[0x0][0x418] ;  /* 0x0001060000047ab9 */ /* 0x000fe20000000a00 */
[----:B------:R-:W-:-:S03]  /*0e20*/  @P1 LEA R2, P2, R22, UR6, 0x2 ;  /* 0x0000000616021c11 */ /* 0x000fc6000f8410ff */
[----:B------:R0:W5:Y:S01]  /*0e30*/  @P0 LDG.E R7, desc[UR36][R4.64] ;  /* 0x0000002404070981 */ /* 0x000162000c1e1900 */
[----:B------:R-:W-:-:S05]  /*0e40*/  @P1 LEA.HI.X R3, R22, UR7, R162, 0x2, P2 ;  /* 0x0000000716031c11 */ /* 0x000fca00090f14a2 */
[----:B------:R0:W5:Y:S01]  /*0e50*/  @P1 LDG.E R171, desc[UR36][R2.64] ;  /* 0x0000002402ab1981 */ /* 0x000162000c1e1900 */
[----:B------:R-:W-:Y:S01]  /*0e60*/  UISETP.NE.U32.AND UP0, UPT, UR4, URZ, UPT ;  /* 0x0000003f0400728c */ /* 0x000fe2000bf05070 */
[----:B------:R-:W-:Y:S02]  /*0e70*/  ISETP.NE.U32.AND P2, PT, RZ, UR8, PT ;  /* 0x00000008ff007c0c */ /* 0x000fe4000bf45070 */
[----:B------:R-:W-:Y:S01]  /*0e80*/  ULDC UR4, c[0x0][0x424] ;  /* 0x0001090000047ab9 */ /* 0x000fe20000000800 */
[----:B------:R-:W-:Y:S01]  /*0e90*/  UISETP.NE.AND.EX UP0, UPT, UR5, URZ, UPT, UP0 ;  /* 0x0000003f0500728c */ /* 0x000fe2000bf05300 */
[----:B------:R-:W-:Y:S02]  /*0ea0*/  ISETP.NE.AND.EX P2, PT, RZ, UR9, PT, P2 ;  /* 0x00000009ff007c0c */ /* 0x000fe4000bf45320 */
[----:B------:R-:W-:Y:S01]  /*0eb0*/  ULDC UR5, c[0x0][0x2f0] ;  /* 0x0000bc0000057ab9 */ /* 0x000fe20000000800 */
[----:B------:R-:W-:-:S04]  /*0ec0*/  USEL UR4, UR4, 0x1, UP0 ;  /* 0x0000000104047887 */ /* 0x000fc80008000000 */
[----:B------:R-:W-:Y:S01]  /*0ed0*/  UIMAD UR4, UR4, UR5, URZ ;  /* 0x00000005040472a4 */ /* 0x000fe2000f8e023f */
[----:B0-----:R-:W-:Y:S11]  /*0ee0*/  @P1 BRA `(.L_x_2414) ;  /* 0x0000000000281947 */ /* 0x001ff60003800000 */
        /* <DEDUP_REMOVED lines=10> */
.L_x_2414:
[----:B------:R-:W-:Y:S02]  /*0f90*/  IMAD.U32 R170, RZ, RZ, UR4 ;  /* 0x00000004ffaa7e24 */ /* 0x000fe4000f8e00ff */
[----:B------:R-:W-:Y:S01]  /*0fa0*/  IMAD.MOV.U32 R161, RZ, RZ, R46 ;  /* 0x000000ffffa17224 */ /* 0x000fe200078e002e */
[----:B------:R-:W-:Y:S06]  /*0fb0*/  @!P2 BRA `(.L_x_2415) ;  /* 0x000000000010a947 */ /* 0x000fec0003800000 */
[----:B------:R-:W-:-:S04]  /*0fc0*/  LEA R2, P0, R22, UR8, 0x2 ;  /* 0x0000000816027c11 */ /* 0x000fc8000f8010ff */
[----:B------:R-:W-:-:S05]  /*0fd0*/  LEA.HI.X R3, R22, UR9, R162, 0x2, P0 ;  /* 0x0000000916037c11 */ /* 0x000fca00080f14a2 */
[----:B------:R1:W5:Y:S01]  /*0fe0*/  LDG.E R170, desc[UR36][R2.64] ;  /* 0x0000002402aa7981 */ /* 0x000362000c1e1900 */
[----:B------:R-:W-:Y:S05]  /*0ff0*/  BRA `(.L_x_2416) ;  /* 0x0000000000247947 */ /* 0x000fea0003800000 */
.L_x_2415:
        /* <DEDUP_REMOVED lines=8> */
[----:B--2---:R-:W-:-:S07]  /*1080*/  IADD3 R170, -R170, R5, RZ ;  /* 0x00000005aaaa7210 */ /* 0x004fce0007ffe1ff */
.L_x_2416:
[----:B------:R-:W2:Y:S01]  /*1090*/  LDC R172, c[0x0][0x448] ;  /* 0x00011200ffac7b82 */ /* 0x000ea20000000800 */
[----:B------:R-:W-:Y:S01]  /*10a0*/  IMAD.SHL.U32 R16, R45, 0x80, RZ ;  /* 0x000000802d107824 */ /* 0x000fe200078e00ff */
[----:B------:R-:W-:Y:S01]  /*10b0*/  CS2R R86, SRZ ;  /* 0x0000000000567805 */ /* 0x000fe2000001ff00 */
[----:B-----5:R-:W-:Y:S01]  /*10c0*/  IMAD.IADD R170, R170, 0x1, -R7 ;  /* 0x00000001aaaa7824 */ /* 0x020fe200078e0a07 */
[----:B------:R-:W-:Y:S01]  /*10d0*/  CS2R R84, SRZ ;  /* 0x0000000000547805 */ /* 0x000fe2000001ff00 */
[----:B------:R-:W-:Y:S01]  /*10e0*/  VIADD R0, R16, 0x7f ;  /* 0x0000007f10007836 */ /* 0x000fe20000000000 */
[----:B------:R-:W-:Y:S01]  /*10f0*/  CS2R R82, SRZ ;  /* 0x0000000000527805 */ /* 0x000fe2000001ff00 */
[----:B------:R-:W-:Y:S01]  /*1100*/  IMAD.MOV.U32 R20, RZ, RZ, RZ ;  /* 0x000000ffff147224 */ /* 0x000fe200078e00ff */
[----:B------:R-:W-:Y:S02]  /*1110*/  CS2R R80, SRZ ;  /* 0x0000000000507805 */ /* 0x000fe4000001ff00 */
[----:B------:R-:W-:-:S02]  /*1120*/  CS2R R78, SRZ ;  /* 0x00000000004e7805 */ /* 0x000fc4000001ff00 */
[----:B------:R-:W-:Y:S02]  /*1130*/  CS2R R76, SRZ ;  /* 0x00000000004c7805 */ /* 0x000fe4000001ff00 */
[----:B------:R-:W-:Y:S02]  /*1140*/  CS2R R74, SRZ ;  /* 0x00000000004a7805 */ /* 0x000fe4000001ff00 */
[----:B------:R-:W-:Y:S02]  /*1150*/  CS2R R32, SRZ ;  /* 0x0000000000207805 */ /* 0x000fe4000001ff00 */
        /* <DEDUP_REMOVED lines=11> */
[----:B--2---:R-:W-:Y:S02]  /*1210*/  ISETP.NE.AND P0, PT, R172, 0x1, PT ;  /* 0x00000001ac00780c */ /* 0x004fe40003f05270 */
        /* <DEDUP_REMOVED lines=11> */
[----:B------:R-:W-:Y:S01]  /*12d0*/  MOV R8, RZ ;  /* 0x000000ff00087202 */ /* 0x000fe20000000f00 */
[----:B-1----:R-:W1:Y:S01]  /*12e0*/  @P0 LDC R3, c[0x0][0x44c] ;  /* 0x00011300ff030b82 */ /* 0x002e620000000800 */
[----:B------:R-:W-:Y:S02]  /*12f0*/  IMAD.MOV.U32 R95, RZ, RZ, RZ ;  /* 0x000000ffff5f7224 */ /* 0x000fe400078e00ff */
[----:B------:R-:W-:Y:S02]  /*1300*/  IMAD.MOV.U32 R10, RZ, RZ, RZ ;  /* 0x000000ffff0a7224 */ /* 0x000fe400078e00ff */
[----:B------:R-:W-:Y:S02]  /*1310*/  IMAD.MOV.U32 R97, RZ, RZ, RZ ;  /* 0x000000ffff617224 */ /* 0x000fe400078e00ff */
[----:B------:R-:W-:Y:S01]  /*1320*/  IMAD.MOV.U32 R99, RZ, RZ, RZ ;  /* 0x000000ffff637224 */ /* 0x000fe200078e00ff */
[----:B------:R-:W2:Y:S01]  /*1330*/  @P0 LDC R5, c[0x0][0x450] ;  /* 0x00011400ff050b82 */ /* 0x000ea20000000800 */
[----:B-1----:R-:W-:Y:S01]  /*1340*/  @P0 IMAD.HI.U32 R2, R0, R3, RZ ;  /* 0x0000000300020227 */ /* 0x002fe200078e00ff */
[----:B0-----:R-:W-:-:S04]  /*1350*/  IADD3 R3, R170, 0x60, -R171 ;  /* 0x00000060aa037810 */ /* 0x001fc80007ffe8ab */
[----:B--2---:R-:W-:Y:S01]  /*1360*/  @P0 SHF.R.U32.HI R0, RZ, R5, R2 ;  /* 0x00000005ff000219 */ /* 0x004fe20000011602 */
[----:B------:R-:W-:Y:S01]  /*1370*/  VIADD R2, R170, 0x5f ;  /* 0x0000005faa027836 */ /* 0x000fe20000000000 */
[----:B------:R-:W-:-:S03]  /*1380*/  PLOP3.LUT P0, PT, PT, PT, PT, 0x80, 0x0 ;  /* 0x000000000000781c */ /* 0x000fc60003f0f070 */
[----:B------:R-:W-:Y:S02]  /*1390*/  IMAD.IADD R0, R3, 0x1, R0 ;  /* 0x0000000103007824 */ /* 0x000fe400078e0200 */
[----:B------:R-:W-:-:S04]  /*13a0*/  IMAD.HI R2, R2, 0x2aaaaaab, RZ ;  /* 0x2aaaaaab02027827 */ /* 0x000fc800078e02ff */
[----:B------:R-:W-:Y:S01]  /*13b0*/  IMAD.HI R0, R0, 0x2aaaaaab, RZ ;  /* 0x2aaaaaab00007827 */ /* 0x000fe200078e02ff */
[----:B------:R-:W-:-:S04]  /*13c0*/  SHF.R.U32.HI R3, RZ, 0x1f, R2 ;  /* 0x0000001fff037819 */ /* 0x000fc80000011602 */
[----:B------:R-:W-:Y:S02]  /*13d0*/  SHF.R.U32.HI R5, RZ, 0x1f, R0 ;  /* 0x0000001fff057819 */ /* 0x000fe40000011600 */
[----:B------:R-:W-:Y:S02]  /*13e0*/  LEA.HI.SX32 R3, R2, R3, 0x1c ;  /* 0x0000000302037211 */ /* 0x000fe400078fe2ff */
[----:B------:R-:W-:Y:S01]  /*13f0*/  LEA.HI.SX32 R2, R0, R5, 0x1c ;  /* 0x0000000500027211 */ /* 0x000fe200078fe2ff */
[----:B------:R-:W-:-:S03]  /*1400*/  IMAD.MOV.U32 R0, RZ, RZ, RZ ;  /* 0x000000ffff007224 */ /* 0x000fc600078e00ff */
[----:B------:R-:W-:-:S04]  /*1410*/  VIMNMX R73, R3, R2, PT ;  /* 0x0000000203497248 */ /* 0x000fc80003fe0100 */
[----:B------:R-:W-:-:S13]  /*1420*/  ISETP.GE.AND P1, PT, R73, 0x1, PT ;  /* 0x000000014900780c */ /* 0x000fda0003f26270 */
        /* <DEDUP_REMOVED lines=23> */
[----:B------:R-:W-:Y:S01]  /*15a0*/  MOV R10, UR6 ;  /* 0x00000006000a7c02 */ /* 0x000fe20008000f00 */
        /* <DEDUP_REMOVED lines=8> */
.L_x_2418:
[----:B------:R-:W-:Y:S02]  /*1630*/  LEA.HI R0, R164, R164, RZ, 0x1 ;  /* 0x000000a4a4007211 */ /* 0x000fe400078f08ff */
[----:B------:R-:W-:Y:S02]  /*1640*/  R2UR UR4, R169 ;  /* 0x00000000a90472ca */ /* 0x000fe400000e0000 */
[----:B------:R-:W-:-:S05]  /*1650*/  LOP3.LUT R3, R0, 0xfffffffe, RZ, 0xc0, !PT ;  /* 0xfffffffe00037812 */ /* 0x000fca00078ec0ff */
[----:B------:R-:W-:-:S05]  /*1660*/  IMAD.IADD R0, R164, 0x1, -R3 ;  /* 0x00000001a4007824 */ /* 0x000fca00078e0a03 */
[----:B------:R-:W-:Y:S01]  /*1670*/  SHF.L.U32 R0, R0, 0x1f, RZ ;  /* 0x0000001f00007819 */ /* 0x000fe200000006ff */
[----:B------:R-:W-:-:S03]  /*1680*/  IMAD.U32 R2, RZ, RZ, UR4 ;  /* 0x00000004ff027e24 */ /* 0x000fc6000f8e00ff */
[----:B------:R-:W0:Y:S02]  /*1690*/  SYNCS.PHASECHK.TRANS64.TRYWAIT P1, [UR39+0x2a800], R0 ;  /* 0x02a80000ff0075a7 */ /* 0x000e240008020167 */
[----:B------:R-:W-:Y:S01]  /*16a0*/  ISETP.NE.AND P0, PT, R2, 0x3, PT ;  /* 0x000000030200780c */ /* 0x000fe20003f05270 */
[----:B0-----:R-:W-:-:S12]  /*16b0*/  @!P1 BRA `(.L_x_2419) ;  /* 0x000000e400509947 */ /* 0x001fd80003800000 */
.L_x_2560:
[----:B------:R-:W-:Y:S05]  /*16c0*/  @!P0 BRA `(.L_x_2420) ;  /* 0x0000000000048947 */ /* 0x000fea0003800000 */
[----:B------:R-:W-:Y:S01]  /*16d0*/  BPT.TRAP 0x1 ;  /* 0x000000040000795c */ /* 0x000fe20000300000 */
.L_x_2420:
[----:B0-----:R-:W-:Y:S02]  /*16e0*/  IMAD.U32 R0, RZ, RZ, UR38 ;  /* 0x00000026ff007e24 */ /* 0x001fe4000f8e00ff */
[----:B------:R-:W-:-:S03]  /*16f0*/  IMAD.U32 R3, RZ, RZ, UR60 ;  /* 0x0000003cff037e24 */ /* 0x000fc6000f8e00ff */
[----:B------:R-:W-:Y:S02]  /*1700*/  LEA R0, R0, UR39, 0x3 ;  /* 0x0000002700007c11 */ /* 0x000fe4000f8e18ff */
[----:B------:R-:W-:-:S04]  /*1710*/  SHF.L.U32 R3, R3, 0x1f, RZ ;  /* 0x0000001f03037819 */ /* 0x000fc800000006ff */
[----:B------:R0:W1:Y:S01]  /*1720*/  SYNCS.PHASECHK.TRANS64.TRYWAIT P1, [R0+URZ+0x2a830], R3 ;  /* 0x02a83003000075a7 */ /* 0x000062000802017f */
[----:B------:R-:W-:Y:S05]  /*1730*/  @!P0 BRA `(.L_x_2421) ;  /* 0x0000000000048947 */ /* 0x000fea0003800000 */
[----:B------:R-:W-:Y:S01]  /*1740*/  BPT.TRAP 0x1 ;  /* 0x000000040000795c */ /* 0x000fe20000300000 */
.L_x_2421:
[----:B-1----:R-:W-:Y:S05]  /*1750*/  @P1 BRA `(.L_x_2422) ;  /* 0x0000000000081947 */ /* 0x002fea0003800000 */
[----:B------:R-:W1:Y:S02]  /*1760*/  SYNCS.PHASECHK.TRANS64.TRYWAIT P1, [R0+URZ+0x2a830], R3 ;  /* 0x02a83003000075a7 */ /* 0x000e64000802017f */
[----:B-1----:R-:W-:Y:S05]  /*1770*/  @!P1 BRA `(.L_x_2423) ;  /* 0x000000e400389947 */ /* 0x002fea0003800000 */
.L_x_2422:
        /* <DEDUP_REMOVED lines=11> */
[----:B------:R-:W-:Y:S01]  /*1830*/  MOV R6, UR8 ;  /* 0x0000000800067c02 */ /* 0x000fe20008000f00 */
        /* <DEDUP_REMOVED lines=83> */
.L_x_2424:
[----:B------:R-:W-:Y:S01]  /*1d70*/  ISETP.NE.AND P4, PT, R172, 0x1, PT ;  /* 0x00000001ac00780c */ /* 0x000fe20003f85270 */
[----:B------:R-:W-:Y:S01]  /*1d80*/  IMAD.IADD R2, R19, 0x1, R16 ;  /* 0x0000000113027824 */ /* 0x000fe200078e0210 */
[----:B------:R-:W-:Y:S01]  /*1d90*/  ULDC UR4, c[0x0][0x988] ;  /* 0x0002620000047ab9 */ /* 0x000fe20000000800 */
[----:B------:R-:W2:Y:S10]  /*1da0*/  S2UR UR5, SR_CgaCtaId ;  /* 0x00000000000579c3 */ /* 0x000eb40000008800 */
[----:B01----:R-:W0:Y:S08]  /*1db0*/  @P4 LDC R3, c[0x0][0x44c] ;  /* 0x00011300ff034b82 */ /* 0x003e300000000800 */
[----:B------:R-:W1:Y:S01]  /*1dc0*/  @P4 LDC R4, c[0x0][0x450] ;  /* 0x00011400ff044b82 */ /* 0x000e620000000800 */
[----:B0-----:R-:W-:-:S05]  /*1dd0*/  @P4 IMAD.HI.U32 R3, R2, R3, RZ ;  /* 0x0000000302034227 */ /* 0x001fca00078e00ff */
[----:B-1----:R-:W-:Y:S01]  /*1de0*/  @P4 SHF.R.U32.HI R2, RZ, R4, R3 ;  /* 0x00000004ff024219 */ /* 0x002fe20000011603 */
[----:B------:R-:W-:Y:S02]  /*1df0*/  IMAD.MOV.U32 R4, RZ, RZ, -0x60 ;  /* 0xffffffa0ff047424 */ /* 0x000fe400078e00ff */
[C---:B------:R-:W-:Y:S02]  /*1e00*/  IMAD R3, R73.reuse, -0x60, R170 ;  /* 0xffffffa049037824 */ /* 0x040fe400078e02aa */
[----:B------:R-:W0:Y:S01]  /*1e10*/  SHFL.IDX PT, R8, R2, 0x1, 0x1c1f ;  /* 0x003c1f0002087f89 */ /* 0x000e2200000e0000 */
[----:B------:R-:W-:Y:S02]  /*1e20*/  IMAD R5, R73, R4, 0x61 ;  /* 0x0000006149057424 */ /* 0x000fe400078e0204 */
[----:B------:R-:W-:Y:S01]  /*1e30*/  VIADD R3, R3, 0x60 ;  /* 0x0000006003037836 */ /* 0x000fe20000000000 */
[----:B------:R-:W1:Y:S01]  /*1e40*/  SHFL.IDX PT, R2, R2, RZ, 0x1c1f ;  /* 0x001c1fff02027589 */ /* 0x000e6200000e0000 */
[----:B------:R-:W-:-:S02]  /*1e50*/  IMAD R5, R18, -0x2, R5 ;  /* 0xfffffffe12057824 */ /* 0x000fc400078e0205 */
[----:B------:R-:W-:-:S03]  /*1e60*/  IMAD R3, R18, -0x2, R3 ;  /* 0xfffffffe12037824 */ /* 0x000fc600078e0203 */
[----:B------:R-:W-:-:S04]  /*1e70*/  IADD3 R4, -R171, R5, R170 ;  /* 0x00000005ab047210 */ /* 0x000fc80007ffe1aa */
[----:B0-----:R-:W-:-:S04]  /*1e80*/  VIADDMNMX R8, R8, R4, R3, PT ;  /* 0x0000000408087246 */ /* 0x001fc80003800103 */
        /* <DEDUP_REMOVED lines=8> */
[C---:B------:R-:W-:Y:S02]  /*1f10*/  ISETP.GT.AND P2, PT, R8.reuse, 0x10, PT ;  /* 0x000000100800780c */ /* 0x040fe40003f44270 */
[----:B------:R-:W-:Y:S02]  /*1f20*/  FSEL R31, R31, -INF , P1 ;  /* 0xff8000001f1f7808 */ /* 0x000fe40000800000 */
[----:B------:R-:W-:Y:S02]  /*1f30*/  FMNMX.FTZ R10, R75, R10, !PT ;  /* 0x0000000a4b0a7209 */ /* 0x000fe40007810000 */
        /* <DEDUP_REMOVED lines=57> */
[----:B------:R-:W-:Y:S02]  /*22d0*/  FSEL R71, R71, -INF , P1 ;  /* 0xff80000047477808 */ /* 0x000fe40000800000 */
[----:B------:R-:W-:Y:S02]  /*22e0*/  FMNMX.FTZ R10, R103, R10, !PT ;  /* 0x0000000a670a7209 */ /* 0x000fe40007810000 */
[----:B-1----:R-:W-:Y:S01]  /*22f0*/  VIADDMNMX R4, R2, R4, R3, PT ;  /* 0x0000000402047246 */ /* 0x002fe20003800103 */
[----:B------:R-:W-:Y:S01]  /*2300*/  IMAD.U32 R2, RZ, RZ, UR4 ;  /* 0x00000004ff027e24 */ /* 0x000fe2000f8e00ff */
[----:B------:R-:W-:-:S02]  /*2310*/  FMNMX.FTZ R10, R71, R10, !PT ;  /* 0x0000000a470a7209 */ /* 0x000fc40007810000 */
[C---:B------:R-:W-:Y:S02]  /*2320*/  ISETP.GT.AND P1, PT, R4.reuse, RZ, PT ;  /* 0x000000ff0400720c */ /* 0x040fe40003f24270 */
[C---:B------:R-:W-:Y:S01]  /*2330*/  ISETP.GT.AND P2, PT, R4.reuse, 0x1, PT ;  /* 0x000000010400780c */ /* 0x040fe20003f44270 */
[----:B------:R-:W0:Y:S01]  /*2340*/  SHFL.BFLY PT, R5, R10, 0x2, 0x1f ;  /* 0x0c401f000a057f89 */ /* 0x000e2200000e0000 */
[----:B------:R-:W-:Y:S02]  /*2350*/  ISETP.GT.AND P3, PT, R4, 0x8, PT ;  /* 0x000000080400780c */ /* 0x000fe40003f64270 */
[----:B------:R-:W-:Y:S02]  /*2360*/  FSEL R25, R25, -INF , P2 ;  /* 0xff80000019197808 */ /* 0x000fe40001000000 */
[----:B------:R-:W-:Y:S02]  /*2370*/  FSEL R9, R28, -INF , P3 ;  /* 0xff8000001c097808 */ /* 0x000fe40001800000 */
[----:B------:R-:W-:-:S02]  /*2380*/  ISETP.GT.AND P2, PT, R4, 0x10, PT ;  /* 0x000000100400780c */ /* 0x000fc40003f44270 */
[----:B------:R-:W-:Y:S02]  /*2390*/  ISETP.GT.AND P3, PT, R4, 0x18, PT ;  /* 0x000000180400780c */ /* 0x000fe40003f64270 */
[----:B------:R-:W-:Y:S02]  /*23a0*/  FSEL R11, R32, -INF , P2 ;  /* 0xff800000200b7808 */ /* 0x000fe40001000000 */
[----:B------:R-:W-:Y:S02]  /*23b0*/  FSEL R13, R36, -INF , P3 ;  /* 0xff800000240d7808 */ /* 0x000fe40001800000 */
[----:B------:R-:W-:Y:S02]  /*23c0*/  R2UR UR4, R0 ;  /* 0x00000000000472ca */ /* 0x000fe400000e0000 */
[----:B0-----:R-:W-:-:S11]  /*23d0*/  FMNMX.FTZ R8, R10, R5, !PT ;  /* 0x000000050a087209 */ /* 0x001fd60007810000 */
[----:B------:R-:W-:Y:S01]  /*23e0*/  UIADD3 UR4, UR4, 0x2a840, URZ ;  /* 0x0002a84004047890 */ /* 0x000fe2000fffe03f */
[----:B------:R-:W0:Y:S03]  /*23f0*/  SHFL.BFLY PT, R5, R8, 0x1, 0x1f ;  /* 0x0c201f0008057f89 */ /* 0x000e2600000e0000 */
[----:B--2---:R-:W-:-:S09]  /*2400*/  UPRMT UR4, UR5, 0x654, UR4 ;  /* 0x0000065405047896 */ /* 0x004fd20008000004 */
[----:B------:R-:W-:Y:S01]  /*2410*/  SYNCS.ARRIVE.TRANS64.RED.A1T0 RZ, [UR4], RZ ;  /* 0x000000ffffff79a7 */ /* 0x000fe20008100404 */
[----:B0-----:R-:W-:Y:S02]  /*2420*/  FMNMX.FTZ R3, R8, R5, !PT ;  /* 0x0000000508037209 */ /* 0x001fe40007810000 */
[----:B------:R-:W-:Y:S02]  /*2430*/  FSEL R5, R24, -INF , P1 ;  /* 0xff80000018057808 */ /* 0x000fe40000800000 */
[----:B------:R-:W-:Y:S01]  /*2440*/  ISETP.GT.AND P1, PT, R4, 0x9, PT ;  /* 0x000000090400780c */ /* 0x000fe20003f24270 */
[----:B------:R-:W-:Y:S01]  /*2450*/  FMUL.FTZ R10, R3, R2 ;  /* 0x00000002030a7220 */ /* 0x000fe20000410000 */
[----:B------:R-:W-:Y:S02]  /*2460*/  FMNMX.FTZ R8, R5, R25, !PT ;  /* 0x0000001905087209 */ /* 0x000fe40007810000 */
[----:B------:R-:W-:Y:S02]  /*2470*/  FSEL R29, R29, -INF , P1 ;  /* 0xff8000001d1d7808 */ /* 0x000fe40000800000 */
[----:B------:R-:W-:-:S02]  /*2480*/  FMNMX.FTZ R8, R9, R8, !PT ;  /* 0x0000000809087209 */ /* 0x000fc40007810000 */
[C---:B------:R-:W-:Y:S02]  /*2490*/  ISETP.GT.AND P1, PT, R4.reuse, 0x11, PT ;  /* 0x000000110400780c */ /* 0x040fe40003f24270 */
[----:B------:R-:W-:Y:S02]  /*24a0*/  FMNMX.FTZ R8, R29, R8, !PT ;  /* 0x000000081d087209 */ /* 0x000fe40007810000 */
[----:B------:R-:W-:Y:S02]  /*24b0*/  FSEL R33, R33, -INF , P1 ;  /* 0xff80000021217808 */ /* 0x000fe40000800000 */
[----:B------:R-:W-:Y:S02]  /*24c0*/  FMNMX.FTZ R8, R11, R8, !PT ;  /* 0x000000080b087209 */ /* 0x000fe40007810000 */
[----:B------:R-:W-:Y:S02]  /*24d0*/  FSETP.NEU.FTZ.AND P2, PT, R3, -INF , PT ;  /* 0xff8000000300780b */ /* 0x000fe40003f5d000 */
[----:B------:R-:W-:-:S02]  /*24e0*/  ISETP.GT.AND P1, PT, R4, 0x19, PT ;  /* 0x000000190400780c */ /* 0x000fc40003f24270 */
[----:B------:R-:W-:Y:S02]  /*24f0*/  FMNMX.FTZ R8, R33, R8, !PT ;  /* 0x0000000821087209 */ /* 0x000fe40007810000 */
[----:B------:R-:W-:Y:S02]  /*2500*/  FSEL R10, R10, RZ, P2 ;  /* 0x000000ff0a0a7208 */ /* 0x000fe40001000000 */
[C---:B------:R-:W-:Y:S02]  /*2510*/  ISETP.GT.AND P2, PT, R4.reuse, 0x20, PT ;  /* 0x000000200400780c */ /* 0x040fe40003f44270 */
        /* <DEDUP_REMOVED lines=9> */
[----:B------:R-:W0:Y:S01]  /*25b0*/  @P4 LDC R40, c[0x0][0x450] ;  /* 0x00011400ff284b82 */ /* 0x000e220000000800 */
[C---:B------:R-:W-:Y:S01]  /*25c0*/  ISETP.GT.AND P2, PT, R4.reuse, 0x28, PT ;  /* 0x000000280400780c */ /* 0x040fe20003f44270 */
[----:B------:R-:W-:Y:S01]  /*25d0*/  MUFU.EX2 R159, R75 ;  /* 0x0000004b009f7308 */ /* 0x000fe20000000800 */
        /* <DEDUP_REMOVED lines=10> */
[C---:B------:R-:W-:Y:S01]  /*2680*/  ISETP.GT.AND P2, PT, R4.reuse, 0x30, PT ;  /* 0x000000300400780c */ /* 0x040fe20003f44270 */
        /* <DEDUP_REMOVED lines=28> */
[----:B------:R1:W2:Y:S01]  /*2850*/  MUFU.EX2 R20, R79 ;  /* 0x0000004f00147308 */ /* 0x0002a20000000800 */
        /* <DEDUP_REMOVED lines=11> */
[----:B------:R-:W-:Y:S01]  /*2910*/  FFMA.FTZ R10, R71, R2, -R10 ;  /* 0x00000002470a7223 */ /* 0x000fe2000001080a */
[----:B------:R-:W-:-:S02]  /*2920*/  ISETP.GT.AND P1, PT, R4, 0x49, PT ;  /* 0x000000490400780c */ /* 0x000fc40003f24270 */
[----:B-1----:R-:W-:Y:S02]  /*2930*/  CS2R R78, SRZ ;  /* 0x00000000004e7805 */ /* 0x002fe4000001ff00 */
[----:B------:R-:W-:Y:S01]  /*2940*/  FSEL R39, R60, -INF , P2 ;  /* 0xff8000003c277808 */ /* 0x000fe20001000000 */
[----:B------:R1:W3:Y:S01]  /*2950*/  MUFU.EX2 R24, R83 ;  /* 0x0000005300187308 */ /* 0x0002e20000000800 */
[----:B------:R-:W-:Y:S02]  /*2960*/  FMNMX.FTZ R8, R57, R8, !PT ;  /* 0x0000000839087209 */ /* 0x000fe40007810000 */
[----:B------:R-:W-:Y:S02]  /*2970*/  CS2R R70, SRZ ;  /* 0x0000000000467805 */ /* 0x000fe4000001ff00 */
[----:B------:R-:W-:Y:S02]  /*2980*/  ISETP.GT.AND P2, PT, R4, 0x50, PT ;  /* 0x000000500400780c */ /* 0x000fe40003f44270 */
[----:B------:R-:W-:-:S02]  /*2990*/  FSEL R61, R61, -INF , P1 ;  /* 0xff8000003d3d7808 */ /* 0x000fc40000800000 */
[----:B------:R-:W-:Y:S01]  /*29a0*/  FMNMX.FTZ R8, R39, R8, !PT ;  /* 0x0000000827087209 */ /* 0x000fe20007810000 */
[----:B------:R-:W-:Y:S01]  /*29b0*/  MUFU.EX2 R85, R85 ;  /* 0x0000005500557308 */ /* 0x000fe20000000800 */
[----:B------:R-:W-:Y:S02]  /*29c0*/  ISETP.GT.AND P1, PT, R4, 0x51, PT ;  /* 0x000000510400780c */ /* 0x000fe40003f24270 */
[----:B-1----:R-:W-:Y:S02]  /*29d0*/  CS2R R82, SRZ ;  /* 0x0000000000527805 */ /* 0x002fe4000001ff00 */
[----:B------:R-:W-:Y:S02]  /*29e0*/  FSEL R43, R64, -INF , P2 ;  /* 0xff800000402b7808 */ /* 0x000fe40001000000 */
[----:B------:R-:W-:Y:S02]  /*29f0*/  FMNMX.FTZ R8, R61, R8, !PT ;  /* 0x000000083d087209 */ /* 0x000fe40007810000 */
[----:B------:R-:W-:Y:S01]  /*2a00*/  ISETP.GT.AND P2, PT, R4, 0x58, PT ;  /* 0x000000580400780c */ /* 0x000fe20003f44270 */
[----:B------:R1:W4:Y:S01]  /*2a10*/  MUFU.EX2 R26, R87 ;  /* 0x00000057001a7308 */ /* 0x0003220000000800 */
[----:B------:R-:W-:-:S02]  /*2a20*/  FSEL R65, R65, -INF , P1 ;  /* 0xff80000041417808 */ /* 0x000fc40000800000 */
[----:B------:R-:W-:Y:S02]  /*2a30*/  FMNMX.FTZ R8, R43, R8, !PT ;  /* 0x000000082b087209 */ /* 0x000fe40007810000 */
[----:B------:R-:W-:Y:S02]  /*2a40*/  ISETP.GT.AND P1, PT, R4, 0x59, PT ;  /* 0x000000590400780c */ /* 0x000fe40003f24270 */
[----:B------:R-:W-:Y:S01]  /*2a50*/  FSEL R47, R68, -INF , P2 ;  /* 0xff800000442f7808 */ /* 0x000fe20001000000 */
[----:B------:R-:W-:Y:S01]  /*2a60*/  MUFU.EX2 R89, R89 ;  /* 0x0000005900597308 */ /* 0x000fe20000000800 */
[----:B------:R-:W-:Y:S02]  /*2a70*/  FMNMX.FTZ R8, R65, R8, !PT ;  /* 0x0000000841087209 */ /* 0x000fe40007810000 */
[----:B-1----:R-:W-:Y:S02]  /*2a80*/  CS2R R86, SRZ ;  /* 0x0000000000567805 */ /* 0x002fe4000001ff00 */
[----:B------:R-:W-:-:S02]  /*2a90*/  FSEL R69, R69, -INF , P1 ;  /* 0xff80000045457808 */ /* 0x000fc40000800000 */
[----:B------:R-:W-:Y:S02]  /*2aa0*/  FMNMX.FTZ R8, R47, R8, !PT ;  /* 0x000000082f087209 */ /* 0x000fe40007810000 */
[----:B--2---:R-:W-:Y:S01]  /*2ab0*/  F2FP.BF16.F32.PACK_AB R153, R20, R77 ;  /* 0x0000004d1499723e */ /* 0x004fe200000010ff */
[----:B------:R-:W1:Y:S01]  /*2ac0*/  MUFU.EX2 R28, R91 ;  /* 0x0000005b001c7308 */ /* 0x000e620000000800 */
[----:B------:R-:W-:Y:S02]  /*2ad0*/  FMNMX.FTZ R8, R69, R8, !PT ;  /* 0x0000000845087209 */ /* 0x000fe40007810000 */
[----:B---3--:R-:W-:Y:S02]  /*2ae0*/  F2FP.BF16.F32.PACK_AB R155, R24, R81 ;  /* 0x00000051189b723e */ /* 0x008fe400000010ff */
[----:B----4-:R-:W-:Y:S01]  /*2af0*/  F2FP.BF16.F32.PACK_AB R149, R26, R85 ;  /* 0x000000551a95723e */ /* 0x010fe200000010ff */
[----:B------:R-:W2:Y:S02]  /*2b00*/  SHFL.BFLY PT, R75, R8, 0x2, 0x1f ;  /* 0x0c401f00084b7f89 */ /* 0x000ea400000e0000 */
[----:B------:R-:W-:Y:S08]  /*2b10*/  MUFU.EX2 R93, R93 ;  /* 0x0000005d005d7308 */ /* 0x000ff00000000800 */
[----:B------:R3:W4:Y:S01]  /*2b20*/  MUFU.EX2 R30, R51 ;  /* 0x00000033001e7308 */ /* 0x0007220000000800 */
[----:B-1----:R-:W-:-:S07]  /*2b30*/  F2FP.BF16.F32.PACK_AB R151, R28, R89 ;  /* 0x000000591c97723e */ /* 0x002fce00000010ff */
[----:B------:R-:W-:Y:S01]  /*2b40*/  MUFU.EX2 R95, R95 ;  /* 0x0000005f005f7308 */ /* 0x000fe20000000800 */
[----:B---3--:R-:W-:Y:S02]  /*2b50*/  CS2R R50, SRZ ;  /* 0x0000000000327805 */ /* 0x008fe4000001ff00 */
[----:B--2---:R-:W-:-:S05]  /*2b60*/  FMNMX.FTZ R75, R8, R75, !PT ;  /* 0x0000004b084b7209 */ /* 0x004fca0007810000 */
[----:B------:R1:W2:Y:S01]  /*2b70*/  MUFU.EX2 R32, R55 ;  /* 0x0000003700207308 */ /* 0x0002a20000000800 */
[----:B----4-:R-:W-:Y:S01]  /*2b80*/  F2FP.BF16.F32.PACK_AB R145, R30, R93 ;  /* 0x0000005d1e91723e */ /* 0x010fe200000010ff */
[----:B------:R-:W3:Y:S06]  /*2b90*/  SHFL.BFLY PT, R4, R75, 0x1, 0x1f ;  /* 0x0c201f004b047f89 */ /* 0x000eec00000e0000 */
[----:B------:R-:W-:Y:S01]  /*2ba0*/  MUFU.EX2 R97, R97 ;  /* 0x0000006100617308 */ /* 0x000fe20000000800 */
[----:B-1----:R-:W-:-:S07]  /*2bb0*/  CS2R R54, SRZ ;  /* 0x0000000000367805 */ /* 0x002fce000001ff00 */
[----:B------:R1:W4:Y:S01]  /*2bc0*/  MUFU.EX2 R34, R59 ;  /* 0x0000003b00227308 */ /* 0x0003220000000800 */
[----:B--2---:R-:W-:-:S07]  /*2bd0*/  F2FP.BF16.F32.PACK_AB R147, R32, R95 ;  /* 0x0000005f2093723e */ /* 0x004fce00000010ff */
[----:B------:R-:W-:Y:S01]  /*2be0*/  MUFU.EX2 R99, R99 ;  /* 0x0000006300637308 */ /* 0x000fe20000000800 */
[----:B-1----:R-:W-:Y:S02]  /*2bf0*/  CS2R R58, SRZ ;  /* 0x00000000003a7805 */ /* 0x002fe4000001ff00 */
[----:B---3--:R-:W-:Y:S02]  /*2c00*/  FMNMX.FTZ R4, R75, R4, !PT ;  /* 0x000000044b047209 */ /* 0x008fe40007810000 */
[----:B------:R-:W-:Y:S02]  /*2c10*/  CS2R R74, SRZ ;  /* 0x00000000004a7805 */ /* 0x000fe4000001ff00 */
[C---:B------:R-:W-:Y:S01]  /*2c20*/  FSETP.NEU.FTZ.AND P1, PT, R4.reuse, -INF , PT ;  /* 0xff8000000400780b */ /* 0x040fe20003f3d000 */
[----:B------:R-:W-:Y:S01]  /*2c30*/  FMUL.FTZ R8, R4, R2 ;  /* 0x0000000204087220 */ /* 0x000fe20000410000 */
[----:B------:R-:W1:Y:S01]  /*2c40*/  MUFU.EX2 R36, R63 ;  /* 0x0000003f00247308 */ /* 0x000e620000000800 */
[----:B----4-:R-:W-:-:S03]  /*2c50*/  F2FP.BF16.F32.PACK_AB R141, R34, R97 ;  /* 0x00000061228d723e */ /* 0x010fc600000010ff */
[----:B------:R-:W-:-:S04]  /*2c60*/  FSEL R8, R8, RZ, P1 ;  /* 0x000000ff08087208 */ /* 0x000fc80000800000 */
        /* <DEDUP_REMOVED lines=17> */
[----:B--2---:R-:W2:Y:S01]  /*2d80*/  @P4 LDC R29, c[0x0][0x44c] ;  /* 0x00011300ff1d4b82 */ /* 0x004ea20000000800 */
[-CC-:B------:R-:W-:Y:S01]  /*2d90*/  FFMA.FTZ R31, R31, R2.reuse, -R8.reuse ;  /* 0x000000021f1f7223 */ /* 0x180fe20000010808 */
[-CC-:B------:R-:W-:Y:S01]  /*2da0*/  FFMA.FTZ R53, R53, R2.reuse, -R8.reuse ;  /* 0x0000000235357223 */ /* 0x180fe20000010808 */
[-CC-:B------:R-:W-:Y:S01]  /*2db0*/  FFMA.FTZ R35, R35, R2.reuse, -R8.reuse ;  /* 0x0000000223237223 */ /* 0x180fe20000010808 */
[-CC-:B------:R-:W-:Y:S01]  /*2dc0*/  FFMA.FTZ R57, R57, R2.reuse, -R8.reuse ;  /* 0x0000000239397223 */ /* 0x180fe20000010808 */
[-CC-:B------:R-:W-:Y:S01]  /*2dd0*/  FFMA.FTZ R39, R39, R2.reuse, -R8.reuse ;  /* 0x0000000227277223 */ /* 0x180fe20000010808 */
[-CC-:B------:R-:W-:Y:S01]  /*2de0*/  FFMA.FTZ R61, R61, R2.reuse, -R8.reuse ;  /* 0x000000023d3d7223 */ /* 0x180fe20000010808 */
[----:B------:R3:W4:Y:S01]  /*2df0*/  MUFU.EX2 R156, R25 ;  /* 0x00000019009c7308 */ /* 0x0007220000000800 */
[-CC-:B------:R-:W-:Y:S01]  /*2e00*/  FFMA.FTZ R43, R43, R2.reuse, -R8.reuse ;  /* 0x000000022b2b7223 */ /* 0x180fe20000010808 */
[-CC-:B------:R-:W-:Y:S01]  /*2e10*/  FFMA.FTZ R65, R65, R2.reuse, -R8.reuse ;  /* 0x0000000241417223 */ /* 0x180fe20000010808 */
[-CC-:B------:R-:W-:Y:S01]  /*2e20*/  FFMA.FTZ R47, R47, R2.reuse, -R8.reuse ;  /* 0x000000022f2f7223 */ /* 0x180fe20000010808 */
[----:B------:R-:W-:Y:S01]  /*2e30*/  FFMA.FTZ R8, R69, R2, -R8 ;  /* 0x0000000245087223 */ /* 0x000fe20000010808 */
[----:B-1----:R-:W-:-:S02]  /*2e40*/  F2FP.BF16.F32.PACK_AB R143, R36, R99 ;  /* 0x00000063248f723e */ /* 0x002fc400000010ff */
[----:B------:R-:W-:Y:S02]  /*2e50*/  CS2R R68, SRZ ;  /* 0x0000000000447805 */ /* 0x000fe4000001ff00 */
[----:B------:R-:W-:Y:S01]  /*2e60*/  CS2R R62, SRZ ;  /* 0x00000000003e7805 */ /* 0x000fe2000001ff00 */
[----:B------:R-:W1:Y:S01]  /*2e70*/  MUFU.EX2 R9, R9 ;  /* 0x0000000900097308 */ /* 0x000e620000000800 */
[----:B---3--:R-:W-:-:S07]  /*2e80*/  IMAD.MOV.U32 R25, RZ, RZ, R16 ;  /* 0x000000ffff197224 */ /* 0x008fce00078e0010 */
[----:B------:R-:W3:Y:S01]  /*2e90*/  MUFU.EX2 R11, R11 ;  /* 0x0000000b000b7308 */ /* 0x000ee20000000800 */
[----:B--2---:R-:W-:-:S04]  /*2ea0*/  @P4 IMAD.HI.U32 R29, R16, R29, RZ ;  /* 0x0000001d101d4227 */ /* 0x004fc800078e00ff */
[----:B----4-:R-:W-:Y:S01]  /*2eb0*/  FADD.FTZ R0, R5, R156 ;  /* 0x0000009c05007221 */ /* 0x010fe20000010000 */
[----:B------:R-:W-:Y:S02]  /*2ec0*/  F2FP.BF16.F32.PACK_AB R156, R156, R5 ;  /* 0x000000059c9c723e */ /* 0x000fe400000010ff */
[----:B0-----:R-:W-:Y:S01]  /*2ed0*/  @P4 SHF.R.U32.HI R25, RZ, R40, R29 ;  /* 0x00000028ff194219 */ /* 0x001fe2000001161d */
[----:B------:R-:W-:Y:S01]  /*2ee0*/  FADD.FTZ R40, R157, R12 ;  /* 0x0000000c9d287221 */ /* 0x000fe20000010000 */
[----:B------:R0:W2:Y:S01]  /*2ef0*/  MUFU.EX2 R152, R33 ;  /* 0x0000002100987308 */ /* 0x0000a20000000800 */
[----:B------:R-:W-:Y:S02]  /*2f00*/  F2FP.BF16.F32.PACK_AB R157, R12, R157 ;  /* 0x0000009d0c9d723e */ /* 0x000fe400000010ff */
[----:B------:R-:W-:Y:S01]  /*2f10*/  IADD3 R25, R25, R170, -R171 ;  /* 0x000000aa19197210 */ /* 0x000fe20007ffe8ab */
[----:B------:R-:W-:Y:S01]  /*2f20*/  FADD.FTZ R29, R159, R40 ;  /* 0x000000289f1d7221 */ /* 0x000fe20000010000 */
[----:B------:R-:W-:-:S03]  /*2f30*/  F2FP.BF16.F32.PACK_AB R159, R14, R159 ;  /* 0x0000009f0e9f723e */ /* 0x000fc600000010ff */
[----:B------:R-:W4:Y:S01]  /*2f40*/  MUFU.EX2 R13, R13 ;  /* 0x0000000d000d7308 */ /* 0x000f220000000800 */
[----:B0-----:R-:W-:-:S04]  /*2f50*/  IMAD.HI R33, R25, 0x2aaaaaab, RZ ;  /* 0x2aaaaaab19217827 */ /* 0x001fc800078e02ff */
[----:B-1----:R-:W-:Y:S01]  /*2f60*/  FADD.FTZ R25, R9, R0 ;  /* 0x0000000009197221 */ /* 0x002fe20000010000 */
[----:B------:R-:W-:-:S03]  /*2f70*/  FADD.FTZ R40, R14, R29 ;  /* 0x0000001d0e287221 */ /* 0x000fc60000010000 */
[C---:B------:R-:W-:Y:S01]  /*2f80*/  FADD.FTZ R0, R158.reuse, R25 ;  /* 0x000000199e007221 */ /* 0x040fe20000010000 */
[----:B------:R-:W-:Y:S01]  /*2f90*/  FADD.FTZ R29, R77, R40 ;  /* 0x000000284d1d7221 */ /* 0x000fe20000010000 */
[----:B------:R-:W0:Y:S01]  /*2fa0*/  MUFU.EX2 R154, R37 ;  /* 0x00000025009a7308 */ /* 0x000e220000000800 */
[----:B------:R-:W-:Y:S01]  /*2fb0*/  F2FP.BF16.F32.PACK_AB R158, R158, R9 ;  /* 0x000000099e9e723e */ /* 0x000fe200000010ff */
[----:B---3--:R-:W-:Y:S01]  /*2fc0*/  FADD.FTZ R25, R11, R0 ;  /* 0x000000000b197221 */ /* 0x008fe20000010000 */
[----:B------:R-:W-:Y:S01]  /*2fd0*/  FADD.FTZ R40, R20, R29 ;  /* 0x0000001d14287221 */ /* 0x000fe20000010000 */
[----:B------:R-:W-:Y:S02]  /*2fe0*/  SHF.R.U32.HI R42, RZ, 0x1f, R33 ;  /* 0x0000001fff2a7819 */ /* 0x000fe40000011621 */
[----:B------:R-:W-:Y:S01]  /*2ff0*/  CS2R R76, SRZ ;  /* 0x00000000004c7805 */ /* 0x000fe2000001ff00 */
[----:B--2---:R-:W-:Y:S01]  /*3000*/  FADD.FTZ R0, R152, R25 ;  /* 0x0000001998007221 */ /* 0x004fe20000010000 */
[----:B------:R-:W-:Y:S01]  /*3010*/  FADD.FTZ R29, R81, R40 ;  /* 0x00000028511d7221 */ /* 0x000fe20000010000 */
[----:B------:R-:W1:Y:S01]  /*3020*/  MUFU.EX2 R15, R15 ;  /* 0x0000000f000f7308 */ /* 0x000e620000000800 */
[----:B------:R-:W-:Y:S01]  /*3030*/  LEA.HI.SX32 R88, R33, R42, 0x1c ;  /* 0x0000002a21587211 */ /* 0x000fe200078fe2ff */
[----:B----4-:R-:W-:Y:S01]  /*3040*/  FADD.FTZ R25, R13, R0 ;  /* 0x000000000d197221 */ /* 0x010fe20000010000 */
[----:B------:R-:W-:Y:S01]  /*3050*/  FADD.FTZ R40, R24, R29 ;  /* 0x0000001d18287221 */ /* 0x000fe20000010000 */
[----:B------:R-:W-:-:S02]  /*3060*/  F2FP.BF16.F32.PACK_AB R152, R152, R11 ;  /* 0x0000000b9898723e */ /* 0x000fc400000010ff */
[----:B------:R-:W-:Y:S01]  /*3070*/  CS2R R80, SRZ ;  /* 0x0000000000507805 */ /* 0x000fe2000001ff00 */
[----:B------:R-:W-:Y:S01]  /*3080*/  FADD.FTZ R29, R85, R40 ;  /* 0x00000028551d7221 */ /* 0x000fe20000010000 */
[----:B------:R2:W3:Y:S01]  /*3090*/  MUFU.EX2 R148, R41 ;  /* 0x0000002900947308 */ /* 0x0004e20000000800 */
[C---:B0-----:R-:W-:Y:S01]  /*30a0*/  FADD.FTZ R0, R154.reuse, R25 ;  /* 0x000000199a007221 */ /* 0x041fe20000010000 */
[----:B------:R-:W-:Y:S01]  /*30b0*/  F2FP.BF16.F32.PACK_AB R154, R154, R13 ;  /* 0x0000000d9a9a723e */ /* 0x000fe200000010ff */
[----:B------:R-:W-:Y:S01]  /*30c0*/  FADD.FTZ R40, R26, R29 ;  /* 0x0000001d1a287221 */ /* 0x000fe20000010000 */
[----:B------:R-:W-:Y:S02]  /*30d0*/  VIMNMX R13, RZ, R88, !PT ;  /* 0x00000058ff0d7248 */ /* 0x000fe40007fe0100 */
[----:B------:R-:W-:Y:S01]  /*30e0*/  CS2R R84, SRZ ;  /* 0x0000000000547805 */ /* 0x000fe2000001ff00 */
[----:B------:R-:W-:Y:S01]  /*30f0*/  FADD.FTZ R29, R89, R40 ;  /* 0x00000028591d7221 */ /* 0x000fe20000010000 */
[----:B------:R-:W0:Y:S01]  /*3100*/  MUFU.EX2 R21, R21 ;  /* 0x0000001500157308 */ /* 0x000e220000000800 */
[----:B-1----:R-:W-:Y:S01]  /*3110*/  FADD.FTZ R25, R15, R0 ;  /* 0x000000000f197221 */ /* 0x002fe20000010000 */
[----:B--2---:R-:W-:Y:S01]  /*3120*/  CS2R R40, SRZ ;  /* 0x0000000000287805 */ /* 0x004fe2000001ff00 */
[----:B------:R-:W-:-:S04]  /*3130*/  FADD.FTZ R12, R28, R29 ;  /* 0x0000001d1c0c7221 */ /* 0x000fc80000010000 */
        /* <DEDUP_REMOVED lines=8> */
[----:B0-----:R-:W-:Y:S01]  /*31c0*/  FADD.FTZ R25, R21, R0 ;  /* 0x0000000015197221 */ /* 0x001fe20000010000 */
[----:B-1----:R-:W-:Y:S01]  /*31d0*/  CS2R R44, SRZ ;  /* 0x00000000002c7805 */ /* 0x002fe2000001ff00 */
[----:B------:R-:W-:Y:S01]  /*31e0*/  FADD.FTZ R12, R32, R5 ;  /* 0x00000005200c7221 */ /* 0x000fe20000010000 */
[----:B------:R-:W-:-:S03]  /*31f0*/  CS2R R32, SRZ ;  /* 0x0000000000207805 */ /* 0x000fc6000001ff00 */
[----:B------:R-:W-:Y:S01]  /*3200*/  FADD.FTZ R9, R97, R12 ;  /* 0x0000000c61097221 */ /* 0x000fe20000010000 */
[----:B------:R0:W1:Y:S01]  /*3210*/  MUFU.EX2 R144, R49 ;  /* 0x0000003100907308 */ /* 0x0000620000000800 */
[C---:B--2---:R-:W-:Y:S01]  /*3220*/  FADD.FTZ R0, R150.reuse, R25 ;  /* 0x0000001996007221 */ /* 0x044fe20000010000 */
[----:B------:R-:W-:Y:S01]  /*3230*/  F2FP.BF16.F32.PACK_AB R150, R150, R21 ;  /* 0x000000159696723e */ /* 0x000fe200000010ff */
[----:B------:R-:W-:-:S04]  /*3240*/  FADD.FTZ R12, R34, R9 ;  /* 0x00000009220c7221 */ /* 0x000fc80000010000 */
[----:B------:R-:W-:Y:S01]  /*3250*/  FADD.FTZ R9, R99, R12 ;  /* 0x0000000c63097221 */ /* 0x000fe20000010000 */
[----:B------:R-:W2:Y:S01]  /*3260*/  MUFU.EX2 R31, R31 ;  /* 0x0000001f001f7308 */ /* 0x000ea20000000800 */
[----:B---3--:R-:W-:Y:S01]  /*3270*/  FADD.FTZ R25, R27, R0 ;  /* 0x000000001b197221 */ /* 0x008fe20000010000 */
[----:B0-----:R-:W-:Y:S01]  /*3280*/  CS2R R48, SRZ ;  /* 0x0000000000307805 */ /* 0x001fe2000001ff00 */
[----:B------:R-:W-:Y:S01]  /*3290*/  FADD.FTZ R12, R36, R9 ;  /* 0x00000009240c7221 */ /* 0x000fe20000010000 */
[----:B------:R-:W-:-:S03]  /*32a0*/  CS2R R36, SRZ ;  /* 0x0000000000247805 */ /* 0x000fc6000001ff00 */
[----:B------:R-:W-:Y:S01]  /*32b0*/  FADD.FTZ R9, R101, R12 ;  /* 0x0000000c65097221 */ /* 0x000fe20000010000 */
        /* <DEDUP_REMOVED lines=10> */
[----:B------:R-:W-:Y:S02]  /*3360*/  CS2R R30, SRZ ;  /* 0x00000000001e7805 */ /* 0x000fe4000001ff00 */
[----:B------:R-:W-:Y:S02]  /*3370*/  CS2R R24, SRZ ;  /* 0x0000000000187805 */ /* 0x000fe4000001ff00 */
        /* <DEDUP_REMOVED lines=12> */
[----:B------:R-:W-:-:S06]  /*3440*/  F2FP.BF16.F32.PACK_AB R142, R142, R39 ;  /* 0x000000278e8e723e */ /* 0x000fcc00000010ff */
[----:B------:R1:W4:Y:S01]  /*3450*/  MUFU.EX2 R38, R67 ;  /* 0x0000004300267308 */ /* 0x0003220000000800 */
[----:B--2---:R-:W-:Y:S01]  /*3460*/  FADD.FTZ R5, R43, R0 ;  /* 0x000000002b057221 */ /* 0x004fe20000010000 */
[----:B0-----:R-:W-:-:S06]  /*3470*/  CS2R R64, SRZ ;  /* 0x0000000000407805 */ /* 0x001fcc000001ff00 */
[----:B------:R-:W0:Y:S01]  /*3480*/  MUFU.EX2 R47, R47 ;  /* 0x0000002f002f7308 */ /* 0x000e220000000800 */
[C---:B---3--:R-:W-:Y:S01]  /*3490*/  FADD.FTZ R0, R136.reuse, R5 ;  /* 0x0000000588007221 */ /* 0x048fe20000010000 */
[----:B------:R-:W-:Y:S02]  /*34a0*/  F2FP.BF16.F32.PACK_AB R136, R136, R43 ;  /* 0x0000002b8888723e */ /* 0x000fe400000010ff */
[----:B-1----:R-:W-:Y:S02]  /*34b0*/  CS2R R66, SRZ ;  /* 0x0000000000427805 */ /* 0x002fe4000001ff00 */
[----:B------:R-:W-:Y:S02]  /*34c0*/  CS2R R42, SRZ ;  /* 0x00000000002a7805 */ /* 0x000fe4000001ff00 */
[----:B------:R-:W1:Y:S01]  /*34d0*/  MUFU.EX2 R103, R103 ;  /* 0x0000006700677308 */ /* 0x000e620000000800 */
[----:B----4-:R-:W-:-:S07]  /*34e0*/  F2FP.BF16.F32.PACK_AB R137, R38, R101 ;  /* 0x000000652689723e */ /* 0x010fce00000010ff */
[----:B------:R2:W3:Y:S01]  /*34f0*/  MUFU.EX2 R138, R8 ;  /* 0x00000008008a7308 */ /* 0x0004e20000000800 */
[----:B0-----:R-:W-:Y:S01]  /*3500*/  FADD.FTZ R5, R47, R0 ;  /* 0x000000002f057221 */ /* 0x001fe20000010000 */
[----:B------:R-:W-:-:S06]  /*3510*/  IMAD.MOV.U32 R0, RZ, RZ, 0x3f800000 ;  /* 0x3f800000ff007424 */ /* 0x000fcc00078e00ff */
[----:B------:R-:W0:Y:S01]  /*3520*/  MUFU.EX2 R10, R10 ;  /* 0x0000000a000a7308 */ /* 0x000e220000000800 */
[----:B--2---:R-:W-:Y:S01]  /*3530*/  FADD.FTZ R8, R38, R9 ;  /* 0x0000000926087221 */ /* 0x004fe20000010000 */
[----:B------:R-:W-:-:S03]  /*3540*/  CS2R R38, SRZ ;  /* 0x0000000000267805 */ /* 0x000fc6000001ff00 */
[----:B-1----:R-:W-:Y:S01]  /*3550*/  FADD.FTZ R9, R103, R8 ;  /* 0x0000000867097221 */ /* 0x002fe20000010000 */
[C---:B---3--:R-:W-:Y:S01]  /*3560*/  FADD.FTZ R8, R138.reuse, R5 ;  /* 0x000000058a087221 */ /* 0x048fe20000010000 */
[----:B------:R-:W-:Y:S02]  /*3570*/  F2FP.BF16.F32.PACK_AB R138, R138, R47 ;  /* 0x0000002f8a8a723e */ /* 0x000fe400000010ff */
[----:B------:R-:W-:Y:S01]  /*3580*/  CS2R R46, SRZ ;  /* 0x00000000002e7805 */ /* 0x000fe2000001ff00 */
[C---:B0-----:R-:W-:Y:S01]  /*3590*/  FADD.FTZ R5, R10.reuse, R9 ;  /* 0x000000090a057221 */ /* 0x041fe20000010000 */
[----:B------:R-:W-:Y:S01]  /*35a0*/  F2FP.BF16.F32.PACK_AB R139, R10, R103 ;  /* 0x000000670a8b723e */ /* 0x000fe200000010ff */
[----:B------:R-:W-:Y:S01]  /*35b0*/  VIADD R10, R73, 0xfffffffe ;  /* 0xfffffffe490a7836 */ /* 0x000fe20000000000 */
[----:B------:R-:W-:Y:S02]  /*35c0*/  MOV R9, 0x3f800000 ;  /* 0x3f80000000097802 */ /* 0x000fe40000000f00 */
[----:B------:R-:W-:-:S02]  /*35d0*/  CS2R R72, SRZ ;  /* 0x0000000000487805 */ /* 0x000fc4000001ff00 */
[----:B------:R-:W-:-:S13]  /*35e0*/  ISETP.GE.AND P1, PT, R10, R13, PT ;  /* 0x0000000d0a00720c */ /* 0x000fda0003f26270 */
[----:B------:R-:W-:Y:S05]  /*35f0*/  @!P1 BRA `(.L_x_2425) ;  /* 0x0000002000dc9947 */ /* 0x000fea0003800000 */
[----:B------:R-:W-:Y:S01]  /*3600*/  IMAD.MOV.U32 R12, RZ, RZ, R3 ;  /* 0x000000ffff0c7224 */ /* 0x000fe200078e0003 */
[----:B------:R-:W-:Y:S01]  /*3610*/  UMOV UR7, UR60 ;  /* 0x0000003c00077c82 */ /* 0x000fe20008000000 */
[----:B------:R-:W-:Y:S01]  /*3620*/  IMAD.MOV.U32 R11, RZ, RZ, R4 ;  /* 0x000000ffff0b7224 */ /* 0x000fe200078e0004 */
[----:B------:R-:W-:Y:S01]  /*3630*/  UMOV UR4, UR38 ;  /* 0x0000002600047c82 */ /* 0x000fe20008000000 */
[----:B------:R-:W-:Y:S02]  /*3640*/  IMAD.MOV.U32 R0, RZ, RZ, 0x3f800000 ;  /* 0x3f800000ff007424 */ /* 0x000fe400078e00ff */
[----:B------:R-:W-:-:S07]  /*3650*/  IMAD.MOV.U32 R87, RZ, RZ, RZ ;  /* 0x000000ffff577224 */ /* 0x000fce00078e00ff */
.L_x_2436:
[----:B------:R-:W-:-:S04]  /*3660*/  UISETP.NE.AND UP0, UPT, UR4, 0x1, UPT ;  /* 0x000000010400788c */ /* 0x000fc8000bf05270 */
[----:B------:R-:W-:-:S04]  /*3670*/  USEL UR60, URZ, 0x1, UP0 ;  /* 0x000000013f3c7887 */ /* 0x000fc80008000000 */
[----:B------:R-:W-:Y:S01]  /*3680*/  ULOP3.LUT UR60, UR7, UR60, URZ, 0x3c, !UPT ;  /* 0x0000003c073c7292 */ /* 0x000fe2000f8e3c3f */
[----:B------:R-:W-:Y:S11]  /*3690*/  @!P0 BRA `(.L_x_2426) ;  /* 0x0000000000048947 */ /* 0x000ff60003800000 */
[----:B------:R-:W-:Y:S01]  /*36a0*/  BPT.TRAP 0x1 ;  /* 0x000000040000795c */ /* 0x000fe20000300000 */
.L_x_2426:
        /* <DEDUP_REMOVED lines=9> */
.L_x_2427:
[----:B-1----:R-:W-:Y:S05]  /*3740*/  @P1 BRA `(.L_x_2428) ;  /* 0x0000000000081947 */ /* 0x002fea0003800000 */
[----:B------:R-:W1:Y:S02]  /*3750*/  SYNCS.PHASECHK.TRANS64.TRYWAIT P1, [UR6+0x2a830], R2 ;  /* 0x02a83002ff0075a7 */ /* 0x000e640008020146 */
[----:B-1----:R-:W-:Y:S05]  /*3760*/  @!P1 BRA `(.L_x_2429) ;  /* 0x000000c400509947 */ /* 0x002fea0003800000 */
.L_x_2428:
        /* <DEDUP_REMOVED lines=131> */
.L_x_2430:
[----:B------:R-:W-:Y:S01]  /*3fa0*/  ULEA UR5, UR4, UR39, 0x3 ;  /* 0x0000002704057291 */ /* 0x000fe2000f8e183f */
[----:B------:R-:W-:-:S05]  /*3fb0*/  IMAD.U32 R0, RZ, RZ, UR7 ;  /* 0x00000007ff007e24 */ /* 0x000fca000f8e00ff */
[----:B------:R-:W-:-:S04]  /*3fc0*/  SHF.L.U32 R0, R0, 0x1f, RZ ;  /* 0x0000001f00007819 */ /* 0x000fc800000006ff */
[----:B------:R2:W3:Y:S01]  /*3fd0*/  SYNCS.PHASECHK.TRANS64.TRYWAIT P1, [UR5+0x2a850], R0 ;  /* 0x02a85000ff0075a7 */ /* 0x0004e20008020145 */
[----:B------:R-:W-:Y:S05]  /*3fe0*/  @!P0 BRA `(.L_x_2431) ;  /* 0x0000000000048947 */ /* 0x000fea0003800000 */
[----:B------:R-:W-:Y:S01]  /*3ff0*/  BPT.TRAP 0x1 ;  /* 0x000000040000795c */ /* 0x000fe20000300000 */
.L_x_2431:
[----:B---3--:R-:W-:Y:S05]  /*4000*/  @P1 BRA `(.L_x_2432) ;  /* 0x0000000000081947 */ /* 0x008fea0003800000 */
[----:B------:R-:W3:Y:S02]  /*4010*/  SYNCS.PHASECHK.TRANS64.TRYWAIT P1, [UR5+0x2a850], R0 ;  /* 0x02a85000ff0075a7 */ /* 0x000ee40008020145 */
[----:B---3--:R-:W-:Y:S05]  /*4020*/  @!P1 BRA `(.L_x_2433) ;  /* 0x000000bc00389947 */ /* 0x008fea0003800000 */
.L_x_2432:
        /* <DEDUP_REMOVED lines=38> */
.L_x_2434:
[----:B------:R-:W-:Y:S01]  /*4290*/  ISETP.NE.AND P1, PT, R172, 0x1, PT ;  /* 0x00000001ac00780c */ /* 0x000fe20003f25270 */
[----:B-12---:R-:W-:Y:S01]  /*42a0*/  IMAD.IADD R0, R19, 0x1, R16 ;  /* 0x0000000113007824 */ /* 0x006fe200078e0210 */
[----:B------:R-:W1:Y:S01]  /*42b0*/  S2UR UR4, SR_CgaCtaId ;  /* 0x00000000000479c3 */ /* 0x000e620000008800 */
[----:B------:R-:W-:-:S10]  /*42c0*/  UIADD3 UR6, UR6, 0x2a840, URZ ;  /* 0x0002a84006067890 */ /* 0x000fd4000fffe03f */
[----:B------:R-:W0:Y:S08]  /*42d0*/  @P1 LDC R3, c[0x0][0x44c] ;  /* 0x00011300ff031b82 */ /* 0x000e300000000800 */
[----:B------:R-:W2:Y:S01]  /*42e0*/  @P1 LDC R9, c[0x0][0x450] ;  /* 0x00011400ff091b82 */ /* 0x000ea20000000800 */
[----:B-1----:R-:W-:-:S09]  /*42f0*/  UPRMT UR6, UR4, 0x654, UR6 ;  /* 0x0000065404067896 */ /* 0x002fd20008000006 */
[----:B------:R-:W-:Y:S01]  /*4300*/  SYNCS.ARRIVE.TRANS64.RED.A1T0 RZ, [UR6], RZ ;  /* 0x000000ffffff79a7 */ /* 0x000fe20008100406 */
[----:B0-----:R-:W-:-:S04]  /*4310*/  @P1 IMAD.HI.U32 R2, R0, R3, RZ ;  /* 0x0000000300021227 */ /* 0x001fc800078e00ff */
[----:B------:R-:W-:Y:S01]  /*4320*/  IMAD.MOV.U32 R3, RZ, RZ, -0x60 ;  /* 0xffffffa0ff037424 */ /* 0x000fe200078e00ff */
[----:B--2---:R-:W-:-:S03]  /*4330*/  @P1 SHF.R.U32.HI R0, RZ, R9, R2 ;  /* 0x00000009ff001219 */ /* 0x004fc60000011602 */
[----:B------:R-:W-:Y:S02]  /*4340*/  IMAD R3, R10, R3, 0x1 ;  /* 0x000000010a037424 */ /* 0x000fe400078e0203 */
[----:B------:R-:W0:Y:S02]  /*4350*/  SHFL.IDX PT, R9, R0, RZ, 0x1c1f ;  /* 0x001c1fff00097589 */ /* 0x000e2400000e0000 */
[----:B------:R-:W-:Y:S02]  /*4360*/  IMAD R3, R18, -0x2, R3 ;  /* 0xfffffffe12037824 */ /* 0x000fe400078e0203 */
[----:B------:R-:W1:Y:S03]  /*4370*/  SHFL.IDX PT, R143, R0, 0x1, 0x1c1f ;  /* 0x003c1f00008f7f89 */ /* 0x000e6600000e0000 */
[----:B------:R-:W-:-:S04]  /*4380*/  IADD3 R4, -R171, R3, R170 ;  /* 0x00000003ab047210 */ /* 0x000fc80007ffe1aa */
[----:B0-----:R-:W-:-:S04]  /*4390*/  IADD3 R2, R4, R9, RZ ;  /* 0x0000000904027210 */ /* 0x001fc80007ffe0ff */
[C---:B------:R-:W-:Y:S02]  /*43a0*/  ISETP.GT.AND P1, PT, R2.reuse, RZ, PT ;  /* 0x000000ff0200720c */ /* 0x040fe40003f24270 */
[----:B------:R-:W-:Y:S02]  /*43b0*/  ISETP.GT.AND P2, PT, R2, 0x1, PT ;  /* 0x000000010200780c */ /* 0x000fe40003f44270 */
[----:B------:R-:W-:Y:S02]  /*43c0*/  FSEL R151, R88, -INF , P1 ;  /* 0xff80000058977808 */ /* 0x000fe40000800000 */
        /* <DEDUP_REMOVED lines=69> */
[----:B------:R-:W-:Y:S01]  /*4820*/  FMNMX.FTZ R20, R133, R14, !PT ;  /* 0x0000000e85147209 */ /* 0x000fe20007810000 */
[----:B-1----:R-:W-:-:S04]  /*4830*/  IMAD.IADD R14, R4, 0x1, R143 ;  /* 0x00000001040e7824 */ /* 0x002fc800078e028f */
        /* <DEDUP_REMOVED lines=240> */
.L_x_2435:
        /* <DEDUP_REMOVED lines=35> */
.L_x_2425:
[----:B------:R-:W-:-:S13]  /*5970*/  ISETP.GE.AND P1, PT, R10, RZ, PT ;  /* 0x000000ff0a00720c */ /* 0x000fda0003f26270 */
[----:B------:R-:W-:Y:S05]  /*5980*/  @!P1 BRA `(.L_x_2437) ;  /* 0x0000001c00189947 */ /* 0x000fea0003800000 */
[----:B------:R-:W-:Y:S01]  /*5990*/  IMAD.MOV.U32 R11, RZ, RZ, R3 ;  /* 0x000000ffff0b7224 */ /* 0x000fe200078e0003 */
[----:B------:R-:W-:Y:S01]  /*59a0*/  UMOV UR6, UR60 ;  /* 0x0000003c00067c82 */ /* 0x000fe20008000000 */
[----:B------:R-:W-:Y:S01]  /*59b0*/  IMAD.MOV.U32 R13, RZ, RZ, R4 ;  /* 0x000000ffff0d7224 */ /* 0x000fe200078e0004 */
[----:B------:R-:W-:-:S06]  /*59c0*/  UMOV UR4, UR38 ;  /* 0x0000002600047c82 */ /* 0x000fcc0008000000 */
.L_x_2448:
        /* <DEDUP_REMOVED lines=8> */
.L_x_2438:
[----:B------:R-:W-:Y:S01]  /*5a50*/  ULEA UR5, UR38, UR39, 0x3 ;  /* 0x0000002726057291 */ /* 0x000fe2000f8e183f */
[----:B------:R-:W-:-:S05]  /*5a60*/  IMAD.U32 R2, RZ, RZ, UR60 ;  /* 0x0000003cff027e24 */ /* 0x000fca000f8e00ff */
[----:B------:R-:W-:-:S04]  /*5a70*/  SHF.L.U32 R2, R2, 0x1f, RZ ;  /* 0x0000001f02027819 */ /* 0x000fc800000006ff */
[----:B------:R0:W1:Y:S01]  /*5a80*/  SYNCS.PHASECHK.TRANS64.TRYWAIT P1, [UR5+0x2a830], R2 ;  /* 0x02a83002ff0075a7 */ /* 0x0000620008020145 */
[----:B------:R-:W-:Y:S05]  /*5a90*/  @!P0 BRA `(.L_x_2439) ;  /* 0x0000000000048947 */ /* 0x000fea0003800000 */
[----:B------:R-:W-:Y:S01]  /*5aa0*/  BPT.TRAP 0x1 ;  /* 0x000000040000795c */ /* 0x000fe20000300000 */
.L_x_2439:
[----:B-1----:R-:W-:Y:S05]  /*5ab0*/  @P1 BRA `(.L_x_2440) ;  /* 0x0000000000081947 */ /* 0x002fea0003800000 */
[----:B------:R-:W1:Y:S02]  /*5ac0*/  SYNCS.PHASECHK.TRANS64.TRYWAIT P1, [UR5+0x2a830], R2 ;  /* 0x02a83002ff0075a7 */ /* 0x000e640008020145 */
[----:B-1----:R-:W-:Y:S05]  /*5ad0*/  @!P1 BRA `(.L_x_2441) ;  /* 0x000000a000a49947 */ /* 0x002fea0003800000 */
.L_x_2440:
        /* <DEDUP_REMOVED lines=131> */
.L_x_2442:
[----:B------:R-:W-:Y:S01]  /*6310*/  ULEA UR5, UR4, UR39, 0x3 ;  /* 0x0000002704057291 */ /* 0x000fe2000f8e183f */
[----:B------:R-:W-:-:S05]  /*6320*/  IMAD.U32 R0, RZ, RZ, UR6 ;  /* 0x00000006ff007e24 */ /* 0x000fca000f8e00ff */
[----:B------:R-:W-:-:S04]  /*6330*/  SHF.L.U32 R0, R0, 0x1f, RZ ;  /* 0x0000001f00007819 */ /* 0x000fc800000006ff */
[----:B------:R2:W3:Y:S01]  /*6340*/  SYNCS.PHASECHK.TRANS64.TRYWAIT P1, [UR5+0x2a850], R0 ;  /* 0x02a85000ff0075a7 */ /* 0x0004e20008020145 */
[----:B------:R-:W-:Y:S05]  /*6350*/  @!P0 BRA `(.L_x_2443) ;  /* 0x0000000000048947 */ /* 0x000fea0003800000 */
[----:B------:R-:W-:Y:S01]  /*6360*/  BPT.TRAP 0x1 ;  /* 0x000000040000795c */ /* 0x000fe20000300000 */
.L_x_2443:
[----:B---3--:R-:W-:Y:S05]  /*6370*/  @P1 BRA `(.L_x_2444) ;  /* 0x0000000000081947 */ /* 0x008fea0003800000 */
[----:B------:R-:W3:Y:S02]  /*6380*/  SYNCS.PHASECHK.TRANS64.TRYWAIT P1, [UR5+0x2a850], R0 ;  /* 0x02a85000ff0075a7 */ /* 0x000ee40008020145 */
[----:B---3--:R-:W-:Y:S05]  /*6390*/  @!P1 BRA `(.L_x_2445) ;  /* 0x00000098008c9947 */ /* 0x008fea0003800000 */
.L_x_2444:
        /* <DEDUP_REMOVED lines=42> */
.L_x_2446:
        /* <DEDUP_REMOVED lines=216> */
.L_x_2447:
[----:B------:R-:W0:Y:S01]  /*73c0*/  S2UR UR4, SR_CgaCtaId ;  /* 0x00000000000479c3 */ /* 0x000e220000008800 */
[----:B------:R-:W-:Y:S01]  /*73d0*/  UIADD3 UR5, UR5, 0x2a860, URZ ;  /* 0x0002a86005057890 */ /* 0x000fe2000fffe03f */
[----:B------:R-:W-:Y:S01]  /*73e0*/  ISETP.GT.AND P1, PT, R10, RZ, PT ;  /* 0x000000ff0a00720c */ /* 0x000fe20003f24270 */
[----:B------:R-:W-:Y:S01]  /*73f0*/  UMOV UR6, UR60 ;  /* 0x0000003c00067c82 */ /* 0x000fe20008000000 */
[----:B------:R-:W-:Y:S01]  /*7400*/  F2FP.BF16.F32.PACK_AB R156, R11, R156 ;  /* 0x0000009c0b9c723e */ /* 0x000fe200000010ff */
[----:B------:R-:W-:Y:S01]  /*7410*/  IMAD.MOV.U32 R11, RZ, RZ, R3 ;  /* 0x000000ffff0b7224 */ /* 0x000fe200078e0003 */
[----:B------:R-:W-:Y:S01]  /*7420*/  F2FP.BF16.F32.PACK_AB R158, R13, R158 ;  /* 0x0000009e0d9e723e */ /* 0x000fe200000010ff */
[----:B------:R-:W-:Y:S01]  /*7430*/  IMAD.MOV.U32 R13, RZ, RZ, R4 ;  /* 0x000000ffff0d7224 */ /* 0x000fe200078e0004 */
        /* <DEDUP_REMOVED lines=24> */
[----:B------:R-:W-:Y:S02]  /*75c0*/  IADD3 R10, R10, -0x1, RZ ;  /* 0xffffffff0a0a7810 */ /* 0x000fe40007ffe0ff */
[----:B------:R-:W-:Y:S01]  /*75d0*/  F2FP.BF16.F32.PACK_AB R139, R90, R139 ;  /* 0x0000008b5a8b723e */ /* 0x000fe200000010ff */
[----:B------:R-:W-:Y:S06]  /*75e0*/  @P1 BRA `(.L_x_2448) ;  /* 0xffffffe000f81947 */ /* 0x000fec000383ffff */
.L_x_2437:
        /* <DEDUP_REMOVED lines=67> */
.L_x_2449:
[----:B------:R-:W-:Y:S01]  /*7a20*/  ULEA UR5, UR38, UR39, 0x3 ;  /* 0x0000002726057291 */ /* 0x000fe2000f8e183f */
[----:B------:R-:W-:-:S05]  /*7a30*/  IMAD.U32 R0, RZ, RZ, UR60 ;  /* 0x0000003cff007e24 */ /* 0x000fca000f8e00ff */
[----:B------:R-:W-:-:S04]  /*7a40*/  SHF.L.U32 R0, R0, 0x1f, RZ ;  /* 0x0000001f00007819 */ /* 0x000fc800000006ff */
[----:B------:R0:W1:Y:S01]  /*7a50*/  SYNCS.PHASECHK.TRANS64.TRYWAIT P1, [UR5+0x2a850], R0 ;  /* 0x02a85000ff0075a7 */ /* 0x0000620008020145 */
[----:B------:R-:W-:Y:S05]  /*7a60*/  @!P0 BRA `(.L_x_2450) ;  /* 0x0000000000048947 */ /* 0x000fea0003800000 */
[----:B------:R-:W-:Y:S01]  /*7a70*/  BPT.TRAP 0x1 ;  /* 0x000000040000795c */ /* 0x000fe20000300000 */
.L_x_2450:
[----:B-1----:R-:W-:Y:S05]  /*7a80*/  @P1 BRA `(.L_x_2451) ;  /* 0x0000000000081947 */ /* 0x002fea0003800000 */
[----:B------:R-:W1:Y:S02]  /*7a90*/  SYNCS.PHASECHK.TRANS64.TRYWAIT P1, [UR5+0x2a850], R0 ;  /* 0x02a85000ff0075a7 */ /* 0x000e640008020145 */
[----:B-1----:R-:W-:Y:S05]  /*7aa0*/  @!P1 BRA `(.L_x_2452) ;  /* 0x0000008000e09947 */ /* 0x002fea0003800000 */
.L_x_2451:
        /* <DEDUP_REMOVED lines=23> */
[----:B------:R-:W-:Y:S02]  /*7c20*/  IMAD.MOV.U32 R9, RZ, RZ, RZ ;  /* 0x000000ffff097224 */ /* 0x000fe400078e00ff */
        /* <DEDUP_REMOVED lines=38> */
.L_x_2453:
[----:B------:R-:W0:Y:S01]  /*7e90*/  S2UR UR6, SR_CgaCtaId ;  /* 0x00000000000679c3 */ /* 0x000e220000008800 */
[----:B------:R-:W-:Y:S01]  /*7ea0*/  UIADD3 UR4, UR5, 0x2a860, URZ ;  /* 0x0002a86005047890 */ /* 0x000fe2000fffe03f */
[----:B------:R-:W-:Y:S01]  /*7eb0*/  FMUL.FTZ R91, R34, R9 ;  /* 0x00000009225b7220 */ /* 0x000fe20000410000 */
[----:B------:R-:W-:Y:S01]  /*7ec0*/  UIADD3 UR38, UR38, 0x1, URZ ;  /* 0x0000000126267890 */ /* 0x000fe2000fffe03f */
[-C--:B------:R-:W-:Y:S01]  /*7ed0*/  FMUL.FTZ R93, R32, R5.reuse ;  /* 0x00000005205d7220 */ /* 0x080fe20000410000 */
[-C--:B------:R-:W-:Y:S01]  /*7ee0*/  FMUL.FTZ R90, R33, R5.reuse ;  /* 0x00000005215a7220 */ /* 0x080fe20000410000 */
        /* <DEDUP_REMOVED lines=69> */
.L_x_2417:
        /* <DEDUP_REMOVED lines=24> */
[----:B------:R-:W-:Y:S02]  /*84c0*/  SHF.R.U64 R9, R9, 0x3, RZ ;  /* 0x0000000309097819 */ /* 0x000fe400000012ff */
[C---:B------:R-:W-:Y:S02]  /*84d0*/  IADD3 R73, P5, R4.reuse, 0x40, RZ ;  /* 0x0000004004497810 */ /* 0x040fe40007fbe0ff */
[C---:B------:R-:W-:Y:S02]  /*84e0*/  IADD3 R101, P4, R4.reuse, 0x60, RZ ;  /* 0x0000006004657810 */ /* 0x040fe40007f9e0ff */
[C---:B------:R-:W-:Y:S01]  /*84f0*/  IADD3 R103, P3, R4.reuse, 0x4000, RZ ;  /* 0x0000400004677810 */ /* 0x040fe20007f7e0ff */
[--C-:B------:R-:W-:Y:S01]  /*8500*/  IMAD.X R25, RZ, RZ, R5.reuse, P5 ;  /* 0x000000ffff197224 */ /* 0x100fe200028e0605 */
[C---:B------:R-:W-:Y:S01]  /*8510*/  IADD3 R105, P2, R4.reuse, 0x4020, RZ ;  /* 0x0000402004697810 */ /* 0x040fe20007f5e0ff */
[--C-:B------:R-:W-:Y:S01]  /*8520*/  IMAD.X R13, RZ, RZ, R5.reuse, P4 ;  /* 0x000000ffff0d7224 */ /* 0x100fe200020e0605 */
[C---:B------:R-:W-:Y:S01]  /*8530*/  IADD3 R107, P1, R4.reuse, 0x4040, RZ ;  /* 0x00004040046b7810 */ /* 0x040fe20007f3e0ff */
[--C-:B------:R-:W-:Y:S01]  /*8540*/  IMAD.X R15, RZ, RZ, R5.reuse, P3 ;  /* 0x000000ffff0f7224 */ /* 0x100fe200018e0605 */
[----:B------:R-:W-:Y:S01]  /*8550*/  BAR.SYNC.DEFER_BLOCKING 0x1, 0x100 ;  /* 0x0044000000007b1d */ /* 0x000fe20000010000 */
[----:B------:R-:W-:Y:S01]  /*8560*/  IADD3 R109, P0, R4, 0x4060, RZ ;  /* 0x00004060046d7810 */ /* 0x000fe20007f1e0ff */
[--C-:B------:R-:W-:Y:S01]  /*8570*/  IMAD.X R11, RZ, RZ, R5.reuse, P2 ;  /* 0x000000ffff0b7224 */ /* 0x100fe200010e0605 */
[----:B------:R-:W-:Y:S01]  /*8580*/  LOP3.LUT R4, R9, R4, RZ, 0x3c, !PT ;  /* 0x0000000409047212 */ /* 0x000fe200078e3cff */
[--C-:B------:R-:W-:Y:S01]  /*8590*/  IMAD.X R9, RZ, RZ, R5.reuse, P1 ;  /* 0x000000ffff097224 */ /* 0x100fe200008e0605 */
[----:B------:R-:W-:Y:S01]  /*85a0*/  LOP3.LUT R12, R71, 0x380, RZ, 0xc0, !PT ;  /* 0x00000380470c7812 */ /* 0x000fe200078ec0ff */
[----:B------:R-:W-:Y:S01]  /*85b0*/  IMAD.X R29, RZ, RZ, R5, P0 ;  /* 0x000000ffff1d7224 */ /* 0x000fe200000e0605 */
[----:B------:R-:W-:-:S02]  /*85c0*/  LOP3.LUT R28, R101, 0x380, RZ, 0xc0, !PT ;  /* 0x00000380651c7812 */ /* 0x000fc400078ec0ff */
[-C--:B------:R-:W-:Y:S02]  /*85d0*/  IADD3.X R27, RZ, R5.reuse, RZ, P6, !PT ;  /* 0x00000005ff1b7210 */ /* 0x080fe400037fe4ff */
[----:B------:R-:W-:Y:S02]  /*85e0*/  MOV R96, R4 ;  /* 0x0000000400607202 */ /* 0x000fe40000000f00 */
[----:B------:R-:W-:Y:S02]  /*85f0*/  LOP3.LUT R14, R73, 0x380, RZ, 0xc0, !PT ;  /* 0x00000380490e7812 */ /* 0x000fe400078ec0ff */
[----:B------:R-:W-:Y:S02]  /*8600*/  F2FP.BF16.F32.PACK_AB R5, R10, R97 ;  /* 0x000000610a05723e */ /* 0x000fe400000010ff */
[----:B-1----:R-:W-:Y:S02]  /*8610*/  LOP3.LUT R44, R103, 0x380, RZ, 0xc0, !PT ;  /* 0x00000380672c7812 */ /* 0x002fe400078ec0ff */
[----:B------:R-:W-:-:S02]  /*8620*/  SHF.R.U64 R12, R12, 0x3, RZ ;  /* 0x000000030c0c7819 */ /* 0x000fc400000012ff */
[----:B------:R-:W-:Y:S02]  /*8630*/  LOP3.LUT R10, R105, 0x380, RZ, 0xc0, !PT ;  /* 0x00000380690a7812 */ /* 0x000fe400078ec0ff */
[----:B------:R-:W-:Y:S02]  /*8640*/  SHF.R.U64 R28, R28, 0x3, RZ ;  /* 0x000000031c1c7819 */ /* 0x000fe400000012ff */
[----:B------:R-:W-:Y:S02]  /*8650*/  SHF.R.U64 R14, R14, 0x3, RZ ;  /* 0x000000030e0e7819 */ /* 0x000fe400000012ff */
[----:B------:R-:W-:Y:S02]  /*8660*/  SHF.R.U64 R44, R44, 0x3, RZ ;  /* 0x000000032c2c7819 */ /* 0x000fe400000012ff */
[----:B------:R-:W-:Y:S02]  /*8670*/  LOP3.LUT R26, R12, R71, RZ, 0x3c, !PT ;  /* 0x000000470c1a7212 */ /* 0x000fe400078e3cff */
[----:B------:R-:W-:-:S02]  /*8680*/  SHF.R.U64 R10, R10, 0x3, RZ ;  /* 0x000000030a0a7819 */ /* 0x000fc400000012ff */
[----:B------:R-:W-:Y:S02]  /*8690*/  LOP3.LUT R12, R28, R101, RZ, 0x3c, !PT ;  /* 0x000000651c0c7212 */ /* 0x000fe400078e3cff */
[----:B------:R-:W-:Y:S02]  /*86a0*/  LOP3.LUT R28, R107, 0x380, RZ, 0xc0, !PT ;  /* 0x000003806b1c7812 */ /* 0x000fe400078ec0ff */
[----:B------:R-:W-:Y:S02]  /*86b0*/  LOP3.LUT R24, R14, R73, RZ, 0x3c, !PT ;  /* 0x000000490e187212 */ /* 0x000fe400078e3cff */
[----:B------:R-:W-:Y:S02]  /*86c0*/  LOP3.LUT R14, R44, R103, RZ, 0x3c, !PT ;  /* 0x000000672c0e7212 */ /* 0x000fe400078e3cff */
[----:B------:R-:W-:Y:S02]  /*86d0*/  LOP3.LUT R10, R10, R105, RZ, 0x3c, !PT ;  /* 0x000000690a0a7212 */ /* 0x000fe400078e3cff */
[----:B------:R-:W-:-:S02]  /*86e0*/  LOP3.LUT R44, R109, 0x380, RZ, 0xc0, !PT ;  /* 0x000003806d2c7812 */ /* 0x000fc400078ec0ff */
[----:B------:R-:W-:Y:S02]  /*86f0*/  SHF.R.U64 R28, R28, 0x3, RZ ;  /* 0x000000031c1c7819 */ /* 0x000fe400000012ff */
[----:B------:R-:W-:Y:S02]  /*8700*/  MOV R71, R10 ;  /* 0x0000000a00477202 */ /* 0x000fe40000000f00 */
[----:B------:R-:W-:Y:S02]  /*8710*/  SHF.R.U64 R44, R44, 0x3, RZ ;  /* 0x000000032c2c7819 */ /* 0x000fe400000012ff */
[----:B------:R-:W-:Y:S02]  /*8720*/  F2FP.BF16.F32.PACK_AB R11, R39, R38 ;  /* 0x00000026270b723e */ /* 0x000fe400000010ff */
[----:B------:R-:W-:Y:S01]  /*8730*/  F2FP.BF16.F32.PACK_AB R4, R92, R99 ;  /* 0x000000635c04723e */ /* 0x000fe200000010ff */
[----:B------:R-:W1:Y:S01]  /*8740*/  LDC.64 R38, c[0x0][0xc00] ;  /* 0x00030000ff267b82 */ /* 0x000e620000000a00 */
[----:B------:R-:W-:-:S02]  /*8750*/  LOP3.LUT R8, R28, R107, RZ, 0x3c, !PT ;  /* 0x0000006b1c087212 */ /* 0x000fc400078e3cff */
[----:B------:R-:W-:Y:S01]  /*8760*/  LOP3.LUT R28, R44, R109, RZ, 0x3c, !PT ;  /* 0x0000006d2c1c7212 */ /* 0x000fe200078e3cff */
[----:B------:R2:W-:Y:S01]  /*8770*/  STSM.16.M88.4 [R96], R4 ;  /* 0x0000000460007844 */ /* 0x0005e20000000200 */
[----:B------:R-:W-:Y:S02]  /*8780*/  MOV R44, R8 ;  /* 0x00000008002c7202 */ /* 0x000fe40000000f00 */
[----:B------:R-:W-:Y:S02]  /*8790*/  MOV R94, R26 ;  /* 0x0000001a005e7202 */ /* 0x000fe40000000f00 */
[----:B------:R-:W-:Y:S02]  /*87a0*/  F2FP.BF16.F32.PACK_AB R8, R90, R93 ;  /* 0x0000005d5a08723e */ /* 0x000fe400000010ff */
[----:B------:R-:W-:Y:S02]  /*87b0*/  F2FP.BF16.F32.PACK_AB R9, R34, R91 ;  /* 0x0000005b2209723e */ /* 0x000fe400000010ff */
[----:B------:R-:W-:-:S02]  /*87c0*/  F2FP.BF16.F32.PACK_AB R10, R88, R89 ;  /* 0x00000059580a723e */ /* 0x000fc400000010ff */
[----:B------:R-:W-:Y:S02]  /*87d0*/  MOV R92, R24 ;  /* 0x00000018005c7202 */ /* 0x000fe40000000f00 */
[----:B------:R-:W-:Y:S01]  /*87e0*/  MOV R73, R12 ;  /* 0x0000000c00497202 */ /* 0x000fe20000000f00 */
[----:B------:R-:W-:Y:S01]  /*87f0*/  STSM.16.M88.4 [R94], R8 ;  /* 0x000000085e007844 */ /* 0x000fe20000000200 */
[----:B------:R-:W-:Y:S02]  /*8800*/  MOV R72, R14 ;  /* 0x0000000e00487202 */ /* 0x000fe40000000f00 */
[----:B--2---:R-:W-:Y:S02]  /*8810*/  F2FP.BF16.F32.PACK_AB R4, R41, R40 ;  /* 0x000000282904723e */ /* 0x004fe400000010ff */
[----:B------:R-:W-:Y:S02]  /*8820*/  F2FP.BF16.F32.PACK_AB R5, R43, R42 ;  /* 0x0000002a2b05723e */ /* 0x000fe400000010ff */
[----:B------:R-:W-:-:S02]  /*8830*/  F2FP.BF16.F32.PACK_AB R6, R36, R37 ;  /* 0x000000252406723e */ /* 0x000fc400000010ff */
[----:B------:R-:W-:Y:S02]  /*8840*/  F2FP.BF16.F32.PACK_AB R7, R30, R35 ;  /* 0x000000231e07723e */ /* 0x000fe400000010ff */
[----:B------:R-:W-:Y:S02]  /*8850*/  F2FP.BF16.F32.PACK_AB R12, R49, R48 ;  /* 0x00000030310c723e */ /* 0x000fe400000010ff */
        /* <DEDUP_REMOVED lines=10> */
[----:B------:R-:W-:Y:S02]  /*8900*/  MOV R36, R28 ;  /* 0x0000001c00247202 */ /* 0x000fe40000000f00 */
[----:B------:R-:W-:Y:S01]  /*8910*/  F2FP.BF16.F32.PACK_AB R28, R65, R64 ;  /* 0x00000040411c723e */ /* 0x000fe200000010ff */
[----:B------:R4:W-:Y:S01]  /*8920*/  STSM.16.M88.4 [R72], R24 ;  /* 0x0000001848007844 */ /* 0x0009e20000000200 */
[----:B------:R-:W-:Y:S01]  /*8930*/  F2FP.BF16.F32.PACK_AB R29, R67, R66 ;  /* 0x00000042431d723e */ /* 0x000fe200000010ff */
[----:B--2---:R-:W-:Y:S01]  /*8940*/  IMAD.SHL.U32 R5, R22, 0x4, RZ ;  /* 0x0000000416057824 */ /* 0x004fe200078e00ff */
[----:B------:R-:W-:Y:S02]  /*8950*/  F2FP.BF16.F32.PACK_AB R30, R69, R68 ;  /* 0x00000044451e723e */ /* 0x000fe400000010ff */
[----:B------:R-:W-:-:S02]  /*8960*/  F2FP.BF16.F32.PACK_AB R34, R77, R76 ;  /* 0x0000004c4d22723e */ /* 0x000fc400000010ff */
[----:B------:R-:W-:Y:S01]  /*8970*/  F2FP.BF16.F32.PACK_AB R35, R79, R78 ;  /* 0x0000004e4f23723e */ /* 0x000fe200000010ff */
[----:B------:R4:W-:Y:S01]  /*8980*/  STSM.16.M88.4 [R71], R28 ;  /* 0x0000001c47007844 */ /* 0x0009e20000000200 */
[----:B------:R-:W-:Y:S02]  /*8990*/  ISETP.NE.U32.AND P2, PT, RZ, UR4, PT ;  /* 0x00000004ff007c0c */ /* 0x000fe4000bf45070 */
[----:B-1----:R-:W-:Y:S01]  /*89a0*/  ISETP.NE.U32.AND P0, PT, R38, RZ, PT ;  /* 0x000000ff2600720c */ /* 0x002fe20003f05070 */
[----:B------:R4:W-:Y:S01]  /*89b0*/  STSM.16.M88.4 [R44], R32 ;  /* 0x000000202c007844 */ /* 0x0009e20000000200 */
[----:B------:R-:W-:Y:S02]  /*89c0*/  ISETP.NE.AND.EX P2, PT, RZ, UR5, PT, P2 ;  /* 0x00000005ff007c0c */ /* 0x000fe4000bf45320 */
[----:B------:R-:W-:Y:S01]  /*89d0*/  ISETP.NE.AND.EX P0, PT, R39, RZ, PT, P0 ;  /* 0x000000ff2700720c */ /* 0x000fe20003f05300 */
[----:B------:R4:W-:Y:S01]  /*89e0*/  STSM.16.M88.4 [R36], R80 ;  /* 0x0000005024007844 */ /* 0x0009e20000000200 */
[----:B------:R-:W-:Y:S01]  /*89f0*/  SHF.L.U64.HI R10, R22, 0x2, R162 ;  /* 0x00000002160a7819 */ /* 0x000fe200000102a2 */
[----:B------:R-:W-:Y:S01]  /*8a00*/  BAR.SYNC.DEFER_BLOCKING 0x1, 0x100 ;  /* 0x0044000000007b1d */ /* 0x000fe20000010000 */
[----:B------:R-:W-:-:S02]  /*8a10*/  IADD3 R6, P1, R5, R38, RZ ;  /* 0x0000002605067210 */ /* 0x000fc40007f3e0ff */
[----:B------:R-:W-:-:S05]  /*8a20*/  MOV R48, RZ ;  /* 0x000000ff00307202 */ /* 0x000fca0000000f00 */
[----:B------:R-:W-:Y:S01]  /*8a30*/  @P2 IADD3 R4, P3, R5, UR4, RZ ;  /* 0x0000000405042c10 */ /* 0x000fe2000ff7e0ff */
[----:B------:R-:W-:Y:S01]  /*8a40*/  ULDC UR4, c[0x0][0xa88] ;  /* 0x0002a20000047ab9 */ /* 0x000fe20000000800 */
[C---:B------:R-:W-:Y:S02]  /*8a50*/  IMAD.X R7, R10.reuse, 0x1, R39, P1 ;  /* 0x000000010a077824 */ /* 0x040fe400008e0627 */
[----:B------:R-:W-:Y:S01]  /*8a60*/  IMAD.U32 R9, RZ, RZ, UR4 ;  /* 0x00000004ff097e24 */ /* 0x000fe2000f8e00ff */
[----:B------:R-:W-:Y:S02]  /*8a70*/  @P2 IADD3.X R5, R10, UR5, RZ, P3, !PT ;  /* 0x000000050a052c10 */ /* 0x000fe40009ffe4ff */
        /* <DEDUP_REMOVED lines=10> */
.L_x_2456:
[----:B------:R-:W-:Y:S01]  /*8b20*/  SHF.R.S32.HI R44, RZ, 0x1f, R161 ;  /* 0x0000001fff2c7819 */ /* 0x000fe200000114a1 */
[----:B------:R-:W-:Y:S01]  /*8b30*/  IMAD.IADD R15, R19, 0x1, R16 ;  /* 0x00000001130f7824 */ /* 0x000fe200078e0210 */
[----:B------:R-:W-:Y:S01]  /*8b40*/  ULDC.64 UR4, c[0x0][0xb90] ;  /* 0x0002e40000047ab9 */ /* 0x000fe20000000a00 */
[----:B-----5:R-:W-:Y:S01]  /*8b50*/  SHF.R.S32.HI R49, RZ, 0x1f, R48 ;  /* 0x0000001fff317819 */ /* 0x020fe20000011430 */
[----:B------:R-:W-:Y:S01]  /*8b60*/  IMAD R57, R9, R54, RZ ;  /* 0x0000003609397224 */ /* 0x000fe200078e02ff */
[----:B------:R-:W-:Y:S01]  /*8b70*/  SEL R162, R162, RZ, !P0 ;  /* 0x000000ffa2a27207 */ /* 0x000fe20004000000 */
[----:B------:R-:W-:Y:S01]  /*8b80*/  IMAD R4, R44, UR4, RZ ;  /* 0x000000042c047c24 */ /* 0x000fe2000f8e02ff */
[----:B------:R-:W-:Y:S01]  /*8b90*/  SEL R55, R22, RZ, !P0 ;  /* 0x000000ff16377207 */ /* 0x000fe20004000000 */
[----:B-1----:R-:W-:Y:S01]  /*8ba0*/  @P1 IMAD.HI.U32 R6, R15, R8, RZ ;  /* 0x000000080f061227 */ /* 0x002fe200078e00ff */
[----:B------:R-:W-:-:S03]  /*8bb0*/  IADD3 R22, R167, R16, RZ ;  /* 0x00000010a7167210 */ /* 0x000fc60007ffe0ff */
[----:B------:R-:W-:Y:S01]  /*8bc0*/  IMAD.MOV.U32 R7, RZ, RZ, R15 ;  /* 0x000000ffff077224 */ /* 0x000fe200078e000f */
[----:B--2---:R-:W-:Y:S01]  /*8bd0*/  @P1 SHF.R.U32.HI R7, RZ, R11, R6 ;  /* 0x0000000bff071219 */ /* 0x004fe20000011606 */
[C---:B------:R-:W-:Y:S02]  /*8be0*/  IMAD R13, R161.reuse, UR5, R4 ;  /* 0x00000005a10d7c24 */ /* 0x040fe4000f8e0204 */
[----:B------:R-:W-:Y:S01]  /*8bf0*/  IMAD.WIDE.U32 R4, R161, UR4, R48 ;  /* 0x00000004a1047c25 */ /* 0x000fe2000f8e0030 */
[----:B------:R-:W-:-:S03]  /*8c00*/  ULDC.64 UR4, c[0x0][0xb98] ;  /* 0x0002e60000047ab9 */ /* 0x000fc60000000a00 */
[----:B------:R-:W-:Y:S02]  /*8c10*/  IMAD R11, R163, 0x40, R17 ;  /* 0x00000040a30b7824 */ /* 0x000fe400078e0211 */
[----:B------:R-:W-:Y:S02]  /*8c20*/  IMAD.IADD R5, R5, 0x1, R13 ;  /* 0x0000000105057824 */ /* 0x000fe400078e020d */
[----:B------:R-:W-:Y:S02]  /*8c30*/  IMAD.MOV R13, RZ, RZ, -R7 ;  /* 0x000000ffff0d7224 */ /* 0x000fe400078e0a07 */
[----:B------:R-:W-:-:S04]  /*8c40*/  IMAD.WIDE R2, R11, 0x2, R2 ;  /* 0x000000020b027825 */ /* 0x000fc800078e0202 */
[----:B------:R-:W-:Y:S01]  /*8c50*/  IMAD R6, R162, UR4, RZ ;  /* 0x00000004a2067c24 */ /* 0x000fe2000f8e02ff */
[C---:B------:R-:W-:Y:S01]  /*8c60*/  IADD3 R25, P0, R2.reuse, 0x1000, RZ ;  /* 0x0000100002197810 */ /* 0x040fe20007f1e0ff */
[C---:B------:R-:W-:Y:S01]  /*8c70*/  IMAD.WIDE.U32 R4, R55.reuse, UR4, R4 ;  /* 0x0000000437047c25 */ /* 0x040fe2000f8e0004 */
[C---:B------:R-:W-:Y:S02]  /*8c80*/  IADD3 R41, P6, R2.reuse, 0x4000, RZ ;  /* 0x0000400002297810 */ /* 0x040fe40007fde0ff */
[----:B------:R-:W-:Y:S01]  /*8c90*/  IADD3 R37, P5, R2, 0x5000, RZ ;  /* 0x0000500002257810 */ /* 0x000fe20007fbe0ff */
[----:B------:R-:W-:Y:S01]  /*8ca0*/  IMAD R11, R54, R13, R15 ;  /* 0x0000000d360b7224 */ /* 0x000fe200078e020f */
[----:B------:R-:W-:Y:S01]  /*8cb0*/  SHF.R.S32.HI R13, RZ, 0x1f, R7 ;  /* 0x0000001fff0d7819 */ /* 0x000fe20000011407 */
[----:B------:R-:W-:Y:S01]  /*8cc0*/  IMAD R8, R55, UR5, R6 ;  /* 0x0000000537087c24 */ /* 0x000fe2000f8e0206 */
[----:B------:R-:W-:Y:S01]  /*8cd0*/  IADD3 R4, P2, R7, R4, RZ ;  /* 0x0000000407047210 */ /* 0x000fe20007f5e0ff */
[----:B------:R-:W-:Y:S01]  /*8ce0*/  ULDC.64 UR4, c[0x0][0xb88] ;  /* 0x0002e20000047ab9 */ /* 0x000fe20000000a00 */
[----:B------:R-:W-:-:S02]  /*8cf0*/  SHF.R.S32.HI R6, RZ, 0x1f, R11 ;  /* 0x0000001fff067819 */ /* 0x000fc4000001140b */
[----:B------:R-:W-:Y:S02]  /*8d00*/  IADD3.X R5, R13, R5, R8, P2, !PT ;  /* 0x000000050d057210 */ /* 0x000fe400017fe408 */
[----:B------:R-:W-:Y:S01]  /*8d10*/  IADD3 R15, P3, R2, 0x2000, RZ ;  /* 0x00002000020f7810 */ /* 0x000fe20007f7e0ff */
[----:B------:R-:W-:Y:S01]  /*8d20*/  IMAD R8, R6, UR4, RZ ;  /* 0x0000000406087c24 */ /* 0x000fe2000f8e02ff */
[----:B------:R-:W-:Y:S01]  /*8d30*/  LOP3.LUT R12, R25, 0x380, RZ, 0xc0, !PT ;  /* 0x00000380190c7812 */ /* 0x000fe200078ec0ff */
[----:B------:R-:W-:Y:S01]  /*8d40*/  IMAD.WIDE.U32 R4, R11, UR4, R4 ;  /* 0x000000040b047c25 */ /* 0x000fe2000f8e0004 */
[----:B------:R-:W-:Y:S02]  /*8d50*/  LOP3.LUT R7, R15, 0x380, RZ, 0xc0, !PT ;  /* 0x000003800f077812 */ /* 0x000fe400078ec0ff */
[----:B------:R-:W-:Y:S01]  /*8d60*/  LOP3.LUT R40, R41, 0x380, RZ, 0xc0, !PT ;  /* 0x0000038029287812 */ /* 0x000fe200078ec0ff */
[----:B------:R-:W-:Y:S01]  /*8d70*/  IMAD R13, R11, UR5, R8 ;  /* 0x000000050b0d7c24 */ /* 0x000fe2000f8e0208 */
[----:B------:R-:W-:Y:S01]  /*8d80*/  ULDC.64 UR4, c[0x0][0xb50] ;  /* 0x0002d40000047ab9 */ /* 0x000fe20000000a00 */
[----:B------:R-:W-:-:S02]  /*8d90*/  SHF.R.U64 R6, R7, 0x3, RZ ;  /* 0x0000000307067819 */ /* 0x000fc400000012ff */
[----:B------:R-:W-:Y:S01]  /*8da0*/  IMAD.IADD R5, R5, 0x1, R13 ;  /* 0x0000000105057824 */ /* 0x000fe200078e020d */
[----:B------:R-:W-:Y:S01]  /*8db0*/  LEA R10, P4, R4, UR4, 0x2 ;  /* 0x00000004040a7c11 */ /* 0x000fe2000f8810ff */
[----:B------:R-:W-:Y:S01]  /*8dc0*/  IMAD.X R13, RZ, RZ, R3, P0 ;  /* 0x000000ffff0d7224 */ /* 0x000fe200000e0603 */
[----:B------:R-:W-:Y:S02]  /*8dd0*/  IADD3 R7, P2, R2, 0x3000, RZ ;  /* 0x0000300002077810 */ /* 0x000fe40007f5e0ff */
[----:B------:R-:W-:Y:S01]  /*8de0*/  LEA.HI.X R14, R4, UR5, R5, 0x2, P4 ;  /* 0x00000005040e7c11 */ /* 0x000fe2000a0f1405 */
[----:B------:R-:W-:Y:S01]  /*8df0*/  SHFL.IDX PT, R50, R10, RZ, 0x1c1f ;  /* 0x001c1fff0a327589 */ /* 0x000fe200000e0000 */
[----:B------:R-:W-:Y:S01]  /*8e00*/  LOP3.LUT P0, RZ, R165, 0x3, RZ, 0xc0, !PT ;  /* 0x00000003a5ff7812 */ /* 0x000fe2000780c0ff */
[----:B------:R-:W-:Y:S01]  /*8e10*/  IMAD.X R9, RZ, RZ, R3, P2 ;  /* 0x000000ffff097224 */ /* 0x000fe200010e0603 */
[----:B------:R-:W-:Y:S01]  /*8e20*/  LOP3.LUT R8, R7, 0x380, RZ, 0xc0, !PT ;  /* 0x0000038007087812 */ /* 0x000fe200078ec0ff */
[----:B------:R-:W1:Y:S01]  /*8e30*/  SHFL.IDX PT, R51, R14, RZ, 0x1c1f ;  /* 0x001c1fff0e337589 */ /* 0x000e6200000e0000 */
[C---:B------:R-:W-:Y:S01]  /*8e40*/  VIADD R4, R22.reuse, 0x8 ;  /* 0x0000000816047836 */ /* 0x040fe20000000000 */
[----:B------:R-:W-:Y:S01]  /*8e50*/  ISETP.GE.OR P2, PT, R22, R57, P0 ;  /* 0x000000391600720c */ /* 0x000fe20000746670 */
[----:B------:R-:W-:Y:S01]  /*8e60*/  ULDC.64 UR4, c[0x0][0xaa0] ;  /* 0x0002a80000047ab9 */ /* 0x000fe20000000a00 */
[----:B------:R-:W-:Y:S01]  /*8e70*/  SHFL.IDX PT, R52, R10, 0x1, 0x1c1f ;  /* 0x003c1f000a347f89 */ /* 0x000fe200000e0000 */
[----:B------:R-:W-:-:S02]  /*8e80*/  IADD3 R33, P4, R2, 0x6000, RZ ;  /* 0x0000600002217810 */ /* 0x000fc40007f9e0ff */
[----:B------:R-:W-:Y:S01]  /*8e90*/  ISETP.GE.OR P0, PT, R4, R57, P0 ;  /* 0x000000390400720c */ /* 0x000fe20000706670 */
[----:B------:R-:W2:Y:S01]  /*8ea0*/  SHFL.IDX PT, R53, R14, 0x1, 0x1c1f ;  /* 0x003c1f000e357f89 */ /* 0x000ea200000e0000 */
[----:B------:R-:W-:Y:S02]  /*8eb0*/  LOP3.LUT R11, R2, 0x380, RZ, 0xc0, !PT ;  /* 0x00000380020b7812 */ /* 0x000fe400078ec0ff */
[----:B------:R-:W-:Y:S02]  /*8ec0*/  SHF.R.U64 R8, R8, 0x3, RZ ;  /* 0x0000000308087819 */ /* 0x000fe400000012ff */
[----:B------:R-:W-:Y:S02]  /*8ed0*/  LOP3.LUT R36, R37, 0x380, RZ, 0xc0, !PT ;  /* 0x0000038025247812 */ /* 0x000fe400078ec0ff */
[----:B------:R-:W-:Y:S02]  /*8ee0*/  LOP3.LUT R32, R33, 0x380, RZ, 0xc0, !PT ;  /* 0x0000038021207812 */ /* 0x000fe400078ec0ff */
[----:B------:R-:W-:-:S02]  /*8ef0*/  SHF.R.U64 R11, R11, 0x3, RZ ;  /* 0x000000030b0b7819 */ /* 0x000fc400000012ff */
[----:B------:R-:W-:Y:S01]  /*8f00*/  LOP3.LUT R8, R8, R7, RZ, 0x3c, !PT ;  /* 0x0000000708087212 */ /* 0x000fe200078e3cff */
[--C-:B------:R-:W-:Y:S01]  /*8f10*/  IMAD.X R7, RZ, RZ, R3.reuse, P3 ;  /* 0x000000ffff077224 */ /* 0x100fe200018e0603 */
[----:B------:R-:W-:Y:S02]  /*8f20*/  IADD3 R5, P3, R2, 0x7000, RZ ;  /* 0x0000700002057810 */ /* 0x000fe40007f7e0ff */
[----:B------:R-:W-:Y:S01]  /*8f30*/  SHF.R.U64 R12, R12, 0x3, RZ ;  /* 0x000000030c0c7819 */ /* 0x000fe200000012ff */
[----:B-1----:R1:W-:Y:S01]  /*8f40*/  @!P2 ST.E desc[UR36][R50.64], R20 ;  /* 0x000000143200a985 */ /* 0x0023e2000c101924 */
[----:B------:R-:W-:Y:S01]  /*8f50*/  SHF.R.U64 R40, R40, 0x3, RZ ;  /* 0x0000000328287819 */ /* 0x000fe200000012ff */
[----:B------:R-:W-:Y:S01]  /*8f60*/  IMAD R49, R49, UR4, RZ ;  /* 0x0000000431317c24 */ /* 0x000fe2000f8e02ff */
[----:B------:R-:W-:Y:S01]  /*8f70*/  SHF.R.U64 R36, R36, 0x3, RZ ;  /* 0x0000000324247819 */ /* 0x000fe200000012ff */
[----:B------:R-:W-:Y:S01]  /*8f80*/  IMAD.X R29, RZ, RZ, R3, P3 ;  /* 0x000000ffff1d7224 */ /* 0x000fe200018e0603 */
[----:B------:R-:W-:-:S02]  /*8f90*/  SHF.R.U64 R32, R32, 0x3, RZ ;  /* 0x0000000320207819 */ /* 0x000fc400000012ff */
[----:B------:R-:W-:Y:S01]  /*8fa0*/  LOP3.LUT R2, R11, R2, RZ, 0x3c, !PT ;  /* 0x000000020b027212 */ /* 0x000fe200078e3cff */
[----:B--2---:R2:W-:Y:S01]  /*8fb0*/  @!P0 ST.E desc[UR36][R52.64], R0 ;  /* 0x0000000034008985 */ /* 0x0045e2000c101924 */
[----:B------:R-:W-:Y:S02]  /*8fc0*/  LOP3.LUT R12, R12, R25, RZ, 0x3c, !PT ;  /* 0x000000190c0c7212 */ /* 0x000fe400078e3cff */
[----:B------:R-:W-:Y:S01]  /*8fd0*/  LOP3.LUT R40, R40, R41, RZ, 0x3c, !PT ;  /* 0x0000002928287212 */ /* 0x000fe200078e3cff */
[----:B-1----:R-:W1:Y:S01]  /*8fe0*/  @P1 LDC R51, c[0x0][0xbec] ;  /* 0x0002fb00ff331b82 */ /* 0x002e620000000800 */
[----:B------:R-:W-:Y:S01]  /*8ff0*/  LOP3.LUT R36, R36, R37, RZ, 0x3c, !PT ;  /* 0x0000002524247212 */ /* 0x000fe200078e3cff */
[--C-:B------:R-:W-:Y:S01]  /*9000*/  IMAD.X R41, RZ, RZ, R3.reuse, P6 ;  /* 0x000000ffff297224 */ /* 0x100fe200030e0603 */
[----:B------:R-:W-:Y:S01]  /*9010*/  LOP3.LUT R32, R32, R33, RZ, 0x3c, !PT ;  /* 0x0000002120207212 */ /* 0x000fe200078e3cff */
[--C-:B------:R-:W-:Y:S01]  /*9020*/  IMAD.X R37, RZ, RZ, R3.reuse, P5 ;  /* 0x000000ffff257224 */ /* 0x100fe200028e0603 */
[----:B------:R3:W5:Y:S01]  /*9030*/  LD.E.128 R24, desc[UR36][R2.64] ;  /* 0x0000002402187980 */ /* 0x000762000c101d00 */
[----:B------:R-:W-:Y:S01]  /*9040*/  IMAD.X R33, RZ, RZ, R3, P4 ;  /* 0x000000ffff217224 */ /* 0x000fe200020e0603 */
[----:B------:R-:W-:Y:S01]  /*9050*/  LOP3.LUT R4, R5, 0x380, RZ, 0xc0, !PT ;  /* 0x0000038005047812 */ /* 0x000fe200078ec0ff */
[----:B--2---:R-:W2:Y:S01]  /*9060*/  @P1 LDC R53, c[0x0][0xbf0] ;  /* 0x0002fc00ff351b82 */ /* 0x004ea20000000800 */
[----:B------:R-:W-:Y:S01]  /*9070*/  IMAD R49, R48, UR5, R49 ;  /* 0x0000000530317c24 */ /* 0x000fe2000f8e0231 */
[----:B------:R-:W-:Y:S01]  /*9080*/  LOP3.LUT R6, R6, R15, RZ, 0x3c, !PT ;  /* 0x0000000f06067212 */ /* 0x000fe200078e3cff */
[----:B------:R-:W5:Y:S01]  /*9090*/  LD.E.128 R8, desc[UR36][R8.64] ;  /* 0x0000002408087980 */ /* 0x000f62000c101d00 */
[----:B------:R-:W-:Y:S01]  /*90a0*/  SHF.R.U64 R4, R4, 0x3, RZ ;  /* 0x0000000304047819 */ /* 0x000fe200000012ff */
[----:B---3--:R-:W-:Y:S01]  /*90b0*/  IMAD.WIDE.U32 R2, R48, UR4, RZ ;  /* 0x0000000430027c25 */ /* 0x008fe2000f8e00ff */
[----:B------:R-:W-:-:S02]  /*90c0*/  ULDC.64 UR4, c[0x0][0xae8] ;  /* 0x0002ba0000047ab9 */ /* 0x000fc40000000a00 */
[----:B------:R-:W-:Y:S01]  /*90d0*/  LOP3.LUT R28, R4, R5, RZ, 0x3c, !PT ;  /* 0x00000005041c7212 */ /* 0x000fe200078e3cff */
[----:B------:R-:W5:Y:S01]  /*90e0*/  LD.E.128 R12, desc[UR36][R12.64] ;  /* 0x000000240c0c7980 */ /* 0x000f62000c101d00 */
[----:B------:R-:W-:Y:S01]  /*90f0*/  IADD3 R3, R3, R49, RZ ;  /* 0x0000003103037210 */ /* 0x000fe20007ffe0ff */
[----:B------:R-:W-:Y:S02]  /*9100*/  IMAD R49, R160, 0x20, R163 ;  /* 0x00000020a0317824 */ /* 0x000fe400078e02a3 */
        /* <DEDUP_REMOVED lines=8> */
[----:B-1----:R-:W-:Y:S02]  /*9190*/  @P1 IMAD.HI.U32 R0, R22, R51, RZ ;  /* 0x0000003316001227 */ /* 0x002fe400078e00ff */
[----:B------:R-:W5:Y:S02]  /*91a0*/  LD.E.128 R32, desc[UR36][R32.64] ;  /* 0x0000002420207980 */ /* 0x000f64000c101d00 */
[----:B------:R-:W-:Y:S02]  /*91b0*/  IMAD.IADD R3, R3, 0x1, R49 ;  /* 0x0000000103037824 */ /* 0x000fe400078e0231 */
[----:B------:R-:W-:Y:S01]  /*91c0*/  IMAD.MOV.U32 R49, RZ, RZ, R22 ;  /* 0x000000ffff317224 */ /* 0x000fe200078e0016 */
[----:B--2---:R-:W-:Y:S01]  /*91d0*/  @P1 SHF.R.U32.HI R49, RZ, R53, R0 ;  /* 0x00000035ff311219 */ /* 0x004fe20000011600 */
[----:B------:R-:W-:Y:S01]  /*91e0*/  IMAD R20, R162, UR4, RZ ;  /* 0x00000004a2147c24 */ /* 0x000fe2000f8e02ff */
[----:B------:R-:W5:Y:S01]  /*91f0*/  LD.E.128 R28, desc[UR36][R28.64] ;  /* 0x000000241c1c7980 */ /* 0x000f62000c101d00 */
[C---:B------:R-:W-:Y:S01]  /*9200*/  IMAD.WIDE.U32 R2, R55.reuse, UR4, R2 ;  /* 0x0000000437027c25 */ /* 0x040fe2000f8e0002 */
[--C-:B------:R-:W-:Y:S01]  /*9210*/  SHF.R.S32.HI R0, RZ, 0x1f, R49.reuse ;  /* 0x0000001fff007819 */ /* 0x100fe20000011431 */
[----:B------:R-:W-:Y:S01]  /*9220*/  @!PT LDS RZ, [RZ] ;  /* 0x00000000fffff984 */ /* 0x000fe20000000800 */
[----:B------:R-:W-:Y:S01]  /*9230*/  @!PT LDS RZ, [RZ] ;  /* 0x00000000fffff984 */ /* 0x000fe20000000800 */
[----:B------:R-:W-:Y:S01]  /*9240*/  @!PT LDS RZ, [RZ] ;  /* 0x00000000fffff984 */ /* 0x000fe20000000800 */
[----:B------:R-:W-:Y:S01]  /*9250*/  @!PT LDS RZ, [RZ] ;  /* 0x00000000fffff984 */ /* 0x000fe20000000800 */
[----:B------:R1:W-:Y:S06]  /*9260*/  MEMBAR.ALL.CTA ;  /* 0x0000000000007992 */ /* 0x0003ec0000008000 */
[----:B-1----:R-:W1:Y:S01]  /*9270*/  FENCE.VIEW.ASYNC.S ;  /* 0x00000000000073c6 */ /* 0x002e620000000000 */
[----:B------:R-:W-:Y:S01]  /*9280*/  IMAD R51, R55, UR5, R20 ;  /* 0x0000000537337c24 */ /* 0x000fe2000f8e0214 */
[----:B------:R-:W-:Y:S01]  /*9290*/  ULDC.64 UR4, c[0x0][0xae0] ;  /* 0x0002b80000047ab9 */ /* 0x000fe20000000a00 */
[----:B------:R-:W-:-:S02]  /*92a0*/  IMAD.MOV R53, RZ, RZ, -R49 ;  /* 0x000000ffff357224 */ /* 0x000fc400078e0a31 */
        /* <DEDUP_REMOVED lines=8> */
[----:B------:R-:W-:Y:S02]  /*9330*/  IMAD.IADD R3, R3, 0x1, R53 ;  /* 0x0000000103037824 */ /* 0x000fe400078e0235 */
[----:B------:R-:W-:Y:S02]  /*9340*/  IMAD R16, R0, UR4, RZ ;  /* 0x0000000400107c24 */ /* 0x000fe4000f8e02ff */
[----:B------:R-:W-:Y:S01]  /*9350*/  IMAD.WIDE.U32 R2, R51, UR4, R2 ;  /* 0x0000000433027c25 */ /* 0x000fe2000f8e0002 */
[----:B------:R-:W-:-:S03]  /*9360*/  ISETP.GE.AND P2, PT, R44, R57, PT ;  /* 0x000000392c00720c */ /* 0x000fc60003f46270 */
[----:B------:R-:W-:Y:S01]  /*9370*/  IMAD R49, R51, UR5, R16 ;  /* 0x0000000533317c24 */ /* 0x000fe2000f8e0210 */
[----:B------:R-:W-:Y:S01]  /*9380*/  IADD3 R0, R44, 0x20, RZ ;  /* 0x000000202c007810 */ /* 0x000fe20007ffe0ff */
[----:B------:R-:W-:Y:S01]  /*9390*/  ULDC.64 UR4, c[0x0][0xa80] ;  /* 0x0002a00000047ab9 */ /* 0x000fe20000000a00 */
[----:B0-----:R-:W-:Y:S01]  /*93a0*/  VIADD R21, R21, 0x2a820 ;  /* 0x0002a82015157836 */ /* 0x001fe20000000000 */
[----:B------:R-:W-:Y:S01]  /*93b0*/  LEA R16, P3, R2, UR4, 0x1 ;  /* 0x0000000402107c11 */ /* 0x000fe2000f8608ff */
[----:B------:R-:W-:Y:S01]  /*93c0*/  IMAD.IADD R3, R3, 0x1, R49 ;  /* 0x0000000103037824 */ /* 0x000fe200078e0231 */
[-C--:B------:R-:W-:Y:S01]  /*93d0*/  ISETP.GE.AND P0, PT, R0, R57.reuse, PT ;  /* 0x000000390000720c */ /* 0x080fe20003f06270 */
[----:B------:R-:W-:Y:S01]  /*93e0*/  VIADD R0, R44, 0x40 ;  /* 0x000000402c007836 */ /* 0x000fe20000000000 */
[----:B------:R-:W-:Y:S02]  /*93f0*/  PRMT R21, RZ, 0x654, R21 ;  /* 0x00000654ff157816 */ /* 0x000fe40000000015 */
[----:B------:R-:W-:Y:S01]  /*9400*/  LEA.HI.X R22, R2, UR5, R3, 0x1, P3 ;  /* 0x0000000502167c11 */ /* 0x000fe200098f0c03 */
[----:B-1----:R0:W1:Y:S01]  /*9410*/  SHFL.IDX PT, R20, R16, RZ, 0x181f ;  /* 0x00181fff10147589 */ /* 0x00206200000e0000 */
[----:B------:R-:W-:Y:S01]  /*9420*/  ISETP.GE.AND P1, PT, R0, R57, PT ;  /* 0x000000390000720c */ /* 0x000fe20003f26270 */
[----:B------:R0:W-:Y:S01]  /*9430*/  SYNCS.ARRIVE.TRANS64.RED.A1T0 RZ, [R21+URZ], RZ ;  /* 0x000000ff15ff79a7 */ /* 0x0001e2000810043f */
[----:B------:R-:W-:Y:S01]  /*9440*/  BSSY B1, `(.L_x_2457) ;  /* 0x000000c000017945 */ /* 0x000fe20003800000 */
[----:B------:R0:W2:Y:S03]  /*9450*/  SHFL.IDX PT, R0, R22, RZ, 0x181f ;  /* 0x00181fff16007589 */ /* 0x0000a600000e0000 */
[----:B------:R-:W-:Y:S07]  /*9460*/  @P2 BRA `(.L_x_2458) ;  /* 0x0000000000242947 */ /* 0x000fee0003800000 */
[----:B------:R-:W-:Y:S02]  /*9470*/  ULDC UR4, c[0x0][0xac8] ;  /* 0x0002b20000047ab9 */ /* 0x000fe40000000800 */
[----:B------:R-:W-:Y:S02]  /*9480*/  ISETP.GE.AND P2, PT, R17, UR4, PT ;  /* 0x0000000411007c0c */ /* 0x000fe4000bf46270 */
[----:B------:R-:W-:-:S11]  /*9490*/  ISETP.GE.AND P3, PT, R23, UR4, PT ;  /* 0x0000000417007c0c */ /* 0x000fd6000bf66270 */
[-C--:B-1----:R-:W-:Y:S02]  /*94a0*/  @!P2 LEA R2, P4, R17, R20.reuse, 0x1 ;  /* 0x000000141102a211 */ /* 0x082fe400078808ff */
[----:B------:R-:W-:Y:S02]  /*94b0*/  @!P3 LEA R20, P5, R23, R20, 0x1 ;  /* 0x000000141714b211 */ /* 0x000fe400078a08ff */
[-C--:B--2---:R-:W-:Y:S02]  /*94c0*/  @!P2 LEA.HI.X R3, R17, R0.reuse, R174, 0x1, P4 ;  /* 0x000000001103a211 */ /* 0x084fe400020f0cae */
[----:B0-----:R-:W-:-:S03]  /*94d0*/  @!P3 LEA.HI.X R21, R23, R0, R173, 0x1, P5 ;  /* 0x000000001715b211 */ /* 0x001fc600028f0cad */
[----:B-----5:R3:W-:Y:S04]  /*94e0*/  @!P2 ST.E.128 desc[UR36][R2.64], R24 ;  /* 0x000000180200a985 */ /* 0x0207e8000c101d24 */
[----:B------:R3:W-:Y:S02]  /*94f0*/  @!P3 ST.E.128 desc[UR36][R20.64], R40 ;  /* 0x000000281400b985 */ /* 0x0007e4000c101d24 */
.L_x_2458:
[----:B------:R-:W-:Y:S05]  /*9500*/  BSYNC B1 ;  /* 0x0000000000017941 */ /* 0x000fea0003800000 */
.L_x_2457:
[----:B--2---:R2:W4:Y:S01]  /*9510*/  SHFL.IDX PT, R0, R22, 0x1, 0x181f ;  /* 0x00381f0016007f89 */ /* 0x00452200000e0000 */
[----:B------:R-:W-:Y:S03]  /*9520*/  BSSY B1, `(.L_x_2459) ;  /* 0x000000c000017945 */ /* 0x000fe60003800000 */
[----:B-1-3--:R2:W1:Y:S01]  /*9530*/  SHFL.IDX PT, R20, R16, 0x1, 0x181f ;  /* 0x00381f0010147f89 */ /* 0x00a46200000e0000 */
[----:B------:R-:W-:Y:S05]  /*9540*/  @P0 BRA `(.L_x_2460) ;  /* 0x0000000000240947 */ /* 0x000fea0003800000 */
[----:B------:R-:W-:Y:S02]  /*9550*/  ULDC UR4, c[0x0][0xac8] ;  /* 0x0002b20000047ab9 */ /* 0x000fe40000000800 */
[----:B------:R-:W-:Y:S02]  /*9560*/  ISETP.GE.AND P3, PT, R17, UR4, PT ;  /* 0x0000000411007c0c */ /* 0x000fe4000bf66270 */
[----:B------:R-:W-:-:S11]  /*9570*/  ISETP.GE.AND P4, PT, R23, UR4, PT ;  /* 0x0000000417007c0c */ /* 0x000fd6000bf86270 */
[-C--:B-1----:R-:W-:Y:S02]  /*9580*/  @!P3 LEA R2, P0, R17, R20.reuse, 0x1 ;  /* 0x000000141102b211 */ /* 0x082fe400078008ff */
[----:B------:R-:W-:Y:S02]  /*9590*/  @!P4 LEA R20, P2, R23, R20, 0x1 ;  /* 0x000000141714c211 */ /* 0x000fe400078408ff */
[-C--:B----4-:R-:W-:Y:S02]  /*95a0*/  @!P3 LEA.HI.X R3, R17, R0.reuse, R174, 0x1, P0 ;  /* 0x000000001103b211 */ /* 0x090fe400000f0cae */
[----:B0-----:R-:W-:-:S03]  /*95b0*/  @!P4 LEA.HI.X R21, R23, R0, R173, 0x1, P2 ;  /* 0x000000001715c211 */ /* 0x001fc600010f0cad */
[----:B-----5:R3:W-:Y:S04]  /*95c0*/  @!P3 ST.E.128 desc[UR36][R2.64], R12 ;  /* 0x0000000c0200b985 */ /* 0x0207e8000c101d24 */
[----:B------:R3:W-:Y:S02]  /*95d0*/  @!P4 ST.E.128 desc[UR36][R20.64], R36 ;  /* 0x000000241400c985 */ /* 0x0007e4000c101d24 */
.L_x_2460:
[----:B------:R-:W-:Y:S05]  /*95e0*/  BSYNC B1 ;  /* 0x0000000000017941 */ /* 0x000fea0003800000 */
.L_x_2459:
[----:B----4-:R4:W0:Y:S01]  /*95f0*/  SHFL.IDX PT, R0, R22, 0x2, 0x181f ;  /* 0x00581f0016007f89 */ /* 0x01082200000e0000 */
[----:B------:R-:W-:Y:S03]  /*9600*/  BSSY B1, `(.L_x_2461) ;  /* 0x000000c000017945 */ /* 0x000fe60003800000 */
[----:B---3-5:R4:W3:Y:S01]  /*9610*/  SHFL.IDX PT, R12, R16, 0x2, 0x181f ;  /* 0x00581f00100c7f89 */ /* 0x0288e200000e0000 */
[----:B------:R-:W-:Y:S05]  /*9620*/  @P1 BRA `(.L_x_2462) ;  /* 0x0000000000241947 */ /* 0x000fea0003800000 */
[----:B------:R-:W-:Y:S02]  /*9630*/  ULDC UR4, c[0x0][0xac8] ;  /* 0x0002b20000047ab9 */ /* 0x000fe40000000800 */
[----:B------:R-:W-:Y:S02]  /*9640*/  ISETP.GE.AND P2, PT, R17, UR4, PT ;  /* 0x0000000411007c0c */ /* 0x000fe4000bf46270 */
[----:B------:R-:W-:-:S11]  /*9650*/  ISETP.GE.AND P3, PT, R23, UR4, PT ;  /* 0x0000000417007c0c */ /* 0x000fd6000bf66270 */
[-C--:B---3--:R-:W-:Y:S02]  /*9660*/  @!P2 LEA R2, P0, R17, R12.reuse, 0x1 ;  /* 0x0000000c1102a211 */ /* 0x088fe400078008ff */
[----:B------:R-:W-:Y:S02]  /*9670*/  @!P3 LEA R12, P1, R23, R12, 0x1 ;  /* 0x0000000c170cb211 */ /* 0x000fe400078208ff */
[-C--:B0-----:R-:W-:Y:S02]  /*9680*/  @!P2 LEA.HI.X R3, R17, R0.reuse, R174, 0x1, P0 ;  /* 0x000000001103a211 */ /* 0x081fe400000f0cae */
[----:B------:R-:W-:-:S03]  /*9690*/  @!P3 LEA.HI.X R13, R23, R0, R173, 0x1, P1 ;  /* 0x00000000170db211 */ /* 0x000fc600008f0cad */
[----:B------:R0:W-:Y:S04]  /*96a0*/  @!P2 ST.E.128 desc[UR36][R2.64], R4 ;  /* 0x000000040200a985 */ /* 0x0001e8000c101d24 */
[----:B------:R0:W-:Y:S02]  /*96b0*/  @!P3 ST.E.128 desc[UR36][R12.64], R32 ;  /* 0x000000200c00b985 */ /* 0x0001e4000c101d24 */
.L_x_2462:
[----:B------:R-:W-:Y:S05]  /*96c0*/  BSYNC B1 ;  /* 0x0000000000017941 */ /* 0x000fea0003800000 */
.L_x_2461:
        /* <DEDUP_REMOVED lines=16> */
.L_x_2455:
[----:B------:R-:W2:Y:S01]  /*97d0*/  LDC.64 R4, c[0x0][0xc00] ;  /* 0x00030000ff047b82 */ /* 0x000ea20000000a00 */
[----:B------:R-:W-:Y:S01]  /*97e0*/  ULDC.64 UR4, c[0x0][0xc08] ;  /* 0x0003020000047ab9 */ /* 0x000fe20000000a00 */
[----:B------:R-:W-:-:S06]  /*97f0*/  IMAD.MOV.U32 R6, RZ, RZ, RZ ;  /* 0x000000ffff067224 */ /* 0x000fcc00078e00ff */
[----:B------:R-:W3:Y:S01]  /*9800*/  LDC.64 R2, c[0x0][0xc00] ;  /* 0x00030000ff027b82 */ /* 0x000ee20000000a00 */
[----:B------:R-:W-:-:S04]  /*9810*/  ISETP.NE.U32.AND P1, PT, RZ, UR4, PT ;  /* 0x00000004ff007c0c */ /* 0x000fc8000bf25070 */
[----:B------:R-:W-:-:S03]  /*9820*/  ISETP.NE.AND.EX P1, PT, RZ, UR5, PT, P1 ;  /* 0x00000005ff007c0c */ /* 0x000fc6000bf25310 */
[----:B0-----:R-:W0:Y:S01]  /*9830*/  LDC R21, c[0x0][0xbe8] ;  /* 0x0002fa00ff157b82 */ /* 0x001e220000000800 */
[----:B--2---:R-:W-:-:S04]  /*9840*/  ISETP.NE.U32.AND P0, PT, R4, RZ, PT ;  /* 0x000000ff0400720c */ /* 0x004fc80003f05070 */
[----:B------:R-:W-:Y:S01]  /*9850*/  ISETP.NE.AND.EX P0, PT, R5, RZ, PT, P0 ;  /* 0x000000ff0500720c */ /* 0x000fe20003f05300 */
[----:B---3--:R-:W-:-:S04]  /*9860*/  IMAD.WIDE R4, R22, 0x4, R2 ;  /* 0x0000000416047825 */ /* 0x008fc800078e0202 */
[----:B------:R-:W2:Y:S01]  /*9870*/  @P1 LDC.64 R2, c[0x0][0xc08] ;  /* 0x00030200ff021b82 */ /* 0x000ea20000000a00 */
[----:B------:R-:W-:Y:S02]  /*9880*/  ULDC UR4, c[0x0][0xa88] ;  /* 0x0002a20000047ab9 */ /* 0x000fe40000000800 */
[----:B------:R-:W-:-:S05]  /*9890*/  IMAD.U32 R0, RZ, RZ, UR4 ;  /* 0x00000004ff007e24 */ /* 0x000fca000f8e00ff */
[----:B------:R3:W5:Y:S01]  /*98a0*/  @P0 LDG.E R6, desc[UR36][R4.64] ;  /* 0x0000002404060981 */ /* 0x000762000c1e1900 */
[----:B--2---:R-:W-:-:S05]  /*98b0*/  @P1 IMAD.WIDE R2, R22, 0x4, R2 ;  /* 0x0000000416021825 */ /* 0x004fca00078e0202 */
[----:B------:R3:W5:Y:S01]  /*98c0*/  @P1 LDG.E R0, desc[UR36][R2.64] ;  /* 0x0000002402001981 */ /* 0x000762000c1e1900 */
[----:B0-----:R-:W-:Y:S02]  /*98d0*/  ISETP.NE.AND P2, PT, R21, 0x1, PT ;  /* 0x000000011500780c */ /* 0x001fe40003f45270 */
[----:B------:R-:W-:-:S11]  /*98e0*/  ISETP.GE.AND P3, PT, R175, 0x80, PT ;  /* 0x00000080af00780c */ /* 0x000fd60003f66270 */
[----:B------:R-:W0:Y:S08]  /*98f0*/  @P2 LDC R14, c[0x0][0xbec] ;  /* 0x0002fb00ff0e2b82 */ /* 0x000e300000000800 */
[----:B------:R-:W2:Y:S01]  /*9900*/  @P2 LDC R25, c[0x0][0xbf0] ;  /* 0x0002fc00ff192b82 */ /* 0x000ea20000000800 */
[----:B---3--:R-:W-:Y:S05]  /*9910*/  @P1 BRA `(.L_x_2464) ;  /* 0x0000000000101947 */ /* 0x008fea0003800000 */
[----:B------:R-:W-:Y:S05]  /*9920*/  @!P0 BRA `(.L_x_2464) ;  /* 0x00000000000c8947 */ /* 0x000fea0003800000 */
[----:B------:R-:W3:Y:S04]  /*9930*/  LDG.E R3, desc[UR36][R4.64] ;  /* 0x0000002404037981 */ /* 0x000ee8000c1e1900 */
[----:B-----5:R-:W3:Y:S02]  /*9940*/  LDG.E R0, desc[UR36][R4.64+0x4] ;  /* 0x0000042404007981 */ /* 0x020ee4000c1e1900 */
[----:B---3--:R-:W-:-:S07]  /*9950*/  IMAD.IADD R0, R0, 0x1, -R3 ;  /* 0x0000000100007824 */ /* 0x008fce00078e0a03 */
.L_x_2464:
[----:B------:R-:W-:Y:S01]  /*9960*/  BSSY B1, `(.L_x_2465) ;  /* 0x000002d000017945 */ /* 0x000fe20003800000 */
[----:B------:R-:W-:Y:S02]  /*9970*/  SHF.R.S32.HI R10, RZ, 0x1f, R161 ;  /* 0x0000001fff0a7819 */ /* 0x000fe400000114a1 */
[----:B------:R-:W-:Y:S02]  /*9980*/  SEL R13, R22, RZ, !P0 ;  /* 0x000000ff160d7207 */ /* 0x000fe40004000000 */
[----:B------:R-:W-:Y:S02]  /*9990*/  SEL R162, R162, RZ, !P0 ;  /* 0x000000ffa2a27207 */ /* 0x000fe40004000000 */
[----:B-----5:R-:W-:Y:S01]  /*99a0*/  SHF.R.S32.HI R11, RZ, 0x1f, R6 ;  /* 0x0000001fff0b7819 */ /* 0x020fe20000011406 */
[----:B------:R-:W-:Y:S06]  /*99b0*/  @P3 BRA `(.L_x_2466) ;  /* 0x00000000009c3947 */ /* 0x000fec0003800000 */
[----:B------:R-:W3:Y:S01]  /*99c0*/  S2R R3, SR_TID.X ;  /* 0x0000000000037919 */ /* 0x000ee20000002100 */
[----:B------:R-:W4:Y:S02]  /*99d0*/  LDC R12, c[0x0][0xbe8] ;  /* 0x0002fa00ff0c7b82 */ /* 0x000f240000000800 */
[----:B----4-:R-:W-:Y:S01]  /*99e0*/  IMAD R2, R0, R12, RZ ;  /* 0x0000000c00027224 */ /* 0x010fe200078e02ff */
[----:B---3--:R-:W-:-:S04]  /*99f0*/  IADD3 R9, R16, -0x80, R3 ;  /* 0xffffff8010097810 */ /* 0x008fc80007ffe003 */
[----:B------:R-:W-:-:S13]  /*9a00*/  ISETP.GE.AND P0, PT, R9, R2, PT ;  /* 0x000000020900720c */ /* 0x000fda0003f06270 */
[----:B------:R-:W-:Y:S05]  /*9a10*/  @P0 BRA `(.L_x_2466) ;  /* 0x0000000000840947 */ /* 0x000fea0003800000 */
[----:B------:R-:W-:Y:S01]  /*9a20*/  ISETP.NE.AND P0, PT, R12, 0x1, PT ;  /* 0x000000010c00780c */ /* 0x000fe20003f05270 */
[----:B------:R-:W-:Y:S01]  /*9a30*/  ULDC.64 UR4, c[0x0][0xb90] ;  /* 0x0002e40000047ab9 */ /* 0x000fe20000000a00 */
[----:B------:R-:W-:Y:S01]  /*9a40*/  MOV R2, R6 ;  /* 0x0000000600027202 */ /* 0x000fe20000000f00 */
[----:B------:R-:W-:Y:S02]  /*9a50*/  IMAD R8, R10, UR4, RZ ;  /* 0x000000040a087c24 */ /* 0x000fe4000f8e02ff */
[----:B------:R-:W-:Y:S02]  /*9a60*/  IMAD.MOV.U32 R3, RZ, RZ, R11 ;  /* 0x000000ffff037224 */ /* 0x000fe400078e000b */
[----:B------:R-:W-:Y:S02]  /*9a70*/  IMAD.MOV.U32 R5, RZ, RZ, R9 ;  /* 0x000000ffff057224 */ /* 0x000fe400078e0009 */
[----:B------:R-:W-:-:S04]  /*9a80*/  IMAD.WIDE.U32 R2, R161, UR4, R2 ;  /* 0x00000004a1027c25 */ /* 0x000fc8000f8e0002 */
[----:B------:R-:W3:Y:S01]  /*9a90*/  @P0 LDC R4, c[0x0][0xbec] ;  /* 0x0002fb00ff040b82 */ /* 0x000ee20000000800 */
[----:B------:R-:W-:Y:S01]  /*9aa0*/  IMAD R7, R161, UR5, R8 ;  /* 0x00000005a1077c24 */ /* 0x000fe2000f8e0208 */
[----:B------:R-:W-:-:S03]  /*9ab0*/  ULDC.64 UR4, c[0x0][0xb98] ;  /* 0x0002e60000047ab9 */ /* 0x000fc60000000a00 */
[----:B------:R-:W-:-:S03]  /*9ac0*/  IMAD.IADD R3, R3, 0x1, R7 ;  /* 0x0000000103037824 */ /* 0x000fc600078e0207 */
[----:B------:R-:W4:Y:S01]  /*9ad0*/  @P0 LDC R15, c[0x0][0xbf0] ;  /* 0x0002fc00ff0f0b82 */ /* 0x000f220000000800 */
[----:B------:R-:W-:-:S04]  /*9ae0*/  IMAD.WIDE.U32 R2, R13, UR4, R2 ;  /* 0x000000040d027c25 */ /* 0x000fc8000f8e0002 */
[----:B---3--:R-:W-:-:S05]  /*9af0*/  @P0 IMAD.HI.U32 R4, R9, R4, RZ ;  /* 0x0000000409040227 */ /* 0x008fca00078e00ff */
        /* <DEDUP_REMOVED lines=19> */
.L_x_2466:
[----:B------:R-:W-:Y:S05]  /*9c30*/  BSYNC B1 ;  /* 0x0000000000017941 */ /* 0x000fea0003800000 */
.L_x_2465:
[----:B------:R-:W-:Y:S01]  /*9c40*/  ULDC.64 UR4, c[0x0][0xaa0] ;  /* 0x0002a80000047ab9 */ /* 0x000fe20000000a00 */
[----:B------:R-:W-:Y:S01]  /*9c50*/  IMAD R7, R160, 0x20, R163 ;  /* 0x00000020a0077824 */ /* 0x000fe200078e02a3 */
[----:B------:R-:W-:Y:S01]  /*9c60*/  BSSY B1, `(.L_x_2467) ;  /* 0x0000037000017945 */ /* 0x000fe20003800000 */
[----:B---3--:R-:W-:Y:S02]  /*9c70*/  IMAD R3, R11, UR4, RZ ;  /* 0x000000040b037c24 */ /* 0x008fe4000f8e02ff */
[----:B------:R-:W-:Y:S02]  /*9c80*/  IMAD.IADD R9, R16, 0x1, R7 ;  /* 0x0000000110097824 */ /* 0x000fe400078e0207 */
[C---:B------:R-:W-:Y:S02]  /*9c90*/  IMAD R5, R6.reuse, UR5, R3 ;  /* 0x0000000506057c24 */ /* 0x040fe4000f8e0203 */
[----:B------:R-:W-:Y:S01]  /*9ca0*/  IMAD.WIDE.U32 R2, R6, UR4, RZ ;  /* 0x0000000406027c25 */ /* 0x000fe2000f8e00ff */
[----:B------:R-:W-:-:S03]  /*9cb0*/  ULDC.64 UR4, c[0x0][0xae8] ;  /* 0x0002ba0000047ab9 */ /* 0x000fc60000000a00 */
[----:B------:R-:W-:Y:S01]  /*9cc0*/  IMAD.IADD R3, R3, 0x1, R5 ;  /* 0x0000000103037824 */ /* 0x000fe200078e0205 */
[----:B------:R-:W-:Y:S01]  /*9cd0*/  MOV R5, R9 ;  /* 0x0000000900057202 */ /* 0x000fe20000000f00 */
[----:B------:R-:W-:Y:S02]  /*9ce0*/  IMAD R6, R10, UR4, RZ ;  /* 0x000000040a067c24 */ /* 0x000fe4000f8e02ff */
[----:B0-----:R-:W-:-:S04]  /*9cf0*/  @P2 IMAD.HI.U32 R4, R9, R14, RZ ;  /* 0x0000000e09042227 */ /* 0x001fc800078e00ff */
[C---:B------:R-:W-:Y:S01]  /*9d00*/  IMAD R7, R161.reuse, UR5, R6 ;  /* 0x00000005a1077c24 */ /* 0x040fe2000f8e0206 */
[----:B--2---:R-:W-:Y:S01]  /*9d10*/  @P2 SHF.R.U32.HI R5, RZ, R25, R4 ;  /* 0x00000019ff052219 */ /* 0x004fe20000011604 */
        /* <DEDUP_REMOVED lines=37> */
[-C--:B--2---:R-:W-:Y:S02]  /*9f70*/  @!P4 LEA R6, P2, R17, R2.reuse, 0x1 ;  /* 0x000000021106c211 */ /* 0x084fe400078408ff */
[----:B------:R-:W-:Y:S02]  /*9f80*/  @!P5 LEA R2, P3, R23, R2, 0x1 ;  /* 0x000000021702d211 */ /* 0x000fe400078608ff */
[-C--:B---3--:R-:W-:Y:S02]  /*9f90*/  @!P4 LEA.HI.X R7, R17, R0.reuse, R174, 0x1, P2 ;  /* 0x000000001107c211 */ /* 0x088fe400010f0cae */
[----:B------:R-:W-:-:S03]  /*9fa0*/  @!P5 LEA.HI.X R3, R23, R0, R173, 0x1, P3 ;  /* 0x000000001703d211 */ /* 0x000fc600018f0cad */
[----:B------:R4:W-:Y:S04]  /*9fb0*/  @!P4 ST.E.128 desc[UR36][R6.64], RZ ;  /* 0x000000ff0600c985 */ /* 0x0009e8000c101d24 */
[----:B------:R4:W-:Y:S02]  /*9fc0*/  @!P5 ST.E.128 desc[UR36][R2.64], RZ ;  /* 0x000000ff0200d985 */ /* 0x0009e4000c101d24 */
.L_x_2468:
[----:B------:R-:W-:Y:S05]  /*9fd0*/  BSYNC B1 ;  /* 0x0000000000017941 */ /* 0x000fea0003800000 */
.L_x_2467:
[----:B---3--:R3:W0:Y:S01]  /*9fe0*/  SHFL.IDX PT, R0, R5, 0x1, 0x181f ;  /* 0x00381f0005007f89 */ /* 0x00862200000e0000 */
[----:B------:R-:W-:Y:S03]  /*9ff0*/  BSSY B1, `(.L_x_2469) ;  /* 0x000000c000017945 */ /* 0x000fe60003800000 */
[----:B--2-4-:R3:W2:Y:S01]  /*a000*/  SHFL.IDX PT, R2, R4, 0x1, 0x181f ;  /* 0x00381f0004027f89 */ /* 0x0146a200000e0000 */
[----:B------:R-:W-:Y:S05]  /*a010*/  @P1 BRA `(.L_x_2470) ;  /* 0x0000000000241947 */ /* 0x000fea0003800000 */
[----:B------:R-:W-:Y:S02]  /*a020*/  ULDC UR4, c[0x0][0xac8] ;  /* 0x0002b20000047ab9 */ /* 0x000fe40000000800 */
[----:B------:R-:W-:Y:S02]  /*a030*/  ISETP.GE.AND P3, PT, R17, UR4, PT ;  /* 0x0000000411007c0c */ /* 0x000fe4000bf66270 */
[----:B------:R-:W-:-:S11]  /*a040*/  ISETP.GE.AND P4, PT, R23, UR4, PT ;  /* 0x0000000417007c0c */ /* 0x000fd6000bf86270 */
[-C--:B--2---:R-:W-:Y:S02]  /*a050*/  @!P3 LEA R6, P1, R17, R2.reuse, 0x1 ;  /* 0x000000021106b211 */ /* 0x084fe400078208ff */
[----:B------:R-:W-:Y:S02]  /*a060*/  @!P4 LEA R2, P2, R23, R2, 0x1 ;  /* 0x000000021702c211 */ /* 0x000fe400078408ff */
[-C--:B0-----:R-:W-:Y:S02]  /*a070*/  @!P3 LEA.HI.X R7, R17, R0.reuse, R174, 0x1, P1 ;  /* 0x000000001107b211 */ /* 0x081fe400008f0cae */
[----:B------:R-:W-:-:S03]  /*a080*/  @!P4 LEA.HI.X R3, R23, R0, R173, 0x1, P2 ;  /* 0x000000001703c211 */ /* 0x000fc600010f0cad */
[----:B------:R4:W-:Y:S04]  /*a090*/  @!P3 ST.E.128 desc[UR36][R6.64], RZ ;  /* 0x000000ff0600b985 */ /* 0x0009e8000c101d24 */
[----:B------:R4:W-:Y:S02]  /*a0a0*/  @!P4 ST.E.128 desc[UR36][R2.64], RZ ;  /* 0x000000ff0200c985 */ /* 0x0009e4000c101d24 */
.L_x_2470:
[----:B------:R-:W-:Y:S05]  /*a0b0*/  BSYNC B1 ;  /* 0x0000000000017941 */ /* 0x000fea0003800000 */
.L_x_2469:
[----:B0-----:R0:W0:Y:S01]  /*a0c0*/  SHFL.IDX PT, R0, R5, 0x2, 0x181f ;  /* 0x00581f0005007f89 */ /* 0x00102200000e0000 */
[----:B------:R-:W-:Y:S03]  /*a0d0*/  BSSY B1, `(.L_x_2471) ;  /* 0x000000c000017945 */ /* 0x000fe60003800000 */
[----:B--2-4-:R2:W4:Y:S01]  /*a0e0*/  SHFL.IDX PT, R2, R4, 0x2, 0x181f ;  /* 0x00581f0004027f89 */ /* 0x01452200000e0000 */
[----:B------:R-:W-:Y:S05]  /*a0f0*/  @P0 BRA `(.L_x_2472) ;  /* 0x0000000000240947 */ /* 0x000fea0003800000 */
[----:B------:R-:W-:Y:S02]  /*a100*/  ULDC UR4, c[0x0][0xac8] ;  /* 0x0002b20000047ab9 */ /* 0x000fe40000000800 */
[----:B------:R-:W-:Y:S02]  /*a110*/  ISETP.GE.AND P2, PT, R17, UR4, PT ;  /* 0x0000000411007c0c */ /* 0x000fe4000bf46270 */
[----:B------:R-:W-:-:S11]  /*a120*/  ISETP.GE.AND P3, PT, R23, UR4, PT ;  /* 0x0000000417007c0c */ /* 0x000fd6000bf66270 */
[-C--:B----4-:R-:W-:Y:S02]  /*a130*/  @!P2 LEA R6, P0, R17, R2.reuse, 0x1 ;  /* 0x000000021106a211 */ /* 0x090fe400078008ff */
[----:B------:R-:W-:Y:S02]  /*a140*/  @!P3 LEA R2, P1, R23, R2, 0x1 ;  /* 0x000000021702b211 */ /* 0x000fe400078208ff */
[-C--:B0-----:R-:W-:Y:S02]  /*a150*/  @!P2 LEA.HI.X R7, R17, R0.reuse, R174, 0x1, P0 ;  /* 0x000000001107a211 */ /* 0x081fe400000f0cae */
[----:B------:R-:W-:-:S03]  /*a160*/  @!P3 LEA.HI.X R3, R23, R0, R173, 0x1, P1 ;  /* 0x000000001703b211 */ /* 0x000fc600008f0cad */
[----:B------:R0:W-:Y:S04]  /*a170*/  @!P2 ST.E.128 desc[UR36][R6.64], RZ ;  /* 0x000000ff0600a985 */ /* 0x0001e8000c101d24 */
[----:B------:R0:W-:Y:S02]  /*a180*/  @!P3 ST.E.128 desc[UR36][R2.64], RZ ;  /* 0x000000ff0200b985 */ /* 0x0001e4000c101d24 */
.L_x_2472:
[----:B------:R-:W-:Y:S05]  /*a190*/  BSYNC B1 ;  /* 0x0000000000017941 */ /* 0x000fea0003800000 */
.L_x_2471:
[----:B0-----:R-:W-:Y:S01]  /*a1a0*/  IADD3 R0, R16, 0x60, RZ ;  /* 0x0000006010007810 */ /* 0x001fe20007ffe0ff */
[----:B------:R0:W0:Y:S03]  /*a1b0*/  SHFL.IDX PT, R6, R5, 0x3, 0x181f ;  /* 0x00781f0005067f89 */ /* 0x00002600000e0000 */
[----:B------:R-:W-:Y:S01]  /*a1c0*/  ISETP.GE.AND P0, PT, R0, R21, PT ;  /* 0x000000150000720c */ /* 0x000fe20003f06270 */
[----:B----4-:R4:W0:-:S12]  /*a1d0*/  SHFL.IDX PT, R2, R4, 0x3, 0x181f ;  /* 0x00781f0004027f89 */ /* 0x01081800000e0000 */
[----:B----4-:R-:W-:Y:S05]  /*a1e0*/  @P0 BRA `(.L_x_2463) ;  /* 0x0000000000240947 */ /* 0x010fea0003800000 */
[----:B------:R-:W-:Y:S02]  /*a1f0*/  ULDC UR4, c[0x0][0xac8] ;  /* 0x0002b20000047ab9 */ /* 0x000fe40000000800 */
[----:B------:R-:W-:Y:S02]  /*a200*/  ISETP.GE.AND P2, PT, R17, UR4, PT ;  /* 0x0000000411007c0c */ /* 0x000fe4000bf46270 */
[----:B------:R-:W-:-:S11]  /*a210*/  ISETP.GE.AND P3, PT, R23, UR4, PT ;  /* 0x0000000417007c0c */ /* 0x000fd6000bf66270 */
[-C--:B0-23--:R-:W-:Y:S02]  /*a220*/  @!P2 LEA R4, P0, R17, R2.reuse, 0x1 ;  /* 0x000000021104a211 */ /* 0x08dfe400078008ff */
[----:B------:R-:W-:Y:S02]  /*a230*/  @!P3 LEA R2, P1, R23, R2, 0x1 ;  /* 0x000000021702b211 */ /* 0x000fe400078208ff */
[-C--:B------:R-:W-:Y:S02]  /*a240*/  @!P2 LEA.HI.X R5, R17, R6.reuse, R174, 0x1, P0 ;  /* 0x000000061105a211 */ /* 0x080fe400000f0cae */
[----:B------:R-:W-:-:S03]  /*a250*/  @!P3 LEA.HI.X R3, R23, R6, R173, 0x1, P1 ;  /* 0x000000061703b211 */ /* 0x000fc600008f0cad */
[----:B------:R4:W-:Y:S04]  /*a260*/  @!P2 ST.E.128 desc[UR36][R4.64], RZ ;  /* 0x000000ff0400a985 */ /* 0x0009e8000c101d24 */
[----:B------:R4:W-:Y:S02]  /*a270*/  @!P3 ST.E.128 desc[UR36][R2.64], RZ ;  /* 0x000000ff0200b985 */ /* 0x0009e4000c101d24 */
.L_x_2463:
[----:B------:R-:W-:Y:S05]  /*a280*/  BSYNC B0 ;  /* 0x0000000000007941 */ /* 0x000fea0003800000 */
.L_x_2454:
[----:B------:R-:W-:Y:S02]  /*a290*/  ULDC UR4, c[0x0][0xc3c] ;  /* 0x00030f0000047ab9 */ /* 0x000fe40000000800 */
[----:B-1----:R-:W-:-:S13]  /*a2a0*/  ISETP.GE.AND P0, PT, R47, UR4, PT ;  /* 0x000000042f007c0c */ /* 0x002fda000bf06270 */
[----:B------:R-:W-:Y:S05]  /*a2b0*/  @!P0 BRA `(.L_x_2473) ;  /* 0xffffff68009c8947 */ /* 0x000fea000383ffff */
[----:B------:R-:W-:Y:S05]  /*a2c0*/  EXIT ;  /* 0x000000000000794d */ /* 0x000fea0003800000 */
.L_x_2412:
[----:B------:R-:W-:-:S08]  /*a2d0*/  NOP ;  /* 0x0000000000007918 */ /* 0x000fd00000000000 */
[----:B0-----:R-:W0:-:S00]  /*a2e0*/  USETMAXREG.DEALLOC.CTAPOOL 0x28 ;  /* 0x00000028000079c8 */ /* 0x001e0000080e0500 */
        /* <DEDUP_REMOVED lines=14> */
.L_x_2474:
        /* <DEDUP_REMOVED lines=40> */
.L_x_2480:
        /* <DEDUP_REMOVED lines=12> */
.L_x_2479:
[----:B------:R-:W-:Y:S05]  /*a710*/  BSYNC B0 ;  /* 0x0000000000007941 */ /* 0x000fea0003800000 */
.L_x_2478:
        /* <DEDUP_REMOVED lines=20> */
.L_x_2476:
[----:B------:R-:W-:-:S05]  /*a860*/  IADD3 R11, -R3, R4, RZ ;  /* 0x00000004030b7210 */ /* 0x000fca0007ffe1ff */
        /* <DEDUP_REMOVED lines=19> */
.L_x_2481:
        /* <DEDUP_REMOVED lines=10> */
[----:B------:R-:W-:Y:S01]  /*aa40*/  IMAD.MOV.U32 R3, RZ, RZ, R6 ;  /* 0x000000ffff037224 */ /* 0x000fe200078e0006 */
[----:B------:R-:W-:-:S03]  /*aa50*/  MOV R6, R8 ;  /* 0x0000000800067202 */ /* 0x000fc60000000f00 */
        /* <DEDUP_REMOVED lines=19> */
[-C--:B------:R-:W-:Y:S02]  /*ab90*/  IABS R8, R13.reuse ;  /* 0x0000000d00087213 */ /* 0x080fe40000000000 */
[----:B0-----:R-:W-:Y:S02]  /*aba0*/  IABS R10, R13 ;  /* 0x0000000d000a7213 */ /* 0x001fe40000000000 */
[----:B------:R-:W0:Y:S01]  /*abb0*/  I2F.RP R6, R8 ;  /* 0x0000000800067306 */ /* 0x000e220000209400 */
[----:B------:R-:W-:-:S07]  /*abc0*/  IADD3 R18, -R13, RZ, RZ ;  /* 0x000000ff0d127210 */ /* 0x000fce0007ffe1ff */
[----:B0-----:R-:W0:Y:S02]  /*abd0*/  MUFU.RCP R6, R6 ;  /* 0x0000000600067308 */ /* 0x001e240000001000 */
[----:B0-----:R-:W-:-:S06]  /*abe0*/  VIADD R3, R6, 0xffffffe ;  /* 0x0ffffffe06037836 */ /* 0x001fcc0000000000 */
[----:B------:R-:W0:Y:S02]  /*abf0*/  F2I.FTZ.U32.TRUNC.NTZ R3, R3 ;  /* 0x0000000300037305 */ /* 0x000e24000021f000 */
[----:B0-----:R-:W-:-:S05]  /*ac00*/  IADD3 R7, RZ, -R3, RZ ;  /* 0x80000003ff077210 */ /* 0x001fca0007ffe0ff */
        /* <DEDUP_REMOVED lines=20> */
.L_x_2477:
[----:B------:R-:W-:Y:S01]  /*ad50*/  ULDC UR4, c[0x0][0xc3c] ;  /* 0x00030f0000047ab9 */ /* 0x000fe20000000800 */
[----:B------:R-:W-:Y:S02]  /*ad60*/  IMAD.MOV.U32 R17, RZ, RZ, RZ ;  /* 0x000000ffff117224 */ /* 0x000fe400078e00ff */
[----:B------:R-:W-:Y:S02]  /*ad70*/  IMAD.U32 R16, RZ, RZ, UR6 ;  /* 0x00000006ff107e24 */ /* 0x000fe4000f8e00ff */
[----:B------:R-:W-:Y:S02]  /*ad80*/  IMAD.MOV.U32 R18, RZ, RZ, RZ ;  /* 0x000000ffff127224 */ /* 0x000fe400078e00ff */
[----:B------:R-:W-:-:S07]  /*ad90*/  IMAD.U32 R19, RZ, RZ, UR4 ;  /* 0x00000004ff137e24 */ /* 0x000fce000f8e00ff */
.L_x_2482:
[----:B------:R-:W-:-:S13]  /*ada0*/  ISETP.NE.AND P0, PT, R5, RZ, PT ;  /* 0x000000ff0500720c */ /* 0x000fda0003f05270 */
[----:B------:R-:W0:Y:S01]  /*adb0*/  @!P0 S2R R3, SR_CgaCtaId ;  /* 0x0000000000038919 */ /* 0x000e220000008800 */
[----:B------:R-:W-:-:S04]  /*adc0*/  @!P0 MOV R0, 0x400 ;  /* 0x0000040000008802 */ /* 0x000fc80000000f00 */
[----:B0-----:R-:W-:-:S05]  /*add0*/  @!P0 LEA R0, R3, R0, 0x18 ;  /* 0x0000000003008211 */ /* 0x001fca00078ec0ff */
[----:B------:R1:W-:Y:S01]  /*ade0*/  @!P0 STS.128 [R0+0x2a8d0], R16 ;  /* 0x02a8d01000008388 */ /* 0x0003e20000000c00 */
[----:B------:R-:W-:Y:S06]  /*adf0*/  BAR.ARV 0x5, 0x180 ;  /* 0x0146000000007b1d */ /* 0x000fec0000002000 */
.L_x_2475:
        /* <DEDUP_REMOVED lines=8> */
[----:B------:R-:W-:Y:S01]  /*ae80*/  BSSY B8, `(.L_x_2483) ;  /* 0x000049b000087945 */ /* 0x000fe20003800000 */
[----:B------:R-:W-:Y:S01]  /*ae90*/  IMAD.MOV.U32 R28, RZ, RZ, 0x1 ;  /* 0x00000001ff1c7424 */ /* 0x000fe200078e00ff */
[----:B------:R-:W1:Y:S01]  /*aea0*/  S2R R4, SR_TID.X ;  /* 0x0000000000047919 */ /* 0x000e620000002100 */
[----:B------:R-:W-:Y:S01]  /*aeb0*/  IMAD.MOV.U32 R27, RZ, RZ, RZ ;  /* 0x000000ffff1b7224 */ /* 0x000fe200078e00ff */
[----:B------:R-:W-:Y:S01]  /*aec0*/  ULDC UR39, c[0x0][0xc] ;  /* 0x0000030000277ab9 */ /* 0x000fe20000000800 */
[----:B------:R3:W-:Y:S01]  /*aed0*/  STL [R1+0x18], RZ ;  /* 0x000018ff01007387 */ /* 0x0007e20000100800 */
[----:B-1----:R-:W-:Y:S02]  /*aee0*/  LOP3.LUT R3, R4, 0x7f, RZ, 0xc0, !PT ;  /* 0x0000007f04037812 */ /* 0x002fe400078ec0ff */
[----:B--2---:R-:W-:-:S02]  /*aef0*/  R2UR UR4, R0 ;  /* 0x00000000000472ca */ /* 0x004fc400000e0000 */
[----:B------:R-:W-:-:S04]  /*af00*/  SHF.L.U32 R0, R4, 0x3, RZ ;  /* 0x0000000304007819 */ /* 0x000fc800000006ff */
[----:B------:R-:W-:-:S04]  /*af10*/  LOP3.LUT R2, R0, 0x1f8, RZ, 0xc0, !PT ;  /* 0x000001f800027812 */ /* 0x000fc800078ec0ff */
[----:B------:R-:W-:Y:S01]  /*af20*/  LOP3.LUT R33, R2, 0x38, R4, 0x78, !PT ;  /* 0x0000003802217812 */ /* 0x000fe200078e7804 */
[----:B------:R-:W-:Y:S01]  /*af30*/  IMAD.SHL.U32 R2, R4, 0x10, RZ ;  /* 0x0000001004027824 */ /* 0x000fe200078e00ff */
[----:B------:R-:W-:Y:S01]  /*af40*/  SHF.R.U32.HI R4, RZ, 0x3, R3 ;  /* 0x00000003ff047819 */ /* 0x000fe20000011603 */
[----:B------:R-:W-:Y:S01]  /*af50*/  ULOP3.LUT UR38, UR4, 0x2, URZ, 0xfc, !UPT ;  /* 0x0000000204267892 */ /* 0x000fe2000f8efc3f */
[----:B------:R-:W-:Y:S02]  /*af60*/  LOP3.LUT R33, R33, 0x200, R0, 0xf8, !PT ;  /* 0x0000020021217812 */ /* 0x000fe400078ef800 */
[----:B------:R-:W-:Y:S01]  /*af70*/  UMOV UR4, 0x400 ;  /* 0x0000040000047882 */ /* 0x000fe20000000000 */
[----:B------:R-:W-:Y:S01]  /*af80*/  LOP3.LUT R3, R0, 0x38, RZ, 0xc0, !PT ;  /* 0x0000003800037812 */ /* 0x000fe200078ec0ff */
[----:B0-----:R-:W-:Y:S01]  /*af90*/  ULEA UR4, UR5, UR4, 0x18 ;  /* 0x0000000405047291 */ /* 0x001fe2000f8ec03f */
[----:B------:R-:W-:Y:S02]  /*afa0*/  LOP3.LUT R4, R4, 0x70, R2, 0xf8, !PT ;  /* 0x0000007004047812 */ /* 0x000fe400078ef802 */
[----:B------:R-:W-:-:S02]  /*afb0*/  LOP3.LUT R2, R3, 0x40, RZ, 0xfc, !PT ;  /* 0x0000004003027812 */ /* 0x000fc400078efcff */
[----:B------:R-:W-:Y:S01]  /*afc0*/  LOP3.LUT R0, R3, 0x80, RZ, 0xfc, !PT ;  /* 0x0000008003007812 */ /* 0x000fe200078efcff */
[----:B------:R-:W-:-:S04]  /*afd0*/  IMAD.U32 R22, RZ, RZ, UR4 ;  /* 0x00000004ff167e24 */ /* 0x000fc8000f8e00ff */
[----:B---3--:R-:W-:-:S07]  /*afe0*/  IMAD R34, R33, 0x2, R22 ;  /* 0x0000000221227824 */ /* 0x008fce00078e0216 */
.L_x_2546:
[----:B0-----:R-:W0:Y:S02]  /*aff0*/  LDC.64 R30, c[0x0][0xc88] ;  /* 0x00032200ff1e7b82 */ /* 0x001e240000000a00 */
[----:B0-----:R-:W-:-:S06]  /*b000*/  IMAD.WIDE R30, R19, 0x4, R30 ;  /* 0x00000004131e7825 */ /* 0x001fcc00078e021e */
[----:B--2---:R-:W2:Y:S01]  /*b010*/  LDG.E R30, desc[UR36][R30.64] ;  /* 0x000000241e1e7981 */ /* 0x004ea2000c1e1900 */
[----:B------:R-:W-:Y:S05]  /*b020*/  YIELD ;  /* 0x0000000000007946 */ /* 0x000fea0003800000 */
[----:B------:R-:W-:Y:S01]  /*b030*/  ULDC.64 UR4, c[0x0][0xa28] ;  /* 0x00028a0000047ab9 */ /* 0x000fe20000000a00 */
[----:B------:R-:W-:Y:S01]  /*b040*/  IMAD.MOV.U32 R37, RZ, RZ, RZ ;  /* 0x000000ffff257224 */ /* 0x000fe200078e00ff */
[----:B------:R-:W-:Y:S01]  /*b050*/  ISETP.NE.U32.AND P0, PT, RZ, UR4, PT ;  /* 0x00000004ff007c0c */ /* 0x000fe2000bf05070 */
[----:B------:R-:W-:-:S03]  /*b060*/  ULDC.64 UR6, c[0x0][0xa18] ;  /* 0x0002860000067ab9 */ /* 0x000fc60000000a00 */
[----:B------:R-:W-:Y:S02]  /*b070*/  ISETP.NE.AND.EX P0, PT, RZ, UR5, PT, P0 ;  /* 0x00000005ff007c0c */ /* 0x000fe4000bf05300 */
[----:B------:R-:W-:Y:S02]  /*b080*/  MOV R35, RZ ;  /* 0x000000ff00237202 */ /* 0x000fe40000000f00 */
[----:B--2---:R-:W-:-:S09]  /*b090*/  SHF.R.S32.HI R0, RZ, 0x1f, R30 ;  /* 0x0000001fff007819 */ /* 0x004fd2000001141e */
[C---:B------:R-:W-:Y:S01]  /*b0a0*/  @P0 LEA R2, P1, R30.reuse, UR4, 0x2 ;  /* 0x000000041e020c11 */ /* 0x040fe2000f8210ff */
[C---:B------:R-:W-:Y:S01]  /*b0b0*/  IMAD.SHL.U32 R24, R30.reuse, 0x4, RZ ;  /* 0x000000041e187824 */ /* 0x040fe200078e00ff */
[C-C-:B------:R-:W-:Y:S01]  /*b0c0*/  SHF.L.U64.HI R25, R30.reuse, 0x2, R0.reuse ;  /* 0x000000021e197819 */ /* 0x140fe20000010200 */
[----:B------:R0:W-:Y:S01]  /*b0d0*/  STL [R1+0xc], R0 ;  /* 0x00000c0001007387 */ /* 0x0001e20000100800 */
[----:B------:R-:W-:Y:S01]  /*b0e0*/  @P0 LEA.HI.X R3, R30, UR5, R0, 0x2, P1 ;  /* 0x000000051e030c11 */ /* 0x000fe200088f1400 */
[----:B------:R-:W-:-:S04]  /*b0f0*/  ULDC.64 UR4, c[0x0][0xa00] ;  /* 0x0002800000047ab9 */ /* 0x000fc80000000a00 */
[----:B------:R1:W5:Y:S01]  /*b100*/  @P0 LDG.E R37, desc[UR36][R2.64] ;  /* 0x0000002402250981 */ /* 0x000362000c1e1900 */
        /* <DEDUP_REMOVED lines=21> */
[----:B------:R-:W-:Y:S05]  /*b260*/  @P0 BRA `(.L_x_2484) ;  /* 0x0000000000200947 */ /* 0x000fea0003800000 */
[----:B------:R-:W-:Y:S02]  /*b270*/  ULDC UR4, c[0x0][0x288] ;  /* 0x0000a20000047ab9 */ /* 0x000fe40000000800 */
[----:B-1----:R-:W-:-:S05]  /*b280*/  IMAD.U32 R0, RZ, RZ, UR4 ;  /* 0x00000004ff007e24 */ /* 0x002fca000f8e00ff */
[----:B------:R0:W-:Y:S01]  /*b290*/  STL [R1+0x4], R0 ;  /* 0x0000040001007387 */ /* 0x0001e20000100800 */
[----:B------:R-:W-:Y:S05]  /*b2a0*/  @!P2 BRA `(.L_x_2484) ;  /* 0x000000000010a947 */ /* 0x000fea0003800000 */
[----:B------:R-:W2:Y:S04]  /*b2b0*/  LDG.E R5, desc[UR36][R2.64] ;  /* 0x0000002402057981 */ /* 0x000ea8000c1e1900 */
[----:B0-----:R-:W2:Y:S02]  /*b2c0*/  LDG.E R0, desc[UR36][R2.64+0x4] ;  /* 0x0000042402007981 */ /* 0x001ea4000c1e1900 */
[----:B--2---:R-:W-:-:S05]  /*b2d0*/  IMAD.IADD R0, R0, 0x1, -R5 ;  /* 0x0000000100007824 */ /* 0x004fca00078e0a05 */
[----:B------:R2:W-:Y:S02]  /*b2e0*/  STL [R1+0x4], R0 ;  /* 0x0000040001007387 */ /* 0x0005e40000100800 */
.L_x_2484:
        /* <DEDUP_REMOVED lines=9> */
.L_x_2485:
        /* <DEDUP_REMOVED lines=9> */
.L_x_2486:
[----:B------:R-:W3:Y:S01]  /*b410*/  LDL R4, [R1+0x4] ;  /* 0x0000040001047983 */ /* 0x000ee20000100800 */
[----:B012---:R-:W0:Y:S01]  /*b420*/  LDC R0, c[0x0][0x448] ;  /* 0x00011200ff007b82 */ /* 0x007e220000000800 */
[----:B-----5:R-:W-:Y:S01]  /*b430*/  IADD3 R36, -R37, R36, RZ ;  /* 0x0000002425247210 */ /* 0x020fe20007ffe1ff */
[----:B------:R-:W-:Y:S01]  /*b440*/  BSSY B7, `(.L_x_2487) ;  /* 0x000037d000077945 */ /* 0x000fe20003800000 */
[----:B------:R-:W-:Y:S02]  /*b450*/  LOP3.LUT R23, R23, 0xffffff7f, RZ, 0xc0, !PT ;  /* 0xffffff7f17177812 */ /* 0x000fe400078ec0ff */
[----:B0-----:R-:W-:Y:S01]  /*b460*/  ISETP.NE.AND P0, PT, R0, 0x1, PT ;  /* 0x000000010000780c */ /* 0x001fe20003f05270 */
[----:B------:R-:W-:-:S04]  /*b470*/  IMAD.SHL.U32 R0, R17, 0x80, RZ ;  /* 0x0000008011007824 */ /* 0x000fc800078e00ff */
[----:B------:R-:W-:-:S08]  /*b480*/  VIADD R0, R0, 0x7f ;  /* 0x0000007f00007836 */ /* 0x000fd00000000000 */
[----:B------:R-:W0:Y:S01]  /*b490*/  @P0 LDC R3, c[0x0][0x44c] ;  /* 0x00011300ff030b82 */ /* 0x000e220000000800 */
[----:B------:R-:W-:-:S07]  /*b4a0*/  @P0 LOP3.LUT R23, R23, 0x80, RZ, 0xfc, !PT ;  /* 0x0000008017170812 */ /* 0x000fce00078efcff */
[----:B------:R-:W1:Y:S01]  /*b4b0*/  @P0 LDC R5, c[0x0][0x450] ;  /* 0x00011400ff050b82 */ /* 0x000e620000000800 */
[----:B0-----:R-:W-:-:S05]  /*b4c0*/  @P0 IMAD.HI.U32 R2, R0, R3, RZ ;  /* 0x0000000300020227 */ /* 0x001fca00078e00ff */
[----:B-1----:R-:W-:Y:S01]  /*b4d0*/  @P0 SHF.R.U32.HI R0, RZ, R5, R2 ;  /* 0x00000005ff000219 */ /* 0x002fe20000011602 */
[----:B------:R-:W-:-:S04]  /*b4e0*/  VIADD R2, R36, 0x5f ;  /* 0x0000005f24027836 */ /* 0x000fc80000000000 */
[----:B------:R-:W-:Y:S01]  /*b4f0*/  IMAD.HI R2, R2, 0x2aaaaaab, RZ ;  /* 0x2aaaaaab02027827 */ /* 0x000fe200078e02ff */
[----:B---3--:R-:W-:-:S05]  /*b500*/  IADD3 R3, R36, 0x60, -R4 ;  /* 0x0000006024037810 */ /* 0x008fca0007ffe804 */
[----:B------:R-:W-:Y:S01]  /*b510*/  IMAD.IADD R0, R3, 0x1, R0 ;  /* 0x0000000103007824 */ /* 0x000fe200078e0200 */
[----:B------:R-:W-:-:S03]  /*b520*/  SHF.R.U32.HI R3, RZ, 0x1f, R2 ;  /* 0x0000001fff037819 */ /* 0x000fc60000011602 */
[----:B------:R-:W-:Y:S01]  /*b530*/  IMAD.HI R0, R0, 0x2aaaaaab, RZ ;  /* 0x2aaaaaab00007827 */ /* 0x000fe200078e02ff */
[----:B------:R-:W-:-:S04]  /*b540*/  LEA.HI.SX32 R3, R2, R3, 0x1c ;  /* 0x0000000302037211 */ /* 0x000fc800078fe2ff */
[----:B------:R-:W-:-:S04]  /*b550*/  SHF.R.U32.HI R5, RZ, 0x1f, R0 ;  /* 0x0000001fff057819 */ /* 0x000fc80000011600 */
[----:B------:R-:W-:-:S04]  /*b560*/  LEA.HI.SX32 R0, R0, R5, 0x1c ;  /* 0x0000000500007211 */ /* 0x000fc800078fe2ff */
[----:B------:R-:W-:-:S04]  /*b570*/  VIMNMX R29, R3, R0, PT ;  /* 0x00000000031d7248 */ /* 0x000fc80003fe0100 */
[----:B------:R-:W-:Y:S01]  /*b580*/  ISETP.GT.AND P0, PT, R29, RZ, PT ;  /* 0x000000ff1d00720c */ /* 0x000fe20003f04270 */
[----:B------:R0:W-:-:S12]  /*b590*/  STL [R1+0x8], R29 ;  /* 0x0000081d01007387 */ /* 0x0001d80000100800 */
        /* <DEDUP_REMOVED lines=18> */
.L_x_2488:
        /* <DEDUP_REMOVED lines=20> */
.L_x_2491:
[----:B------:R-:W-:Y:S05]  /*b800*/  BSYNC B6 ;  /* 0x0000000000067941 */ /* 0x000fea0003800000 */
.L_x_2490:
        /* <DEDUP_REMOVED lines=20> */
.L_x_2494:
        /* <DEDUP_REMOVED lines=15> */
.L_x_2493:
[----:B------:R-:W-:Y:S05]  /*ba40*/  BSYNC B6 ;  /* 0x0000000000067941 */ /* 0x000fea0003800000 */
.L_x_2492:
[----:B------:R-:W-:Y:S01]  /*ba50*/  ULDC.64 UR4, c[0x0][0x9f8] ;  /* 0x00027e0000047ab9 */ /* 0x000fe20000000a00 */
[----:B------:R-:W0:Y:S01]  /*ba60*/  S2R R2, SR_TID.X ;  /* 0x0000000000027919 */ /* 0x000e220000002100 */
[----:B------:R-:W-:Y:S01]  /*ba70*/  ISETP.NE.U32.AND P0, PT, RZ, UR4, PT ;  /* 0x00000004ff007c0c */ /* 0x000fe2000bf05070 */
[----:B------:R-:W1:Y:S01]  /*ba80*/  LDC R6, c[0x0][0x430] ;  /* 0x00010c00ff067b82 */ /* 0x000e620000000800 */
[----:B------:R-:W2:Y:S02]  /*ba90*/  S2R R21, SR_TID.X ;  /* 0x0000000000157919 */ /* 0x000ea40000002100 */
[----:B------:R-:W-:-:S13]  /*baa0*/  ISETP.NE.AND.EX P0, PT, RZ, UR5, PT, P0 ;  /* 0x00000005ff007c0c */ /* 0x000fda000bf05300 */
[----:B------:R-:W-:Y:S01]  /*bab0*/  @P0 IADD3 R24, P1, R24, UR4, RZ ;  /* 0x0000000418180c10 */ /* 0x000fe2000ff3e0ff */
[----:B------:R-:W-:Y:S01]  /*bac0*/  VIADD R26, R29, 0xffffffff ;  /* 0xffffffff1d1a7836 */ /* 0x000fe20000000000 */
[----:B------:R-:W-:Y:S01]  /*bad0*/  LOP3.LUT R23, R23, 0xffffffdf, RZ, 0xc0, !PT ;  /* 0xffffffdf17177812 */ /* 0x000fe200078ec0ff */
[----:B------:R-:W-:Y:S01]  /*bae0*/  ULDC UR4, c[0x0][0x320] ;  /* 0x0000c80000047ab9 */ /* 0x000fe20000000800 */
[----:B------:R-:W-:-:S05]  /*baf0*/  @P0 IADD3.X R25, R25, UR5, RZ, P1, !PT ;  /* 0x0000000519190c10 */ /* 0x000fca0008ffe4ff */
[----:B------:R-:W3:Y:S01]  /*bb00*/  @P0 LDG.E R31, desc[UR36][R24.64] ;  /* 0x00000024181f0981 */ /* 0x000ee2000c1e1900 */
[----:B-1----:R-:W-:Y:S02]  /*bb10*/  ISETP.NE.AND P2, PT, R6, 0x1, PT ;  /* 0x000000010600780c */ /* 0x002fe40003f45270 */
[----:B0-----:R-:W-:Y:S01]  /*bb20*/  LOP3.LUT R2, R2, 0x7f, RZ, 0xc0, !PT ;  /* 0x0000007f02027812 */ /* 0x001fe200078ec0ff */
[----:B------:R-:W0:Y:S03]  /*bb30*/  S2R R29, SR_TID.X ;  /* 0x00000000001d7919 */ /* 0x000e260000002100 */
[----:B------:R-:W-:Y:S02]  /*bb40*/  SHF.R.U32.HI R2, RZ, 0x3, R2 ;  /* 0x00000003ff027819 */ /* 0x000fe40000011602 */
[----:B--2---:R-:W-:-:S05]  /*bb50*/  SHF.L.U32 R20, R21, 0x4, RZ ;  /* 0x0000000415147819 */ /* 0x004fca00000006ff */
[----:B------:R-:W1:Y:S01]  /*bb60*/  @P2 LDC R0, c[0x0][0x438] ;  /* 0x00010e00ff002b82 */ /* 0x000e620000000800 */
[----:B------:R-:W-:-:S05]  /*bb70*/  LOP3.LUT R20, R2, 0x70, R20, 0xf8, !PT ;  /* 0x0000007002147812 */ /* 0x000fca00078ef814 */
[----:B------:R-:W-:Y:S02]  /*bb80*/  IMAD R3, R26, 0x60, R20 ;  /* 0x000000601a037824 */ /* 0x000fe400078e0214 */
[----:B------:R-:W2:Y:S03]  /*bb90*/  @P2 LDC R2, c[0x0][0x434] ;  /* 0x00010d00ff022b82 */ /* 0x000ea60000000800 */
[----:B------:R-:W-:-:S04]  /*bba0*/  ISETP.GE.AND P0, PT, R3, R36, PT ;  /* 0x000000240300720c */ /* 0x000fc80003f06270 */
[----:B------:R-:W-:Y:S01]  /*bbb0*/  ISETP.GT.U32.OR P0, PT, R20, 0x5f, P0 ;  /* 0x0000005f1400780c */ /* 0x000fe20000704470 */
[----:B------:R-:W-:Y:S02]  /*bbc0*/  IMAD.IADD R3, R3, 0x1, R37 ;  /* 0x0000000103037824 */ /* 0x000fe400078e0225 */
[----:B0-----:R-:W-:-:S10]  /*bbd0*/  IMAD.SHL.U32 R10, R29, 0x8, RZ ;  /* 0x000000081d0a7824 */ /* 0x001fd400078e00ff */
[----:B------:R-:W0:Y:S01]  /*bbe0*/  @!P0 LDC.64 R4, c[0x0][0x428] ;  /* 0x00010a00ff048b82 */ /* 0x000e220000000a00 */
[----:B--2---:R-:W-:Y:S01]  /*bbf0*/  @P2 IMAD.HI.U32 R7, R3, R2, RZ ;  /* 0x0000000203072227 */ /* 0x004fe200078e00ff */
[----:B------:R-:W-:-:S03]  /*bc00*/  LOP3.LUT R10, R10, 0x38, RZ, 0xc0, !PT ;  /* 0x000000380a0a7812 */ /* 0x000fc600078ec0ff */
[----:B------:R-:W-:Y:S01]  /*bc10*/  IMAD.MOV.U32 R2, RZ, RZ, R3 ;  /* 0x000000ffff027224 */ /* 0x000fe200078e0003 */
[----:B-1----:R-:W-:Y:S02]  /*bc20*/  @P2 SHF.R.U32.HI R2, RZ, R0, R7 ;  /* 0x00000000ff022219 */ /* 0x002fe40000011607 */
[----:B------:R-:W-:-:S03]  /*bc30*/  LOP3.LUT R32, R10, 0x40, RZ, 0xfc, !PT ;  /* 0x000000400a207812 */ /* 0x000fc600078efcff */
[--C-:B------:R-:W-:Y:S01]  /*bc40*/  IMAD.MOV R0, RZ, RZ, -R2.reuse ;  /* 0x000000ffff007224 */ /* 0x100fe200078e0a02 */
[----:B------:R-:W-:Y:S02]  /*bc50*/  @P2 LOP3.LUT R23, R23, 0x20, RZ, 0xfc, !PT ;  /* 0x0000002017172812 */ /* 0x000fe400078efcff */
[----:B------:R-:W-:Y:S01]  /*bc60*/  ISETP.GE.AND P2, PT, R32, UR4, PT ;  /* 0x0000000420007c0c */ /* 0x000fe2000bf46270 */
[----:B------:R-:W-:Y:S01]  /*bc70*/  IMAD R0, R6, R0, R3 ;  /* 0x0000000006007224 */ /* 0x000fe200078e0203 */
[----:B------:R-:W-:Y:S02]  /*bc80*/  @!P0 SHF.R.S32.HI R3, RZ, 0x1f, R2 ;  /* 0x0000001fff038819 */ /* 0x000fe40000011402 */
[----:B------:R-:W-:Y:S02]  /*bc90*/  SEL R29, RZ, 0xffffffff, P2 ;  /* 0xffffffffff1d7807 */ /* 0x000fe40001000000 */
[----:B------:R-:W-:Y:S01]  /*bca0*/  ISETP.GE.AND P1, PT, R10, UR4, PT ;  /* 0x000000040a007c0c */ /* 0x000fe2000bf26270 */
[----:B------:R-:W-:-:S02]  /*bcb0*/  ULDC UR4, c[0x0][0x2f4] ;  /* 0x0000bd0000047ab9 */ /* 0x000fc40000000800 */
[----:B------:R-:W-:Y:S01]  /*bcc0*/  IMAD.SHL.U32 R29, R29, 0x2, RZ ;  /* 0x000000021d1d7824 */ /* 0x000fe200078e00ff */
[C---:B------:R-:W-:Y:S02]  /*bcd0*/  ISETP.GE.AND P2, PT, R10.reuse, UR4, PT ;  /* 0x000000040a007c0c */ /* 0x040fe4000bf46270 */
[----:B------:R-:W-:Y:S02]  /*bce0*/  LOP3.LUT R23, R23, 0xfffffffb, RZ, 0xc0, !PT ;  /* 0xfffffffb17177812 */ /* 0x000fe400078ec0ff */
[----:B------:R-:W-:-:S09]  /*bcf0*/  LOP3.LUT R9, R10, 0x80, RZ, 0xfc, !PT ;  /* 0x000000800a097812 */ /* 0x000fd200078efcff */
[----:B------:R-:W-:-:S04]  /*bd00*/  @P2 LOP3.LUT R23, R23, 0x4, RZ, 0xfc, !PT ;  /* 0x0000000417172812 */ /* 0x000fc800078efcff */
[----:B------:R-:W-:Y:S01]  /*bd10*/  LOP3.LUT R23, R23, 0xfffffffd, RZ, 0xc0, !PT ;  /* 0xfffffffd17177812 */ /* 0x000fe200078ec0ff */
[----:B------:R-:W-:Y:S01]  /*bd20*/  UMOV UR5, 0xffffffff ;  /* 0xffffffff00057882 */ /* 0x000fe20000000000 */
[----:B---3--:R-:W-:-:S05]  /*bd30*/  SHF.R.S32.HI R6, RZ, 0x1f, R31 ;  /* 0x0000001fff067819 */ /* 0x008fca000001141f */
[----:B------:R1:W-:Y:S01]  /*bd40*/  STL [R1], R6 ;  /* 0x0000000601007387 */ /* 0x0003e20000100800 */
[-C--:B0-----:R-:W-:Y:S02]  /*bd50*/  @!P0 IMAD R8, R6, R4.reuse, RZ ;  /* 0x0000000406088224 */ /* 0x081fe400078e02ff */
[----:B-1----:R-:W-:Y:S01]  /*bd60*/  @!P0 IMAD.WIDE.U32 R6, R31, R4, R2 ;  /* 0x000000041f068225 */ /* 0x002fe200078e0002 */
[----:B------:R-:W-:-:S04]  /*bd70*/  SEL R2, RZ, 0x1, P1 ;  /* 0x00000001ff027807 */ /* 0x000fc80000800000 */
[----:B------:R-:W-:Y:S02]  /*bd80*/  LOP3.LUT R29, R29, 0x2, R2, 0xe2, !PT ;  /* 0x000000021d1d7812 */ /* 0x000fe400078ee202 */
[----:B------:R-:W0:Y:S01]  /*bd90*/  @!P0 LDC.64 R2, c[0x0][0x418] ;  /* 0x00010600ff028b82 */ /* 0x000e220000000a00 */
[----:B------:R-:W-:-:S04]  /*bda0*/  @!P0 IMAD R5, R31, R5, R8 ;  /* 0x000000051f058224 */ /* 0x000fc800078e0208 */
[----:B------:R-:W-:Y:S01]  /*bdb0*/  @!P0 IMAD.IADD R5, R7, 0x1, R5 ;  /* 0x0000000107058824 */ /* 0x000fe200078e0205 */
[----:B------:R-:W-:Y:S02]  /*bdc0*/  MOV R4, RZ ;  /* 0x000000ff00047202 */ /* 0x000fe40000000f00 */
[----:B0-----:R-:W-:-:S04]  /*bdd0*/  @!P0 LEA R2, P1, R6, R2, 0x2 ;  /* 0x0000000206028211 */ /* 0x001fc800078210ff */
[----:B------:R-:W-:Y:S02]  /*bde0*/  @!P0 LEA.HI.X R3, R6, R3, R5, 0x2, P1 ;  /* 0x0000000306038211 */ /* 0x000fe400008f1405 */
[----:B------:R-:W-:-:S03]  /*bdf0*/  ISETP.GE.AND P1, PT, R32, UR4, PT ;  /* 0x0000000420007c0c */ /* 0x000fc6000bf26270 */
[----:B------:R0:W5:Y:S01]  /*be00*/  @!P0 LDG.E R4, desc[UR36][R2.64] ;  /* 0x0000002402048981 */ /* 0x000162000c1e1900 */
[----:B------:R-:W-:-:S09]  /*be10*/  ISETP.GE.AND P0, PT, R9, UR4, PT ;  /* 0x0000000409007c0c */ /* 0x000fd2000bf06270 */
[----:B------:R-:W-:-:S04]  /*be20*/  @P1 LOP3.LUT R23, R23, 0x2, RZ, 0xfc, !PT ;  /* 0x0000000217171812 */ /* 0x000fc800078efcff */
[----:B------:R-:W-:Y:S01]  /*be30*/  LOP3.LUT R23, R23, 0xfffffffe, RZ, 0xc0, !PT ;  /* 0xfffffffe17177812 */ /* 0x000fe200078ec0ff */
[----:B0-----:R-:W-:-:S03]  /*be40*/  IMAD.U32 R2, RZ, RZ, UR38 ;  /* 0x00000026ff027e24 */ /* 0x001fc6000f8e00ff */
[----:B------:R-:W-:Y:S01]  /*be50*/  @P0 LOP3.LUT R23, R23, 0x1, RZ, 0xfc, !PT ;  /* 0x0000000117170812 */ /* 0x000fe200078efcff */
[----:B------:R-:W-:Y:S06]  /*be60*/  BRA.DIV UR5, `(.L_x_2495) ;  /* 0x0000004205087947 */ /* 0x000fec000b800000 */
.L_x_2563:
[----:B------:R-:W-:Y:S02]  /*be70*/  ISETP.NE.AND P0, PT, R2, 0x3, PT ;  /* 0x000000030200780c */ /* 0x000fe40003f05270 */
[----:B------:R-:W-:Y:S02]  /*be80*/  ISETP.GT.U32.AND P1, PT, R20, 0x5f, PT ;  /* 0x0000005f1400780c */ /* 0x000fe40003f24070 */
[----:B------:R-:W-:Y:S02]  /*be90*/  LOP3.LUT R23, R23, 0xffffffef, RZ, 0xc0, !PT ;  /* 0xffffffef17177812 */ /* 0x000fe400078ec0ff */
[----:B------:R-:W-:-:S07]  /*bea0*/  SHF.R.S32.HI R32, RZ, 0x1f, R18 ;  /* 0x0000001fff207819 */ /* 0x000fce0000011412 */
[----:B------:R-:W-:-:S04]  /*beb0*/  @P0 LOP3.LUT R23, R23, 0x10, RZ, 0xfc, !PT ;  /* 0x0000001017170812 */ /* 0x000fc800078efcff */
[----:B------:R-:W-:-:S04]  /*bec0*/  LOP3.LUT R23, R23, 0xfffffff7, RZ, 0xc0, !PT ;  /* 0xfffffff717177812 */ /* 0x000fc800078ec0ff */
[----:B------:R-:W-:Y:S01]  /*bed0*/  @P1 LOP3.LUT R23, R23, 0x8, RZ, 0xfc, !PT ;  /* 0x0000000817171812 */ /* 0x000fe200078efcff */
[----:B------:R-:W-:Y:S06]  /*bee0*/  @!P0 BRA `(.L_x_2496) ;  /* 0x0000000000048947 */ /* 0x000fec0003800000 */
[----:B------:R-:W-:Y:S01]  /*bef0*/  BPT.TRAP 0x1 ;  /* 0x000000040000795c */ /* 0x000fe20000300000 */
.L_x_2496:
        /* <DEDUP_REMOVED lines=25> */
.L_x_2564:
[----:B------:R-:W-:Y:S05]  /*c090*/  BSYNC B0 ;  /* 0x0000000000007941 */ /* 0x000fea0003800000 */
.L_x_2497:
        /* <DEDUP_REMOVED lines=19> */
[----:B-1----:R-:W-:Y:S01]  /*c1d0*/  LOP3.LUT R8, R8, 0x7f, RZ, 0xc0, !PT ;  /* 0x0000007f08087812 */ /* 0x002fe200078ec0ff */
[----:B------:R-:W-:Y:S01]  /*c1e0*/  IMAD R6, R26, -0x60, R36 ;  /* 0xffffffa01a067824 */ /* 0x000fe200078e0224 */
[----:B------:R-:W-:Y:S01]  /*c1f0*/  LEA R4, P0, R2, UR4, 0x1 ;  /* 0x0000000402047c11 */ /* 0x000fe2000f8008ff */
[----:B------:R-:W-:Y:S01]  /*c200*/  UMOV UR4, 0xffffffff ;  /* 0xffffffff00047882 */ /* 0x000fe20000000000 */
[----:B------:R-:W-:Y:S01]  /*c210*/  SHF.R.U32.HI R9, RZ, 0x3, R8 ;  /* 0x00000003ff097819 */ /* 0x000fe20000011608 */
[----:B------:R-:W-:Y:S01]  /*c220*/  IMAD R5, R27, 0x4800, R33 ;  /* 0x000048001b057824 */ /* 0x000fe200078e0221 */
[----:B------:R-:W0:Y:S01]  /*c230*/  S2R R8, SR_TID.X ;  /* 0x0000000000087919 */ /* 0x000e220000002100 */
[----:B------:R-:W-:Y:S02]  /*c240*/  IADD3 R0, R3, R0, RZ ;  /* 0x0000000003007210 */ /* 0x000fe40007ffe0ff */
[----:B------:R-:W-:-:S02]  /*c250*/  IMAD.IADD R6, R6, 0x1, -R9 ;  /* 0x0000000106067824 */ /* 0x000fc400078e0a09 */
[----:B------:R-:W-:-:S03]  /*c260*/  LEA.HI.X R0, R2, UR5, R0, 0x1, P0 ;  /* 0x0000000502007c11 */ /* 0x000fc600080f0c00 */
        /* <DEDUP_REMOVED lines=66> */
.L_x_2578:
        /* <DEDUP_REMOVED lines=12> */
.L_x_2500:
        /* <DEDUP_REMOVED lines=10> */
.L_x_2501:
        /* <DEDUP_REMOVED lines=16> */
[----:B------:R-:W-:-:S05]  /*c8f0*/  IMAD R0, R35, UR5, R0 ;  /* 0x0000000523007c24 */ /* 0x000fca000f8e0200 */
[----:B------:R-:W-:Y:S01]  /*c900*/  IADD3 R35, R5, R0, RZ ;  /* 0x0000000005237210 */ /* 0x000fe20007ffe0ff */
[----:B-1----:R-:W-:Y:S06]  /*c910*/  @!P0 BRA `(.L_x_2503) ;  /* 0x0000000000408947 */ /* 0x002fec0003800000 */
[----:B------:R-:W-:Y:S01]  /*c920*/  MOV R2, 0x0 ;  /* 0x0000000000027802 */ /* 0x000fe20000000f00 */
[----:B------:R-:W-:Y:S01]  /*c930*/  ULDC.64 UR6, c[0x4][0x90] ;  /* 0x0100240000067ab9 */ /* 0x000fe20000000a00 */
[----:B------:R-:W-:Y:S01]  /*c940*/  ULDC.64 UR8, c[0x4][0x98] ;  /* 0x0100260000087ab9 */ /* 0x000fe20000000a00 */
[----:B------:R-:W-:Y:S01]  /*c950*/  ULDC.64 UR4, c[0x4][0x20] ;  /* 0x0100080000047ab9 */ /* 0x000fe20000000a00 */
[----:B------:R-:W-:Y:S01]  /*c960*/  IMAD.U32 R4, RZ, RZ, UR6 ;  /* 0x00000006ff047e24 */ /* 0x000fe2000f8e00ff */
[----:B------:R-:W-:Y:S01]  /*c970*/  MOV R12, 0x1 ;  /* 0x00000001000c7802 */ /* 0x000fe20000000f00 */
[----:B------:R-:W0:Y:S01]  /*c980*/  LDC.64 R2, c[0x4][R2] ;  /* 0x0100000002027b82 */ /* 0x000e220000000a00 */
[----:B------:R-:W-:Y:S02]  /*c990*/  IMAD.U32 R5, RZ, RZ, UR7 ;  /* 0x00000007ff057e24 */ /* 0x000fe4000f8e00ff */
[----:B------:R-:W-:Y:S02]  /*c9a0*/  IMAD.U32 R6, RZ, RZ, UR8 ;  /* 0x00000008ff067e24 */ /* 0x000fe4000f8e00ff */
[----:B--2---:R-:W-:-:S02]  /*c9b0*/  IMAD.U32 R7, RZ, RZ, UR9 ;  /* 0x00000009ff077e24 */ /* 0x004fc4000f8e00ff */
[----:B------:R-:W-:Y:S02]  /*c9c0*/  IMAD.U32 R10, RZ, RZ, UR4 ;  /* 0x00000004ff0a7e24 */ /* 0x000fe4000f8e00ff */
[----:B------:R-:W-:Y:S02]  /*c9d0*/  IMAD.U32 R11, RZ, RZ, UR5 ;  /* 0x00000005ff0b7e24 */ /* 0x000fe4000f8e00ff */
[----:B------:R-:W-:Y:S02]  /*c9e0*/  IMAD.MOV.U32 R8, RZ, RZ, 0x70 ;  /* 0x00000070ff087424 */ /* 0x000fe400078e00ff */
[----:B------:R-:W-:-:S07]  /*c9f0*/  IMAD.MOV.U32 R13, RZ, RZ, RZ ;  /* 0x000000ffff0d7224 */ /* 0x000fce00078e00ff */
[----:B------:R-:W-:-:S07]  /*ca00*/  LEPC R20, `(.L_x_2503) ;  /* 0x000000001014794e */ /* 0x000fce0000000000 */
[----:B0-----:R-:W-:Y:S05]  /*ca10*/  CALL.ABS.NOINC R2 ;  /* 0x0000000002007343 */ /* 0x001fea0003c00000 */
.L_x_2503:
[----:B------:R-:W-:Y:S05]  /*ca20*/  BSYNC B6 ;  /* 0x0000000000067941 */ /* 0x000fea0003800000 */
.L_x_2502:
[----:B------:R-:W3:Y:S01]  /*ca30*/  LDL.LU R2, [R1+0xc] ;  /* 0x00000c0001027983 */ /* 0x000ee20000300800 */
[----:B------:R-:W-:-:S03]  /*ca40*/  ULDC.64 UR4, c[0x0][0x2d8] ;  /* 0x0000b60000047ab9 */ /* 0x000fc60000000a00 */
[----:B------:R-:W4:Y:S01]  /*ca50*/  LDL.LU.64 R20, [R1+0x10] ;  /* 0x0000100001147983 */ /* 0x000f220000300a00 */
[----:B------:R-:W-:Y:S02]  /*ca60*/  IMAD.MOV.U32 R3, RZ, RZ, R35 ;  /* 0x000000ffff037224 */ /* 0x000fe400078e0023 */
[----:B------:R-:W-:Y:S01]  /*ca70*/  IMAD R0, R32, UR4, RZ ;  /* 0x0000000420007c24 */ /* 0x000fe2000f8e02ff */
[----:B------:R0:W5:Y:S03]  /*ca80*/  LDL R10, [R1+0x4] ;  /* 0x00000400010a7983 */ /* 0x0001660000100800 */
[----:B------:R-:W-:Y:S01]  /*ca90*/  IMAD R0, R18, UR5, R0 ;  /* 0x0000000512007c24 */ /* 0x000fe2000f8e0200 */
[----:B------:R-:W1:Y:S02]  /*caa0*/  S2R R11, SR_TID.X ;  /* 0x00000000000b7919 */ /* 0x000e640000002100 */
[----:B-1----:R-:W-:-:S05]  /*cab0*/  IMAD.SHL.U32 R8, R11, 0x8, RZ ;  /* 0x000000080b087824 */ /* 0x002fca00078e00ff */
[----:B------:R-:W-:Y:S01]  /*cac0*/  LOP3.LUT R8, R8, 0x38, RZ, 0xc0, !PT ;  /* 0x0000003808087812 */ /* 0x000fe200078ec0ff */
[----:B---3--:R-:W-:Y:S02]  /*cad0*/  IMAD.MOV.U32 R4, RZ, RZ, R2 ;  /* 0x000000ffff047224 */ /* 0x008fe400078e0002 */
[----:B----4-:R-:W-:Y:S01]  /*cae0*/  IMAD.MOV.U32 R2, RZ, RZ, R20 ;  /* 0x000000ffff027224 */ /* 0x010fe200078e0014 */
[----:B------:R-:W1:Y:S01]  /*caf0*/  S2R R21, SR_TID.X ;  /* 0x0000000000157919 */ /* 0x000e620000002100 */
[----:B------:R-:W3:Y:S02]  /*cb00*/  LDC R20, c[0x0][0x448] ;  /* 0x00011200ff147b82 */ /* 0x000ee40000000800 */
[----:B------:R-:W-:Y:S01]  /*cb10*/  IMAD.WIDE.U32 R2, R18, UR4, R2 ;  /* 0x0000000412027c25 */ /* 0x000fe2000f8e0002 */
[----:B------:R-:W-:-:S03]  /*cb20*/  ULDC.64 UR4, c[0x0][0x2e0] ;  /* 0x0000b80000047ab9 */ /* 0x000fc60000000a00 */
[----:B------:R-:W-:Y:S02]  /*cb30*/  IMAD.IADD R3, R3, 0x1, R0 ;  /* 0x0000000103037824 */ /* 0x000fe400078e0200 */
[----:B------:R-:W-:Y:S02]  /*cb40*/  IMAD R4, R4, UR4, RZ ;  /* 0x0000000404047c24 */ /* 0x000fe4000f8e02ff */
[----:B------:R-:W-:-:S04]  /*cb50*/  IMAD.WIDE.U32 R2, R30, UR4, R2 ;  /* 0x000000041e027c25 */ /* 0x000fc8000f8e0002 */
[----:B------:R-:W-:Y:S01]  /*cb60*/  IMAD R4, R30, UR5, R4 ;  /* 0x000000051e047c24 */ /* 0x000fe2000f8e0204 */
[----:B------:R-:W-:Y:S01]  /*cb70*/  ULDC.64 UR4, c[0x0][0x2d0] ;  /* 0x0000b40000047ab9 */ /* 0x000fe20000000a00 */
[----:B---3--:R-:W-:Y:S02]  /*cb80*/  ISETP.NE.AND P6, PT, R20, 0x1, PT ;  /* 0x000000011400780c */ /* 0x008fe40003fc5270 */
[----:B------:R-:W3:Y:S01]  /*cb90*/  S2R R20, SR_TID.X ;  /* 0x0000000000147919 */ /* 0x000ee20000002100 */
[----:B-1----:R-:W-:-:S04]  /*cba0*/  LOP3.LUT R21, R21, 0x7f, RZ, 0xc0, !PT ;  /* 0x0000007f15157812 */ /* 0x002fc800078ec0ff */
[----:B------:R-:W-:-:S06]  /*cbb0*/  SHF.R.U32.HI R21, RZ, 0x3, R21 ;  /* 0x00000003ff157819 */ /* 0x000fcc0000011615 */
[----:B--2---:R-:W1:Y:S08]  /*cbc0*/  @P6 LDC R7, c[0x0][0x44c] ;  /* 0x00011300ff076b82 */ /* 0x004e700000000800 */
[----:B------:R-:W2:Y:S01]  /*cbd0*/  @P6 LDC R6, c[0x0][0x450] ;  /* 0x00011400ff066b82 */ /* 0x000ea20000000800 */
[----:B---3--:R-:W-:-:S05]  /*cbe0*/  IMAD.SHL.U32 R20, R20, 0x10, RZ ;  /* 0x0000001014147824 */ /* 0x008fca00078e00ff */
[----:B------:R-:W-:-:S05]  /*cbf0*/  LOP3.LUT R20, R21, 0x70, R20, 0xf8, !PT ;  /* 0x0000007015147812 */ /* 0x000fca00078ef814 */
[----:B------:R-:W-:-:S04]  /*cc00*/  IMAD R5, R17, 0x80, R20 ;  /* 0x0000008011057824 */ /* 0x000fc800078e0214 */
[----:B-1----:R-:W-:Y:S01]  /*cc10*/  @P6 IMAD.HI.U32 R7, R5, R7, RZ ;  /* 0x0000000705076227 */ /* 0x002fe200078e00ff */
[----:B------:R-:W-:-:S04]  /*cc20*/  MOV R0, R5 ;  /* 0x0000000500007202 */ /* 0x000fc80000000f00 */
[----:B--2---:R-:W-:Y:S02]  /*cc30*/  @P6 SHF.R.U32.HI R0, RZ, R6, R7 ;  /* 0x00000006ff006219 */ /* 0x004fe40000011607 */
[----:B------:R-:W1:Y:S01]  /*cc40*/  LDC R6, c[0x0][0x448] ;  /* 0x00011200ff067b82 */ /* 0x000e620000000800 */
[----:B------:R-:W-:Y:S02]  /*cc50*/  IMAD.IADD R3, R3, 0x1, R4 ;  /* 0x0000000103037824 */ /* 0x000fe400078e0204 */
[----:B------:R-:W-:Y:S02]  /*cc60*/  IMAD.MOV R4, RZ, RZ, -R0 ;  /* 0x000000ffff047224 */ /* 0x000fe400078e0a00 */
[----:B------:R-:W-:-:S04]  /*cc70*/  IMAD.WIDE.U32 R2, R0, UR4, R2 ;  /* 0x0000000400027c25 */ /* 0x000fc8000f8e0002 */
[----:B-1----:R-:W-:Y:S01]  /*cc80*/  IMAD R4, R6, R4, R5 ;  /* 0x0000000406047224 */ /* 0x002fe200078e0205 */
[----:B------:R-:W-:-:S05]  /*cc90*/  SHF.R.S32.HI R5, RZ, 0x1f, R0 ;  /* 0x0000001fff057819 */ /* 0x000fca0000011400 */
[----:B------:R-:W-:-:S04]  /*cca0*/  IMAD R5, R5, UR4, RZ ;  /* 0x0000000405057c24 */ /* 0x000fc8000f8e02ff */
[----:B------:R-:W-:Y:S01]  /*ccb0*/  IMAD R5, R0, UR5, R5 ;  /* 0x0000000500057c24 */ /* 0x000fe2000f8e0205 */
[----:B------:R-:W-:Y:S01]  /*ccc0*/  SHF.R.S32.HI R0, RZ, 0x1f, R4 ;  /* 0x0000001fff007819 */ /* 0x000fe20000011404 */
[----:B------:R-:W-:Y:S02]  /*ccd0*/  ULDC.64 UR4, c[0x0][0x2c8] ;  /* 0x0000b20000047ab9 */ /* 0x000fe40000000a00 */
[----:B------:R-:W-:Y:S02]  /*cce0*/  IMAD.IADD R3, R3, 0x1, R5 ;  /* 0x0000000103037824 */ /* 0x000fe400078e0205 */
[----:B------:R-:W-:Y:S02]  /*ccf0*/  IMAD R5, R0, UR4, RZ ;  /* 0x0000000400057c24 */ /* 0x000fe4000f8e02ff */
[----:B------:R-:W-:Y:S02]  /*cd00*/  IMAD.SHL.U32 R21, R11, 0x8, RZ ;  /* 0x000000080b157824 */ /* 0x000fe400078e00ff */
[----:B------:R-:W-:-:S02]  /*cd10*/  IMAD R0, R4, UR5, R5 ;  /* 0x0000000504007c24 */ /* 0x000fc4000f8e0205 */
[----:B------:R-:W-:Y:S01]  /*cd20*/  IMAD.WIDE.U32 R2, R4, UR4, R2 ;  /* 0x0000000404027c25 */ /* 0x000fe2000f8e0002 */
[----:B------:R-:W-:Y:S01]  /*cd30*/  ULDC.64 UR4, c[0x0][0x280] ;  /* 0x0000a00000047ab9 */ /* 0x000fe20000000a00 */
[----:B------:R-:W-:Y:S02]  /*cd40*/  LOP3.LUT R21, R21, 0x38, RZ, 0xc0, !PT ;  /* 0x0000003815157812 */ /* 0x000fe400078ec0ff */
[----:B------:R-:W-:Y:S01]  /*cd50*/  IMAD.IADD R3, R3, 0x1, R0 ;  /* 0x0000000103037824 */ /* 0x000fe200078e0200 */
[----:B------:R-:W-:Y:S01]  /*cd60*/  LEA R0, P0, R2, UR4, 0x1 ;  /* 0x0000000402007c11 */ /* 0x000fe2000f8008ff */
[----:B------:R-:W-:Y:S01]  /*cd70*/  ULDC UR4, c[0x0][0x2b8] ;  /* 0x0000ae0000047ab9 */ /* 0x000fe20000000800 */
[----:B------:R-:W-:Y:S02]  /*cd80*/  LOP3.LUT R20, R11, 0x7f, RZ, 0xc0, !PT ;  /* 0x0000007f0b147812 */ /* 0x000fe400078ec0ff */
[C---:B------:R-:W-:Y:S02]  /*cd90*/  LOP3.LUT R9, R21.reuse, 0x40, RZ, 0xfc, !PT ;  /* 0x0000004015097812 */ /* 0x040fe400078efcff */
[----:B------:R-:W-:-:S02]  /*cda0*/  LOP3.LUT R11, R21, 0x80, RZ, 0xfc, !PT ;  /* 0x00000080150b7812 */ /* 0x000fc400078efcff */
[----:B------:R-:W-:Y:S01]  /*cdb0*/  LEA.HI.X R4, R2, UR5, R3, 0x1, P0 ;  /* 0x0000000502047c11 */ /* 0x000fe200080f0c03 */
[----:B------:R-:W-:Y:S01]  /*cdc0*/  UMOV UR5, 0xffffffff ;  /* 0xffffffff00057882 */ /* 0x000fe20000000000 */
[----:B------:R-:W-:Y:S02]  /*cdd0*/  ISETP.GE.AND P3, PT, R8, UR4, PT ;  /* 0x0000000408007c0c */ /* 0x000fe4000bf66270 */
[----:B------:R-:W-:Y:S02]  /*cde0*/  ISETP.GE.AND P2, PT, R9, UR4, PT ;  /* 0x0000000409007c0c */ /* 0x000fe4000bf46270 */
[----:B------:R-:W-:Y:S02]  /*cdf0*/  ISETP.GE.AND P0, PT, R11, UR4, PT ;  /* 0x000000040b007c0c */ /* 0x000fe4000bf06270 */
[----:B------:R-:W-:Y:S01]  /*ce00*/  SHF.R.U32.HI R9, RZ, 0x3, R20 ;  /* 0x00000003ff097819 */ /* 0x000fe20000011614 */
[----:B0-----:R-:W-:Y:S10]  /*ce10*/  BRA.DIV UR5, `(.L_x_2504) ;  /* 0x0000003a05887947 */ /* 0x001ff4000b800000 */
[----:B------:R-:W0:Y:S01]  /*ce20*/  SHFL.IDX PT, R14, R0, RZ, 0x181f ;  /* 0x00181fff000e7589 */ /* 0x000e2200000e0000 */
[----:B-----5:R-:W-:Y:S02]  /*ce30*/  IMAD R5, R10, R6, RZ ;  /* 0x000000060a057224 */ /* 0x020fe400078e02ff */
[----:B------:R-:W-:Y:S01]  /*ce40*/  IMAD R17, R17, 0x80, R9 ;  /* 0x0000008011117824 */ /* 0x000fe200078e0209 */
[----:B------:R-:W1:Y:S03]  /*ce50*/  SHFL.IDX PT, R2, R4, RZ, 0x181f ;  /* 0x00181fff04027589 */ /* 0x000e6600000e0000 */
[C---:B------:R-:W-:Y:S01]  /*ce60*/  VIADD R6, R17.reuse, 0x10 ;  /* 0x0000001011067836 */ /* 0x040fe20000000000 */
[----:B------:R-:W-:-:S13]  /*ce70*/  ISETP.GE.AND P1, PT, R17, R5, PT ;  /* 0x000000051100720c */ /* 0x000fda0003f26270 */
[----:B0-----:R-:W-:-:S04]  /*ce80*/  @!P1 LEA R14, P4, R8, R14, 0x1 ;  /* 0x0000000e080e9211 */ /* 0x001fc800078808ff */
[----:B-1----:R-:W-:Y:S01]  /*ce90*/  @!P1 IADD3.X R3, RZ, R2, RZ, P4, !PT ;  /* 0x00000002ff039210 */ /* 0x002fe200027fe4ff */
[----:B------:R-:W-:Y:S02]  /*cea0*/  @!P1 IMAD.MOV.U32 R2, RZ, RZ, R14 ;  /* 0x000000ffff029224 */ /* 0x000fe400078e000e */
[----:B------:R-:W0:Y:S04]  /*ceb0*/  SHFL.IDX PT, R14, R0, 0x1, 0x181f ;  /* 0x00381f00000e7f89 */ /* 0x000e2800000e0000 */
[----:B------:R-:W-:Y:S04]  /*cec0*/  @!P1 LDGSTS.E.BYPASS.LTC128B.128 [R34+0xc400], desc[UR36][R2.64], !P3 ;  /* 0x0c40000002229fae */ /* 0x000fe8000d901d64 */
[----:B------:R-:W-:Y:S04]  /*ced0*/  @!P1 LDGSTS.E.BYPASS.LTC128B.128 [R34+0x10400], desc[UR36][R2.64+0x80], !P2 ;  /* 0x1040008002229fae */ /* 0x000fe8000d101d64 */
[----:B------:R1:W-:Y:S01]  /*cee0*/  @!P1 LDGSTS.E.BYPASS.LTC128B.128 [R34+0x14400], desc[UR36][R2.64+0x100], !P0 ;  /* 0x1440010002229fae */ /* 0x0003e2000c101d64 */
[----:B------:R-:W-:Y:S01]  /*cef0*/  ISETP.GE.AND P1, PT, R6, R5, PT ;  /* 0x000000050600720c */ /* 0x000fe20003f26270 */
[----:B------:R-:W-:-:S02]  /*cf00*/  VIADD R6, R17, 0x20 ;  /* 0x0000002011067836 */ /* 0x000fc40000000000 */
[----:B-1----:R-:W1:Y:S10]  /*cf10*/  SHFL.IDX PT, R2, R4, 0x1, 0x181f ;  /* 0x00381f0004027f89 */ /* 0x002e7400000e0000 */
[----:B0-----:R-:W-:-:S05]  /*cf20*/  @!P1 LEA R14, P4, R8, R14, 0x1 ;  /* 0x0000000e080e9211 */ /* 0x001fca00078808ff */
[----:B-1----:R-:W-:Y:S02]  /*cf30*/  @!P1 IMAD.X R7, RZ, RZ, R2, P4 ;  /* 0x000000ffff079224 */ /* 0x002fe400020e0602 */
[----:B------:R-:W-:Y:S02]  /*cf40*/  @!P1 IMAD.MOV.U32 R2, RZ, RZ, R14 ;  /* 0x000000ffff029224 */ /* 0x000fe400078e000e */
[----:B------:R-:W-:Y:S01]  /*cf50*/  @!P1 IMAD.MOV.U32 R3, RZ, RZ, R7 ;  /* 0x000000ffff039224 */ /* 0x000fe200078e0007 */
        /* <DEDUP_REMOVED lines=8> */
[----:B-1----:R-:W-:Y:S01]  /*cfe0*/  @!P1 IMAD.X R7, RZ, RZ, R2, P4 ;  /* 0x000000ffff079224 */ /* 0x002fe200020e0602 */
[----:B------:R-:W-:Y:S02]  /*cff0*/  @!P1 MOV R2, R14 ;  /* 0x0000000e00029202 */ /* 0x000fe40000000f00 */
[----:B------:R-:W0:Y:S01]  /*d000*/  SHFL.IDX PT, R14, R0, 0x3, 0x181f ;  /* 0x00781f00000e7f89 */ /* 0x000e2200000e0000 */
[----:B------:R-:W-:-:S05]  /*d010*/  @!P1 IMAD.MOV.U32 R3, RZ, RZ, R7 ;  /* 0x000000ffff039224 */ /* 0x000fca00078e0007 */
        /* <DEDUP_REMOVED lines=36> */
[----:B------:R-:W-:-:S03]  /*d260*/  ISETP.GE.AND P1, PT, R6, R5, PT ;  /* 0x000000050600720c */ /* 0x000fc60003f26270 */
[----:B-1----:R-:W1:Y:S10]  /*d270*/  SHFL.IDX PT, R2, R4, 0x6, 0x181f ;  /* 0x00d81f0004027f89 */ /* 0x002e7400000e0000 */
[----:B0-----:R-:W-:Y:S01]  /*d280*/  @!P1 LEA R14, P4, R8, R14, 0x1 ;  /* 0x0000000e080e9211 */ /* 0x001fe200078808ff */
[----:B------:R-:W0:Y:S04]  /*d290*/  SHFL.IDX PT, R4, R4, 0x7, 0x181f ;  /* 0x00f81f0004047f89 */ /* 0x000e2800000e0000 */
[----:B-1----:R-:W-:Y:S01]  /*d2a0*/  @!P1 IMAD.X R7, RZ, RZ, R2, P4 ;  /* 0x000000ffff079224 */ /* 0x002fe200020e0602 */
[----:B------:R-:W-:-:S02]  /*d2b0*/  @!P1 MOV R2, R14 ;  /* 0x0000000e00029202 */ /* 0x000fc40000000f00 */
[----:B------:R1:W2:Y:S01]  /*d2c0*/  SHFL.IDX PT, R14, R0, 0x7, 0x181f ;  /* 0x00f81f00000e7f89 */ /* 0x0002a200000e0000 */
[----:B------:R-:W-:-:S05]  /*d2d0*/  @!P1 IMAD.MOV.U32 R3, RZ, RZ, R7 ;  /* 0x000000ffff039224 */ /* 0x000fca00078e0007 */
[----:B------:R1:W-:Y:S04]  /*d2e0*/  @!P1 LDGSTS.E.BYPASS.LTC128B.128 [R34+0xf400], desc[UR36][R2.64], !P3 ;  /* 0x0f40000002229fae */ /* 0x0003e8000d901d64 */
[----:B------:R1:W-:Y:S04]  /*d2f0*/  @!P1 LDGSTS.E.BYPASS.LTC128B.128 [R34+0x13400], desc[UR36][R2.64+0x80], !P2 ;  /* 0x1340008002229fae */ /* 0x0003e8000d101d64 */
[----:B0-----:R1:W-:Y:S02]  /*d300*/  @!P1 LDGSTS.E.BYPASS.LTC128B.128 [R34+0x17400], desc[UR36][R2.64+0x100], !P0 ;  /* 0x1740010002229fae */ /* 0x0013e4000c101d64 */
.L_x_2595:
[----:B-1----:R-:W-:Y:S01]  /*d310*/  VIADD R0, R17, 0x70 ;  /* 0x0000007011007836 */ /* 0x002fe20000000000 */
[----:B------:R-:W-:Y:S04]  /*d320*/  BSSY B0, `(.L_x_2505) ;  /* 0x000000b000007945 */ /* 0x000fe80003800000 */
[----:B------:R-:W-:-:S13]  /*d330*/  ISETP.GE.AND P1, PT, R0, R5, PT ;  /* 0x000000050000720c */ /* 0x000fda0003f26270 */
[----:B------:R-:W-:Y:S05]  /*d340*/  @P1 BRA `(.L_x_2506) ;  /* 0x0000000000201947 */ /* 0x000fea0003800000 */
[----:B--2---:R-:W-:-:S05]  /*d350*/  LEA R2, P1, R8, R14, 0x1 ;  /* 0x0000000e08027211 */ /* 0x004fca00078208ff */
[----:B------:R-:W-:-:S05]  /*d360*/  IMAD.X R3, RZ, RZ, R4, P1 ;  /* 0x000000ffff037224 */ /* 0x000fca00008e0604 */
[----:B------:R-:W-:Y:S01]  /*d370*/  @!PT LDS RZ, [RZ] ;  /* 0x00000000fffff984 */ /* 0x000fe20000000800 */
[----:B------:R-:W-:Y:S01]  /*d380*/  @!PT LDS RZ, [RZ] ;  /* 0x00000000fffff984 */ /* 0x000fe20000000800 */
[----:B------:R-:W-:Y:S01]  /*d390*/  @!PT LDS RZ, [RZ] ;  /* 0x00000000fffff984 */ /* 0x000fe20000000800 */
[----:B------:R0:W-:Y:S04]  /*d3a0*/  LDGSTS.E.BYPASS.LTC128B.128 [R34+0xfc00], desc[UR36][R2.64], !P3 ;  /* 0x0fc0000002227fae */ /* 0x0001e8000d901d64 */
[----:B------:R0:W-:Y:S04]  /*d3b0*/  LDGSTS.E.BYPASS.LTC128B.128 [R34+0x13c00], desc[UR36][R2.64+0x80], !P2 ;  /* 0x13c0008002227fae */ /* 0x0001e8000d101d64 */
[----:B------:R0:W-:Y:S02]  /*d3c0*/  LDGSTS.E.BYPASS.LTC128B.128 [R34+0x17c00], desc[UR36][R2.64+0x100], !P0 ;  /* 0x17c0010002227fae */ /* 0x0001e4000c101d64 */
.L_x_2506:
[----:B------:R-:W-:Y:S05]  /*d3d0*/  BSYNC B0 ;  /* 0x0000000000007941 */ /* 0x000fea0003800000 */
.L_x_2505:
[----:B------:R-:W-:Y:S01]  /*d3e0*/  NOP ;  /* 0x0000000000007918 */ /* 0x000fe20000000000 */
[----:B------:R-:W-:-:S13]  /*d3f0*/  PLOP3.LUT P0, PT, PT, PT, PT, 0x80, 0x0 ;  /* 0x000000000000781c */ /* 0x000fda0003f0f070 */
.L_x_2507:
[----:B------:R-:W-:Y:S02]  /*d400*/  PLOP3.LUT P1, PT, P1, P0, PT, 0xa2, 0x0 ;  /* 0x000000000000781c */ /* 0x000fe40000f21472 */
[----:B------:R-:W-:-:S08]  /*d410*/  @P0 R2UR P1, UR4, R22 ;  /* 0x00000000160402ca */ /* 0x000fd00000020000 */
[----:B------:R-:W-:-:S05]  /*d420*/  @P0 PLOP3.LUT P0, PT, P1, PT, PT, 0x80, 0x0 ;  /* 0x000000000000081c */ /* 0x000fca0000f0f070 */
[----:B------:R-:W-:Y:S01]  /*d430*/  @!P1 SYNCS.ARRIVE.TRANS64.RED.A0T1 RZ, [UR4+0x2a800], RZ ;  /* 0x02a800ffffff99a7 */ /* 0x000fe20008200404 */
[----:B------:R-:W-:Y:S07]  /*d440*/  @!P1 ARRIVES.LDGSTSBAR.64.TRANSCNT [UR4+0x2a800] ;  /* 0x02a80000ff0099b0 */ /* 0x000fee0008000a84 */
[----:B------:R-:W-:Y:S05]  /*d450*/  @P0 BRA.U.ANY `(.L_x_2507) ;  /* 0xfffffffd00e80947 */ /* 0x000fea000393ffff */
[----:B0-----:R-:W3:Y:S02]  /*d460*/  LDL.LU R2, [R1+0x18] ;  /* 0x0000180001027983 */ /* 0x001ee40000300800 */
[----:B---3--:R-:W-:-:S05]  /*d470*/  VIADD R2, R2, 0x1 ;  /* 0x0000000102027836 */ /* 0x008fca0000000000 */
        /* <DEDUP_REMOVED lines=10> */
.L_x_2596:
[----:B------:R-:W-:Y:S05]  /*d520*/  BSYNC B0 ;  /* 0x0000000000007941 */ /* 0x000fea0003800000 */
.L_x_2508:
[----:B------:R-:W3:Y:S01]  /*d530*/  LDL R0, [R1+0x8] ;  /* 0x0000080001007983 */ /* 0x000ee20000100800 */
[----:B------:R-:W-:Y:S01]  /*d540*/  BSSY B0, `(.L_x_2510) ;  /* 0x00000fc000007945 */ /* 0x000fe20003800000 */
[----:B---3--:R-:W-:-:S13]  /*d550*/  ISETP.GE.AND P0, PT, R0, 0x2, PT ;  /* 0x000000020000780c */ /* 0x008fda0003f06270 */
[----:B------:R-:W-:Y:S05]  /*d560*/  @!P0 BRA `(.L_x_2511) ;  /* 0x0000000c00e48947 */ /* 0x000fea0003800000 */
[----:B------:R-:W-:Y:S01]  /*d570*/  VIADD R0, R0, 0xfffffffe ;  /* 0xfffffffe00007836 */ /* 0x000fe20000000000 */
[----:B------:R-:W-:Y:S01]  /*d580*/  MOV R10, R27 ;  /* 0x0000001b000a7202 */ /* 0x000fe20000000f00 */
[----:B------:R-:W-:Y:S02]  /*d590*/  IMAD.MOV.U32 R17, RZ, RZ, R28 ;  /* 0x000000ffff117224 */ /* 0x000fe400078e001c */
[----:B------:R-:W-:-:S07]  /*d5a0*/  IMAD.MOV.U32 R30, RZ, RZ, R26 ;  /* 0x000000ffff1e7224 */ /* 0x000fce00078e001a */
.L_x_2524:
[----:B------:R-:W3:Y:S01]  /*d5b0*/  LDL R7, [R1] ;  /* 0x0000000001077983 */ /* 0x000ee20000100800 */
[----:B------:R-:W1:Y:S01]  /*d5c0*/  S2R R2, SR_TID.X ;  /* 0x0000000000027919 */ /* 0x000e620000002100 */
[----:B------:R-:W4:Y:S01]  /*d5d0*/  S2R R4, SR_TID.X ;  /* 0x0000000000047919 */ /* 0x000f220000002100 */
[----:B-1----:R-:W-:-:S04]  /*d5e0*/  LOP3.LUT R2, R2, 0x7f, RZ, 0xc0, !PT ;  /* 0x0000007f02027812 */ /* 0x002fc800078ec0ff */
[----:B0-----:R-:W-:Y:S01]  /*d5f0*/  SHF.R.U32.HI R3, RZ, 0x3, R2 ;  /* 0x00000003ff037819 */ /* 0x001fe20000011602 */
[----:B----4-:R-:W-:Y:S01]  /*d600*/  IMAD.SHL.U32 R8, R4, 0x10, RZ ;  /* 0x0000001004087824 */ /* 0x010fe200078e00ff */
[----:B------:R-:W0:Y:S04]  /*d610*/  LDC R2, c[0x0][0x430] ;  /* 0x00010c00ff027b82 */ /* 0x000e280000000800 */
[----:B------:R-:W-:-:S04]  /*d620*/  LOP3.LUT R8, R3, 0x70, R8, 0xf8, !PT ;  /* 0x0000007003087812 */ /* 0x000fc800078ef808 */
[----:B------:R-:W-:Y:S01]  /*d630*/  ISETP.GT.U32.AND P2, PT, R8, 0x5f, PT ;  /* 0x0000005f0800780c */ /* 0x000fe20003f44070 */
[----:B------:R-:W-:-:S12]  /*d640*/  IMAD R6, R0, 0x60, R37 ;  /* 0x0000006000067824 */ /* 0x000fd800078e0225 */
[----:B------:R-:W3:Y:S01]  /*d650*/  @!P2 LDC.64 R4, c[0x0][0x428] ;  /* 0x00010a00ff04ab82 */ /* 0x000ee20000000a00 */
[----:B0-----:R-:W-:-:S13]  /*d660*/  ISETP.NE.AND P0, PT, R2, 0x1, PT ;  /* 0x000000010200780c */ /* 0x001fda0003f05270 */
[----:B------:R-:W0:Y:S08]  /*d670*/  @P0 LDC R3, c[0x0][0x434] ;  /* 0x00010d00ff030b82 */ /* 0x000e300000000800 */
[----:B------:R-:W1:Y:S01]  /*d680*/  @P0 LDC R2, c[0x0][0x438] ;  /* 0x00010e00ff020b82 */ /* 0x000e620000000800 */
[----:B------:R-:W-:-:S04]  /*d690*/  IMAD.IADD R6, R8, 0x1, R6 ;  /* 0x0000000108067824 */ /* 0x000fc800078e0206 */
[----:B------:R-:W-:Y:S02]  /*d6a0*/  IMAD.MOV.U32 R8, RZ, RZ, R6 ;  /* 0x000000ffff087224 */ /* 0x000fe400078e0006 */
[----:B0-----:R-:W-:-:S05]  /*d6b0*/  @P0 IMAD.HI.U32 R3, R6, R3, RZ ;  /* 0x0000000306030227 */ /* 0x001fca00078e00ff */
[----:B-1----:R-:W-:-:S04]  /*d6c0*/  @P0 SHF.R.U32.HI R8, RZ, R2, R3 ;  /* 0x00000002ff080219 */ /* 0x002fc80000011603 */
[----:B------:R-:W-:Y:S01]  /*d6d0*/  @!P2 SHF.R.S32.HI R3, RZ, 0x1f, R8 ;  /* 0x0000001fff03a819 */ /* 0x000fe20000011408 */
[----:B---3--:R-:W-:-:S04]  /*d6e0*/  @!P2 IMAD R2, R7, R4, RZ ;  /* 0x000000040702a224 */ /* 0x008fc800078e02ff */
[----:B------:R-:W-:Y:S02]  /*d6f0*/  @!P2 IMAD R7, R31, R5, R2 ;  /* 0x000000051f07a224 */ /* 0x000fe400078e0202 */
[----:B------:R-:W-:-:S04]  /*d700*/  @!P2 IMAD.MOV.U32 R2, RZ, RZ, R8 ;  /* 0x000000ffff02a224 */ /* 0x000fc800078e0008 */
[----:B------:R-:W-:Y:S02]  /*d710*/  @!P2 IMAD.WIDE.U32 R2, R31, R4, R2 ;  /* 0x000000041f02a225 */ /* 0x000fe400078e0002 */
[----:B------:R-:W0:Y:S02]  /*d720*/  @!P2 LDC.64 R4, c[0x0][0x418] ;  /* 0x00010600ff04ab82 */ /* 0x000e240000000a00 */
[----:B------:R-:W-:Y:S01]  /*d730*/  @!P2 IMAD.IADD R7, R7, 0x1, R3 ;  /* 0x000000010707a824 */ /* 0x000fe200078e0203 */
[----:B0-----:R-:W-:-:S04]  /*d740*/  @!P2 LEA R4, P0, R2, R4, 0x2 ;  /* 0x000000040204a211 */ /* 0x001fc800078010ff */
[----:B------:R-:W-:Y:S02]  /*d750*/  @!P2 LEA.HI.X R5, R2, R5, R7, 0x2, P0 ;  /* 0x000000050205a211 */ /* 0x000fe400000f1407 */
[----:B------:R-:W-:-:S06]  /*d760*/  MOV R7, RZ ;  /* 0x000000ff00077202 */ /* 0x000fcc0000000f00 */
[----:B------:R0:W5:Y:S01]  /*d770*/  @!P2 LDG.E R7, desc[UR36][R4.64] ;  /* 0x000000240407a981 */ /* 0x000162000c1e1900 */
[----:B------:R-:W-:Y:S01]  /*d780*/  LOP3.LUT P1, RZ, R23, 0x10, RZ, 0xc0, !PT ;  /* 0x0000001017ff7812 */ /* 0x000fe2000782c0ff */
        /* <DEDUP_REMOVED lines=12> */
.L_x_2512:
[----:B------:R-:W-:Y:S01]  /*d850*/  IMAD R5, R27, 0x8, R22 ;  /* 0x000000081b057824 */ /* 0x000fe200078e0216 */
[----:B------:R-:W-:Y:S01]  /*d860*/  SHF.L.U32 R0, R28, 0x1f, RZ ;  /* 0x0000001f1c007819 */ /* 0x000fe200000006ff */
[----:B------:R-:W-:Y:S03]  /*d870*/  BSSY B1, `(.L_x_2513) ;  /* 0x0000003000017945 */ /* 0x000fe60003800000 */
[----:B------:R-:W0:Y:S02]  /*d880*/  SYNCS.PHASECHK.TRANS64.TRYWAIT P0, [R5+URZ+0x2a840], R0 ;  /* 0x02a84000050075a7 */ /* 0x000e24000800017f */
[----:B0-----:R-:W-:Y:S05]  /*d890*/  @!P0 BRA `(.L_x_2514) ;  /* 0x0000003800988947 */ /* 0x001fea0003800000 */
.L_x_2597:
[----:B------:R-:W-:Y:S05]  /*d8a0*/  BSYNC B1 ;  /* 0x0000000000017941 */ /* 0x000fea0003800000 */
.L_x_2513:
[----:B------:R-:W-:Y:S01]  /*d8b0*/  SHF.R.S32.HI R20, RZ, 0x1f, R6 ;  /* 0x0000001fff147819 */ /* 0x000fe20000011406 */
[----:B------:R-:W-:Y:S01]  /*d8c0*/  ULDC.64 UR4, c[0x0][0x300] ;  /* 0x0000c00000047ab9 */ /* 0x000fe20000000a00 */
[----:B-----5:R-:W-:Y:S01]  /*d8d0*/  SHF.R.S32.HI R21, RZ, 0x1f, R7 ;  /* 0x0000001fff157819 */ /* 0x020fe20000011407 */
[----:B------:R-:W-:Y:S01]  /*d8e0*/  IMAD R4, R27, 0x4800, R33 ;  /* 0x000048001b047824 */ /* 0x000fe200078e0221 */
[C---:B------:R-:W-:Y:S01]  /*d8f0*/  LOP3.LUT P3, RZ, R23.reuse, 0x4, RZ, 0xc0, !PT ;  /* 0x0000000417ff7812 */ /* 0x040fe2000786c0ff */
[----:B------:R-:W-:Y:S01]  /*d900*/  IMAD R3, R20, UR4, RZ ;  /* 0x0000000414037c24 */ /* 0x000fe2000f8e02ff */
[C---:B------:R-:W-:Y:S02]  /*d910*/  LOP3.LUT P2, RZ, R23.reuse, 0x2, RZ, 0xc0, !PT ;  /* 0x0000000217ff7812 */ /* 0x040fe4000784c0ff */
[----:B------:R-:W-:Y:S01]  /*d920*/  LOP3.LUT P1, RZ, R23, 0x1, RZ, 0xc0, !PT ;  /* 0x0000000117ff7812 */ /* 0x000fe2000782c0ff */
[C---:B0-----:R-:W-:Y:S02]  /*d930*/  IMAD R0, R6.reuse, UR5, R3 ;  /* 0x0000000506007c24 */ /* 0x041fe4000f8e0203 */
        /* <DEDUP_REMOVED lines=23> */
[----:B------:R-:W-:-:S04]  /*dab0*/  LOP3.LUT R11, R11, 0x38, RZ, 0xc0, !PT ;  /* 0x000000380b0b7812 */ /* 0x000fc800078ec0ff */
[----:B------:R-:W-:-:S04]  /*dac0*/  SHF.L.U32 R0, R11, 0x1, RZ ;  /* 0x000000010b007819 */ /* 0x000fc800000006ff */
        /* <DEDUP_REMOVED lines=33> */
[----:B-1-3--:R0:W3:Y:S02]  /*dce0*/  SHFL.IDX PT, R2, R9, 0x5, 0x181f ;  /* 0x00b81f0009027f89 */ /* 0x00a0e400000e0000 */
.L_x_2611:
[----:B---3--:R-:W-:-:S05]  /*dcf0*/  IADD3 R2, P0, R2, R0, RZ ;  /* 0x0000000002027210 */ /* 0x008fca0007f1e0ff */
        /* <DEDUP_REMOVED lines=9> */
.L_x_2516:
        /* <DEDUP_REMOVED lines=10> */
.L_x_2517:
[----:B------:R3:W-:Y:S01]  /*de30*/  SYNCS.ARRIVE.TRANS64.A1T0 RZ, [R5+URZ+0x2a830], RZ ;  /* 0x02a830ff05ff79a7 */ /* 0x0007e2000810003f */
[----:B------:R-:W-:Y:S05]  /*de40*/  @!P2 BRA `(.L_x_2518) ;  /* 0x000000000004a947 */ /* 0x000fea0003800000 */
[----:B------:R-:W-:Y:S01]  /*de50*/  BPT.TRAP 0x1 ;  /* 0x000000040000795c */ /* 0x000fe20000300000 */
.L_x_2518:
[----:B-1----:R-:W-:Y:S01]  /*de60*/  SHF.L.U32 R2, R17, 0x1f, RZ ;  /* 0x0000001f11027819 */ /* 0x002fe200000006ff */
[----:B------:R-:W-:Y:S01]  /*de70*/  BSSY B1, `(.L_x_2519) ;  /* 0x0000004000017945 */ /* 0x000fe20003800000 */
[----:B---3--:R-:W-:-:S04]  /*de80*/  LEA R5, R10, R22, 0x3 ;  /* 0x000000160a057211 */ /* 0x008fc800078e18ff */
[----:B------:R-:W1:Y:S02]  /*de90*/  SYNCS.PHASECHK.TRANS64.TRYWAIT P0, [R5+URZ+0x2a860], R2 ;  /* 0x02a86002050075a7 */ /* 0x000e64000800017f */
[----:B-1----:R-:W-:Y:S05]  /*dea0*/  @!P0 BRA `(.L_x_2520) ;  /* 0x0000003c00048947 */ /* 0x002fea0003800000 */
.L_x_2612:
[----:B------:R-:W-:Y:S05]  /*deb0*/  BSYNC B1 ;  /* 0x0000000000017941 */ /* 0x000fea0003800000 */
.L_x_2519:
[----:B------:R-:W3:Y:S01]  /*dec0*/  S2R R3, SR_TID.X ;  /* 0x0000000000037919 */ /* 0x000ee20000002100 */
[----:B------:R-:W-:Y:S01]  /*ded0*/  UMOV UR4, 0xffffffff ;  /* 0xffffffff00047882 */ /* 0x000fe20000000000 */
[----:B0-----:R-:W-:Y:S01]  /*dee0*/  IMAD R8, R30, -0x60, R36 ;  /* 0xffffffa01e087824 */ /* 0x001fe200078e0224 */
[----:B------:R-:W-:Y:S01]  /*def0*/  LOP3.LUT P0, RZ, R29, 0x2, RZ, 0xc0, !PT ;  /* 0x000000021dff7812 */ /* 0x000fe2000780c0ff */
[----:B------:R-:W-:Y:S01]  /*df00*/  IMAD R4, R10, 0x3000, R33 ;  /* 0x000030000a047824 */ /* 0x000fe200078e0221 */
[----:B---3--:R-:W-:-:S04]  /*df10*/  LOP3.LUT R3, R3, 0x7f, RZ, 0xc0, !PT ;  /* 0x0000007f03037812 */ /* 0x008fc800078ec0ff */
[----:B------:R-:W-:-:S05]  /*df20*/  SHF.R.U32.HI R3, RZ, 0x3, R3 ;  /* 0x00000003ff037819 */ /* 0x000fca0000011603 */
[----:B------:R-:W-:Y:S01]  /*df30*/  IMAD.IADD R8, R8, 0x1, -R3 ;  /* 0x0000000108087824 */ /* 0x000fe200078e0a03 */
[----:B------:R-:W-:Y:S06]  /*df40*/  BRA.DIV UR4, `(.L_x_2521) ;  /* 0x0000003a04f07947 */ /* 0x000fec000b800000 */
[----:B-1----:R-:W0:Y:S01]  /*df50*/  SHFL.IDX PT, R2, R24, RZ, 0x181f ;  /* 0x00181fff18027589 */ /* 0x002e2200000e0000 */
[----:B------:R-:W-:-:S03]  /*df60*/  IMAD R4, R4, 0x2, R22 ;  /* 0x0000000204047824 */ /* 0x000fc600078e0216 */
[----:B------:R-:W1:Y:S04]  /*df70*/  SHFL.IDX PT, R3, R25, RZ, 0x181f ;  /* 0x00181fff19037589 */ /* 0x000e6800000e0000 */
[----:B--2---:R-:W-:Y:S01]  /*df80*/  SHFL.IDX PT, R14, R24, 0x5, 0x181f ;  /* 0x00b81f00180e7f89 */ /* 0x004fe200000e0000 */
[----:B0-----:R-:W-:-:S05]  /*df90*/  IADD3 R2, P1, R2, R0, RZ ;  /* 0x0000000002027210 */ /* 0x001fca0007f3e0ff */
[----:B-1----:R-:W-:Y:S01]  /*dfa0*/  IMAD.X R3, RZ, RZ, R3, P1 ;  /* 0x000000ffff037224 */ /* 0x002fe200008e0603 */
[----:B------:R-:W-:-:S04]  /*dfb0*/  LOP3.LUT P1, RZ, R29, 0x1, RZ, 0xc0, !PT ;  /* 0x000000011dff7812 */ /* 0x000fc8000782c0ff */
        /* <DEDUP_REMOVED lines=34> */
[----:B------:R0:W-:Y:S01]  /*e1e0*/  LDGSTS.E.BYPASS.LTC128B.128 [R4+0x2400], desc[UR36][R2.64], !P2 ;  /* 0x0240000002047fae */ /* 0x0001e2000d101d64 */
[----:B------:R-:W-:-:S13]  /*e1f0*/  ISETP.LT.OR P2, PT, R8, 0x41, !P0 ;  /* 0x000000410800780c */ /* 0x000fda0004741670 */
[----:B--2---:R0:W-:Y:S02]  /*e200*/  LDGSTS.E.BYPASS.LTC128B.128 [R4+0x5400], desc[UR36][R2.64+0x80], !P2 ;  /* 0x0540008002047fae */ /* 0x0041e4000d101d64 */
.L_x_2626:
[C---:B------:R-:W-:Y:S01]  /*e210*/  ISETP.LT.OR P1, PT, R8.reuse, 0x51, !P1 ;  /* 0x000000510800780c */ /* 0x040fe20004f21670 */
[----:B------:R-:W-:Y:S01]  /*e220*/  ULDC.64 UR4, c[0x0][0x328] ;  /* 0x0000ca0000047ab9 */ /* 0x000fe20000000a00 */
[----:B------:R-:W-:Y:S01]  /*e230*/  ISETP.LT.OR P0, PT, R8, 0x51, !P0 ;  /* 0x000000510800780c */ /* 0x000fe20004701670 */
[----:B------:R-:W-:Y:S01]  /*e240*/  IMAD R9, R20, UR4, RZ ;  /* 0x0000000414097c24 */ /* 0x000fe2000f8e02ff */
[----:B01----:R-:W-:-:S03]  /*e250*/  IADD3 R2, P2, R14, R0, RZ ;  /* 0x000000000e027210 */ /* 0x003fc60007f5e0ff */
[----:B------:R-:W-:Y:S01]  /*e260*/  IMAD R9, R6, UR5, R9 ;  /* 0x0000000506097c24 */ /* 0x000fe2000f8e0209 */
[----:B------:R-:W-:-:S05]  /*e270*/  IADD3.X R3, RZ, R25, RZ, P2, !PT ;  /* 0x00000019ff037210 */ /* 0x000fca00017fe4ff */
[----:B------:R-:W-:Y:S01]  /*e280*/  @!PT LDS RZ, [RZ] ;  /* 0x00000000fffff984 */ /* 0x000fe20000000800 */
[----:B------:R-:W-:Y:S01]  /*e290*/  @!PT LDS RZ, [RZ] ;  /* 0x00000000fffff984 */ /* 0x000fe20000000800 */
[----:B------:R-:W-:Y:S01]  /*e2a0*/  @!PT LDS RZ, [RZ] ;  /* 0x00000000fffff984 */ /* 0x000fe20000000800 */
[----:B------:R-:W-:Y:S04]  /*e2b0*/  LDGSTS.E.BYPASS.LTC128B.128 [R4+0x2c00], desc[UR36][R2.64], !P1 ;  /* 0x02c0000002047fae */ /* 0x000fe8000c901d64 */
        /* <DEDUP_REMOVED lines=10> */
.L_x_2522:
        /* <DEDUP_REMOVED lines=10> */
.L_x_2523:
        /* <DEDUP_REMOVED lines=16> */
.L_x_2511:
[----:B------:R-:W-:Y:S05]  /*e500*/  BSYNC B0 ;  /* 0x0000000000007941 */ /* 0x000fea0003800000 */
.L_x_2510:
        /* <DEDUP_REMOVED lines=11> */
[----:B0-----:R-:W3:Y:S01]  /*e5c0*/  @P0 ATOMG.E.ADD.STRONG.GPU PT, R3, desc[UR36][R2.64], R5 ;  /* 0x00000005020309a8 */ /* 0x001ee200081ee1e4 */
[----:B------:R-:W0:Y:S02]  /*e5d0*/  S2R R4, SR_LTMASK ;  /* 0x0000000000047919 */ /* 0x000e240000003900 */
[----:B0-----:R-:W-:-:S04]  /*e5e0*/  LOP3.LUT R4, R4, UR4, RZ, 0xc0, !PT ;  /* 0x0000000404047c12 */ /* 0x001fc8000f8ec0ff */
[----:B------:R-:W0:Y:S01]  /*e5f0*/  POPC R7, R4 ;  /* 0x0000000400077309 */ /* 0x000e220000000000 */
[----:B---3--:R-:W0:Y:S02]  /*e600*/  SHFL.IDX PT, R0, R3, R0, 0x1f ;  /* 0x00001f0003007589 */ /* 0x008e2400000e0000 */
[----:B0-----:R-:W-:-:S07]  /*e610*/  IADD3 R16, R0, UR39, R7 ;  /* 0x0000002700107c10 */ /* 0x001fce000fffe007 */
.L_x_2526:
[----:B------:R-:W-:Y:S05]  /*e620*/  BSYNC B0 ;  /* 0x0000000000007941 */ /* 0x000fea0003800000 */
.L_x_2525:
[----:B------:R-:W-:-:S13]  /*e630*/  LOP3.LUT P0, RZ, R23, 0x10, RZ, 0xc0, !PT ;  /* 0x0000001017ff7812 */ /* 0x000fda000780c0ff */
[----:B------:R-:W-:Y:S05]  /*e640*/  @!P0 BRA `(.L_x_2527) ;  /* 0x0000000000048947 */ /* 0x000fea0003800000 */
[----:B------:R-:W-:Y:S01]  /*e650*/  BPT.TRAP 0x1 ;  /* 0x000000040000795c */ /* 0x000fe20000300000 */
.L_x_2527:
[----:B------:R-:W-:Y:S01]  /*e660*/  IMAD R0, R27, 0x8, R22 ;  /* 0x000000081b007824 */ /* 0x000fe200078e0216 */
[----:B0-----:R-:W-:Y:S01]  /*e670*/  SHF.L.U32 R3, R28, 0x1f, RZ ;  /* 0x0000001f1c037819 */ /* 0x001fe200000006ff */
[----:B------:R-:W-:Y:S01]  /*e680*/  BSSY B0, `(.L_x_2528) ;  /* 0x0000004000007945 */ /* 0x000fe20003800000 */
[----:B------:R-:W-:Y:S02]  /*e690*/  IMAD R6, R26, -0x60, R36 ;  /* 0xffffffa01a067824 */ /* 0x000fe400078e0224 */
[----:B------:R-:W0:Y:S02]  /*e6a0*/  SYNCS.PHASECHK.TRANS64.TRYWAIT P0, [R0+URZ+0x2a860], R3 ;  /* 0x02a86003000075a7 */ /* 0x000e24000800017f */
[----:B0-----:R-:W-:Y:S05]  /*e6b0*/  @!P0 BRA `(.L_x_2529) ;  /* 0x0000003c00008947 */ /* 0x001fea0003800000 */
.L_x_2627:
[----:B------:R-:W-:Y:S05]  /*e6c0*/  BSYNC B0 ;  /* 0x0000000000007941 */ /* 0x000fea0003800000 */
.L_x_2528:
        /* <DEDUP_REMOVED lines=10> */
[----:B--2---:R-:W2:Y:S02]  /*e770*/  SHFL.IDX PT, R14, R24, RZ, 0x181f ;  /* 0x00181fff180e7589 */ /* 0x004ea400000e0000 */
        /* <DEDUP_REMOVED lines=46> */
.L_x_2641:
        /* <DEDUP_REMOVED lines=11> */
.L_x_2531:
        /* <DEDUP_REMOVED lines=10> */
.L_x_2532:
[----:B------:R1:W-:Y:S01]  /*ebb0*/  SYNCS.ARRIVE.TRANS64.A1T0 RZ, [R0+URZ+0x2a850], RZ ;  /* 0x02a850ff00ff79a7 */ /* 0x0003e2000810003f */
[----:B------:R-:W-:-:S05]  /*ebc0*/  VIADD R27, R27, 0x1 ;  /* 0x000000011b1b7836 */ /* 0x000fca0000000000 */
[----:B------:R-:W-:-:S04]  /*ebd0*/  ISETP.NE.AND P0, PT, R27, 0x2, PT ;  /* 0x000000021b00780c */ /* 0x000fc80003f05270 */
[----:B0-----:R-:W-:Y:S02]  /*ebe0*/  SEL R3, RZ, 0x1, P0 ;  /* 0x00000001ff037807 */ /* 0x001fe40000000000 */
[----:B------:R-:W-:Y:S02]  /*ebf0*/  SEL R27, R27, RZ, P0 ;  /* 0x000000ff1b1b7207 */ /* 0x000fe40000000000 */
[----:B-1----:R-:W-:-:S07]  /*ec00*/  LOP3.LUT R28, R28, R3, RZ, 0x3c, !PT ;  /* 0x000000031c1c7212 */ /* 0x002fce00078e3cff */
.L_x_2489:
[----:B------:R-:W-:Y:S05]  /*ec10*/  BSYNC B7 ;  /* 0x0000000000077941 */ /* 0x000fea0003800000 */
.L_x_2487:
        /* <DEDUP_REMOVED lines=8> */
[----:B------:R0:W1:Y:S01]  /*eca0*/  LDS.128 R16, [R22+0x2a8d0] ;  /* 0x02a8d00016107984 */ /* 0x0000620000000c00 */
[----:B------:R-:W-:Y:S06]  /*ecb0*/  BAR.ARV 0x4, 0x180 ;  /* 0x0106000000007b1d */ /* 0x000fec0000002000 */
[----:B------:R-:W-:Y:S05]  /*ecc0*/  BRA `(.L_x_2534) ;  /* 0x0000000800cc7947 */ /* 0x000fea0003800000 */
.L_x_2533:
[----:B------:R-:W0:Y:S01]  /*ecd0*/  S2R R0, SR_TID.X ;  /* 0x0000000000007919 */ /* 0x000e220000002100 */
[----:B------:R-:W-:Y:S01]  /*ece0*/  UMOV UR4, 0xffffffff ;  /* 0xffffffff00047882 */ /* 0x000fe20000000000 */
[----:B0-----:R-:W-:-:S04]  /*ecf0*/  LOP3.LUT R8, R0, 0x1f, RZ, 0xc0, !PT ;  /* 0x0000001f00087812 */ /* 0x001fc800078ec0ff */
[----:B------:R-:W-:Y:S01]  /*ed00*/  ISETP.NE.AND P0, PT, R8, 0x1f, PT ;  /* 0x0000001f0800780c */ /* 0x000fe20003f05270 */
[----:B------:R-:W-:-:S12]  /*ed10*/  BRA.DIV UR4, `(.L_x_2535) ;  /* 0x0000003e04687947 */ /* 0x000fd8000b800000 */
[----:B------:R-:W-:Y:S01]  /*ed20*/  IMAD.IADD R5, R19, 0x1, R8 ;  /* 0x0000000113057824 */ /* 0x000fe200078e0208 */
[----:B------:R-:W-:-:S04]  /*ed30*/  ULDC UR4, c[0x0][0xc3c] ;  /* 0x00030f0000047ab9 */ /* 0x000fc80000000800 */
[----:B------:R-:W-:-:S13]  /*ed40*/  ISETP.GE.OR P1, PT, R5, UR4, !P0 ;  /* 0x0000000405007c0c */ /* 0x000fda000c726670 */
[----:B------:R-:W0:Y:S02]  /*ed50*/  @!P1 LDC.64 R2, c[0x0][0xc80] ;  /* 0x00032000ff029b82 */ /* 0x000e240000000a00 */
[----:B0-----:R-:W-:-:S06]  /*ed60*/  @!P1 IMAD.WIDE R2, R5, 0x4, R2 ;  /* 0x0000000405029825 */ /* 0x001fcc00078e0202 */
[----:B------:R-:W2:Y:S01]  /*ed70*/  @!P1 LDG.E R2, desc[UR36][R2.64] ;  /* 0x0000002402029981 */ /* 0x000ea2000c1e1900 */
[----:B------:R-:W-:Y:S01]  /*ed80*/  IMAD.MOV.U32 R5, RZ, RZ, RZ ;  /* 0x000000ffff057224 */ /* 0x000fe200078e00ff */
[C---:B------:R-:W-:Y:S02]  /*ed90*/  ISETP.GE.U32.AND P2, PT, R8.reuse, 0x2, PT ;  /* 0x000000020800780c */ /* 0x040fe40003f46070 */
[C---:B------:R-:W-:Y:S01]  /*eda0*/  ISETP.GE.U32.AND P3, PT, R8.reuse, 0x4, PT ;  /* 0x000000040800780c */ /* 0x040fe20003f66070 */
[----:B------:R-:W-:Y:S01]  /*edb0*/  SHFL.IDX PT, R0, R16, RZ, 0x1f ;  /* 0x00001fff10007589 */ /* 0x000fe200000e0000 */
[C---:B------:R-:W-:Y:S02]  /*edc0*/  ISETP.GE.U32.AND P4, PT, R8.reuse, 0x8, PT ;  /* 0x000000080800780c */ /* 0x040fe40003f86070 */
[----:B------:R-:W-:Y:S01]  /*edd0*/  ISETP.GE.U32.AND P5, PT, R8, 0x10, PT ;  /* 0x000000100800780c */ /* 0x000fe20003fa6070 */
[----:B------:R-:W-:Y:S01]  /*ede0*/  SHFL.IDX PT, R4, R16, 0x1, 0x1f ;  /* 0x00201f0010047f89 */ /* 0x000fe200000e0000 */
[----:B--2---:R-:W-:-:S02]  /*edf0*/  @!P1 MOV R5, R2 ;  /* 0x0000000200059202 */ /* 0x004fc40000000f00 */
[----:B------:R-:W-:-:S03]  /*ee00*/  ISETP.NE.AND P1, PT, R8, RZ, PT ;  /* 0x000000ff0800720c */ /* 0x000fc60003f25270 */
        /* <DEDUP_REMOVED lines=15> */
[----:B------:R0:W1:Y:S02]  /*ef00*/  SHFL.IDX PT, R14, R6, 0x1f, 0x1f ;  /* 0x03e01f00060e7f89 */ /* 0x00006400000e0000 */
.L_x_2651:
[----:B------:R-:W-:Y:S02]  /*ef10*/  ULDC UR4, c[0x0][0xc38] ;  /* 0x00030e0000047ab9 */ /* 0x000fe40000000800 */
[----:B------:R-:W-:-:S04]  /*ef20*/  IMAD.U32 R7, RZ, RZ, UR4 ;  /* 0x00000004ff077e24 */ /* 0x000fc8000f8e00ff */
[----:B-1----:R-:W-:-:S04]  /*ef30*/  IMAD R14, R14, R7, RZ ;  /* 0x000000070e0e7224 */ /* 0x002fc800078e02ff */
[----:B------:R-:W-:-:S05]  /*ef40*/  IMAD.IADD R9, R4, 0x1, R14 ;  /* 0x0000000104097824 */ /* 0x000fca00078e020e */
[----:B------:R-:W-:-:S13]  /*ef50*/  ISETP.GT.AND P6, PT, R9, R0, PT ;  /* 0x000000000900720c */ /* 0x000fda0003fc4270 */
[----:B------:R-:W-:Y:S05]  /*ef60*/  @P6 BRA `(.L_x_2536) ;  /* 0x00000000009c6947 */ /* 0x000fea0003800000 */
.L_x_2541:
[----:B------:R-:W1:Y:S01]  /*ef70*/  LDC R2, c[0x0][0xc3c] ;  /* 0x00030f00ff027b82 */ /* 0x000e620000000800 */
[----:B------:R-:W-:-:S04]  /*ef80*/  IADD3 R19, R19, 0x1f, RZ ;  /* 0x0000001f13137810 */ /* 0x000fc80007ffe0ff */
[----:B-1----:R-:W-:-:S13]  /*ef90*/  ISETP.GE.AND P6, PT, R19, R2, PT ;  /* 0x000000021300720c */ /* 0x002fda0003fc6270 */
[----:B------:R-:W-:Y:S05]  /*efa0*/  @P6 BRA `(.L_x_2537) ;  /* 0x0000000400d06947 */ /* 0x000fea0003800000 */
[----:B------:R-:W1:Y:S01]  /*efb0*/  S2R R3, SR_TID.X ;  /* 0x0000000000037919 */ /* 0x000e620000002100 */
[----:B------:R-:W-:Y:S01]  /*efc0*/  BSSY B0, `(.L_x_2538) ;  /* 0x0000009000007945 */ /* 0x000fe20003800000 */
[----:B------:R-:W-:Y:S01]  /*efd0*/  IMAD.MOV.U32 R5, RZ, RZ, RZ ;  /* 0x000000ffff057224 */ /* 0x000fe200078e00ff */
[----:B-1----:R-:W-:-:S05]  /*efe0*/  LOP3.LUT R3, R3, 0x1f, RZ, 0xc0, !PT ;  /* 0x0000001f03037812 */ /* 0x002fca00078ec0ff */
[----:B------:R-:W-:-:S05]  /*eff0*/  IMAD.IADD R7, R19, 0x1, R3 ;  /* 0x0000000113077824 */ /* 0x000fca00078e0203 */
[----:B------:R-:W-:-:S13]  /*f000*/  ISETP.GE.OR P6, PT, R7, R2, !P0 ;  /* 0x000000020700720c */ /* 0x000fda00047c6670 */
[----:B------:R-:W-:Y:S05]  /*f010*/  @P6 BRA `(.L_x_2539) ;  /* 0x00000000000c6947 */ /* 0x000fea0003800000 */
[----:B------:R-:W1:Y:S02]  /*f020*/  LDC.64 R2, c[0x0][0xc80] ;  /* 0x00032000ff027b82 */ /* 0x000e640000000a00 */
[----:B-1----:R-:W-:-:S05]  /*f030*/  IMAD.WIDE R2, R7, 0x4, R2 ;  /* 0x0000000407027825 */ /* 0x002fca00078e0202 */
[----:B------:R1:W5:Y:S02]  /*f040*/  LDG.E R5, desc[UR36][R2.64] ;  /* 0x0000002402057981 */ /* 0x000364000c1e1900 */
.L_x_2539:
[----:B------:R-:W-:Y:S05]  /*f050*/  BSYNC B0 ;  /* 0x0000000000007941 */ /* 0x000fea0003800000 */
.L_x_2538:
[----:B------:R-:W-:-:S03]  /*f060*/  UMOV UR4, 0xffffffff ;  /* 0xffffffff00047882 */ /* 0x000fc60000000000 */
[----:B------:R-:W-:Y:S05]  /*f070*/  BRA.DIV UR4, `(.L_x_2540) ;  /* 0x0000003e04b47947 */ /* 0x000fea000b800000 */
[----:B-----5:R-:W2:Y:S02]  /*f080*/  SHFL.UP PT, R14, R5, 0x1, RZ ;  /* 0x04200000050e7989 */ /* 0x020ea400000e00ff */
[----:B--2---:R-:W-:-:S05]  /*f090*/  SEL R14, R14, RZ, P1 ;  /* 0x000000ff0e0e7207 */ /* 0x004fca0000800000 */
        /* <DEDUP_REMOVED lines=12> */
[----:B0-----:R-:W-:-:S05]  /*f160*/  IMAD.IADD R6, R4, 0x1, R7 ;  /* 0x0000000104067824 */ /* 0x001fca00078e0207 */
[----:B------:R0:W1:Y:S02]  /*f170*/  SHFL.IDX PT, R14, R6, 0x1f, 0x1f ;  /* 0x03e01f00060e7f89 */ /* 0x00006400000e0000 */
.L_x_2659:
[----:B------:R-:W-:Y:S02]  /*f180*/  ULDC UR4, c[0x0][0xc38] ;  /* 0x00030e0000047ab9 */ /* 0x000fe40000000800 */
[----:B------:R-:W-:-:S05]  /*f190*/  MOV R7, UR4 ;  /* 0x0000000400077c02 */ /* 0x000fca0008000f00 */
[----:B-1----:R-:W-:-:S04]  /*f1a0*/  IMAD R14, R14, R7, RZ ;  /* 0x000000070e0e7224 */ /* 0x002fc800078e02ff */
[----:B------:R-:W-:-:S05]  /*f1b0*/  IMAD.IADD R9, R14, 0x1, R9 ;  /* 0x000000010e097824 */ /* 0x000fca00078e0209 */
[----:B------:R-:W-:-:S13]  /*f1c0*/  ISETP.GT.AND P6, PT, R9, R0, PT ;  /* 0x000000000900720c */ /* 0x000fda0003fc4270 */
[----:B------:R-:W-:Y:S05]  /*f1d0*/  @!P6 BRA `(.L_x_2541) ;  /* 0xfffffffc0064e947 */ /* 0x000fea000383ffff */
.L_x_2536:
        /* <DEDUP_REMOVED lines=8> */
.L_x_2663:
[----:B------:R-:W-:Y:S01]  /*f260*/  ISETP.NE.AND P0, PT, R2, RZ, PT ;  /* 0x000000ff0200720c */ /* 0x000fe20003f05270 */
[----:B------:R-:W-:-:S12]  /*f270*/  IMAD.MOV.U32 R14, RZ, RZ, RZ ;  /* 0x000000ffff0e7224 */ /* 0x000fd800078e00ff */
[----:B------:R-:W-:Y:S05]  /*f280*/  @!P0 BRA `(.L_x_2543) ;  /* 0x0000000000108947 */ /* 0x000fea0003800000 */
[----:B------:R-:W-:Y:S01]  /*f290*/  UMOV UR4, 0xffffffff ;  /* 0xffffffff00047882 */ /* 0x000fe20000000000 */
[----:B------:R-:W-:Y:S02]  /*f2a0*/  VIADD R12, R4, 0xffffffff ;  /* 0xffffffff040c7836 */ /* 0x000fe40000000000 */
[----:B------:R-:W-:Y:S05]  /*f2b0*/  BRA.DIV UR4, `(.L_x_2544) ;  /* 0x0000004204287947 */ /* 0x000fea000b800000 */
[----:B------:R3:W4:Y:S02]  /*f2c0*/  SHFL.IDX PT, R14, R6, R12, 0x1f ;  /* 0x00001f0c060e7589 */ /* 0x00072400000e0000 */
.L_x_2543:
[----:B------:R-:W5:Y:S01]  /*f2d0*/  LDC.64 R2, c[0x0][0xc90] ;  /* 0x00032400ff027b82 */ /* 0x000f620000000a00 */
[----:B------:R-:W-:-:S04]  /*f2e0*/  IMAD.IADD R19, R4, 0x1, R19 ;  /* 0x0000000104137824 */ /* 0x000fc800078e0213 */
[----:B-----5:R-:W-:-:S05]  /*f2f0*/  IMAD.WIDE R2, R19, 0x4, R2 ;  /* 0x0000000413027825 */ /* 0x020fca00078e0202 */
[----:B0--3--:R0:W1:Y:S01]  /*f300*/  LDG.E R6, desc[UR36][R2.64] ;  /* 0x0000002402067981 */ /* 0x009062000c1e1900 */
[----:B----4-:R-:W-:Y:S01]  /*f310*/  IMAD R16, R14, R7, R16 ;  /* 0x000000070e107224 */ /* 0x010fe200078e0210 */
[----:B0-----:R-:W-:Y:S01]  /*f320*/  MOV R2, RZ ;  /* 0x000000ff00027202 */ /* 0x001fe20000000f00 */
[----:B-12---:R-:W-:-:S05]  /*f330*/  IMAD R4, R5, R6, RZ ;  /* 0x0000000605047224 */ /* 0x006fca00078e02ff */
        /* <DEDUP_REMOVED lines=34> */
[----:B0-----:R-:W-:-:S06]  /*f560*/  IADD3 R3, R8, 0xffffffe, RZ ;  /* 0x0ffffffe08037810 */ /* 0x001fcc0007ffe0ff */
        /* <DEDUP_REMOVED lines=16> */
[----:B------:R-:W-:-:S05]  /*f670*/  @P0 VIADD R2, R2, 0x1 ;  /* 0x0000000102020836 */ /* 0x000fca0000000000 */
[----:B------:R-:W-:Y:S02]  /*f680*/  @!P2 IADD3 R2, -R2, RZ, RZ ;  /* 0x000000ff0202a210 */ /* 0x000fe40007ffe1ff */
[----:B------:R-:W-:Y:S01]  /*f690*/  @!P1 LOP3.LUT R2, RZ, R6, RZ, 0x33, !PT ;  /* 0x00000006ff029212 */ /* 0x000fe200078e33ff */
[----:B------:R-:W-:-:S04]  /*f6a0*/  IMAD.MOV R6, RZ, RZ, -R6 ;  /* 0x000000ffff067224 */ /* 0x000fc800078e0a06 */
[----:B------:R-:W-:Y:S01]  /*f6b0*/  IMAD R18, R2, R6, R9 ;  /* 0x0000000602127224 */ /* 0x000fe200078e0209 */
[----:B------:R-:W-:-:S05]  /*f6c0*/  LOP3.LUT R2, RZ, R2, RZ, 0x33, !PT ;  /* 0x00000002ff027212 */ /* 0x000fca00078e33ff */
[----:B------:R-:W-:Y:S01]  /*f6d0*/  IMAD.IADD R17, R5, 0x1, R2 ;  /* 0x0000000105117824 */ /* 0x000fe200078e0202 */
[----:B------:R-:W-:Y:S06]  /*f6e0*/  BRA `(.L_x_2545) ;  /* 0x00000000001c7947 */ /* 0x000fec0003800000 */
.L_x_2537:
[----:B------:R-:W-:Y:S01]  /*f6f0*/  UMOV UR4, URZ ;  /* 0x0000003f00047c82 */ /* 0x000fe20008000000 */
[----:B------:R-:W-:Y:S01]  /*f700*/  UMOV UR5, URZ ;  /* 0x0000003f00057c82 */ /* 0x000fe20008000000 */
[----:B------:R-:W-:Y:S01]  /*f710*/  ULDC UR6, c[0x0][0xc3c] ;  /* 0x00030f0000067ab9 */ /* 0x000fe20000000800 */
[----:B------:R-:W-:Y:S02]  /*f720*/  IMAD.MOV.U32 R16, RZ, RZ, R0 ;  /* 0x000000ffff107224 */ /* 0x000fe400078e0000 */
[----:B------:R-:W-:Y:S02]  /*f730*/  IMAD.U32 R17, RZ, RZ, UR4 ;  /* 0x00000004ff117e24 */ /* 0x000fe4000f8e00ff */
[----:B------:R-:W-:Y:S02]  /*f740*/  IMAD.U32 R18, RZ, RZ, UR5 ;  /* 0x00000005ff127e24 */ /* 0x000fe4000f8e00ff */
[----:B------:R-:W-:-:S07]  /*f750*/  IMAD.U32 R19, RZ, RZ, UR6 ;  /* 0x00000006ff137e24 */ /* 0x000fce000f8e00ff */
.L_x_2545:
[----:B------:R-:W1:Y:S01]  /*f760*/  S2R R0, SR_TID.X ;  /* 0x0000000000007919 */ /* 0x000e620000002100 */
        /* <DEDUP_REMOVED lines=9> */
.L_x_2534:
[----:B------:R-:W-:Y:S02]  /*f800*/  ULDC UR4, c[0x0][0xc3c] ;  /* 0x00030f0000047ab9 */ /* 0x000fe40000000800 */
[----:B-1----:R-:W-:-:S13]  /*f810*/  ISETP.GE.AND P0, PT, R19, UR4, PT ;  /* 0x0000000413007c0c */ /* 0x002fda000bf06270 */
[----:B------:R-:W-:Y:S05]  /*f820*/  @!P0 BRA `(.L_x_2546) ;  /* 0xffffffb400f08947 */ /* 0x000fea000383ffff */
[----:B------:R-:W-:Y:S05]  /*f830*/  BSYNC B8 ;  /* 0x0000000000087941 */ /* 0x000fea0003800000 */
.L_x_2483:
[----:B-1----:R-:W3:Y:S01]  /*f840*/  LDL.LU R0, [R1+0x18] ;  /* 0x0000180001007983 */ /* 0x002ee20000300800 */
[----:B------:R-:W-:Y:S01]  /*f850*/  BSSY B0, `(.L_x_2547) ;  /* 0x000000b000007945 */ /* 0x000fe20003800000 */
[----:B------:R-:W1:Y:S01]  /*f860*/  S2R R5, SR_CgaCtaId ;  /* 0x0000000000057919 */ /* 0x000e620000008800 */
[----:B---3--:R-:W-:-:S04]  /*f870*/  IADD3 R0, R0, 0x1, RZ ;  /* 0x0000000100007810 */ /* 0x008fc80007ffe0ff */
        /* <DEDUP_REMOVED lines=8> */
.L_x_2666:
[----:B------:R-:W-:Y:S05]  /*f900*/  BSYNC B0 ;  /* 0x0000000000007941 */ /* 0x000fea0003800000 */
.L_x_2547:
[----:B------:R-:W-:-:S03]  /*f910*/  UMOV UR4, 0xffffffff ;  /* 0xffffffff00047882 */ /* 0x000fc60000000000 */
[----:B------:R-:W-:Y:S05]  /*f920*/  BRA.DIV UR4, `(.L_x_2549) ;  /* 0x0000003a04c47947 */ /* 0x000fea000b800000 */
[----:B-1----:R-:W1:Y:S02]  /*f930*/  S2R R0, SR_TID.X ;  /* 0x0000000000007919 */ /* 0x002e640000002100 */
[----:B-1----:R-:W-:-:S04]  /*f940*/  SHF.R.U32.HI R0, RZ, 0x5, R0 ;  /* 0x00000005ff007819 */ /* 0x002fc80000011600 */
[----:B------:R-:W-:-:S05]  /*f950*/  LOP3.LUT R0, R0, 0x3, RZ, 0xc0, !PT ;  /* 0x0000000300007812 */ /* 0x000fca00078ec0ff */
[----:B------:R1:W3:Y:S02]  /*f960*/  SHFL.IDX PT, R14, R0, RZ, 0x1f ;  /* 0x00001fff000e7589 */ /* 0x0002e400000e0000 */
.L_x_2669:
[----:B---3--:R-:W-:Y:S01]  /*f970*/  ISETP.NE.AND P0, PT, R14, RZ, PT ;  /* 0x000000ff0e00720c */ /* 0x008fe20003f05270 */
[----:B------:R-:W-:-:S12]  /*f980*/  BSSY B0, `(.L_x_2550) ;  /* 0x0000026000007945 */ /* 0x000fd80003800000 */
[----:B------:R-:W-:Y:S05]  /*f990*/  @P0 BRA `(.L_x_2551) ;  /* 0x0000000000900947 */ /* 0x000fea0003800000 */
[----:B------:R-:W-:-:S03]  /*f9a0*/  UMOV UR4, 0xffffffff ;  /* 0xffffffff00047882 */ /* 0x000fc60000000000 */
[----:B------:R-:W-:Y:S05]  /*f9b0*/  BRA.DIV UR4, `(.L_x_2552) ;  /* 0x0000003a04d47947 */ /* 0x000fea000b800000 */
[----:B------:R-:W-:-:S13]  /*f9c0*/  ELECT P6, URZ, PT ;  /* 0x00000000003f782f */ /* 0x000fda00038c0000 */
.L_x_2672:
[----:B------:R-:W-:Y:S05]  /*f9d0*/  @!P6 BRA `(.L_x_2551) ;  /* 0x000000000080e947 */ /* 0x000fea0003800000 */
[----:B-1----:R-:W3:Y:S02]  /*f9e0*/  LDL R0, [R1+0x1c] ;  /* 0x00001c0001007983 */ /* 0x002ee40000100800 */
[----:B---3--:R-:W-:-:S13]  /*f9f0*/  R2UR UR4, R0 ;  /* 0x00000000000472ca */ /* 0x008fda00000e0000 */
[----:B------:R-:W-:-:S06]  /*fa00*/  ULOP3.LUT UR4, UR4, 0x2, URZ, 0xfc, !UPT ;  /* 0x0000000204047892 */ /* 0x000fcc000f8efc3f */
[----:B------:R-:W-:-:S05]  /*fa10*/  IMAD.U32 R0, RZ, RZ, UR4 ;  /* 0x00000004ff007e24 */ /* 0x000fca000f8e00ff */
[----:B------:R-:W-:-:S13]  /*fa20*/  ISETP.NE.AND P0, PT, R0, 0x3, PT ;  /* 0x000000030000780c */ /* 0x000fda0003f05270 */
[----:B------:R-:W-:Y:S05]  /*fa30*/  @!P0 BRA `(.L_x_2553) ;  /* 0x0000000000048947 */ /* 0x000fea0003800000 */
[----:B------:R-:W-:Y:S01]  /*fa40*/  BPT.TRAP 0x1 ;  /* 0x000000040000795c */ /* 0x000fe20000300000 */
.L_x_2553:
[C---:B------:R-:W-:Y:S01]  /*fa50*/  IMAD R5, R27.reuse, 0x8, R4 ;  /* 0x000000081b057824 */ /* 0x040fe200078e0204 */
[----:B------:R-:W-:Y:S01]  /*fa60*/  SHF.L.U32 R0, R28, 0x1f, RZ ;  /* 0x0000001f1c007819 */ /* 0x000fe200000006ff */
[----:B------:R-:W-:-:S03]  /*fa70*/  VIADD R27, R27, 0x1 ;  /* 0x000000011b1b7836 */ /* 0x000fc60000000000 */
[----:B------:R-:W1:Y:S02]  /*fa80*/  SYNCS.PHASECHK.TRANS64.TRYWAIT P1, [R5+URZ+0x2a840], R0 ;  /* 0x02a84000050075a7 */ /* 0x000e64000802017f */
[----:B------:R-:W-:-:S04]  /*fa90*/  ISETP.NE.AND P2, PT, R27, 0x2, PT ;  /* 0x000000021b00780c */ /* 0x000fc80003f45270 */
[----:B------:R-:W-:Y:S01]  /*faa0*/  SEL R3, RZ, 0x1, P2 ;  /* 0x00000001ff037807 */ /* 0x000fe20001000000 */
[----:B-1----:R-:W-:Y:S08]  /*fab0*/  @!P1 BRA `(.L_x_2554) ;  /* 0x0000003800b49947 */ /* 0x002ff00003800000 */
.L_x_2673:
[----:B------:R-:W-:Y:S02]  /*fac0*/  SEL R27, R27, RZ, P2 ;  /* 0x000000ff1b1b7207 */ /* 0x000fe40001000000 */
[----:B------:R-:W-:Y:S01]  /*fad0*/  LOP3.LUT R2, R28, R3, RZ, 0x3c, !PT ;  /* 0x000000031c027212 */ /* 0x000fe200078e3cff */
[----:B------:R-:W-:Y:S06]  /*fae0*/  @!P0 BRA `(.L_x_2555) ;  /* 0x0000000000048947 */ /* 0x000fec0003800000 */
[----:B------:R-:W-:Y:S01]  /*faf0*/  BPT.TRAP 0x1 ;  /* 0x000000040000795c */ /* 0x000fe20000300000 */
.L_x_2555:
[----:B------:R-:W-:Y:S01]  /*fb00*/  IMAD R27, R27, 0x8, R4 ;  /* 0x000000081b1b7824 */ /* 0x000fe200078e0204 */
[----:B------:R-:W-:-:S04]  /*fb10*/  SHF.L.U32 R2, R2, 0x1f, RZ ;  /* 0x0000001f02027819 */ /* 0x000fc800000006ff */
[----:B------:R-:W3:Y:S02]  /*fb20*/  SYNCS.PHASECHK.TRANS64.TRYWAIT P1, [R27+URZ+0x2a840], R2 ;  /* 0x02a840021b0075a7 */ /* 0x000ee4000802017f */
[----:B---3--:R-:W-:Y:S05]  /*fb30*/  @!P1 BRA `(.L_x_2556) ;  /* 0x0000003800a89947 */ /* 0x008fea0003800000 */
.L_x_2674:
[----:B------:R-:W-:Y:S05]  /*fb40*/  @!P0 BRA `(.L_x_2557) ;  /* 0x0000000000048947 */ /* 0x000fea0003800000 */
[----:B------:R-:W-:Y:S01]  /*fb50*/  BPT.TRAP 0x1 ;  /* 0x000000040000795c */ /* 0x000fe20000300000 */
.L_x_2557:
[----:B------:R-:W4:Y:S02]  /*fb60*/  SYNCS.PHASECHK.TRANS64.TRYWAIT P1, [R5+URZ+0x2a860], R0 ;  /* 0x02a86000050075a7 */ /* 0x000f24000802017f */
[----:B----4-:R-:W-:Y:S05]  /*fb70*/  @!P1 BRA `(.L_x_2558) ;  /* 0x0000003800ac9947 */ /* 0x010fea0003800000 */
.L_x_2675:
[----:B------:R-:W-:Y:S05]  /*fb80*/  @!P0 BRA `(.L_x_2559) ;  /* 0x0000000000048947 */ /* 0x000fea0003800000 */
[----:B------:R-:W-:Y:S01]  /*fb90*/  BPT.TRAP 0x1 ;  /* 0x000000040000795c */ /* 0x000fe20000300000 */
.L_x_2559:
[----:B------:R0:W0:Y:S02]  /*fba0*/  SYNCS.PHASECHK.TRANS64.TRYWAIT P0, [R27+URZ+0x2a860], R2 ;  /* 0x02a860021b0075a7 */ /* 0x000024000800017f */
[----:B0-----:R-:W-:Y:S05]  /*fbb0*/  @!P0 NANOSLEEP.SYNCS 0x989680 ;  /* 0x009896800000895d */ /* 0x001fea0003900000 */
[----:B------:R-:W0:Y:S02]  /*fbc0*/  @!P0 SYNCS.PHASECHK.TRANS64 P0, [R27+URZ+0x2a860], R2 ;  /* 0x02a860021b0085a7 */ /* 0x000e24000800007f */
[----:B0-----:R-:W-:Y:S05]  /*fbd0*/  @!P0 BRA `(.L_x_2559) ;  /* 0xfffffffc00f08947 */ /* 0x001fea000383ffff */
.L_x_2551:
[----:B------:R-:W-:Y:S05]  /*fbe0*/  BSYNC B0 ;  /* 0x0000000000007941 */ /* 0x000fea0003800000 */
.L_x_2550:
[----:B------:R-:W-:Y:S05]  /*fbf0*/  EXIT ;  /* 0x000000000000794d */ /* 0x000fea0003800000 */
.L_x_2419:
[----:B0-----:R-:W-:-:S04]  /*fc00*/  IMAD.U32 R3, RZ, RZ, UR39 ;  /* 0x00000027ff037e24 */ /* 0x001fc8000f8e00ff */
[----:B------:R0:W1:Y:S03]  /*fc10*/  SYNCS.PHASECHK.TRANS64.TRYWAIT P1, [R3+URZ+0x2a800], R0 ;  /* 0x02a80000030075a7 */ /* 0x000066000802017f */
[----:B-1----:R-:W-:Y:S05]  /*fc20*/  @!P1 NANOSLEEP.SYNCS 0x989680 ;  /* 0x009896800000995d */ /* 0x002fea0003900000 */
[----:B------:R-:W1:Y:S02]  /*fc30*/  @!P1 SYNCS.PHASECHK.TRANS64 P1, [R3+URZ+0x2a800], R0 ;  /* 0x02a80000030095a7 */ /* 0x000e64000802007f */
[----:B-1----:R-:W-:Y:S05]  /*fc40*/  @!P1 BRA `(.L_x_2419) ;  /* 0xfffffffc00ec9947 */ /* 0x002fea000383ffff */
[----:B------:R-:W-:Y:S05]  /*fc50*/  BRA `(.L_x_2560) ;  /* 0xffffff1800987947 */ /* 0x000fea000383ffff */
.L_x_2423:
[----:B-1----:R1:W2:Y:S02]  /*fc60*/  SYNCS.PHASECHK.TRANS64.TRYWAIT P1, [R0+URZ+0x2a830], R3 ;  /* 0x02a83003000075a7 */ /* 0x0022a4000802017f */
[----:B--2---:R-:W-:Y:S05]  /*fc70*/  @!P1 NANOSLEEP.SYNCS 0x989680 ;  /* 0x009896800000995d */ /* 0x004fea0003900000 */
[----:B------:R-:W2:Y:S02]  /*fc80*/  @!P1 SYNCS.PHASECHK.TRANS64 P1, [R0+URZ+0x2a830], R3 ;  /* 0x02a83003000095a7 */ /* 0x000ea4000802007f */
[----:B--2---:R-:W-:Y:S05]  /*fc90*/  @!P1 BRA `(.L_x_2423) ;  /* 0xfffffffc00f09947 */ /* 0x004fea000383ffff */
[----:B------:R-:W-:Y:S05]  /*fca0*/  BRA `(.L_x_2422) ;  /* 0xffffff1800b47947 */ /* 0x000fea000383ffff */
.L_x_2429:
[----:B-1----:R-:W-:-:S04]  /*fcb0*/  IMAD.U32 R3, RZ, RZ, UR6 ;  /* 0x00000006ff037e24 */ /* 0x002fc8000f8e00ff */
[----:B------:R1:W2:Y:S03]  /*fcc0*/  SYNCS.PHASECHK.TRANS64.TRYWAIT P1, [R3+URZ+0x2a830], R2 ;  /* 0x02a83002030075a7 */ /* 0x0002a6000802017f */
[----:B--2---:R-:W-:Y:S05]  /*fcd0*/  @!P1 NANOSLEEP.SYNCS 0x989680 ;  /* 0x009896800000995d */ /* 0x004fea0003900000 */
[----:B------:R-:W2:Y:S02]  /*fce0*/  @!P1 SYNCS.PHASECHK.TRANS64 P1, [R3+URZ+0x2a830], R2 ;  /* 0x02a83002030095a7 */ /* 0x000ea4000802007f */
[----:B--2---:R-:W-:Y:S05]  /*fcf0*/  @!P1 BRA `(.L_x_2429) ;  /* 0xfffffffc00ec9947 */ /* 0x004fea000383ffff */
[----:B------:R-:W-:Y:S05]  /*fd00*/  BRA `(.L_x_2428) ;  /* 0xffffff3800987947 */ /* 0x000fea000383ffff */
.L_x_2433:
[----:B-1----:R-:W-:-:S04]  /*fd10*/  MOV R3, UR5 ;  /* 0x0000000500037c02 */ /* 0x002fc80008000f00 */
[----:B------:R1:W3:Y:S03]  /*fd20*/  SYNCS.PHASECHK.TRANS64.TRYWAIT P1, [R3+URZ+0x2a850], R0 ;  /* 0x02a85000030075a7 */ /* 0x0002e6000802017f */
[----:B---3--:R-:W-:Y:S05]  /*fd30*/  @!P1 NANOSLEEP.SYNCS 0x989680 ;  /* 0x009896800000995d */ /* 0x008fea0003900000 */
[----:B------:R-:W3:Y:S02]  /*fd40*/  @!P1 SYNCS.PHASECHK.TRANS64 P1, [R3+URZ+0x2a850], R0 ;  /* 0x02a85000030095a7 */ /* 0x000ee4000802007f */
[----:B---3--:R-:W-:Y:S05]  /*fd50*/  @!P1 BRA `(.L_x_2433) ;  /* 0xfffffffc00ec9947 */ /* 0x008fea000383ffff */
[----:B------:R-:W-:Y:S05]  /*fd60*/  BRA `(.L_x_2432) ;  /* 0xffffff4000b07947 */ /* 0x000fea000383ffff */
.L_x_2441:
[----:B-1----:R-:W-:-:S04]  /*fd70*/  IMAD.U32 R3, RZ, RZ, UR5 ;  /* 0x00000005ff037e24 */ /* 0x002fc8000f8e00ff */
[----:B------:R1:W2:Y:S03]  /*fd80*/  SYNCS.PHASECHK.TRANS64.TRYWAIT P1, [R3+URZ+0x2a830], R2 ;  /* 0x02a83002030075a7 */ /* 0x0002a6000802017f */
[----:B--2---:R-:W-:Y:S05]  /*fd90*/  @!P1 NANOSLEEP.SYNCS 0x989680 ;  /* 0x009896800000995d */ /* 0x004fea0003900000 */
[----:B------:R-:W2:Y:S02]  /*fda0*/  @!P1 SYNCS.PHASECHK.TRANS64 P1, [R3+URZ+0x2a830], R2 ;  /* 0x02a83002030095a7 */ /* 0x000ea4000802007f */
[----:B--2---:R-:W-:Y:S05]  /*fdb0*/  @!P1 BRA `(.L_x_2441) ;  /* 0xfffffffc00ec9947 */ /* 0x004fea000383ffff */
[----:B------:R-:W-:Y:S05]  /*fdc0*/  BRA `(.L_x_2440) ;  /* 0xffffff5c00447947 */ /* 0x000fea000383ffff */
.L_x_2445:
[----:B-1----:R-:W-:-:S04]  /*fdd0*/  IMAD.U32 R3, RZ, RZ, UR5 ;  /* 0x00000005ff037e24 */ /* 0x002fc8000f8e00ff */
[----:B------:R1:W3:Y:S03]  /*fde0*/  SYNCS.PHASECHK.TRANS64.TRYWAIT P1, [R3+URZ+0x2a850], R0 ;  /* 0x02a85000030075a7 */ /* 0x0002e6000802017f */
[----:B---3--:R-:W-:Y:S05]  /*fdf0*/  @!P1 NANOSLEEP.SYNCS 0x989680 ;  /* 0x009896800000995d */ /* 0x008fea0003900000 */
[----:B------:R-:W3:Y:S02]  /*fe00*/  @!P1 SYNCS.PHASECHK.TRANS64 P1, [R3+URZ+0x2a850], R0 ;  /* 0x02a85000030095a7 */ /* 0x000ee4000802007f */
[----:B---3--:R-:W-:Y:S05]  /*fe10*/  @!P1 BRA `(.L_x_2445) ;  /* 0xfffffffc00ec9947 */ /* 0x008fea000383ffff */
[----:B------:R-:W-:Y:S05]  /*fe20*/  BRA `(.L_x_2444) ;  /* 0xffffff64005c7947 */ /* 0x000fea000383ffff */
.L_x_2452:
[----:B-1----:R-:W-:-:S04]  /*fe30*/  IMAD.U32 R7, RZ, RZ, UR5 ;  /* 0x00000005ff077e24 */ /* 0x002fc8000f8e00ff */
[----:B------:R1:W2:Y:S03]  /*fe40*/  SYNCS.PHASECHK.TRANS64.TRYWAIT P1, [R7+URZ+0x2a850], R0 ;  /* 0x02a85000070075a7 */ /* 0x0002a6000802017f */
[----:B--2---:R-:W-:Y:S05]  /*fe50*/  @!P1 NANOSLEEP.SYNCS 0x989680 ;  /* 0x009896800000995d */ /* 0x004fea0003900000 */
[----:B------:R-:W2:Y:S02]  /*fe60*/  @!P1 SYNCS.PHASECHK.TRANS64 P1, [R7+URZ+0x2a850], R0 ;  /* 0x02a85000070095a7 */ /* 0x000ea4000802007f */
[----:B--2---:R-:W-:Y:S05]  /*fe70*/  @!P1 BRA `(.L_x_2452) ;  /* 0xfffffffc00ec9947 */ /* 0x004fea000383ffff */
[----:B------:R-:W-:Y:S05]  /*fe80*/  BRA `(.L_x_2451) ;  /* 0xffffff7c00087947 */ /* 0x000fea000383ffff */
.L_x_2495:
[----:B------:R-:W-:Y:S01]  /*fe90*/  SHF.R.U32.HI R9, RZ, 0x5, R21 ;  /* 0x00000005ff097819 */ /* 0x000fe20000011615 */
[----:B------:R-:W-:Y:S01]  /*fea0*/  BSSY B0, `(.L_x_2561) ;  /* 0x0000009000007945 */ /* 0x000fe20003800000 */
[----:B------:R-:W-:Y:S02]  /*feb0*/  IMAD.MOV.U32 R12, RZ, RZ, RZ ;  /* 0x000000ffff0c7224 */ /* 0x000fe400078e00ff */
[----:B------:R-:W-:Y:S01]  /*fec0*/  LOP3.LUT R9, R9, 0x3, RZ, 0xc0, !PT ;  /* 0x0000000309097812 */ /* 0x000fe200078ec0ff */
[----:B------:R-:W-:Y:S02]  /*fed0*/  IMAD.MOV.U32 R11, RZ, RZ, 0x1f ;  /* 0x0000001fff0b7424 */ /* 0x000fe400078e00ff */
[----:B------:R-:W-:Y:S02]  /*fee0*/  IMAD.MOV.U32 R15, RZ, RZ, -0x1 ;  /* 0xffffffffff0f7424 */ /* 0x000fe400078e00ff */
[----:B------:R-:W-:-:S07]  /*fef0*/  IMAD.MOV.U32 R13, RZ, RZ, R9 ;  /* 0x000000ffff0d7224 */ /* 0x000fce00078e0009 */
[----:B-----5:R-:W-:Y:S05]  /*ff00*/  WARPSYNC.COLLECTIVE R15, `(.L_x_2562) ;  /* 0x000000000f087348 */ /* 0x020fea0003c00000 */
[----:B------:R0:W1:Y:S02]  /*ff10*/  SHFL.IDX P6, R14, R13, R12, R11 ;  /* 0x0000000c0d0e7389 */ /* 0x00006400000c000b */
[----:B01---5:R-:W-:Y:S01]  /*ff20*/  ENDCOLLECTIVE ;  /* 0x000000000000791b */ /* 0x023fe20003800000 */
.L_x_2562:
[----:B------:R-:W-:Y:S05]  /*ff30*/  BSYNC B0 ;  /* 0x0000000000007941 */ /* 0x000fea0003800000 */
.L_x_2561:
[----:B------:R-:W-:Y:S05]  /*ff40*/  BRA `(.L_x_2563) ;  /* 0xffffffbc00c87947 */ /* 0x000fea000383ffff */
.L_x_2498:
[----:B0-----:R0:W1:Y:S02]  /*ff50*/  SYNCS.PHASECHK.TRANS64.TRYWAIT P0, [R7+URZ+0x2a840], R2 ;  /* 0x02a84002070075a7 */ /* 0x001064000800017f */
[----:B-1----:R-:W-:Y:S05]  /*ff60*/  @!P0 NANOSLEEP.SYNCS 0x989680 ;  /* 0x009896800000895d */ /* 0x002fea0003900000 */
[----:B------:R-:W1:Y:S02]  /*ff70*/  @!P0 SYNCS.PHASECHK.TRANS64 P0, [R7+URZ+0x2a840], R2 ;  /* 0x02a84002070085a7 */ /* 0x000e64000800007f */
[----:B-1----:R-:W-:Y:S05]  /*ff80*/  @!P0 BRA `(.L_x_2498) ;  /* 0xfffffffc00f08947 */ /* 0x002fea000383ffff */
[----:B------:R-:W-:Y:S05]  /*ff90*/  BRA `(.L_x_2564) ;  /* 0xffffffc0003c7947 */ /* 0x000fea000383ffff */
.L_x_2499:
[----:B------:R-:W-:Y:S01]  /*ffa0*/  BSSY B0, `(.L_x_2565) ;  /* 0x0000008000007945 */ /* 0x000fe20003800000 */
[----:B------:R-:W-:Y:S01]  /*ffb0*/  MOV R13, R0 ;  /* 0x00000000000d7202 */ /* 0x000fe20000000f00 */
[----:B------:R-:W-:Y:S02]  /*ffc0*/  IMAD.MOV.U32 R12, RZ, RZ, RZ ;  /* 0x000000ffff0c7224 */ /* 0x000fe400078e00ff */
[----:B------:R-:W-:Y:S02]  /*ffd0*/  IMAD.MOV.U32 R11, RZ, RZ, 0x181f ;  /* 0x0000181fff0b7424 */ /* 0x000fe400078e00ff */
[----:B------:R-:W-:-:S07]  /*ffe0*/  IMAD.MOV.U32 R15, RZ, RZ, -0x1 ;  /* 0xffffffffff0f7424 */ /* 0x000fce00078e00ff */
[----:B------:R-:W-:Y:S05]  /*fff0*/  WARPSYNC.COLLECTIVE R15, `(.L_x_2566) ;  /* 0x000000000f087348 */ /* 0x000fea0003c00000 */
[----:B------:R0:W1:Y:S02]  /*10000*/  SHFL.IDX P6, R14, R13, R12, R11 ;  /* 0x0000000c0d0e7389 */ /* 0x00006400000c000b */
[----:B01----:R-:W-:Y:S01]  /*10010*/  ENDCOLLECTIVE ;  /* 0x000000000000791b */ /* 0x003fe20003800000 */
.L_x_2566:
[----:B------:R-:W-:Y:S05]  /*10020*/  BSYNC B0 ;  /* 0x0000000000007941 */ /* 0x000fea0003800000 */
.L_x_2565:
        /* <DEDUP_REMOVED lines=9> */
.L_x_2567:
[----:B------:R-:W-:Y:S02]  /*100c0*/  IMAD.MOV.U32 R13, RZ, RZ, R0 ;  /* 0x000000ffff0d7224 */ /* 0x000fe400078e0000 */
[----:B------:R-:W-:Y:S02]  /*100d0*/  IMAD.MOV.U32 R12, RZ, RZ, 0x1 ;  /* 0x00000001ff0c7424 */ /* 0x000fe400078e00ff */
[----:B------:R-:W-:-:S07]  /*100e0*/  IMAD.MOV.U32 R3, RZ, RZ, R14 ;  /* 0x000000ffff037224 */ /* 0x000fce00078e000e */
[----:B------:R-:W-:Y:S05]  /*100f0*/  WARPSYNC.COLLECTIVE R15, `(.L_x_2568) ;  /* 0x000000000f087348 */ /* 0x000fea0003c00000 */
[----:B------:R0:W1:Y:S02]  /*10100*/  SHFL.IDX P6, R14, R13, R12, R11 ;  /* 0x0000000c0d0e7389 */ /* 0x00006400000c000b */
[----:B01----:R-:W-:Y:S01]  /*10110*/  ENDCOLLECTIVE ;  /* 0x000000000000791b */ /* 0x003fe20003800000 */
.L_x_2568:
        /* <DEDUP_REMOVED lines=17> */
.L_x_2569:
[----:B------:R-:W-:Y:S02]  /*10230*/  @P1 IMAD R8, R5, 0x2, R22 ;  /* 0x0000000205081824 */ /* 0x000fe400078e0216 */
[----:B------:R-:W-:Y:S02]  /*10240*/  IMAD.MOV.U32 R13, RZ, RZ, R0 ;  /* 0x000000ffff0d7224 */ /* 0x000fe400078e0000 */
[----:B------:R-:W-:Y:S01]  /*10250*/  IMAD.MOV.U32 R12, RZ, RZ, 0x2 ;  /* 0x00000002ff0c7424 */ /* 0x000fe200078e00ff */
[----:B------:R-:W-:-:S07]  /*10260*/  MOV R3, R14 ;  /* 0x0000000e00037202 */ /* 0x000fce0000000f00 */
[----:B------:R-:W-:Y:S05]  /*10270*/  WARPSYNC.COLLECTIVE R15, `(.L_x_2570) ;  /* 0x000000000f087348 */ /* 0x000fea0003c00000 */
[----:B------:R0:W1:Y:S02]  /*10280*/  SHFL.IDX P6, R14, R13, R12, R11 ;  /* 0x0000000c0d0e7389 */ /* 0x00006400000c000b */
[----:B01----:R-:W-:Y:S01]  /*10290*/  ENDCOLLECTIVE ;  /* 0x000000000000791b */ /* 0x003fe20003800000 */
.L_x_2570:
        /* <DEDUP_REMOVED lines=17> */
.L_x_2571:
[----:B------:R-:W-:Y:S02]  /*103b0*/  @P1 IMAD R8, R5, 0x2, R22 ;  /* 0x0000000205081824 */ /* 0x000fe400078e0216 */
[----:B------:R-:W-:Y:S02]  /*103c0*/  IMAD.MOV.U32 R13, RZ, RZ, R0 ;  /* 0x000000ffff0d7224 */ /* 0x000fe400078e0000 */
[----:B------:R-:W-:Y:S02]  /*103d0*/  IMAD.MOV.U32 R12, RZ, RZ, 0x3 ;  /* 0x00000003ff0c7424 */ /* 0x000fe400078e00ff */
[----:B------:R-:W-:-:S07]  /*103e0*/  IMAD.MOV.U32 R3, RZ, RZ, R14 ;  /* 0x000000ffff037224 */ /* 0x000fce00078e000e */
[----:B------:R-:W-:Y:S05]  /*103f0*/  WARPSYNC.COLLECTIVE R15, `(.L_x_2572) ;  /* 0x000000000f087348 */ /* 0x000fea0003c00000 */
[----:B------:R0:W1:Y:S02]  /*10400*/  SHFL.IDX P6, R14, R13, R12, R11 ;  /* 0x0000000c0d0e7389 */ /* 0x00006400000c000b */
[----:B01----:R-:W-:Y:S01]  /*10410*/  ENDCOLLECTIVE ;  /* 0x000000000000791b */ /* 0x003fe20003800000 */
.L_x_2572:
        /* <DEDUP_REMOVED lines=17> */
.L_x_2573:
[----:B------:R-:W-:Y:S01]  /*10530*/  @P1 LEA R8, R5, R22, 0x1 ;  /* 0x0000001605081211 */ /* 0x000fe200078e08ff */
[----:B------:R-:W-:Y:S02]  /*10540*/  IMAD.MOV.U32 R13, RZ, RZ, R0 ;  /* 0x000000ffff0d7224 */ /* 0x000fe400078e0000 */
[----:B------:R-:W-:Y:S02]  /*10550*/  IMAD.MOV.U32 R12, RZ, RZ, 0x4 ;  /* 0x00000004ff0c7424 */ /* 0x000fe400078e00ff */
[----:B------:R-:W-:-:S07]  /*10560*/  IMAD.MOV.U32 R3, RZ, RZ, R14 ;  /* 0x000000ffff037224 */ /* 0x000fce00078e000e */
[----:B------:R-:W-:Y:S05]  /*10570*/  WARPSYNC.COLLECTIVE R15, `(.L_x_2574) ;  /* 0x000000000f087348 */ /* 0x000fea0003c00000 */
[----:B------:R0:W1:Y:S02]  /*10580*/  SHFL.IDX P6, R14, R13, R12, R11 ;  /* 0x0000000c0d0e7389 */ /* 0x00006400000c000b */
[----:B01----:R-:W-:Y:S01]  /*10590*/  ENDCOLLECTIVE ;  /* 0x000000000000791b */ /* 0x003fe20003800000 */
.L_x_2574:
        /* <DEDUP_REMOVED lines=17> */
.L_x_2575:
[----:B------:R-:W-:Y:S01]  /*106b0*/  @P1 IMAD R8, R5, 0x2, R22 ;  /* 0x0000000205081824 */ /* 0x000fe200078e0216 */
[----:B------:R-:W-:Y:S01]  /*106c0*/  MOV R13, R0 ;  /* 0x00000000000d7202 */ /* 0x000fe20000000f00 */
[----:B------:R-:W-:Y:S02]  /*106d0*/  IMAD.MOV.U32 R12, RZ, RZ, 0x5 ;  /* 0x00000005ff0c7424 */ /* 0x000fe400078e00ff */
[----:B------:R-:W-:-:S07]  /*106e0*/  IMAD.MOV.U32 R3, RZ, RZ, R14 ;  /* 0x000000ffff037224 */ /* 0x000fce00078e000e */
[----:B------:R-:W-:Y:S05]  /*106f0*/  WARPSYNC.COLLECTIVE R15, `(.L_x_2576) ;  /* 0x000000000f087348 */ /* 0x000fea0003c00000 */
[----:B------:R0:W1:Y:S02]  /*10700*/  SHFL.IDX P6, R14, R13, R12, R11 ;  /* 0x0000000c0d0e7389 */ /* 0x00006400000c000b */
[----:B01----:R-:W-:Y:S01]  /*10710*/  ENDCOLLECTIVE ;  /* 0x000000000000791b */ /* 0x003fe20003800000 */
.L_x_2576:
        /* <DEDUP_REMOVED lines=10> */
.L_x_2577:
        /* <DEDUP_REMOVED lines=8> */
.L_x_2504:
[----:B------:R-:W-:Y:S01]  /*10840*/  IMAD.MOV.U32 R13, RZ, RZ, R4 ;  /* 0x000000ffff0d7224 */ /* 0x000fe200078e0004 */
[----:B------:R-:W-:Y:S01]  /*10850*/  MOV R15, 0xffffffff ;  /* 0xffffffff000f7802 */ /* 0x000fe20000000f00 */
[----:B------:R-:W-:Y:S02]  /*10860*/  IMAD.MOV.U32 R12, RZ, RZ, RZ ;  /* 0x000000ffff0c7224 */ /* 0x000fe400078e00ff */
[----:B------:R-:W-:Y:S02]  /*10870*/  IMAD.MOV.U32 R11, RZ, RZ, 0x181f ;  /* 0x0000181fff0b7424 */ /* 0x000fe400078e00ff */
[----:B-----5:R-:W-:Y:S02]  /*10880*/  IMAD R5, R10, R6, RZ ;  /* 0x000000060a057224 */ /* 0x020fe400078e02ff */
[----:B------:R-:W-:-:S07]  /*10890*/  IMAD R17, R17, 0x80, R9 ;  /* 0x0000008011117824 */ /* 0x000fce00078e0209 */
[----:B------:R-:W-:Y:S05]  /*108a0*/  WARPSYNC.COLLECTIVE R15, `(.L_x_2579) ;  /* 0x000000000f087348 */ /* 0x000fea0003c00000 */
[----:B------:R0:W1:Y:S02]  /*108b0*/  SHFL.IDX P6, R14, R13, R12, R11 ;  /* 0x0000000c0d0e7389 */ /* 0x00006400000c000b */
[----:B01----:R-:W-:Y:S01]  /*108c0*/  ENDCOLLECTIVE ;  /* 0x000000000000791b */ /* 0x003fe20003800000 */
.L_x_2579:
[C---:B------:R-:W-:Y:S01]  /*108d0*/  VIADD R6, R17.reuse, 0x10 ;  /* 0x0000001011067836 */ /* 0x040fe20000000000 */
[----:B------:R-:W-:Y:S01]  /*108e0*/  ISETP.GE.AND P1, PT, R17, R5, PT ;  /* 0x000000051100720c */ /* 0x000fe20003f26270 */
[----:B------:R-:W-:Y:S02]  /*108f0*/  IMAD.MOV.U32 R13, RZ, RZ, R0 ;  /* 0x000000ffff0d7224 */ /* 0x000fe400078e0000 */
[----:B------:R-:W-:-:S10]  /*10900*/  IMAD.MOV.U32 R2, RZ, RZ, R14 ;  /* 0x000000ffff027224 */ /* 0x000fd400078e000e */
[----:B------:R-:W-:Y:S05]  /*10910*/  WARPSYNC.COLLECTIVE R15, `(.L_x_2580) ;  /* 0x000000000f087348 */ /* 0x000fea0003c00000 */
[----:B------:R0:W1:Y:S02]  /*10920*/  SHFL.IDX P6, R14, R13, R12, R11 ;  /* 0x0000000c0d0e7389 */ /* 0x00006400000c000b */
[----:B01----:R-:W-:Y:S01]  /*10930*/  ENDCOLLECTIVE ;  /* 0x000000000000791b */ /* 0x003fe20003800000 */
.L_x_2580:
[----:B------:R-:W-:Y:S01]  /*10940*/  IMAD.MOV.U32 R13, RZ, RZ, R4 ;  /* 0x000000ffff0d7224 */ /* 0x000fe200078e0004 */
[----:B------:R-:W-:Y:S02]  /*10950*/  MOV R12, 0x1 ;  /* 0x00000001000c7802 */ /* 0x000fe40000000f00 */
[----:B------:R-:W-:-:S05]  /*10960*/  @!P1 LEA R14, P4, R8, R14, 0x1 ;  /* 0x0000000e080e9211 */ /* 0x000fca00078808ff */
[----:B------:R-:W-:Y:S02]  /*10970*/  @!P1 IMAD.X R3, RZ, RZ, R2, P4 ;  /* 0x000000ffff039224 */ /* 0x000fe400020e0602 */
[----:B------:R-:W-:-:S07]  /*10980*/  @!P1 IMAD.MOV.U32 R2, RZ, RZ, R14 ;  /* 0x000000ffff029224 */ /* 0x000fce00078e000e */
[----:B------:R-:W-:Y:S05]  /*10990*/  WARPSYNC.COLLECTIVE R15, `(.L_x_2581) ;  /* 0x000000000f087348 */ /* 0x000fea0003c00000 */
[----:B------:R0:W1:Y:S02]  /*109a0*/  SHFL.IDX P6, R14, R13, R12, R11 ;  /* 0x0000000c0d0e7389 */ /* 0x00006400000c000b */
[----:B01----:R-:W-:Y:S01]  /*109b0*/  ENDCOLLECTIVE ;  /* 0x000000000000791b */ /* 0x003fe20003800000 */
.L_x_2581:
[----:B------:R-:W-:Y:S01]  /*109c0*/  @!PT LDS RZ, [RZ] ;  /* 0x00000000fffff984 */ /* 0x000fe20000000800 */
[----:B------:R-:W-:Y:S01]  /*109d0*/  @!PT LDS RZ, [RZ] ;  /* 0x00000000fffff984 */ /* 0x000fe20000000800 */
[----:B------:R-:W-:Y:S01]  /*109e0*/  @!PT LDS RZ, [RZ] ;  /* 0x00000000fffff984 */ /* 0x000fe20000000800 */
[----:B------:R-:W-:Y:S04]  /*109f0*/  @!P1 LDGSTS.E.BYPASS.LTC128B.128 [R34+0xc400], desc[UR36][R2.64], !P3 ;  /* 0x0c40000002229fae */ /* 0x000fe8000d901d64 */
[----:B------:R-:W-:Y:S04]  /*10a00*/  @!P1 LDGSTS.E.BYPASS.LTC128B.128 [R34+0x10400], desc[UR36][R2.64+0x80], !P2 ;  /* 0x1040008002229fae */ /* 0x000fe8000d101d64 */
[----:B------:R0:W-:Y:S01]  /*10a10*/  @!P1 LDGSTS.E.BYPASS.LTC128B.128 [R34+0x14400], desc[UR36][R2.64+0x100], !P0 ;  /* 0x1440010002229fae */ /* 0x0001e2000c101d64 */
[----:B------:R-:W-:Y:S01]  /*10a20*/  ISETP.GE.AND P1, PT, R6, R5, PT ;  /* 0x000000050600720c */ /* 0x000fe20003f26270 */
[----:B------:R-:W-:-:S02]  /*10a30*/  IMAD.MOV.U32 R13, RZ, RZ, R0 ;  /* 0x000000ffff0d7224 */ /* 0x000fc400078e0000 */
[----:B------:R-:W-:Y:S02]  /*10a40*/  VIADD R6, R17, 0x20 ;  /* 0x0000002011067836 */ /* 0x000fe40000000000 */
[----:B0-----:R-:W-:-:S08]  /*10a50*/  IMAD.MOV.U32 R2, RZ, RZ, R14 ;  /* 0x000000ffff027224 */ /* 0x001fd000078e000e */
[----:B------:R-:W-:Y:S05]  /*10a60*/  WARPSYNC.COLLECTIVE R15, `(.L_x_2582) ;  /* 0x000000000f087348 */ /* 0x000fea0003c00000 */
[----:B------:R0:W1:Y:S02]  /*10a70*/  SHFL.IDX P6, R14, R13, R12, R11 ;  /* 0x0000000c0d0e7389 */ /* 0x00006400000c000b */
[----:B01----:R-:W-:Y:S01]  /*10a80*/  ENDCOLLECTIVE ;  /* 0x000000000000791b */ /* 0x003fe20003800000 */
.L_x_2582:
        /* <DEDUP_REMOVED lines=8> */
.L_x_2583:
[----:B------:R-:W-:-:S05]  /*10b10*/  @!P1 IMAD.MOV.U32 R3, RZ, RZ, R7 ;  /* 0x000000ffff039224 */ /* 0x000fca00078e0007 */
[----:B------:R-:W-:Y:S01]  /*10b20*/  @!PT LDS RZ, [RZ] ;  /* 0x00000000fffff984 */ /* 0x000fe20000000800 */
[----:B------:R-:W-:Y:S01]  /*10b30*/  @!PT LDS RZ, [RZ] ;  /* 0x00000000fffff984 */ /* 0x000fe20000000800 */
[----:B------:R-:W-:Y:S01]  /*10b40*/  @!PT LDS RZ, [RZ] ;  /* 0x00000000fffff984 */ /* 0x000fe20000000800 */
[----:B------:R-:W-:Y:S04]  /*10b50*/  @!P1 LDGSTS.E.BYPASS.LTC128B.128 [R34+0xcc00], desc[UR36][R2.64], !P3 ;  /* 0x0cc0000002229fae */ /* 0x000fe8000d901d64 */
[----:B------:R-:W-:Y:S01]  /*10b60*/  @!P1 LDGSTS.E.BYPASS.LTC128B.128 [R34+0x10c00], desc[UR36][R2.64+0x80], !P2 ;  /* 0x10c0008002229fae */ /* 0x000fe2000d101d64 */
[----:B------:R-:W-:-:S03]  /*10b70*/  IMAD.MOV.U32 R13, RZ, RZ, R0 ;  /* 0x000000ffff0d7224 */ /* 0x000fc600078e0000 */
[----:B------:R0:W-:Y:S01]  /*10b80*/  @!P1 LDGSTS.E.BYPASS.LTC128B.128 [R34+0x14c00], desc[UR36][R2.64+0x100], !P0 ;  /* 0x14c0010002229fae */ /* 0x0001e2000c101d64 */
[----:B------:R-:W-:Y:S01]  /*10b90*/  ISETP.GE.AND P1, PT, R6, R5, PT ;  /* 0x000000050600720c */ /* 0x000fe20003f26270 */
[----:B------:R-:W-:Y:S02]  /*10ba0*/  VIADD R6, R17, 0x30 ;  /* 0x0000003011067836 */ /* 0x000fe40000000000 */
[----:B0-----:R-:W-:-:S10]  /*10bb0*/  IMAD.MOV.U32 R2, RZ, RZ, R14 ;  /* 0x000000ffff027224 */ /* 0x001fd400078e000e */
[----:B------:R-:W-:Y:S05]  /*10bc0*/  WARPSYNC.COLLECTIVE R15, `(.L_x_2584) ;  /* 0x000000000f087348 */ /* 0x000fea0003c00000 */
[----:B------:R0:W1:Y:S02]  /*10bd0*/  SHFL.IDX P6, R14, R13, R12, R11 ;  /* 0x0000000c0d0e7389 */ /* 0x00006400000c000b */
[----:B01----:R-:W-:Y:S01]  /*10be0*/  ENDCOLLECTIVE ;  /* 0x000000000000791b */ /* 0x003fe20003800000 */
.L_x_2584:
        /* <DEDUP_REMOVED lines=8> */
.L_x_2585:
        /* <DEDUP_REMOVED lines=14> */
.L_x_2586:
        /* <DEDUP_REMOVED lines=8> */
.L_x_2587:
        /* <DEDUP_REMOVED lines=14> */
.L_x_2588:
        /* <DEDUP_REMOVED lines=8> */
.L_x_2589:
        /* <DEDUP_REMOVED lines=14> */
.L_x_2590:
        /* <DEDUP_REMOVED lines=8> */
.L_x_2591:
        /* <DEDUP_REMOVED lines=9> */
[----:B0-----:R-:W-:-:S12]  /*11120*/  IMAD.MOV.U32 R2, RZ, RZ, R14 ;  /* 0x000000ffff027224 */ /* 0x001fd800078e000e */
[----:B------:R-:W-:Y:S05]  /*11130*/  WARPSYNC.COLLECTIVE R15, `(.L_x_2592) ;  /* 0x000000000f087348 */ /* 0x000fea0003c00000 */
[----:B------:R0:W1:Y:S02]  /*11140*/  SHFL.IDX P6, R14, R13, R12, R11 ;  /* 0x0000000c0d0e7389 */ /* 0x00006400000c000b */
[----:B01----:R-:W-:Y:S01]  /*11150*/  ENDCOLLECTIVE ;  /* 0x000000000000791b */ /* 0x003fe20003800000 */
.L_x_2592:
        /* <DEDUP_REMOVED lines=8> */
.L_x_2593:
        /* <DEDUP_REMOVED lines=8> */
[----:B------:R-:W-:-:S07]  /*11260*/  MOV R4, R14 ;  /* 0x0000000e00047202 */ /* 0x000fce0000000f00 */
[----:B0-----:R-:W-:Y:S05]  /*11270*/  WARPSYNC.COLLECTIVE R15, `(.L_x_2594) ;  /* 0x000000000f087348 */ /* 0x001fea0003c00000 */
[----:B------:R1:W2:Y:S02]  /*11280*/  SHFL.IDX P6, R14, R13, R12, R11 ;  /* 0x0000000c0d0e7389 */ /* 0x0002a400000c000b */
[----:B012---:R-:W-:Y:S01]  /*11290*/  ENDCOLLECTIVE ;  /* 0x000000000000791b */ /* 0x007fe20003800000 */
.L_x_2594:
[----:B------:R-:W-:Y:S05]  /*112a0*/  BRA `(.L_x_2595) ;  /* 0xffffffc000187947 */ /* 0x000fea000383ffff */
.L_x_2509:
[----:B0-----:R0:W1:Y:S02]  /*112b0*/  SYNCS.PHASECHK.TRANS64.TRYWAIT P0, [R22+URZ+0x2a820], R3 ;  /* 0x02a82003160075a7 */ /* 0x001064000800017f */
[----:B-1----:R-:W-:Y:S05]  /*112c0*/  @!P0 NANOSLEEP.SYNCS 0x989680 ;  /* 0x009896800000895d */ /* 0x002fea0003900000 */
[----:B------:R-:W1:Y:S02]  /*112d0*/  @!P0 SYNCS.PHASECHK.TRANS64 P0, [R22+URZ+0x2a820], R3 ;  /* 0x02a82003160085a7 */ /* 0x000e64000800007f */
[----:B-1----:R-:W-:Y:S05]  /*112e0*/  @!P0 BRA `(.L_x_2509) ;  /* 0xfffffffc00f08947 */ /* 0x002fea000383ffff */
[----:B------:R-:W-:Y:S05]  /*112f0*/  BRA `(.L_x_2596) ;  /* 0xffffffc000887947 */ /* 0x000fea000383ffff */
.L_x_2514:
[----:B0-----:R0:W1:Y:S02]  /*11300*/  SYNCS.PHASECHK.TRANS64.TRYWAIT P0, [R5+URZ+0x2a840], R0 ;  /* 0x02a84000050075a7 */ /* 0x001064000800017f */
[----:B-1----:R-:W-:Y:S05]  /*11310*/  @!P0 NANOSLEEP.SYNCS 0x989680 ;  /* 0x009896800000895d */ /* 0x002fea0003900000 */
[----:B------:R-:W1:Y:S02]  /*11320*/  @!P0 SYNCS.PHASECHK.TRANS64 P0, [R5+URZ+0x2a840], R0 ;  /* 0x02a84000050085a7 */ /* 0x000e64000800007f */
[----:B-1----:R-:W-:Y:S05]  /*11330*/  @!P0 BRA `(.L_x_2514) ;  /* 0xfffffffc00f08947 */ /* 0x002fea000383ffff */
[----:B------:R-:W-:Y:S05]  /*11340*/  BRA `(.L_x_2597) ;  /* 0xffffffc400547947 */ /* 0x000fea000383ffff */
.L_x_2515:
[----:B------:R-:W-:Y:S01]  /*11350*/  BSSY B1, `(.L_x_2598) ;  /* 0x0000008000017945 */ /* 0x000fe20003800000 */
[----:B------:R-:W-:Y:S02]  /*11360*/  IMAD.MOV.U32 R13, RZ, RZ, R8 ;  /* 0x000000ffff0d7224 */ /* 0x000fe400078e0008 */
[----:B------:R-:W-:Y:S02]  /*11370*/  IMAD.MOV.U32 R12, RZ, RZ, RZ ;  /* 0x000000ffff0c7224 */ /* 0x000fe400078e00ff */
[----:B------:R-:W-:Y:S02]  /*11380*/  IMAD.MOV.U32 R11, RZ, RZ, 0x181f ;  /* 0x0000181fff0b7424 */ /* 0x000fe400078e00ff */
[----:B------:R-:W-:-:S07]  /*11390*/  IMAD.MOV.U32 R15, RZ, RZ, -0x1 ;  /* 0xffffffffff0f7424 */ /* 0x000fce00078e00ff */
[----:B--2---:R-:W-:Y:S05]  /*113a0*/  WARPSYNC.COLLECTIVE R15, `(.L_x_2599) ;  /* 0x000000000f087348 */ /* 0x004fea0003c00000 */
[----:B--2---:R0:W1:Y:S02]  /*113b0*/  SHFL.IDX P6, R14, R13, R12, R11 ;  /* 0x0000000c0d0e7389 */ /* 0x00406400000c000b */
[----:B01----:R-:W-:Y:S01]  /*113c0*/  ENDCOLLECTIVE ;  /* 0x000000000000791b */ /* 0x003fe20003800000 */
.L_x_2599:
[----:B------:R-:W-:Y:S05]  /*113d0*/  BSYNC B1 ;  /* 0x0000000000017941 */ /* 0x000fea0003800000 */
.L_x_2598:
        /* <DEDUP_REMOVED lines=10> */
.L_x_2600:
[----:B------:R-:W-:Y:S01]  /*11480*/  MOV R13, R8 ;  /* 0x00000008000d7202 */ /* 0x000fe20000000f00 */
[----:B------:R-:W-:Y:S02]  /*11490*/  IMAD.MOV.U32 R12, RZ, RZ, 0x1 ;  /* 0x00000001ff0c7424 */ /* 0x000fe400078e00ff */
[----:B------:R-:W-:Y:S02]  /*114a0*/  IMAD.SHL.U32 R35, R35, 0x8, RZ ;  /* 0x0000000823237824 */ /* 0x000fe400078e00ff */
[----:B------:R-:W-:-:S07]  /*114b0*/  IMAD.MOV.U32 R2, RZ, RZ, R14 ;  /* 0x000000ffff027224 */ /* 0x000fce00078e000e */
[----:B------:R-:W-:Y:S05]  /*114c0*/  WARPSYNC.COLLECTIVE R15, `(.L_x_2601) ;  /* 0x000000000f087348 */ /* 0x000fea0003c00000 */
[----:B------:R0:W1:Y:S02]  /*114d0*/  SHFL.IDX P6, R14, R13, R12, R11 ;  /* 0x0000000c0d0e7389 */ /* 0x00006400000c000b */
[----:B01----:R-:W-:Y:S01]  /*114e0*/  ENDCOLLECTIVE ;  /* 0x000000000000791b */ /* 0x003fe20003800000 */
.L_x_2601:
[----:B------:R-:W-:-:S05]  /*114f0*/  LOP3.LUT R35, R35, 0x38, RZ, 0xc0, !PT ;  /* 0x0000003823237812 */ /* 0x000fca00078ec0ff */
[----:B------:R-:W-:-:S05]  /*11500*/  IMAD.SHL.U32 R0, R35, 0x2, RZ ;  /* 0x0000000223007824 */ /* 0x000fca00078e00ff */
[----:B------:R-:W-:Y:S01]  /*11510*/  IADD3 R2, P0, R2, R0, RZ ;  /* 0x0000000002027210 */ /* 0x000fe20007f1e0ff */
[----:B------:R-:W-:-:S04]  /*11520*/  IMAD.MOV.U32 R13, RZ, RZ, R9 ;  /* 0x000000ffff0d7224 */ /* 0x000fc800078e0009 */
[----:B------:R-:W-:-:S05]  /*11530*/  IMAD.X R3, RZ, RZ, R3, P0 ;  /* 0x000000ffff037224 */ /* 0x000fca00000e0603 */
        /* <DEDUP_REMOVED lines=10> */
.L_x_2602:
[----:B------:R-:W-:Y:S02]  /*115e0*/  IMAD.MOV.U32 R13, RZ, RZ, R8 ;  /* 0x000000ffff0d7224 */ /* 0x000fe400078e0008 */
[----:B------:R-:W-:Y:S02]  /*115f0*/  IMAD.MOV.U32 R12, RZ, RZ, 0x2 ;  /* 0x00000002ff0c7424 */ /* 0x000fe400078e00ff */
[----:B------:R-:W-:-:S07]  /*11600*/  IMAD.MOV.U32 R2, RZ, RZ, R14 ;  /* 0x000000ffff027224 */ /* 0x000fce00078e000e */
[----:B------:R-:W-:Y:S05]  /*11610*/  WARPSYNC.COLLECTIVE R15, `(.L_x_2603) ;  /* 0x000000000f087348 */ /* 0x000fea0003c00000 */
[----:B------:R0:W1:Y:S02]  /*11620*/  SHFL.IDX P6, R14, R13, R12, R11 ;  /* 0x0000000c0d0e7389 */ /* 0x00006400000c000b */
[----:B01----:R-:W-:Y:S01]  /*11630*/  ENDCOLLECTIVE ;  /* 0x000000000000791b */ /* 0x003fe20003800000 */
.L_x_2603:
        /* <DEDUP_REMOVED lines=9> */
[----:B------:R-:W-:-:S07]  /*116d0*/  MOV R35, R14 ;  /* 0x0000000e00237202 */ /* 0x000fce0000000f00 */
[----:B0-----:R-:W-:Y:S05]  /*116e0*/  WARPSYNC.COLLECTIVE R15, `(.L_x_2604) ;  /* 0x000000000f087348 */ /* 0x001fea0003c00000 */
[----:B------:R1:W2:Y:S02]  /*116f0*/  SHFL.IDX P6, R14, R13, R12, R11 ;  /* 0x0000000c0d0e7389 */ /* 0x0002a400000c000b */
[----:B012---:R-:W-:Y:S01]  /*11700*/  ENDCOLLECTIVE ;  /* 0x000000000000791b */ /* 0x007fe20003800000 */
.L_x_2604:
[----:B------:R-:W-:Y:S02]  /*11710*/  IMAD.MOV.U32 R13, RZ, RZ, R8 ;  /* 0x000000ffff0d7224 */ /* 0x000fe400078e0008 */
[----:B------:R-:W-:Y:S02]  /*11720*/  IMAD.MOV.U32 R12, RZ, RZ, 0x3 ;  /* 0x00000003ff0c7424 */ /* 0x000fe400078e00ff */
[----:B------:R-:W-:-:S07]  /*11730*/  IMAD.MOV.U32 R2, RZ, RZ, R14 ;  /* 0x000000ffff027224 */ /* 0x000fce00078e000e */
[----:B------:R-:W-:Y:S05]  /*11740*/  WARPSYNC.COLLECTIVE R15, `(.L_x_2605) ;  /* 0x000000000f087348 */ /* 0x000fea0003c00000 */
[----:B------:R0:W1:Y:S02]  /*11750*/  SHFL.IDX P6, R14, R13, R12, R11 ;  /* 0x0000000c0d0e7389 */ /* 0x00006400000c000b */
[----:B01----:R-:W-:Y:S01]  /*11760*/  ENDCOLLECTIVE ;  /* 0x000000000000791b */ /* 0x003fe20003800000 */
.L_x_2605:
        /* <DEDUP_REMOVED lines=13> */
.L_x_2606:
[----:B------:R-:W-:Y:S02]  /*11840*/  IMAD.MOV.U32 R13, RZ, RZ, R8 ;  /* 0x000000ffff0d7224 */ /* 0x000fe400078e0008 */
[----:B------:R-:W-:Y:S01]  /*11850*/  IMAD.MOV.U32 R12, RZ, RZ, 0x4 ;  /* 0x00000004ff0c7424 */ /* 0x000fe200078e00ff */
[----:B------:R-:W-:-:S07]  /*11860*/  MOV R2, R14 ;  /* 0x0000000e00027202 */ /* 0x000fce0000000f00 */
[----:B------:R-:W-:Y:S05]  /*11870*/  WARPSYNC.COLLECTIVE R15, `(.L_x_2607) ;  /* 0x000000000f087348 */ /* 0x000fea0003c00000 */
[----:B------:R0:W1:Y:S02]  /*11880*/  SHFL.IDX P6, R14, R13, R12, R11 ;  /* 0x0000000c0d0e7389 */ /* 0x00006400000c000b */
[----:B01----:R-:W-:Y:S01]  /*11890*/  ENDCOLLECTIVE ;  /* 0x000000000000791b */ /* 0x003fe20003800000 */
.L_x_2607:
        /* <DEDUP_REMOVED lines=13> */
.L_x_2608:
[----:B------:R-:W-:Y:S01]  /*11970*/  MOV R13, R8 ;  /* 0x00000008000d7202 */ /* 0x000fe20000000f00 */
[----:B------:R-:W-:Y:S02]  /*11980*/  IMAD.MOV.U32 R12, RZ, RZ, 0x5 ;  /* 0x00000005ff0c7424 */ /* 0x000fe400078e00ff */
[----:B------:R-:W-:-:S07]  /*11990*/  IMAD.MOV.U32 R2, RZ, RZ, R14 ;  /* 0x000000ffff027224 */ /* 0x000fce00078e000e */
[----:B------:R-:W-:Y:S05]  /*119a0*/  WARPSYNC.COLLECTIVE R15, `(.L_x_2609) ;  /* 0x000000000f087348 */ /* 0x000fea0003c00000 */
[----:B------:R0:W1:Y:S02]  /*119b0*/  SHFL.IDX P6, R14, R13, R12, R11 ;  /* 0x0000000c0d0e7389 */ /* 0x00006400000c000b */
[----:B01----:R-:W-:Y:S01]  /*119c0*/  ENDCOLLECTIVE ;  /* 0x000000000000791b */ /* 0x003fe20003800000 */
.L_x_2609:
        /* <DEDUP_REMOVED lines=13> */
.L_x_2610:
[----:B------:R-:W-:Y:S01]  /*11aa0*/  IMAD.MOV.U32 R2, RZ, RZ, R14 ;  /* 0x000000ffff027224 */ /* 0x000fe200078e000e */
[----:B------:R-:W-:Y:S06]  /*11ab0*/  BRA `(.L_x_2611) ;  /* 0xffffffc0008c7947 */ /* 0x000fec000383ffff */
.L_x_2520:
[----:B-1----:R1:W3:Y:S02]  /*11ac0*/  SYNCS.PHASECHK.TRANS64.TRYWAIT P0, [R5+URZ+0x2a860], R2 ;  /* 0x02a86002050075a7 */ /* 0x0022e4000800017f */
[----:B---3--:R-:W-:Y:S05]  /*11ad0*/  @!P0 NANOSLEEP.SYNCS 0x989680 ;  /* 0x009896800000895d */ /* 0x008fea0003900000 */
[----:B------:R-:W3:Y:S02]  /*11ae0*/  @!P0 SYNCS.PHASECHK.TRANS64 P0, [R5+URZ+0x2a860], R2 ;  /* 0x02a86002050085a7 */ /* 0x000ee4000800007f */
[----:B---3--:R-:W-:Y:S05]  /*11af0*/  @!P0 BRA `(.L_x_2520) ;  /* 0xfffffffc00f08947 */ /* 0x008fea000383ffff */
[----:B------:R-:W-:Y:S05]  /*11b00*/  BRA `(.L_x_2612) ;  /* 0xffffffc000e87947 */ /* 0x000fea000383ffff */
.L_x_2521:
[----:B------:R-:W-:Y:S01]  /*11b10*/  BSSY B1, `(.L_x_2613) ;  /* 0x0000008000017945 */ /* 0x000fe20003800000 */
[----:B------:R-:W-:Y:S01]  /*11b20*/  IMAD.MOV.U32 R13, RZ, RZ, R25 ;  /* 0x000000ffff0d7224 */ /* 0x000fe200078e0019 */
[----:B------:R-:W-:Y:S01]  /*11b30*/  MOV R15, 0xffffffff ;  /* 0xffffffff000f7802 */ /* 0x000fe20000000f00 */
[----:B------:R-:W-:Y:S02]  /*11b40*/  IMAD.MOV.U32 R12, RZ, RZ, RZ ;  /* 0x000000ffff0c7224 */ /* 0x000fe400078e00ff */
[----:B------:R-:W-:-:S07]  /*11b50*/  IMAD.MOV.U32 R11, RZ, RZ, 0x181f ;  /* 0x0000181fff0b7424 */ /* 0x000fce00078e00ff */
[----:B-12---:R-:W-:Y:S05]  /*11b60*/  WARPSYNC.COLLECTIVE R15, `(.L_x_2614) ;  /* 0x000000000f087348 */ /* 0x006fea0003c00000 */
[----:B--2---:R0:W2:Y:S02]  /*11b70*/  SHFL.IDX P6, R14, R13, R12, R11 ;  /* 0x0000000c0d0e7389 */ /* 0x0040a400000c000b */
[----:B012---:R-:W-:Y:S01]  /*11b80*/  ENDCOLLECTIVE ;  /* 0x000000000000791b */ /* 0x007fe20003800000 */
.L_x_2614:
[----:B------:R-:W-:Y:S05]  /*11b90*/  BSYNC B1 ;  /* 0x0000000000017941 */ /* 0x000fea0003800000 */
.L_x_2613:
[----:B------:R-:W-:Y:S01]  /*11ba0*/  IMAD.MOV.U32 R13, RZ, RZ, R24 ;  /* 0x000000ffff0d7224 */ /* 0x000fe200078e0018 */
[----:B------:R-:W-:Y:S01]  /*11bb0*/  LEA R4, R4, R22, 0x1 ;  /* 0x0000001604047211 */ /* 0x000fe200078e08ff */
[----:B------:R-:W-:Y:S02]  /*11bc0*/  IMAD.MOV.U32 R12, RZ, RZ, RZ ;  /* 0x000000ffff0c7224 */ /* 0x000fe400078e00ff */
[----:B------:R-:W-:Y:S02]  /*11bd0*/  IMAD.MOV.U32 R11, RZ, RZ, 0x181f ;  /* 0x0000181fff0b7424 */ /* 0x000fe400078e00ff */
[----:B------:R-:W-:Y:S02]  /*11be0*/  IMAD.MOV.U32 R15, RZ, RZ, -0x1 ;  /* 0xffffffffff0f7424 */ /* 0x000fe400078e00ff */
[----:B------:R-:W-:-:S07]  /*11bf0*/  IMAD.MOV.U32 R3, RZ, RZ, R14 ;  /* 0x000000ffff037224 */ /* 0x000fce00078e000e */
[----:B------:R-:W-:Y:S05]  /*11c00*/  WARPSYNC.COLLECTIVE R15, `(.L_x_2615) ;  /* 0x000000000f087348 */ /* 0x000fea0003c00000 */
[----:B------:R0:W1:Y:S02]  /*11c10*/  SHFL.IDX P6, R14, R13, R12, R11 ;  /* 0x0000000c0d0e7389 */ /* 0x00006400000c000b */
[----:B01----:R-:W-:Y:S01]  /*11c20*/  ENDCOLLECTIVE ;  /* 0x000000000000791b */ /* 0x003fe20003800000 */
.L_x_2615:
[----:B------:R-:W-:Y:S02]  /*11c30*/  IMAD.MOV.U32 R13, RZ, RZ, R25 ;  /* 0x000000ffff0d7224 */ /* 0x000fe400078e0019 */
[----:B------:R-:W-:Y:S02]  /*11c40*/  IMAD.MOV.U32 R12, RZ, RZ, 0x1 ;  /* 0x00000001ff0c7424 */ /* 0x000fe400078e00ff */
[----:B------:R-:W-:-:S07]  /*11c50*/  IMAD.MOV.U32 R2, RZ, RZ, R14 ;  /* 0x000000ffff027224 */ /* 0x000fce00078e000e */
[----:B------:R-:W-:Y:S05]  /*11c60*/  WARPSYNC.COLLECTIVE R15, `(.L_x_2616) ;  /* 0x000000000f087348 */ /* 0x000fea0003c00000 */
[----:B------:R0:W1:Y:S02]  /*11c70*/  SHFL.IDX P6, R14, R13, R12, R11 ;  /* 0x0000000c0d0e7389 */ /* 0x00006400000c000b */
[----:B01----:R-:W-:Y:S01]  /*11c80*/  ENDCOLLECTIVE ;  /* 0x000000000000791b */ /* 0x003fe20003800000 */
.L_x_2616:
        /* <DEDUP_REMOVED lines=15> */
.L_x_2617:
[----:B------:R-:W-:Y:S01]  /*11d80*/  IMAD.MOV.U32 R13, RZ, RZ, R25 ;  /* 0x000000ffff0d7224 */ /* 0x000fe200078e0019 */
[----:B------:R-:W-:Y:S01]  /*11d90*/  MOV R12, 0x2 ;  /* 0x00000002000c7802 */ /* 0x000fe20000000f00 */
[----:B------:R-:W-:-:S07]  /*11da0*/  IMAD.MOV.U32 R2, RZ, RZ, R14 ;  /* 0x000000ffff027224 */ /* 0x000fce00078e000e */
[----:B------:R-:W-:Y:S05]  /*11db0*/  WARPSYNC.COLLECTIVE R15, `(.L_x_2618) ;  /* 0x000000000f087348 */ /* 0x000fea0003c00000 */
[----:B------:R0:W1:Y:S02]  /*11dc0*/  SHFL.IDX P6, R14, R13, R12, R11 ;  /* 0x0000000c0d0e7389 */ /* 0x00006400000c000b */
[----:B01----:R-:W-:Y:S01]  /*11dd0*/  ENDCOLLECTIVE ;  /* 0x000000000000791b */ /* 0x003fe20003800000 */
.L_x_2618:
        /* <DEDUP_REMOVED lines=14> */
.L_x_2619:
[----:B------:R-:W-:Y:S02]  /*11ec0*/  IMAD.MOV.U32 R13, RZ, RZ, R25 ;  /* 0x000000ffff0d7224 */ /* 0x000fe400078e0019 */
[----:B------:R-:W-:Y:S02]  /*11ed0*/  IMAD.MOV.U32 R12, RZ, RZ, 0x3 ;  /* 0x00000003ff0c7424 */ /* 0x000fe400078e00ff */
[----:B------:R-:W-:-:S07]  /*11ee0*/  IMAD.MOV.U32 R2, RZ, RZ, R14 ;  /* 0x000000ffff027224 */ /* 0x000fce00078e000e */
[----:B------:R-:W-:Y:S05]  /*11ef0*/  WARPSYNC.COLLECTIVE R15, `(.L_x_2620) ;  /* 0x000000000f087348 */ /* 0x000fea0003c00000 */
[----:B------:R0:W1:Y:S02]  /*11f00*/  SHFL.IDX P6, R14, R13, R12, R11 ;  /* 0x0000000c0d0e7389 */ /* 0x00006400000c000b */
[----:B01----:R-:W-:Y:S01]  /*11f10*/  ENDCOLLECTIVE ;  /* 0x000000000000791b */ /* 0x003fe20003800000 */
.L_x_2620:
        /* <DEDUP_REMOVED lines=14> */
.L_x_2621:
[----:B------:R-:W-:Y:S02]  /*12000*/  IMAD.MOV.U32 R13, RZ, RZ, R25 ;  /* 0x000000ffff0d7224 */ /* 0x000fe400078e0019 */
[----:B------:R-:W-:Y:S02]  /*12010*/  IMAD.MOV.U32 R12, RZ, RZ, 0x4 ;  /* 0x00000004ff0c7424 */ /* 0x000fe400078e00ff */
[----:B------:R-:W-:-:S07]  /*12020*/  IMAD.MOV.U32 R2, RZ, RZ, R14 ;  /* 0x000000ffff027224 */ /* 0x000fce00078e000e */
[----:B------:R-:W-:Y:S05]  /*12030*/  WARPSYNC.COLLECTIVE R15, `(.L_x_2622) ;  /* 0x000000000f087348 */ /* 0x000fea0003c00000 */
[----:B------:R0:W1:Y:S02]  /*12040*/  SHFL.IDX P6, R14, R13, R12, R11 ;  /* 0x0000000c0d0e7389 */ /* 0x00006400000c000b */
[----:B01----:R-:W-:Y:S01]  /*12050*/  ENDCOLLECTIVE ;  /* 0x000000000000791b */ /* 0x003fe20003800000 */
.L_x_2622:
        /* <DEDUP_REMOVED lines=14> */
.L_x_2623:
[----:B------:R-:W-:Y:S02]  /*12140*/  IMAD.MOV.U32 R13, RZ, RZ, R25 ;  /* 0x000000ffff0d7224 */ /* 0x000fe400078e0019 */
[----:B------:R-:W-:Y:S02]  /*12150*/  IMAD.MOV.U32 R12, RZ, RZ, 0x5 ;  /* 0x00000005ff0c7424 */ /* 0x000fe400078e00ff */
[----:B------:R-:W-:-:S07]  /*12160*/  IMAD.MOV.U32 R2, RZ, RZ, R14 ;  /* 0x000000ffff027224 */ /* 0x000fce00078e000e */
[----:B------:R-:W-:Y:S05]  /*12170*/  WARPSYNC.COLLECTIVE R15, `(.L_x_2624) ;  /* 0x000000000f087348 */ /* 0x000fea0003c00000 */
[----:B------:R0:W1:Y:S02]  /*12180*/  SHFL.IDX P6, R14, R13, R12, R11 ;  /* 0x0000000c0d0e7389 */ /* 0x00006400000c000b */
[----:B01----:R-:W-:Y:S01]  /*12190*/  ENDCOLLECTIVE ;  /* 0x000000000000791b */ /* 0x003fe20003800000 */
.L_x_2624:
[----:B------:R-:W-:-:S04]  /*121a0*/  IADD3 R2, P2, R2, R0, RZ ;  /* 0x0000000002027210 */ /* 0x000fc80007f5e0ff */
[----:B------:R-:W-:Y:S02]  /*121b0*/  IADD3.X R3, RZ, R3, RZ, P2, !PT ;  /* 0x00000003ff037210 */ /* 0x000fe400017fe4ff */
        /* <DEDUP_REMOVED lines=11> */
.L_x_2625:
[----:B------:R-:W-:Y:S01]  /*12270*/  @!PT LDS RZ, [RZ] ;  /* 0x00000000fffff984 */ /* 0x000fe20000000800 */
[----:B------:R-:W-:Y:S01]  /*12280*/  @!PT LDS RZ, [RZ] ;  /* 0x00000000fffff984 */ /* 0x000fe20000000800 */
[----:B------:R-:W-:Y:S01]  /*12290*/  @!PT LDS RZ, [RZ] ;  /* 0x00000000fffff984 */ /* 0x000fe20000000800 */
[----:B------:R1:W-:Y:S01]  /*122a0*/  LDGSTS.E.BYPASS.LTC128B.128 [R4+0x5400], desc[UR36][R2.64+0x80], !P2 ;  /* 0x0540008002047fae */ /* 0x0003e2000d101d64 */
[----:B------:R-:W-:Y:S05]  /*122b0*/  BRA `(.L_x_2626) ;  /* 0xffffffbc00d47947 */ /* 0x000fea000383ffff */
.L_x_2529:
[----:B0-----:R0:W1:Y:S02]  /*122c0*/  SYNCS.PHASECHK.TRANS64.TRYWAIT P0, [R0+URZ+0x2a860], R3 ;  /* 0x02a86003000075a7 */ /* 0x001064000800017f */
[----:B-1----:R-:W-:Y:S05]  /*122d0*/  @!P0 NANOSLEEP.SYNCS 0x989680 ;  /* 0x009896800000895d */ /* 0x002fea0003900000 */
[----:B------:R-:W1:Y:S02]  /*122e0*/  @!P0 SYNCS.PHASECHK.TRANS64 P0, [R0+URZ+0x2a860], R3 ;  /* 0x02a86003000085a7 */ /* 0x000e64000800007f */
[----:B-1----:R-:W-:Y:S05]  /*122f0*/  @!P0 BRA `(.L_x_2529) ;  /* 0xfffffffc00f08947 */ /* 0x002fea000383ffff */
[----:B------:R-:W-:Y:S05]  /*12300*/  BRA `(.L_x_2627) ;  /* 0xffffffc000ec7947 */ /* 0x000fea000383ffff */
.L_x_2530:
[----:B------:R-:W-:Y:S01]  /*12310*/  BSSY B0, `(.L_x_2628) ;  /* 0x0000008000007945 */ /* 0x000fe20003800000 */
[----:B------:R-:W-:Y:S01]  /*12320*/  IMAD.MOV.U32 R13, RZ, RZ, R25 ;  /* 0x000000ffff0d7224 */ /* 0x000fe200078e0019 */
[----:B------:R-:W-:Y:S01]  /*12330*/  MOV R15, 0xffffffff ;  /* 0xffffffff000f7802 */ /* 0x000fe20000000f00 */
[----:B------:R-:W-:Y:S02]  /*12340*/  IMAD.MOV.U32 R12, RZ, RZ, RZ ;  /* 0x000000ffff0c7224 */ /* 0x000fe400078e00ff */
[----:B------:R-:W-:-:S07]  /*12350*/  IMAD.MOV.U32 R11, RZ, RZ, 0x181f ;  /* 0x0000181fff0b7424 */ /* 0x000fce00078e00ff */
[----:B0-2---:R-:W-:Y:S05]  /*12360*/  WARPSYNC.COLLECTIVE R15, `(.L_x_2629) ;  /* 0x000000000f087348 */ /* 0x005fea0003c00000 */
[----:B--2---:R1:W2:Y:S02]  /*12370*/  SHFL.IDX P6, R14, R13, R12, R11 ;  /* 0x0000000c0d0e7389 */ /* 0x0042a400000c000b */
[----:B012---:R-:W-:Y:S01]  /*12380*/  ENDCOLLECTIVE ;  /* 0x000000000000791b */ /* 0x007fe20003800000 */
.L_x_2629:
[----:B------:R-:W-:Y:S05]  /*12390*/  BSYNC B0 ;  /* 0x0000000000007941 */ /* 0x000fea0003800000 */
.L_x_2628:
        /* <DEDUP_REMOVED lines=14> */
.L_x_2630:
        /* <DEDUP_REMOVED lines=10> */
.L_x_2631:
        /* <DEDUP_REMOVED lines=13> */
.L_x_2632:
[----:B------:R-:W-:Y:S01]  /*125f0*/  IMAD.MOV.U32 R13, RZ, RZ, R25 ;  /* 0x000000ffff0d7224 */ /* 0x000fe200078e0019 */
[----:B------:R-:W-:Y:S02]  /*12600*/  MOV R12, 0x2 ;  /* 0x00000002000c7802 */ /* 0x000fe40000000f00 */
[----:B------:R-:W-:-:S13]  /*12610*/  IADD3 R2, P2, R14, R5, RZ ;  /* 0x000000050e027210 */ /* 0x000fda0007f5e0ff */
[----:B------:R-:W-:Y:S05]  /*12620*/  WARPSYNC.COLLECTIVE R15, `(.L_x_2633) ;  /* 0x000000000f087348 */ /* 0x000fea0003c00000 */
[----:B------:R0:W1:Y:S02]  /*12630*/  SHFL.IDX P6, R14, R13, R12, R11 ;  /* 0x0000000c0d0e7389 */ /* 0x00006400000c000b */
[----:B01----:R-:W-:Y:S01]  /*12640*/  ENDCOLLECTIVE ;  /* 0x000000000000791b */ /* 0x003fe20003800000 */
.L_x_2633:
        /* <DEDUP_REMOVED lines=13> */
.L_x_2634:
[----:B------:R-:W-:Y:S02]  /*12720*/  IMAD.MOV.U32 R13, RZ, RZ, R25 ;  /* 0x000000ffff0d7224 */ /* 0x000fe400078e0019 */
[----:B------:R-:W-:Y:S02]  /*12730*/  IMAD.MOV.U32 R12, RZ, RZ, 0x3 ;  /* 0x00000003ff0c7424 */ /* 0x000fe400078e00ff */
[----:B------:R-:W-:-:S07]  /*12740*/  IMAD.MOV.U32 R10, RZ, RZ, R14 ;  /* 0x000000ffff0a7224 */ /* 0x000fce00078e000e */
[----:B------:R-:W-:Y:S05]  /*12750*/  WARPSYNC.COLLECTIVE R15, `(.L_x_2635) ;  /* 0x000000000f087348 */ /* 0x000fea0003c00000 */
[----:B------:R0:W1:Y:S02]  /*12760*/  SHFL.IDX P6, R14, R13, R12, R11 ;  /* 0x0000000c0d0e7389 */ /* 0x00006400000c000b */
[----:B01----:R-:W-:Y:S01]  /*12770*/  ENDCOLLECTIVE ;  /* 0x000000000000791b */ /* 0x003fe20003800000 */
.L_x_2635:
        /* <DEDUP_REMOVED lines=14> */
.L_x_2636:
[----:B------:R-:W-:Y:S02]  /*12860*/  IMAD.MOV.U32 R13, RZ, RZ, R25 ;  /* 0x000000ffff0d7224 */ /* 0x000fe400078e0019 */
[----:B------:R-:W-:Y:S01]  /*12870*/  IMAD.MOV.U32 R12, RZ, RZ, 0x4 ;  /* 0x00000004ff0c7424 */ /* 0x000fe200078e00ff */
[----:B------:R-:W-:-:S13]  /*12880*/  IADD3 R2, P2, R14, R5, RZ ;  /* 0x000000050e027210 */ /* 0x000fda0007f5e0ff */
[----:B------:R-:W-:Y:S05]  /*12890*/  WARPSYNC.COLLECTIVE R15, `(.L_x_2637) ;  /* 0x000000000f087348 */ /* 0x000fea0003c00000 */
[----:B------:R0:W1:Y:S02]  /*128a0*/  SHFL.IDX P6, R14, R13, R12, R11 ;  /* 0x0000000c0d0e7389 */ /* 0x00006400000c000b */
[----:B01----:R-:W-:Y:S01]  /*128b0*/  ENDCOLLECTIVE ;  /* 0x000000000000791b */ /* 0x003fe20003800000 */
.L_x_2637:
        /* <DEDUP_REMOVED lines=13> */
.L_x_2638:
[----:B------:R-:W-:Y:S01]  /*12990*/  MOV R13, R25 ;  /* 0x00000019000d7202 */ /* 0x000fe20000000f00 */
[----:B------:R-:W-:Y:S02]  /*129a0*/  IMAD.MOV.U32 R12, RZ, RZ, 0x5 ;  /* 0x00000005ff0c7424 */ /* 0x000fe400078e00ff */
[----:B------:R-:W-:-:S07]  /*129b0*/  IMAD.MOV.U32 R10, RZ, RZ, R14 ;  /* 0x000000ffff0a7224 */ /* 0x000fce00078e000e */
[----:B------:R-:W-:Y:S05]  /*129c0*/  WARPSYNC.COLLECTIVE R15, `(.L_x_2639) ;  /* 0x000000000f087348 */ /* 0x000fea0003c00000 */
[----:B------:R0:W1:Y:S02]  /*129d0*/  SHFL.IDX P6, R14, R13, R12, R11 ;  /* 0x0000000c0d0e7389 */ /* 0x00006400000c000b */
[----:B01----:R-:W-:Y:S01]  /*129e0*/  ENDCOLLECTIVE ;  /* 0x000000000000791b */ /* 0x003fe20003800000 */
.L_x_2639:
        /* <DEDUP_REMOVED lines=12> */
.L_x_2640:
[----:B------:R-:W-:Y:S05]  /*12ab0*/  BRA `(.L_x_2641) ;  /* 0xffffffbc00e87947 */ /* 0x000fea000383ffff */
.L_x_2535:
        /* <DEDUP_REMOVED lines=8> */
.L_x_2643:
[----:B------:R-:W-:Y:S05]  /*12b40*/  BSYNC B0 ;  /* 0x0000000000007941 */ /* 0x000fea0003800000 */
.L_x_2642:
[----:B------:R-:W-:Y:S01]  /*12b50*/  IMAD.MOV.U32 R13, RZ, RZ, R16 ;  /* 0x000000ffff0d7224 */ /* 0x000fe200078e0010 */
[----:B------:R-:W-:Y:S01]  /*12b60*/  MOV R0, R14 ;  /* 0x0000000e00007202 */ /* 0x000fe20000000f00 */
[----:B------:R-:W-:Y:S02]  /*12b70*/  IMAD.MOV.U32 R12, RZ, RZ, 0x1 ;  /* 0x00000001ff0c7424 */ /* 0x000fe400078e00ff */
[----:B------:R-:W-:Y:S02]  /*12b80*/  IMAD.MOV.U32 R11, RZ, RZ, 0x1f ;  /* 0x0000001fff0b7424 */ /* 0x000fe400078e00ff */
[----:B------:R-:W-:Y:S02]  /*12b90*/  IMAD.MOV.U32 R15, RZ, RZ, -0x1 ;  /* 0xffffffffff0f7424 */ /* 0x000fe400078e00ff */
[----:B------:R-:W-:-:S07]  /*12ba0*/  IMAD.IADD R5, R19, 0x1, R8 ;  /* 0x0000000113057824 */ /* 0x000fce00078e0208 */
[----:B------:R-:W-:Y:S05]  /*12bb0*/  WARPSYNC.COLLECTIVE R15, `(.L_x_2644) ;  /* 0x000000000f087348 */ /* 0x000fea0003c00000 */
[----:B------:R0:W1:Y:S02]  /*12bc0*/  SHFL.IDX P6, R14, R13, R12, R11 ;  /* 0x0000000c0d0e7389 */ /* 0x00006400000c000b */
[----:B01----:R-:W-:Y:S01]  /*12bd0*/  ENDCOLLECTIVE ;  /* 0x000000000000791b */ /* 0x003fe20003800000 */
.L_x_2644:
        /* <DEDUP_REMOVED lines=11> */
[----:B------:R-:W-:Y:S02]  /*12c90*/  ISETP.GE.U32.AND P5, PT, R8, 0x10, PT ;  /* 0x000000100800780c */ /* 0x000fe40003fa6070 */
[----:B--2---:R-:W-:-:S02]  /*12ca0*/  @!P1 MOV R5, R2 ;  /* 0x0000000200059202 */ /* 0x004fc40000000f00 */
[----:B------:R-:W-:-:S03]  /*12cb0*/  ISETP.NE.AND P1, PT, R8, RZ, PT ;  /* 0x000000ff0800720c */ /* 0x000fc60003f25270 */
[----:B------:R-:W-:-:S10]  /*12cc0*/  IMAD.MOV.U32 R13, RZ, RZ, R5 ;  /* 0x000000ffff0d7224 */ /* 0x000fd400078e0005 */
[----:B------:R-:W-:Y:S05]  /*12cd0*/  WARPSYNC.COLLECTIVE R15, `(.L_x_2645) ;  /* 0x000000000f087348 */ /* 0x000fea0003c00000 */
[----:B------:R0:W1:Y:S02]  /*12ce0*/  SHFL.UP P6, R14, R13, R12, R11 ;  /* 0x0400000c0d0e7389 */ /* 0x00006400000c000b */
[----:B01----:R-:W-:Y:S01]  /*12cf0*/  ENDCOLLECTIVE ;  /* 0x000000000000791b */ /* 0x003fe20003800000 */
.L_x_2645:
[----:B------:R-:W-:Y:S01]  /*12d00*/  IMAD.MOV.U32 R12, RZ, RZ, 0x2 ;  /* 0x00000002ff0c7424 */ /* 0x000fe200078e00ff */
[----:B------:R-:W-:-:S05]  /*12d10*/  SEL R6, R14, RZ, P1 ;  /* 0x000000ff0e067207 */ /* 0x000fca0000800000 */
[----:B------:R-:W-:-:S04]  /*12d20*/  IMAD.IADD R6, R5, 0x1, R6 ;  /* 0x0000000105067824 */ /* 0x000fc800078e0206 */
[----:B------:R-:W-:-:S07]  /*12d30*/  IMAD.MOV.U32 R13, RZ, RZ, R6 ;  /* 0x000000ffff0d7224 */ /* 0x000fce00078e0006 */
[----:B------:R-:W-:Y:S05]  /*12d40*/  WARPSYNC.COLLECTIVE R15, `(.L_x_2646) ;  /* 0x000000000f087348 */ /* 0x000fea0003c00000 */
[----:B------:R0:W1:Y:S02]  /*12d50*/  SHFL.UP P6, R14, R13, R12, R11 ;  /* 0x0400000c0d0e7389 */ /* 0x00006400000c000b */
[----:B01----:R-:W-:Y:S01]  /*12d60*/  ENDCOLLECTIVE ;  /* 0x000000000000791b */ /* 0x003fe20003800000 */
.L_x_2646:
[----:B------:R-:W-:Y:S02]  /*12d70*/  MOV R12, 0x4 ;  /* 0x00000004000c7802 */ /* 0x000fe40000000f00 */
[----:B------:R-:W-:-:S05]  /*12d80*/  SEL R7, R14, RZ, P2 ;  /* 0x000000ff0e077207 */ /* 0x000fca0001000000 */
[----:B------:R-:W-:-:S04]  /*12d90*/  IMAD.IADD R7, R6, 0x1, R7 ;  /* 0x0000000106077824 */ /* 0x000fc800078e0207 */
[----:B------:R-:W-:-:S07]  /*12da0*/  IMAD.MOV.U32 R13, RZ, RZ, R7 ;  /* 0x000000ffff0d7224 */ /* 0x000fce00078e0007 */
[----:B------:R-:W-:Y:S05]  /*12db0*/  WARPSYNC.COLLECTIVE R15, `(.L_x_2647) ;  /* 0x000000000f087348 */ /* 0x000fea0003c00000 */
[----:B------:R0:W1:Y:S02]  /*12dc0*/  SHFL.UP P6, R14, R13, R12, R11 ;  /* 0x0400000c0d0e7389 */ /* 0x00006400000c000b */
[----:B01----:R-:W-:Y:S01]  /*12dd0*/  ENDCOLLECTIVE ;  /* 0x000000000000791b */ /* 0x003fe20003800000 */
.L_x_2647:
[----:B------:R-:W-:Y:S01]  /*12de0*/  IMAD.MOV.U32 R12, RZ, RZ, 0x8 ;  /* 0x00000008ff0c7424 */ /* 0x000fe200078e00ff */
[----:B------:R-:W-:-:S05]  /*12df0*/  SEL R2, R14, RZ, P3 ;  /* 0x000000ff0e027207 */ /* 0x000fca0001800000 */
[----:B------:R-:W-:-:S04]  /*12e00*/  IMAD.IADD R2, R7, 0x1, R2 ;  /* 0x0000000107027824 */ /* 0x000fc800078e0202 */
[----:B------:R-:W-:-:S07]  /*12e10*/  IMAD.MOV.U32 R13, RZ, RZ, R2 ;  /* 0x000000ffff0d7224 */ /* 0x000fce00078e0002 */
[----:B------:R-:W-:Y:S05]  /*12e20*/  WARPSYNC.COLLECTIVE R15, `(.L_x_2648) ;  /* 0x000000000f087348 */ /* 0x000fea0003c00000 */
[----:B------:R0:W1:Y:S02]  /*12e30*/  SHFL.UP P6, R14, R13, R12, R11 ;  /* 0x0400000c0d0e7389 */ /* 0x00006400000c000b */
[----:B01----:R-:W-:Y:S01]  /*12e40*/  ENDCOLLECTIVE ;  /* 0x000000000000791b */ /* 0x003fe20003800000 */
.L_x_2648:
[----:B------:R-:W-:Y:S01]  /*12e50*/  IMAD.MOV.U32 R12, RZ, RZ, 0x10 ;  /* 0x00000010ff0c7424 */ /* 0x000fe200078e00ff */
[----:B------:R-:W-:-:S05]  /*12e60*/  SEL R3, R14, RZ, P4 ;  /* 0x000000ff0e037207 */ /* 0x000fca0002000000 */
[----:B------:R-:W-:-:S04]  /*12e70*/  IMAD.IADD R3, R2, 0x1, R3 ;  /* 0x0000000102037824 */ /* 0x000fc800078e0203 */
[----:B------:R-:W-:-:S07]  /*12e80*/  IMAD.MOV.U32 R13, RZ, RZ, R3 ;  /* 0x000000ffff0d7224 */ /* 0x000fce00078e0003 */
[----:B------:R-:W-:Y:S05]  /*12e90*/  WARPSYNC.COLLECTIVE R15, `(.L_x_2649) ;  /* 0x000000000f087348 */ /* 0x000fea0003c00000 */
[----:B------:R0:W1:Y:S02]  /*12ea0*/  SHFL.UP P6, R14, R13, R12, R11 ;  /* 0x0400000c0d0e7389 */ /* 0x00006400000c000b */
[----:B01----:R-:W-:Y:S01]  /*12eb0*/  ENDCOLLECTIVE ;  /* 0x000000000000791b */ /* 0x003fe20003800000 */
.L_x_2649:
        /* <DEDUP_REMOVED lines=8> */
.L_x_2650:
[----:B------:R-:W-:Y:S05]  /*12f40*/  BRA `(.L_x_2651) ;  /* 0xffffffbc00f07947 */ /* 0x000fea000383ffff */
.L_x_2540:
        /* <DEDUP_REMOVED lines=8> */
.L_x_2653:
[----:B------:R-:W-:Y:S05]  /*12fd0*/  BSYNC B0 ;  /* 0x0000000000007941 */ /* 0x000fea0003800000 */
.L_x_2652:
[----:B------:R-:W-:Y:S01]  /*12fe0*/  SEL R14, R14, RZ, P1 ;  /* 0x000000ff0e0e7207 */ /* 0x000fe20000800000 */
[----:B------:R-:W-:Y:S01]  /*12ff0*/  IMAD.MOV.U32 R11, RZ, RZ, RZ ;  /* 0x000000ffff0b7224 */ /* 0x000fe200078e00ff */
[----:B------:R-:W-:Y:S01]  /*13000*/  MOV R12, 0x2 ;  /* 0x00000002000c7802 */ /* 0x000fe20000000f00 */
[----:B------:R-:W-:Y:S02]  /*13010*/  IMAD.MOV.U32 R15, RZ, RZ, -0x1 ;  /* 0xffffffffff0f7424 */ /* 0x000fe400078e00ff */
[----:B------:R-:W-:-:S07]  /*13020*/  IMAD.IADD R13, R5, 0x1, R14 ;  /* 0x00000001050d7824 */ /* 0x000fce00078e020e */
[----:B------:R-:W-:Y:S05]  /*13030*/  WARPSYNC.COLLECTIVE R15, `(.L_x_2654) ;  /* 0x000000000f087348 */ /* 0x000fea0003c00000 */
[----:B------:R0:W1:Y:S02]  /*13040*/  SHFL.UP P6, R14, R13, R12, R11 ;  /* 0x0400000c0d0e7389 */ /* 0x00006400000c000b */
[----:B01----:R-:W-:Y:S01]  /*13050*/  ENDCOLLECTIVE ;  /* 0x000000000000791b */ /* 0x003fe20003800000 */
.L_x_2654:
[----:B------:R-:W-:Y:S01]  /*13060*/  IMAD.MOV.U32 R12, RZ, RZ, 0x4 ;  /* 0x00000004ff0c7424 */ /* 0x000fe200078e00ff */
[----:B------:R-:W-:-:S05]  /*13070*/  SEL R2, R14, RZ, P2 ;  /* 0x000000ff0e027207 */ /* 0x000fca0001000000 */
[----:B------:R-:W-:-:S04]  /*13080*/  IMAD.IADD R2, R13, 0x1, R2 ;  /* 0x000000010d027824 */ /* 0x000fc800078e0202 */
[----:B------:R-:W-:-:S07]  /*13090*/  IMAD.MOV.U32 R13, RZ, RZ, R2 ;  /* 0x000000ffff0d7224 */ /* 0x000fce00078e0002 */
[----:B------:R-:W-:Y:S05]  /*130a0*/  WARPSYNC.COLLECTIVE R15, `(.L_x_2655) ;  /* 0x000000000f087348 */ /* 0x000fea0003c00000 */
[----:B------:R0:W1:Y:S02]  /*130b0*/  SHFL.UP P6, R14, R13, R12, R11 ;  /* 0x0400000c0d0e7389 */ /* 0x00006400000c000b */
[----:B01----:R-:W-:Y:S01]  /*130c0*/  ENDCOLLECTIVE ;  /* 0x000000000000791b */ /* 0x003fe20003800000 */
.L_x_2655:
[----:B------:R-:W-:Y:S02]  /*130d0*/  MOV R12, 0x8 ;  /* 0x00000008000c7802 */ /* 0x000fe40000000f00 */
[----:B------:R-:W-:-:S05]  /*130e0*/  SEL R3, R14, RZ, P3 ;  /* 0x000000ff0e037207 */ /* 0x000fca0001800000 */
[----:B------:R-:W-:-:S04]  /*130f0*/  IMAD.IADD R3, R2, 0x1, R3 ;  /* 0x0000000102037824 */ /* 0x000fc800078e0203 */
[----:B------:R-:W-:-:S07]  /*13100*/  IMAD.MOV.U32 R13, RZ, RZ, R3 ;  /* 0x000000ffff0d7224 */ /* 0x000fce00078e0003 */
[----:B------:R-:W-:Y:S05]  /*13110*/  WARPSYNC.COLLECTIVE R15, `(.L_x_2656) ;  /* 0x000000000f087348 */ /* 0x000fea0003c00000 */
[----:B------:R0:W1:Y:S02]  /*13120*/  SHFL.UP P6, R14, R13, R12, R11 ;  /* 0x0400000c0d0e7389 */ /* 0x00006400000c000b */
[----:B01----:R-:W-:Y:S01]  /*13130*/  ENDCOLLECTIVE ;  /* 0x000000000000791b */ /* 0x003fe20003800000 */
.L_x_2656:
[----:B------:R-:W-:Y:S01]  /*13140*/  IMAD.MOV.U32 R12, RZ, RZ, 0x10 ;  /* 0x00000010ff0c7424 */ /* 0x000fe200078e00ff */
[----:B------:R-:W-:-:S05]  /*13150*/  SEL R4, R14, RZ, P4 ;  /* 0x000000ff0e047207 */ /* 0x000fca0002000000 */
[----:B------:R-:W-:-:S04]  /*13160*/  IMAD.IADD R4, R3, 0x1, R4 ;  /* 0x0000000103047824 */ /* 0x000fc800078e0204 */
[----:B------:R-:W-:-:S07]  /*13170*/  IMAD.MOV.U32 R13, RZ, RZ, R4 ;  /* 0x000000ffff0d7224 */ /* 0x000fce00078e0004 */
[----:B------:R-:W-:Y:S05]  /*13180*/  WARPSYNC.COLLECTIVE R15, `(.L_x_2657) ;  /* 0x000000000f087348 */ /* 0x000fea0003c00000 */
[----:B------:R0:W1:Y:S02]  /*13190*/  SHFL.UP P6, R14, R13, R12, R11 ;  /* 0x0400000c0d0e7389 */ /* 0x00006400000c000b */
[----:B01----:R-:W-:Y:S01]  /*131a0*/  ENDCOLLECTIVE ;  /* 0x000000000000791b */ /* 0x003fe20003800000 */
.L_x_2657:
        /* <DEDUP_REMOVED lines=8> */
.L_x_2658:
[----:B------:R-:W-:Y:S05]  /*13230*/  BRA `(.L_x_2659) ;  /* 0xffffffbc00d07947 */ /* 0x000fea000383ffff */
.L_x_2542:
[----:B------:R-:W-:Y:S01]  /*13240*/  BSSY B0, `(.L_x_2660) ;  /* 0x0000006000007945 */ /* 0x000fe20003800000 */
[----:B------:R-:W-:Y:S02]  /*13250*/  PLOP3.LUT P6, PT, P6, PT, PT, 0x8, 0x0 ;  /* 0x000000000000781c */ /* 0x000fe400037ce170 */
[----:B------:R-:W-:-:S11]  /*13260*/  MOV R15, 0xffffffff ;  /* 0xffffffff000f7802 */ /* 0x000fd60000000f00 */
[----:B0-----:R-:W-:Y:S05]  /*13270*/  WARPSYNC.COLLECTIVE R15, `(.L_x_2661) ;  /* 0x000000000f087348 */ /* 0x001fea0003c00000 */
[----:B------:R-:W-:Y:S01]  /*13280*/  VOTE.ANY R14, PT, P6 ;  /* 0x00000000000e7806 */ /* 0x000fe200030e0100 */
[----:B0-----:R-:W-:Y:S06]  /*13290*/  ENDCOLLECTIVE ;  /* 0x000000000000791b */ /* 0x001fec0003800000 */
.L_x_2661:
[----:B------:R-:W-:Y:S05]  /*132a0*/  BSYNC B0 ;  /* 0x0000000000007941 */ /* 0x000fea0003800000 */
.L_x_2660:
        /* <DEDUP_REMOVED lines=9> */
.L_x_2662:
[----:B------:R-:W-:Y:S01]  /*13340*/  IMAD.MOV.U32 R5, RZ, RZ, R14 ;  /* 0x000000ffff057224 */ /* 0x000fe200078e000e */
[----:B------:R-:W-:Y:S06]  /*13350*/  BRA `(.L_x_2663) ;  /* 0xffffffbc00c07947 */ /* 0x000fec000383ffff */
.L_x_2544:
[----:B------:R-:W-:Y:S01]  /*13360*/  BSSY B0, `(.L_x_2664) ;  /* 0x0000007000007945 */ /* 0x000fe20003800000 */
[----:B------:R-:W-:Y:S01]  /*13370*/  IMAD.MOV.U32 R13, RZ, RZ, R6 ;  /* 0x000000ffff0d7224 */ /* 0x000fe200078e0006 */
[----:B------:R-:W-:Y:S01]  /*13380*/  MOV R11, 0x1f ;  /* 0x0000001f000b7802 */ /* 0x000fe20000000f00 */
[----:B------:R-:W-:-:S07]  /*13390*/  IMAD.MOV.U32 R15, RZ, RZ, -0x1 ;  /* 0xffffffffff0f7424 */ /* 0x000fce00078e00ff */
[----:B012---:R-:W-:Y:S05]  /*133a0*/  WARPSYNC.COLLECTIVE R15, `(.L_x_2665) ;  /* 0x000000000f087348 */ /* 0x007fea0003c00000 */
[----:B------:R3:W4:Y:S02]  /*133b0*/  SHFL.IDX P6, R14, R13, R12, R11 ;  /* 0x0000000c0d0e7389 */ /* 0x00072400000c000b */
[----:B01234-:R-:W-:Y:S01]  /*133c0*/  ENDCOLLECTIVE ;  /* 0x000000000000791b */ /* 0x01ffe20003800000 */
.L_x_2665:
[----:B------:R-:W-:Y:S05]  /*133d0*/  BSYNC B0 ;  /* 0x0000000000007941 */ /* 0x000fea0003800000 */
.L_x_2664:
[----:B------:R-:W-:Y:S05]  /*133e0*/  BRA `(.L_x_2543) ;  /* 0xffffffbc00b87947 */ /* 0x000fea000383ffff */
.L_x_2548:
[----:B-1----:R1:W3:Y:S02]  /*133f0*/  SYNCS.PHASECHK.TRANS64.TRYWAIT P0, [R4+URZ+0x2a820], R0 ;  /* 0x02a82000040075a7 */ /* 0x0022e4000800017f */
[----:B---3--:R-:W-:Y:S05]  /*13400*/  @!P0 NANOSLEEP.SYNCS 0x989680 ;  /* 0x009896800000895d */ /* 0x008fea0003900000 */
[----:B------:R-:W3:Y:S02]  /*13410*/  @!P0 SYNCS.PHASECHK.TRANS64 P0, [R4+URZ+0x2a820], R0 ;  /* 0x02a82000040085a7 */ /* 0x000ee4000800007f */
[----:B---3--:R-:W-:Y:S05]  /*13420*/  @!P0 BRA `(.L_x_2548) ;  /* 0xfffffffc00f08947 */ /* 0x008fea000383ffff */
[----:B------:R-:W-:Y:S05]  /*13430*/  BRA `(.L_x_2666) ;  /* 0xffffffc400307947 */ /* 0x000fea000383ffff */
.L_x_2549:
        /* <DEDUP_REMOVED lines=11> */
.L_x_2668:
[----:B------:R-:W-:Y:S05]  /*134f0*/  BSYNC B0 ;  /* 0x0000000000007941 */ /* 0x000fea0003800000 */
.L_x_2667:
[----:B------:R-:W-:Y:S05]  /*13500*/  BRA `(.L_x_2669) ;  /* 0xffffffc400187947 */ /* 0x000fea000383ffff */
.L_x_2552:
[----:B------:R-:W-:Y:S01]  /*13510*/  BSSY B1, `(.L_x_2670) ;  /* 0x0000006000017945 */ /* 0x000fe20003800000 */
[----:B------:R-:W-:-:S07]  /*13520*/  IMAD.MOV.U32 R15, RZ, RZ, -0x1 ;  /* 0xffffffffff0f7424 */ /* 0x000fce00078e00ff */
[----:B012---:R-:W-:Y:S05]  /*13530*/  WARPSYNC.COLLECTIVE R15, `(.L_x_2671) ;  /* 0x000000000f0c7348 */ /* 0x007fea0003c00000 */
[----:B------:R-:W-:Y:S02]  /*13540*/  ELECT P6, UR62, PT ;  /* 0x00000000003e782f */ /* 0x000fe400038c0000 */
[----:B------:R-:W-:Y:S01]  /*13550*/  MOV R14, UR62 ;  /* 0x0000003e000e7c02 */ /* 0x000fe20008000f00 */
[----:B012---:R-:W-:Y:S10]  /*13560*/  ENDCOLLECTIVE ;  /* 0x000000000000791b */ /* 0x007ff40003800000 */
.L_x_2671:
[----:B------:R-:W-:Y:S05]  /*13570*/  BSYNC B1 ;  /* 0x0000000000017941 */ /* 0x000fea0003800000 */
.L_x_2670:
[----:B------:R-:W-:Y:S05]  /*13580*/  BRA `(.L_x_2672) ;  /* 0xffffffc400107947 */ /* 0x000fea000383ffff */
.L_x_2554:
[----:B-1----:R1:W3:Y:S02]  /*13590*/  SYNCS.PHASECHK.TRANS64.TRYWAIT P1, [R5+URZ+0x2a840], R0 ;  /* 0x02a84000050075a7 */ /* 0x0022e4000802017f */
[----:B---3--:R-:W-:Y:S05]  /*135a0*/  @!P1 NANOSLEEP.SYNCS 0x989680 ;  /* 0x009896800000995d */ /* 0x008fea0003900000 */
[----:B------:R-:W3:Y:S02]  /*135b0*/  @!P1 SYNCS.PHASECHK.TRANS64 P1, [R5+URZ+0x2a840], R0 ;  /* 0x02a84000050095a7 */ /* 0x000ee4000802007f */
[----:B---3--:R-:W-:Y:S05]  /*135c0*/  @!P1 BRA `(.L_x_2554) ;  /* 0xfffffffc00f09947 */ /* 0x008fea000383ffff */
[----:B------:R-:W-:Y:S05]  /*135d0*/  BRA `(.L_x_2673) ;  /* 0xffffffc400387947 */ /* 0x000fea000383ffff */
.L_x_2556:
[----:B---3--:R3:W4:Y:S02]  /*135e0*/  SYNCS.PHASECHK.TRANS64.TRYWAIT P1, [R27+URZ+0x2a840], R2 ;  /* 0x02a840021b0075a7 */ /* 0x008724000802017f */
[----:B----4-:R-:W-:Y:S05]  /*135f0*/  @!P1 NANOSLEEP.SYNCS 0x989680 ;  /* 0x009896800000995d */ /* 0x010fea0003900000 */
[----:B------:R-:W4:Y:S02]  /*13600*/  @!P1 SYNCS.PHASECHK.TRANS64 P1, [R27+URZ+0x2a840], R2 ;  /* 0x02a840021b0095a7 */ /* 0x000f24000802007f */
[----:B----4-:R-:W-:Y:S05]  /*13610*/  @!P1 BRA `(.L_x_2556) ;  /* 0xfffffffc00f09947 */ /* 0x010fea000383ffff */
[----:B------:R-:W-:Y:S05]  /*13620*/  BRA `(.L_x_2674) ;  /* 0xffffffc400447947 */ /* 0x000fea000383ffff */
.L_x_2558:
[----:B----4-:R4:W0:Y:S02]  /*13630*/  SYNCS.PHASECHK.TRANS64.TRYWAIT P1, [R5+URZ+0x2a860], R0 ;  /* 0x02a86000050075a7 */ /* 0x010824000802017f */
[----:B0-----:R-:W-:Y:S05]  /*13640*/  @!P1 NANOSLEEP.SYNCS 0x989680 ;  /* 0x009896800000995d */ /* 0x001fea0003900000 */
[----:B------:R-:W0:Y:S02]  /*13650*/  @!P1 SYNCS.PHASECHK.TRANS64 P1, [R5+URZ+0x2a860], R0 ;  /* 0x02a86000050095a7 */ /* 0x000e24000802007f */
[----:B0-----:R-:W-:Y:S05]  /*13660*/  @!P1 BRA `(.L_x_2558) ;  /* 0xfffffffc00f09947 */ /* 0x001fea000383ffff */
[----:B------:R-:W-:Y:S05]  /*13670*/  BRA `(.L_x_2675) ;  /* 0xffffffc400407947 */ /* 0x000fea000383ffff */
.L_x_2676:
        /* <DEDUP_REMOVED lines=16> */
.L_x_3233:


//--------------------- .text._ZN7cutlass13device_kernelIN5flash11enable_sm90INS1_16FlashAttnFwdSm90INS1_25CollectiveMainloopFwdSm90ILi2EN4cute5tupleIJNS5_1CILi1EEES8_S8_EEENS6_IJNS7_ILi128EEENS7_ILi96EEENS7_ILi192EEEEEELi128ENS_10bfloat16_tEfNS_4arch4Sm90ELb1ELb0ELb0ELb1ELb1ELb1ELb0ELb1ELb1ELb1ELb0ELb0EEENS1_21CollectiveEpilogueFwdINS6_IJSA_SA_SB_EEES9_SE_SG_Li256ELb1ELb1ELb0ELb0EEENS1_36VarlenDynamicPersistentTileSchedulerILi128ELi96ELi256ELi128ELb0ELb1ELb1ELb1ELb1ELb1EEEEEEEEEvNT_6ParamsE --------------------------
	.section	.text._ZN7cutlass13device_kernelIN5flash11enable_sm90INS1_16FlashAttnFwdSm90INS1_25CollectiveMainloopFwdSm90ILi2EN4cute5tupleIJNS5_1CILi1EEES8_S8_EEENS6_IJNS7_ILi128EEENS7_ILi96EEENS7_ILi192EEEEEELi128ENS_10bfloat16_tEfNS_4arch4Sm90ELb1ELb0ELb0ELb1ELb1ELb1ELb0ELb1ELb1ELb1ELb0ELb0EEENS1_21CollectiveEpilogueFwdINS6_IJSA_SA_SB_EEES9_SE_SG_Li256ELb1ELb1ELb0ELb0EEENS1_36VarlenDynamicPersistentTileSchedulerILi128ELi96ELi256ELi128ELb0ELb1ELb1ELb1ELb1ELb1EEEEEEEEEvNT_6ParamsE,"ax",@progbits
	.align	128
.text._ZN7cutlass13device_kernelIN5flash11enable_sm90INS1_16FlashAttnFwdSm90INS1_25CollectiveMainloopFwdSm90ILi2EN4cute5tupleIJNS5_1CILi1EEES8_S8_EEENS6_IJNS7_ILi128EEENS7_ILi96EEENS7_ILi192EEEEEELi128ENS_10bfloat16_tEfNS_4arch4Sm90ELb1ELb0ELb0ELb1ELb1ELb1ELb0ELb1ELb1ELb1ELb0ELb0EEENS1_21CollectiveEpilogueFwdINS6_IJSA_SA_SB_EEES9_SE_SG_Li256ELb1ELb1ELb0ELb0EEENS1_36VarlenDynamicPersistentTileSchedulerILi128ELi96ELi256ELi128ELb0ELb1ELb1ELb1ELb1ELb1EEEEEEEEEvNT_6ParamsE:
        .type           _ZN7cutlass13device_kernelIN5flash11enable_sm90INS1_16FlashAttnFwdSm90INS1_25CollectiveMainloopFwdSm90ILi2EN4cute5tupleIJNS5_1CILi1EEES8_S8_EEENS6_IJNS7_ILi128EEENS7_ILi96EEENS7_ILi192EEEEEELi128ENS_10bfloat16_tEfNS_4arch4Sm90ELb1ELb0ELb0ELb1ELb1ELb1ELb0ELb1ELb1ELb1ELb0ELb0EEENS1_21CollectiveEpilogueFwdINS6_IJSA_SA_SB_EEES9_SE_SG_Li256ELb1ELb1ELb0ELb0EEENS1_36VarlenDynamicPersistentTileSchedulerILi128ELi96ELi256ELi128ELb0ELb1ELb1ELb1ELb1ELb1EEEEEEEEEvNT_6ParamsE,@function
        .size           _ZN7cutlass13device_kernelIN5flash11enable_sm90INS1_16FlashAttnFwdSm90INS1_25CollectiveMainloopFwdSm90ILi2EN4cute5tupleIJNS5_1CILi1EEES8_S8_EEENS6_IJNS7_ILi128EEENS7_ILi96EEENS7_ILi192EEEEEELi128ENS_10bfloat16_tEfNS_4arch4Sm90ELb1ELb0ELb0ELb1ELb1ELb1ELb0ELb1ELb1ELb1ELb0ELb0EEENS1_21CollectiveEpilogueFwdINS6_IJSA_SA_SB_EEES9_SE_SG_Li256ELb1ELb1ELb0ELb0EEENS1_36VarlenDynamicPersistentTileSchedulerILi128ELi96ELi256ELi128ELb0ELb1ELb1ELb1ELb1ELb1EEEEEEEEEvNT_6ParamsE,(.L_x_3234 - _ZN7cutlass13device_kernelIN5flash11enable_sm90INS1_16FlashAttnFwdSm90INS1_25CollectiveMainloopFwdSm90ILi2EN4cute5tupleIJNS5_1CILi1EEES8_S8_EEENS6_IJNS7_ILi128EEENS7_ILi96EEENS7_ILi192EEEEEELi128ENS_10bfloat16_tEfNS_4arch4Sm90ELb1ELb0ELb0ELb1ELb1ELb1ELb0ELb1ELb1ELb1ELb0ELb0EEENS1_21CollectiveEpilogueFwdINS6_IJSA_SA_SB_EEES9_SE_SG_Li256ELb1ELb1ELb0ELb0EEENS1_36VarlenDynamicPersistentTileSchedulerILi128ELi96ELi256ELi128ELb0ELb1ELb1ELb1ELb1ELb1EEEEEEEEEvNT_6ParamsE)
        .other          _ZN7cutlass13device_kernelIN5flash11enable_sm90INS1_16FlashAttnFwdSm90INS1_25CollectiveMainloopFwdSm90ILi2EN4cute5tupleIJNS5_1CILi1EEES8_S8_EEENS6_IJNS7_ILi128EEENS7_ILi96EEENS7_ILi192EEEEEELi128ENS_10bfloat16_tEfNS_4arch4Sm90ELb1ELb0ELb0ELb1ELb1ELb1ELb0ELb1ELb1ELb1ELb0ELb0EEENS1_21CollectiveEpilogueFwdINS6_IJSA_SA_SB_EEES9_SE_SG_Li256ELb1ELb1ELb0ELb0EEENS1_36VarlenDynamicPersistentTileSchedulerILi128ELi96ELi256ELi128ELb0ELb1ELb1ELb1ELb1ELb1EEEEEEEEEvNT_6ParamsE,@"STO_CUDA_ENTRY STV_DEFAULT"
_ZN7cutlass13device_kernelIN5flash11enable_sm90INS1_16FlashAttnFwdSm90INS1_25CollectiveMainloopFwdSm90ILi2EN4cute5tupleIJNS5_1CILi1EEES8_S8_EEENS6_IJNS7_ILi128EEENS7_ILi96EEENS7_ILi192EEEEEELi128ENS_10bfloat16_tEfNS_4arch4Sm90ELb1ELb0ELb0ELb1ELb1ELb1ELb0ELb1ELb1ELb1ELb0ELb0EEENS1_21CollectiveEpilogueFwdINS6_IJSA_SA_SB_EEES9_SE_SG_Li256ELb1ELb1ELb0ELb0EEENS1_36VarlenDynamicPersistentTileSchedulerILi128ELi96ELi256ELi128ELb0ELb1ELb1ELb1ELb1ELb1EEEEEEEEEvNT_6ParamsE:
        /* <DEDUP_REMOVED lines=18> */
.L_x_2678:
[----:B------:R-:W-:Y:S05]  /*0120*/  BSYNC B0 ;  /* 0x0000000000007941 */ /* 0x000fea0003800000 */
.L_x_2677:
        /* <DEDUP_REMOVED lines=41> */
.L_x_2679:
        /* <DEDUP_REMOVED lines=22> */
.L_x_2680:
        /* <DEDUP_REMOVED lines=18> */
.L_x_2681:
        /* <DEDUP_REMOVED lines=22> */
.L_x_2682:
        /* <DEDUP_REMOVED lines=22> */
.L_x_2683:
        /* <DEDUP_REMOVED lines=10> */
.L_x_2686:
        /* <DEDUP_REMOVED lines=28> */
[----:B------:R-:W-:Y:S02]  /*0b60*/  SHF.R.S32.HI R222, RZ, 0x7, R5 ;  /* 0x00000007ffde7819 */ /* 0x000fe40000011405 */
[----:B------:R-:W-:Y:S01]  /*0b70*/  LEA.HI R199, R3, R0, RZ, 0x3 ;  /* 0x0000000003c77211 */ /* 0x000fe200078f18ff */
[----:B------:R-:W-:Y:S01]  /*0b80*/  IMAD.IADD R214, R0, 0x1, -R7 ;  /* 0x0000000100d67824 */ /* 0x000fe200078e0a07 */
[--C-:B------:R-:W-:Y:S02]  /*0b90*/  SHF.R.S32.HI R170, RZ, 0x2, R10.reuse ;  /* 0x00000002ffaa7819 */ /* 0x100fe4000001140a */
[----:B------:R-:W-:Y:S02]  /*0ba0*/  SHF.R.S32.HI R13, RZ, 0x1f, R10 ;  /* 0x0000001fff0d7819 */ /* 0x000fe4000001140a */
[----:B------:R-:W-:Y:S01]  /*0bb0*/  SHF.R.S32.HI R9, RZ, 0x1f, R214 ;  /* 0x0000001fff097819 */ /* 0x000fe200000114d6 */
[----:B------:R-:W-:Y:S01]  /*0bc0*/  VIADD R221, R170, 0x40 ;  /* 0x00000040aadd7836 */ /* 0x000fe20000000000 */
[----:B------:R-:W-:-:S02]  /*0bd0*/  LEA.HI R13, R13, R170, RZ, 0x3 ;  /* 0x000000aa0d0d7211 */ /* 0x000fc400078f18ff */
[-C--:B------:R-:W-:Y:S01]  /*0be0*/  LEA.HI R6, R9, R214.reuse, RZ, 0x2 ;  /* 0x000000d609067211 */ /* 0x080fe200078f10ff */
[----:B------:R-:W-:Y:S01]  /*0bf0*/  IMAD.SHL.U32 R177, R221, 0x40, RZ ;  /* 0x00000040ddb17824 */ /* 0x000fe200078e00ff */
[----:B------:R-:W-:Y:S02]  /*0c00*/  LEA.HI R9, R9, R214, RZ, 0x5 ;  /* 0x000000d609097211 */ /* 0x000fe400078f28ff */
[--C-:B------:R-:W-:Y:S02]  /*0c10*/  SHF.R.S32.HI R8, RZ, 0x2, R6.reuse ;  /* 0x00000002ff087819 */ /* 0x100fe40000011406 */
[----:B------:R-:W-:Y:S02]  /*0c20*/  SHF.R.S32.HI R11, RZ, 0x1f, R6 ;  /* 0x0000001fff0b7819 */ /* 0x000fe40000011406 */
[----:B------:R-:W-:Y:S02]  /*0c30*/  SHF.R.S32.HI R9, RZ, 0x5, R9 ;  /* 0x00000005ff097819 */ /* 0x000fe40000011409 */
[----:B------:R-:W-:-:S02]  /*0c40*/  LEA.HI R11, R11, R8, RZ, 0x3 ;  /* 0x000000080b0b7211 */ /* 0x000fc400078f18ff */
[----:B------:R-:W-:Y:S02]  /*0c50*/  LOP3.LUT R13, R13, 0xfffffff8, RZ, 0xc0, !PT ;  /* 0xfffffff80d0d7812 */ /* 0x000fe400078ec0ff */
[----:B------:R-:W-:Y:S02]  /*0c60*/  LOP3.LUT R11, R11, 0xfffffff8, RZ, 0xc0, !PT ;  /* 0xfffffff80b0b7812 */ /* 0x000fe400078ec0ff */
[----:B------:R-:W-:Y:S01]  /*0c70*/  LOP3.LUT R177, R177, 0x1c0, RZ, 0xc0, !PT ;  /* 0x000001c0b1b17812 */ /* 0x000fe200078ec0ff */
[----:B------:R-:W-:Y:S01]  /*0c80*/  IMAD.IADD R213, R170, 0x1, -R13 ;  /* 0x00000001aad57824 */ /* 0x000fe200078e0a0d */
[----:B------:R-:W-:Y:S01]  /*0c90*/  LOP3.LUT R189, R6, 0x7ffffffc, RZ, 0xc0, !PT ;  /* 0x7ffffffc06bd7812 */ /* 0x000fe200078ec0ff */
[----:B------:R-:W-:Y:S01]  /*0ca0*/  IMAD.IADD R8, R8, 0x1, -R11 ;  /* 0x0000000108087824 */ /* 0x000fe200078e0a0b */
[----:B------:R-:W-:Y:S01]  /*0cb0*/  LOP3.LUT R11, R10, 0xfffffffc, RZ, 0xc0, !PT ;  /* 0xfffffffc0a0b7812 */ /* 0x000fe200078ec0ff */
[----:B------:R-:W-:Y:S01]  /*0cc0*/  IMAD.SHL.U32 R181, R213, 0x40, RZ ;  /* 0x00000040d5b57824 */ /* 0x000fe200078e00ff */
[----:B------:R-:W-:Y:S01]  /*0cd0*/  SHF.R.U32.HI R220, RZ, 0x3, R177 ;  /* 0x00000003ffdc7819 */ /* 0x000fe200000116b1 */
[----:B------:R-:W-:-:S02]  /*0ce0*/  IMAD R8, R9, 0x10, R8 ;  /* 0x0000001009087824 */ /* 0x000fc400078e0208 */
[----:B------:R-:W-:Y:S01]  /*0cf0*/  IMAD.IADD R198, R0, 0x1, -R11 ;  /* 0x0000000100c67824 */ /* 0x000fe200078e0a0b */
[----:B------:R-:W-:Y:S01]  /*0d00*/  LOP3.LUT R181, R181, 0x1c0, RZ, 0xc0, !PT ;  /* 0x000001c0b5b57812 */ /* 0x000fe200078ec0ff */
[----:B------:R-:W-:Y:S02]  /*0d10*/  IMAD.IADD R189, R214, 0x1, -R189 ;  /* 0x00000001d6bd7824 */ /* 0x000fe400078e0abd */
[C---:B------:R-:W-:Y:S01]  /*0d20*/  IMAD.SHL.U32 R162, R198.reuse, 0x4, RZ ;  /* 0x00000004c6a27824 */ /* 0x040fe200078e00ff */
[----:B------:R-:W-:Y:S01]  /*0d30*/  SHF.R.U32.HI R182, RZ, 0x3, R181 ;  /* 0x00000003ffb67819 */ /* 0x000fe200000116b5 */
[----:B------:R-:W-:Y:S02]  /*0d40*/  IMAD.SHL.U32 R16, R198, 0x8, RZ ;  /* 0x00000008c6107824 */ /* 0x000fe400078e00ff */
[C---:B------:R-:W-:Y:S02]  /*0d50*/  VIADD R173, R162.reuse, 0x20 ;  /* 0x00000020a2ad7836 */ /* 0x040fe40000000000 */
[----:B------:R-:W-:Y:S01]  /*0d60*/  VIADD R172, R162, 0x40 ;  /* 0x00000040a2ac7836 */ /* 0x000fe20000000000 */
[----:B------:R-:W-:Y:S01]  /*0d70*/  IADD3 R22, R16, 0x60, RZ ;  /* 0x0000006010167810 */ /* 0x000fe20007ffe0ff */
[C-C-:B------:R-:W-:Y:S01]  /*0d80*/  IMAD.IADD R164, R162.reuse, 0x1, R173.reuse ;  /* 0x00000001a2a47824 */ /* 0x140fe200078e02ad */
[----:B------:R-:W-:Y:S01]  /*0d90*/  SHF.R.S32.HI R17, RZ, 0x1f, R16 ;  /* 0x0000001fff117819 */ /* 0x000fe20000011410 */
[----:B------:R-:W-:Y:S01]  /*0da0*/  IMAD.IADD R165, R162, 0x1, R172 ;  /* 0x00000001a2a57824 */ /* 0x000fe200078e02ac */
[----:B------:R-:W-:Y:S01]  /*0db0*/  SHF.R.S32.HI R169, RZ, 0x1f, R22 ;  /* 0x0000001fffa97819 */ /* 0x000fe20000011416 */
[C---:B------:R-:W-:Y:S01]  /*0dc0*/  VIADD R23, R16.reuse, 0x80 ;  /* 0x0000008010177836 */ /* 0x040fe20000000000 */
[----:B------:R-:W-:Y:S01]  /*0dd0*/  SHF.R.S32.HI R204, RZ, 0x1f, R173 ;  /* 0x0000001fffcc7819 */ /* 0x000fe200000114ad */
[----:B------:R-:W-:Y:S01]  /*0de0*/  VIADD R160, R16, 0xa0 ;  /* 0x000000a010a07836 */ /* 0x000fe20000000000 */
[----:B------:R-:W-:Y:S01]  /*0df0*/  SHF.R.S32.HI R202, RZ, 0x1f, R172 ;  /* 0x0000001fffca7819 */ /* 0x000fe200000114ac */
[C---:B------:R-:W-:Y:S01]  /*0e00*/  VIADD R175, R162.reuse, 0x10 ;  /* 0x00000010a2af7836 */ /* 0x040fe20000000000 */
[----:B------:R-:W-:Y:S01]  /*0e10*/  SHF.R.S32.HI R180, RZ, 0x1f, R23 ;  /* 0x0000001fffb47819 */ /* 0x000fe20000011417 */
[C---:B------:R-:W-:Y:S01]  /*0e20*/  VIADD R174, R162.reuse, 0x30 ;  /* 0x00000030a2ae7836 */ /* 0x040fe20000000000 */
[----:B------:R-:W-:Y:S01]  /*0e30*/  SHF.R.S32.HI R179, RZ, 0x1f, R160 ;  /* 0x0000001fffb37819 */ /* 0x000fe200000114a0 */
[----:B------:R-:W-:Y:S01]  /*0e40*/  VIADD R176, R162, 0x50 ;  /* 0x00000050a2b07836 */ /* 0x000fe20000000000 */
[----:B------:R-:W-:-:S02]  /*0e50*/  SHF.R.S32.HI R205, RZ, 0x1f, R175 ;  /* 0x0000001fffcd7819 */ /* 0x000fc400000114af */
[----:B------:R-:W-:Y:S02]  /*0e60*/  SHF.R.S32.HI R203, RZ, 0x1f, R174 ;  /* 0x0000001fffcb7819 */ /* 0x000fe400000114ae */
[----:B------:R-:W-:Y:S02]  /*0e70*/  SHF.R.S32.HI R201, RZ, 0x1f, R176 ;  /* 0x0000001fffc97819 */ /* 0x000fe400000114b0 */
        /* <DEDUP_REMOVED lines=16> */
[C---:B------:R-:W-:Y:S01]  /*0f80*/  IMAD R2, R4.reuse, 0x10, R3 ;  /* 0x0000001004027824 */ /* 0x040fe200078e0203 */
[----:B------:R-:W-:Y:S01]  /*0f90*/  SHF.R.S32.HI R3, RZ, 0x1f, R164 ;  /* 0x0000001fff037819 */ /* 0x000fe200000114a4 */
[----:B------:R-:W-:Y:S01]  /*0fa0*/  IMAD.SHL.U32 R183, R4, 0x200, RZ ;  /* 0x0000020004b77824 */ /* 0x000fe200078e00ff */
[----:B------:R-:W-:Y:S01]  /*0fb0*/  LEA.HI R0, R0, R221, RZ, 0x3 ;  /* 0x000000dd00007211 */ /* 0x000fe200078f18ff */
[----:B------:R-:W-:Y:S01]  /*0fc0*/  IMAD.IADD R9, R222, 0x1, -R9 ;  /* 0x00000001de097824 */ /* 0x000fe200078e0a09 */
[CC--:B------:R-:W-:Y:S01]  /*0fd0*/  LEA.HI R166, R3.reuse, R164.reuse, RZ, 0x3 ;  /* 0x000000a403a67211 */ /* 0x0c0fe200078f18ff */
[----:B------:R-:W-:Y:S01]  /*0fe0*/  IMAD R224, R2, 0x8, R7 ;  /* 0x0000000802e07824 */ /* 0x000fe200078e0207 */
[----:B------:R-:W-:Y:S01]  /*0ff0*/  LEA.HI R3, R3, R164, RZ, 0x6 ;  /* 0x000000a403037211 */ /* 0x000fe200078f30ff */
[----:B------:R-:W-:Y:S01]  /*1000*/  IMAD.SHL.U32 R0, R0, 0x40, RZ ;  /* 0x0000004000007824 */ /* 0x000fe200078e00ff */
[----:B------:R-:W-:Y:S01]  /*1010*/  LOP3.LUT R7, R177, 0x38, R166, 0xf8, !PT ;  /* 0x00000038b1077812 */ /* 0x000fe200078ef8a6 */
[----:B------:R-:W-:Y:S01]  /*1020*/  IMAD R223, R9, 0x40, R8 ;  /* 0x0000004009df7824 */ /* 0x000fe200078e0208 */
[----:B------:R-:W-:Y:S01]  /*1030*/  SHF.R.S32.HI R199, RZ, 0x3, R199 ;  /* 0x00000003ffc77819 */ /* 0x000fe200000114c7 */
[----:B------:R-:W-:Y:S01]  /*1040*/  IMAD.SHL.U32 R188, R192, 0x8, RZ ;  /* 0x00000008c0bc7824 */ /* 0x000fe200078e00ff */
[----:B------:R-:W-:Y:S01]  /*1050*/  LOP3.LUT R184, R0, 0xfffffe00, RZ, 0xc0, !PT ;  /* 0xfffffe0000b87812 */ /* 0x000fe200078ec0ff */
[----:B------:R-:W-:Y:S01]  /*1060*/  IMAD.SHL.U32 R224, R224, 0x8, RZ ;  /* 0x00000008e0e07824 */ /* 0x000fe200078e00ff */
[----:B------:R-:W-:Y:S01]  /*1070*/  SHF.R.S32.HI R0, RZ, 0x1f, R165 ;  /* 0x0000001fff007819 */ /* 0x000fe200000114a5 */
[----:B------:R-:W-:Y:S01]  /*1080*/  VIADD R191, R188, 0x40 ;  /* 0x00000040bcbf7836 */ /* 0x000fe20000000000 */
[----:B------:R-:W-:-:S02]  /*1090*/  LOP3.LUT R7, R7, R220, RZ, 0x3c, !PT ;  /* 0x000000dc07077212 */ /* 0x000fc400078e3cff */
[CC--:B------:R-:W-:Y:S02]  /*10a0*/  LEA.HI R4, R0.reuse, R165.reuse, RZ, 0x6 ;  /* 0x000000a500047211 */ /* 0x0c0fe400078f30ff */
[----:B------:R-:W-:Y:S01]  /*10b0*/  LEA.HI R2, R0, R165, RZ, 0x3 ;  /* 0x000000a500027211 */ /* 0x000fe200078f18ff */
[----:B------:R-:W-:Y:S01]  /*10c0*/  IMAD.SHL.U32 R0, R3, 0x80, RZ ;  /* 0x0000008003007824 */ /* 0x000fe200078e00ff */
[C---:B------:R-:W-:Y:S01]  /*10d0*/  LOP3.LUT R3, R181.reuse, 0x38, R166, 0xf8, !PT ;  /* 0x00000038b5037812 */ /* 0x040fe200078ef8a6 */
[----:B------:R-:W-:Y:S01]  /*10e0*/  IMAD.SHL.U32 R4, R4, 0x80, RZ ;  /* 0x0000008004047824 */ /* 0x000fe200078e00ff */
[--C-:B------:R-:W-:Y:S02]  /*10f0*/  LOP3.LUT R5, R181, 0x38, R2.reuse, 0xf8, !PT ;  /* 0x00000038b5057812 */ /* 0x100fe400078ef802 */
[----:B------:R-:W-:Y:S02]  /*1100*/  LOP3.LUT R9, R177, 0x38, R2, 0xf8, !PT ;  /* 0x00000038b1097812 */ /* 0x000fe400078ef802 */
[----:B------:R-:W-:-:S02]  /*1110*/  LOP3.LUT R0, R0, 0xffffe000, RZ, 0xc0, !PT ;  /* 0xffffe00000007812 */ /* 0x000fc400078ec0ff */
[-C--:B------:R-:W-:Y:S02]  /*1120*/  LOP3.LUT R3, R3, R182.reuse, RZ, 0x3c, !PT ;  /* 0x000000b603037212 */ /* 0x080fe400078e3cff */
[----:B------:R-:W-:Y:S02]  /*1130*/  LOP3.LUT R4, R4, 0xffffe000, RZ, 0xc0, !PT ;  /* 0xffffe00004047812 */ /* 0x000fe400078ec0ff */
[----:B------:R-:W-:Y:S02]  /*1140*/  LOP3.LUT R5, R5, R182, RZ, 0x3c, !PT ;  /* 0x000000b605057212 */ /* 0x000fe400078e3cff */
[----:B------:R-:W-:Y:S02]  /*1150*/  LOP3.LUT R9, R9, R220, RZ, 0x3c, !PT ;  /* 0x000000dc09097212 */ /* 0x000fe400078e3cff */
[-CC-:B------:R-:W-:Y:S02]  /*1160*/  IADD3 R219, R3, R0.reuse, R183.reuse ;  /* 0x0000000003db7210 */ /* 0x180fe40007ffe0b7 */
[----:B------:R-:W-:Y:S01]  /*1170*/  IADD3 R7, R7, R0, R184 ;  /* 0x0000000007077210 */ /* 0x000fe20007ffe0b8 */
[----:B------:R-:W-:Y:S01]  /*1180*/  IMAD.U32 R0, RZ, RZ, UR5 ;  /* 0x00000005ff007e24 */ /* 0x000fe2000f8e00ff */
[----:B------:R-:W-:-:S02]  /*1190*/  IADD3 R5, R5, R4, R183 ;  /* 0x0000000405057210 */ /* 0x000fc40007ffe0b7 */
[----:B------:R-:W-:Y:S01]  /*11a0*/  IADD3 R9, R9, R4, R184 ;  /* 0x0000000409097210 */ /* 0x000fe20007ffe0b8 */
[----:B------:R-:W-:Y:S01]  /*11b0*/  IMAD.U32 R4, RZ, RZ, UR4 ;  /* 0x00000004ff047e24 */ /* 0x000fe2000f8e00ff */
[----:B------:R0:W-:Y:S01]  /*11c0*/  STL [R1+0x30], R0 ;  /* 0x0000300001007387 */ /* 0x0001e20000100800 */
[----:B------:R-:W-:Y:S02]  /*11d0*/  SHF.R.S32.HI R227, RZ, 0x1f, R188 ;  /* 0x0000001fffe37819 */ /* 0x000fe400000114bc */
[----:B------:R-:W-:Y:S01]  /*11e0*/  SHF.R.S32.HI R226, RZ, 0x1f, R191 ;  /* 0x0000001fffe27819 */ /* 0x000fe200000114bf */
[----:B------:R1:W-:Y:S01]  /*11f0*/  STL [R1+0x34], R4 ;  /* 0x0000340401007387 */ /* 0x0003e20000100800 */
[----:B------:R-:W-:Y:S02]  /*1200*/  SHF.R.S32.HI R166, RZ, 0x3, R166 ;  /* 0x00000003ffa67819 */ /* 0x000fe400000114a6 */
[----:B------:R-:W-:Y:S02]  /*1210*/  SHF.R.S32.HI R167, RZ, 0x3, R2 ;  /* 0x00000003ffa77819 */ /* 0x000fe40000011402 */
[----:B------:R-:W-:-:S02]  /*1220*/  LEA R219, R219, UR4, 0x1 ;  /* 0x00000004dbdb7c11 */ /* 0x000fc4000f8e08ff */
[----:B0-----:R-:W-:Y:S02]  /*1230*/  LEA.HI R0, R198, R198, RZ, 0x1 ;  /* 0x000000c6c6007211 */ /* 0x001fe400078f08ff */
[----:B------:R-:W-:Y:S02]  /*1240*/  LEA R216, R7, UR4, 0x1 ;  /* 0x0000000407d87c11 */ /* 0x000fe4000f8e08ff */
[----:B------:R-:W-:Y:S02]  /*1250*/  LOP3.LUT R3, R0, 0x1ffffffe, RZ, 0xc0, !PT ;  /* 0x1ffffffe00037812 */ /* 0x000fe400078ec0ff */
[----:B------:R-:W-:Y:S02]  /*1260*/  LEA R217, R5, UR4, 0x1 ;  /* 0x0000000405d97c11 */ /* 0x000fe4000f8e08ff */
[----:B------:R-:W-:Y:S01]  /*1270*/  LEA R215, R9, UR4, 0x1 ;  /* 0x0000000409d77c11 */ /* 0x000fe2000f8e08ff */
[----:B------:R-:W-:Y:S01]  /*1280*/  IMAD.IADD R190, R198, 0x1, -R3 ;  /* 0x00000001c6be7824 */ /* 0x000fe200078e0a03 */
[----:B------:R-:W-:-:S03]  /*1290*/  LOP3.LUT R3, R177, 0x38, R16, 0xf8, !PT ;  /* 0x00000038b1037812 */ /* 0x000fc600078ef810 */
[----:B------:R-:W-:Y:S01]  /*12a0*/  IMAD R190, R190, 0x8, R223 ;  /* 0x00000008bebe7824 */ /* 0x000fe200078e02df */
[----:B------:R-:W-:-:S04]  /*12b0*/  LOP3.LUT R3, R184, R3, R220, 0xf6, !PT ;  /* 0x00000003b8037212 */ /* 0x000fc800078ef6dc */
[----:B-1----:R-:W-:-:S07]  /*12c0*/  LEA R218, R3, UR4, 0x1 ;  /* 0x0000000403da7c11 */ /* 0x002fce000f8e08ff */
.L_x_2923:
[----:B0-2-4-:R-:W0:Y:S01]  /*12d0*/  LDC.64 R2, c[0x0][0xc88] ;  /* 0x00032200ff027b82 */ /* 0x015e220000000a00 */
[----:B------:R-:W-:Y:S01]  /*12e0*/  ULDC.64 UR4, c[0x0][0xa28] ;  /* 0x00028a0000047ab9 */ /* 0x000fe20000000a00 */
[----:B------:R-:W-:Y:S01]  /*12f0*/  ULDC.64 UR8, c[0x0][0xa18] ;  /* 0x0002860000087ab9 */ /* 0x000fe20000000a00 */
[----:B------:R-:W-:Y:S01]  /*1300*/  ULDC.64 UR6, c[0x0][0xa08] ;  /* 0x0002820000067ab9 */ /* 0x000fe20000000a00 */
[----:B0-----:R-:W-:-:S05]  /*1310*/  IMAD.WIDE R2, R27, 0x4, R2 ;  /* 0x000000041b027825 */ /* 0x001fca00078e0202 */
[----:B------:R-:W2:Y:S01]  /*1320*/  LDG.E R196, desc[UR60][R2.64] ;  /* 0x0000003c02c47981 */ /* 0x000ea2000c1e1900 */
        /* <DEDUP_REMOVED lines=8> */
[----:B--2---:R-:W-:Y:S01]  /*13b0*/  SHF.R.S32.HI R200, RZ, 0x1f, R196 ;  /* 0x0000001fffc87819 */ /* 0x004fe200000114c4 */
[C---:B------:R-:W-:Y:S02]  /*13c0*/  IMAD.SHL.U32 R194, R196.reuse, 0x4, RZ ;  /* 0x00000004c4c27824 */ /* 0x040fe400078e00ff */
[C---:B------:R-:W-:Y:S02]  /*13d0*/  @P2 LEA R2, P3, R196.reuse, UR4, 0x2 ;  /* 0x00000004c4022c11 */ /* 0x040fe4000f8610ff */
[C-C-:B------:R-:W-:Y:S02]  /*13e0*/  SHF.L.U64.HI R195, R196.reuse, 0x2, R200.reuse ;  /* 0x00000002c4c37819 */ /* 0x140fe400000102c8 */
[----:B------:R-:W-:Y:S01]  /*13f0*/  @P2 LEA.HI.X R3, R196, UR5, R200, 0x2, P3 ;  /* 0x00000005c4032c11 */ /* 0x000fe200098f14c8 */
[----:B------:R-:W-:Y:S01]  /*1400*/  ULDC UR4, c[0x0][0x288] ;  /* 0x0000a20000047ab9 */ /* 0x000fe20000000800 */
[----:B------:R-:W-:-:S03]  /*1410*/  IADD3 R6, P4, R194, UR6, RZ ;  /* 0x00000006c2067c10 */ /* 0x000fc6000ff9e0ff */
        /* <DEDUP_REMOVED lines=19> */
[----:B------:R-:W-:Y:S01]  /*1550*/  IMAD.MOV.U32 R24, RZ, RZ, R196 ;  /* 0x000000ffff187224 */ /* 0x000fe200078e00c4 */
[----:B0--3--:R-:W-:Y:S06]  /*1560*/  @P1 BRA `(.L_x_2688) ;  /* 0x0000000000241947 */ /* 0x009fec0003800000 */
        /* <DEDUP_REMOVED lines=9> */
.L_x_2688:
[----:B------:R-:W-:Y:S02]  /*1600*/  IMAD.U32 R2, RZ, RZ, UR5 ;  /* 0x00000005ff027e24 */ /* 0x000fe4000f8e00ff */
[----:B------:R-:W-:Y:S01]  /*1610*/  IMAD.U32 R27, RZ, RZ, UR4 ;  /* 0x00000004ff1b7e24 */ /* 0x000fe2000f8e00ff */
[----:B------:R-:W-:Y:S06]  /*1620*/  @!P2 BRA `(.L_x_2689) ;  /* 0x000000000010a947 */ /* 0x000fec0003800000 */
[----:B------:R-:W-:-:S04]  /*1630*/  IADD3 R4, P0, R194, UR8, RZ ;  /* 0x00000008c2047c10 */ /* 0x000fc8000ff1e0ff */
[----:B------:R-:W-:-:S05]  /*1640*/  IADD3.X R5, R195, UR9, RZ, P0, !PT ;  /* 0x00000009c3057c10 */ /* 0x000fca00087fe4ff */
[----:B------:R0:W5:Y:S01]  /*1650*/  LDG.E R27, desc[UR60][R4.64] ;  /* 0x0000003c041b7981 */ /* 0x000162000c1e1900 */
[----:B------:R-:W-:Y:S05]  /*1660*/  BRA `(.L_x_2690) ;  /* 0x0000000000107947 */ /* 0x000fea0003800000 */
.L_x_2689:
[----:B------:R-:W-:Y:S05]  /*1670*/  @!P0 BRA `(.L_x_2690) ;  /* 0x00000000000c8947 */ /* 0x000fea0003800000 */
[----:B------:R-:W2:Y:S04]  /*1680*/  LDG.E R4, desc[UR60][R6.64] ;  /* 0x0000003c06047981 */ /* 0x000ea8000c1e1900 */
[----:B------:R-:W2:Y:S02]  /*1690*/  LDG.E R27, desc[UR60][R6.64+0x4] ;  /* 0x0000043c061b7981 */ /* 0x000ea4000c1e1900 */
[----:B--2---:R-:W-:-:S07]  /*16a0*/  IMAD.IADD R27, R27, 0x1, -R4 ;  /* 0x000000011b1b7824 */ /* 0x004fce00078e0a04 */
.L_x_2690:
[----:B------:R-:W-:Y:S01]  /*16b0*/  ULDC.64 UR4, c[0x0][0xa10] ;  /* 0x0002840000047ab9 */ /* 0x000fe20000000a00 */
[----:B------:R-:W1:Y:S01]  /*16c0*/  LDC R9, c[0x0][0x448] ;  /* 0x00011200ff097b82 */ /* 0x000e620000000800 */
[----:B------:R-:W-:-:S04]  /*16d0*/  ISETP.NE.U32.AND P0, PT, RZ, UR4, PT ;  /* 0x00000004ff007c0c */ /* 0x000fc8000bf05070 */
[----:B------:R-:W-:Y:S01]  /*16e0*/  ISETP.NE.AND.EX P0, PT, RZ, UR5, PT, P0 ;  /* 0x00000005ff007c0c */ /* 0x000fe2000bf05300 */
[----:B------:R-:W-:-:S12]  /*16f0*/  ULDC.64 UR4, c[0x0][0xa30] ;  /* 0x00028c0000047ab9 */ /* 0x000fd80000000a00 */
[----:B0-----:R-:W0:Y:S02]  /*1700*/  @P0 LDC.64 R4, c[0x0][0xa10] ;  /* 0x00028400ff040b82 */ /* 0x001e240000000a00 */
[----:B0-----:R-:W-:-:S05]  /*1710*/  @P0 IMAD.WIDE R4, R24, 0x4, R4 ;  /* 0x0000000418040825 */ /* 0x001fca00078e0204 */
[----:B------:R-:W2:Y:S04]  /*1720*/  @P0 LDG.E R3, desc[UR60][R4.64] ;  /* 0x0000003c04030981 */ /* 0x000ea8000c1e1900 */
[----:B------:R0:W2:Y:S01]  /*1730*/  @P0 LDG.E R8, desc[UR60][R4.64+0x4] ;  /* 0x0000043c04080981 */ /* 0x0000a2000c1e1900 */
[----:B------:R-:W-:Y:S01]  /*1740*/  ISETP.NE.U32.AND P1, PT, RZ, UR4, PT ;  /* 0x00000004ff007c0c */ /* 0x000fe2000bf25070 */
[----:B-----5:R-:W-:-:S03]  /*1750*/  IMAD.MOV.U32 R141, RZ, RZ, R27 ;  /* 0x000000ffff8d7224 */ /* 0x020fc600078e001b */
[----:B------:R-:W-:-:S13]  /*1760*/  ISETP.NE.AND.EX P1, PT, RZ, UR5, PT, P1 ;  /* 0x00000005ff007c0c */ /* 0x000fda000bf25310 */
[----:B------:R-:W-:-:S04]  /*1770*/  @P1 IADD3 R6, P2, R194, UR4, RZ ;  /* 0x00000004c2061c10 */ /* 0x000fc8000ff5e0ff */
[----:B------:R-:W-:-:S05]  /*1780*/  @P1 IADD3.X R7, R195, UR5, RZ, P2, !PT ;  /* 0x00000005c3071c10 */ /* 0x000fca00097fe4ff */
[----:B------:R3:W5:Y:S01]  /*1790*/  @P1 LDG.E R141, desc[UR60][R6.64] ;  /* 0x0000003c068d1981 */ /* 0x000762000c1e1900 */
[----:B-1----:R-:W-:Y:S01]  /*17a0*/  ISETP.NE.AND P1, PT, R9, 0x1, PT ;  /* 0x000000010900780c */ /* 0x002fe20003f25270 */
[----:B------:R-:W-:Y:S02]  /*17b0*/  IMAD.SHL.U32 R185, R25, 0x80, RZ ;  /* 0x0000008019b97824 */ /* 0x000fe400078e00ff */
[----:B------:R-:W-:Y:S02]  /*17c0*/  IMAD.IADD R11, R27, 0x1, -R0 ;  /* 0x000000011b0b7824 */ /* 0x000fe400078e0a00 */
[----:B0-----:R-:W-:Y:S02]  /*17d0*/  VIADD R4, R185, 0x7f ;  /* 0x0000007fb9047836 */ /* 0x001fe40000000000 */
[----:B------:R-:W-:-:S05]  /*17e0*/  IMAD.MOV R126, RZ, RZ, -R11 ;  /* 0x000000ffff7e7224 */ /* 0x000fca00078e0a0b */
[----:B------:R-:W-:Y:S01]  /*17f0*/  VIMNMX R126, RZ, R126, !PT ;  /* 0x0000007eff7e7248 */ /* 0x000fe20007fe0100 */
[----:B------:R-:W0:Y:S08]  /*1800*/  @P1 LDC R9, c[0x0][0x44c] ;  /* 0x00011300ff091b82 */ /* 0x000e300000000800 */
[----:B------:R-:W1:Y:S01]  /*1810*/  @P1 LDC R5, c[0x0][0x450] ;  /* 0x00011400ff051b82 */ /* 0x000e620000000800 */
[----:B0-----:R-:W-:-:S05]  /*1820*/  @P1 IMAD.HI.U32 R0, R4, R9, RZ ;  /* 0x0000000904001227 */ /* 0x001fca00078e00ff */
[----:B-1----:R-:W-:Y:S01]  /*1830*/  @P1 SHF.R.U32.HI R4, RZ, R5, R0 ;  /* 0x00000005ff041219 */ /* 0x002fe20000011600 */
[----:B--2---:R-:W-:-:S04]  /*1840*/  @P0 IMAD.IADD R2, R8, 0x1, -R3 ;  /* 0x0000000108020824 */ /* 0x004fc800078e0a03 */
[----:B------:R-:W-:-:S04]  /*1850*/  IMAD.IADD R187, R11, 0x1, R2 ;  /* 0x000000010bbb7824 */ /* 0x000fc800078e0202 */
[C---:B------:R-:W-:Y:S01]  /*1860*/  VIADD R0, R187.reuse, 0x5f ;  /* 0x0000005fbb007836 */ /* 0x040fe20000000000 */
[----:B------:R-:W-:-:S03]  /*1870*/  IADD3 R142, R187, 0x60, -R186 ;  /* 0x00000060bb8e7810 */ /* 0x000fc60007ffe8ba */
[----:B------:R-:W-:-:S04]  /*1880*/  IMAD.HI R0, R0, 0x2aaaaaab, RZ ;  /* 0x2aaaaaab00007827 */ /* 0x000fc800078e02ff */
[----:B------:R-:W-:Y:S01]  /*1890*/  IMAD.IADD R4, R142, 0x1, R4 ;  /* 0x000000018e047824 */ /* 0x000fe200078e0204 */
[----:B------:R-:W-:-:S03]  /*18a0*/  SHF.R.U32.HI R143, RZ, 0x1f, R0 ;  /* 0x0000001fff8f7819 */ /* 0x000fc60000011600 */
[----:B------:R-:W-:Y:S01]  /*18b0*/  IMAD.HI R4, R4, 0x2aaaaaab, RZ ;  /* 0x2aaaaaab04047827 */ /* 0x000fe200078e02ff */
[----:B------:R-:W-:-:S04]  /*18c0*/  LEA.HI.SX32 R143, R0, R143, 0x1c ;  /* 0x0000008f008f7211 */ /* 0x000fc800078fe2ff */
[----:B------:R-:W-:-:S04]  /*18d0*/  SHF.R.U32.HI R3, RZ, 0x1f, R4 ;  /* 0x0000001fff037819 */ /* 0x000fc80000011604 */
[----:B------:R-:W-:-:S04]  /*18e0*/  LEA.HI.SX32 R4, R4, R3, 0x1c ;  /* 0x0000000304047211 */ /* 0x000fc800078fe2ff */
[----:B------:R-:W-:-:S05]  /*18f0*/  VIMNMX R4, R143, R4, PT ;  /* 0x000000048f047248 */ /* 0x000fca0003fe0100 */
        /* <DEDUP_REMOVED lines=12> */
[----:B---3--:R-:W-:Y:S05]  /*19c0*/  @!P1 BRA `(.L_x_2691) ;  /* 0x0000009000f89947 */ /* 0x008fea0003800000 */
        /* <DEDUP_REMOVED lines=20> */
.L_x_2693:
[----:B------:R-:W-:Y:S05]  /*1b10*/  BSYNC B6 ;  /* 0x0000000000067941 */ /* 0x000fea0003800000 */
.L_x_2692:
        /* <DEDUP_REMOVED lines=20> */
.L_x_2695:
[----:B------:R-:W-:Y:S05]  /*1c60*/  BSYNC B6 ;  /* 0x0000000000067941 */ /* 0x000fea0003800000 */
.L_x_2694:
[----:B------:R-:W-:Y:S01]  /*1c70*/  ULDC.64 UR4, c[0x0][0x9f8] ;  /* 0x00027e0000047ab9 */ /* 0x000fe20000000a00 */
[----:B------:R-:W0:Y:S01]  /*1c80*/  LDC.64 R94, c[0x0][0x3f8] ;  /* 0x0000fe00ff5e7b82 */ /* 0x000e220000000a00 */
[----:B------:R-:W-:-:S04]  /*1c90*/  ISETP.NE.U32.AND P0, PT, RZ, UR4, PT ;  /* 0x00000004ff007c0c */ /* 0x000fc8000bf05070 */
[----:B------:R-:W-:-:S03]  /*1ca0*/  ISETP.NE.AND.EX P0, PT, RZ, UR5, PT, P0 ;  /* 0x00000005ff007c0c */ /* 0x000fc6000bf05300 */
[----:B------:R-:W1:Y:S08]  /*1cb0*/  LDC R125, c[0x0][0x3f4] ;  /* 0x0000fd00ff7d7b82 */ /* 0x000e700000000800 */
[----:B------:R-:W2:Y:S02]  /*1cc0*/  LDC.64 R88, c[0x0][0x408] ;  /* 0x00010200ff587b82 */ /* 0x000ea40000000a00 */
[----:B------:R-:W-:Y:S01]  /*1cd0*/  @P0 IADD3 R4, P1, R194, UR4, RZ ;  /* 0x00000004c2040c10 */ /* 0x000fe2000ff3e0ff */
[----:B------:R-:W-:-:S03]  /*1ce0*/  ULDC UR4, c[0x0][0x2f4] ;  /* 0x0000bd0000047ab9 */ /* 0x000fc60000000800 */
        /* <DEDUP_REMOVED lines=8> */
[----:B------:R-:W-:Y:S01]  /*1d70*/  IMAD.SHL.U32 R107, R94, 0x40, RZ ;  /* 0x000000405e6b7824 */ /* 0x000fe200078e00ff */
[----:B------:R-:W-:Y:S01]  /*1d80*/  SEL R0, RZ, 0x1, P0 ;  /* 0x00000001ff007807 */ /* 0x000fe20000000000 */
[----:B------:R-:W-:Y:S01]  /*1d90*/  IMAD.MOV.U32 R127, RZ, RZ, 0x20 ;  /* 0x00000020ff7f7424 */ /* 0x000fe200078e00ff */
[----:B------:R-:W-:Y:S01]  /*1da0*/  ISETP.GE.AND P0, PT, R164, UR5, PT ;  /* 0x00000005a4007c0c */ /* 0x000fe2000bf06270 */
[----:B------:R-:W-:Y:S01]  /*1db0*/  IMAD.SHL.U32 R3, R3, 0x2, RZ ;  /* 0x0000000203037824 */ /* 0x000fe200078e00ff */
[----:B------:R-:W-:Y:S01]  /*1dc0*/  ISETP.GE.AND P1, PT, R22, UR4, PT ;  /* 0x0000000416007c0c */ /* 0x000fe2000bf26270 */
[----:B------:R-:W-:Y:S01]  /*1dd0*/  IMAD.IADD R129, R28, 0x1, R27 ;  /* 0x000000011c817824 */ /* 0x000fe200078e021b */
[----:B------:R-:W-:Y:S01]  /*1de0*/  SHF.R.S32.HI R7, RZ, 0x1f, R170 ;  /* 0x0000001fff077819 */ /* 0x000fe200000114aa */
[----:B--2---:R-:W-:Y:S01]  /*1df0*/  IMAD.WIDE.U32 R90, R170, R88, R16 ;  /* 0x00000058aa5a7225 */ /* 0x004fe200078e0010 */
[----:B------:R-:W-:-:S02]  /*1e00*/  LOP3.LUT R0, R3, 0x2, R0, 0xe2, !PT ;  /* 0x0000000203007812 */ /* 0x000fc400078ee200 */
[----:B------:R-:W-:Y:S01]  /*1e10*/  SEL R3, RZ, 0xffffffff, P0 ;  /* 0xffffffffff037807 */ /* 0x000fe20000000000 */
[----:B------:R-:W-:Y:S01]  /*1e20*/  IMAD.SHL.U32 R109, R88, 0x40, RZ ;  /* 0x00000040586d7824 */ /* 0x000fe200078e00ff */
[----:B------:R-:W-:Y:S01]  /*1e30*/  ISETP.GE.AND P0, PT, R165, UR4, PT ;  /* 0x00000004a5007c0c */ /* 0x000fe2000bf06270 */
[----:B------:R-:W-:Y:S01]  /*1e40*/  IMAD R113, R198, 0x40, R170 ;  /* 0x00000040c6717824 */ /* 0x000fe200078e02aa */
[----:B---3--:R-:W-:Y:S01]  /*1e50*/  SEL R4, RZ, 0x8, P1 ;  /* 0x00000008ff047807 */ /* 0x008fe20000800000 */
[----:B------:R-:W-:Y:S01]  /*1e60*/  IMAD.SHL.U32 R6, R3, 0x2, RZ ;  /* 0x0000000203067824 */ /* 0x000fe200078e00ff */
[----:B------:R-:W-:Y:S02]  /*1e70*/  SEL R3, RZ, 0x4, P0 ;  /* 0x00000004ff037807 */ /* 0x000fe40000000000 */
[--C-:B------:R-:W-:Y:S02]  /*1e80*/  SHF.R.S32.HI R163, RZ, 0x1f, R162.reuse ;  /* 0x0000001fffa37819 */ /* 0x100fe400000114a2 */
[----:B------:R-:W-:Y:S01]  /*1e90*/  LOP3.LUT R0, R4, R0, R3, 0xfe, !PT ;  /* 0x0000000004007212 */ /* 0x000fe200078efe03 */
[-C--:B------:R-:W-:Y:S01]  /*1ea0*/  IMAD R3, R7, R94.reuse, RZ ;  /* 0x0000005e07037224 */ /* 0x080fe200078e02ff */
[----:B------:R-:W-:Y:S01]  /*1eb0*/  ISETP.GE.AND P0, PT, R23, UR4, PT ;  /* 0x0000000417007c0c */ /* 0x000fe2000bf06270 */
[----:B------:R-:W-:Y:S01]  /*1ec0*/  IMAD.WIDE.U32 R98, R170, R94, R162 ;  /* 0x0000005eaa627225 */ /* 0x000fe200078e00a2 */
[----:B------:R-:W-:-:S02]  /*1ed0*/  ISETP.GE.AND P2, PT, R16, UR5, PT ;  /* 0x0000000510007c0c */ /* 0x000fc4000bf46270 */
[----:B------:R-:W-:Y:S01]  /*1ee0*/  ISETP.GE.AND P1, PT, R165, UR5, PT ;  /* 0x00000005a5007c0c */ /* 0x000fe2000bf26270 */
[----:B------:R-:W-:Y:S01]  /*1ef0*/  IMAD R9, R170, R95, R3 ;  /* 0x0000005faa097224 */ /* 0x000fe200078e0203 */
[----:B------:R-:W-:Y:S01]  /*1f00*/  SEL R3, RZ, 0x10, P0 ;  /* 0x00000010ff037807 */ /* 0x000fe20000000000 */
[-C--:B------:R-:W-:Y:S01]  /*1f10*/  IMAD R7, R7, R88.reuse, RZ ;  /* 0x0000005807077224 */ /* 0x080fe200078e02ff */
[-C--:B-1----:R-:W-:Y:S01]  /*1f20*/  ISETP.GE.AND P3, PT, R16, R125.reuse, PT ;  /* 0x0000007d1000720c */ /* 0x082fe20003f66270 */
[----:B------:R-:W-:Y:S01]  /*1f30*/  IMAD.IADD R99, R99, 0x1, R9 ;  /* 0x0000000163637824 */ /* 0x000fe200078e0209 */
[----:B------:R-:W-:Y:S01]  /*1f40*/  SEL R5, RZ, 0x1, P2 ;  /* 0x00000001ff057807 */ /* 0x000fe20001000000 */
[----:B------:R-:W-:Y:S01]  /*1f50*/  IMAD.IADD R97, R9, 0x1, R97 ;  /* 0x0000000109617824 */ /* 0x000fe200078e0261 */
[----:B------:R-:W-:Y:S01]  /*1f60*/  ISETP.GE.AND P2, PT, R164, R125, PT ;  /* 0x0000007da400720c */ /* 0x000fe20003f46270 */
[C---:B------:R-:W-:Y:S01]  /*1f70*/  IMAD R11, R170.reuse, R89, R7 ;  /* 0x00000059aa0b7224 */ /* 0x040fe200078e0207 */
[----:B------:R-:W-:Y:S01]  /*1f80*/  SEL R4, RZ, 0x4, P1 ;  /* 0x00000004ff047807 */ /* 0x000fe20000800000 */
[----:B------:R-:W-:Y:S01]  /*1f90*/  IMAD.WIDE.U32 R92, R170, R88, R162 ;  /* 0x00000058aa5c7225 */ /* 0x000fe200078e00a2 */
[----:B------:R-:W-:-:S02]  /*1fa0*/  LOP3.LUT R9, R0, R3, RZ, 0xfc, !PT ;  /* 0x0000000300097212 */ /* 0x000fc400078efcff */
[----:B------:R-:W-:Y:S01]  /*1fb0*/  ISETP.GE.AND P1, PT, R165, R125, PT ;  /* 0x0000007da500720c */ /* 0x000fe20003f26270 */
[----:B------:R-:W-:Y:S01]  /*1fc0*/  IMAD.IADD R93, R93, 0x1, R11 ;  /* 0x000000015d5d7824 */ /* 0x000fe200078e020b */
[----:B------:R-:W-:Y:S01]  /*1fd0*/  SEL R3, R125, RZ, P3 ;  /* 0x000000ff7d037207 */ /* 0x000fe20001800000 */
[----:B------:R-:W-:Y:S01]  /*1fe0*/  IMAD.IADD R91, R11, 0x1, R91 ;  /* 0x000000010b5b7824 */ /* 0x000fe200078e025b */
[----:B------:R-:W-:Y:S01]  /*1ff0*/  SEL R7, R125, RZ, P2 ;  /* 0x000000ff7d077207 */ /* 0x000fe20001000000 */
[----:B-----5:R-:W-:Y:S01]  /*2000*/  IMAD.WIDE.U32 R98, R141, R94, R98 ;  /* 0x0000005e8d627225 */ /* 0x020fe200078e0062 */
[----:B------:R-:W-:Y:S02]  /*2010*/  SEL R0, R125, RZ, P1 ;  /* 0x000000ff7d007207 */ /* 0x000fe40000800000 */
[----:B------:R-:W-:Y:S01]  /*2020*/  LOP3.LUT R5, R6, 0x2, R5, 0xe2, !PT ;  /* 0x0000000206057812 */ /* 0x000fe200078ee205 */
[----:B------:R-:W-:Y:S01]  /*2030*/  IMAD.IADD R3, R16, 0x1, R3 ;  /* 0x0000000110037824 */ /* 0x000fe200078e0203 */
[----:B------:R-:W-:Y:S01]  /*2040*/  ISETP.GE.AND P4, PT, R22, UR5, PT ;  /* 0x0000000516007c0c */ /* 0x000fe2000bf86270 */
[----:B------:R-:W-:Y:S01]  /*2050*/  IMAD.IADD R7, R164, 0x1, R7 ;  /* 0x00000001a4077824 */ /* 0x000fe200078e0207 */
[----:B------:R-:W-:Y:S01]  /*2060*/  LOP3.LUT R5, R5, R4, RZ, 0xfc, !PT ;  /* 0x0000000405057212 */ /* 0x000fe200078efcff */
[----:B------:R-:W-:Y:S01]  /*2070*/  IMAD.IADD R8, R165, 0x1, R0 ;  /* 0x00000001a5087824 */ /* 0x000fe200078e0200 */
[----:B------:R-:W-:Y:S01]  /*2080*/  SHF.R.S32.HI R0, RZ, 0x1f, R3 ;  /* 0x0000001fff007819 */ /* 0x000fe20000011403 */
[----:B------:R-:W-:Y:S01]  /*2090*/  IMAD.WIDE.U32 R96, R141, R94, R96 ;  /* 0x0000005e8d607225 */ /* 0x000fe200078e0060 */
[----:B------:R-:W-:-:S02]  /*20a0*/  SHF.R.S32.HI R4, RZ, 0x1f, R7 ;  /* 0x0000001fff047819 */ /* 0x000fc40000011407 */
[CC--:B------:R-:W-:Y:S01]  /*20b0*/  LEA.HI R6, R0.reuse, R3.reuse, RZ, 0x3 ;  /* 0x0000000300067211 */ /* 0x0c0fe200078f18ff */
[CC--:B------:R-:W-:Y:S01]  /*20c0*/  IMAD.WIDE.U32 R92, R141.reuse, R88.reuse, R92 ;  /* 0x000000588d5c7225 */ /* 0x0c0fe200078e005c */
[----:B------:R-:W-:Y:S02]  /*20d0*/  LEA.HI R0, R0, R3, RZ, 0x6 ;  /* 0x0000000300007211 */ /* 0x000fe400078f30ff */
[CC--:B------:R-:W-:Y:S01]  /*20e0*/  LEA.HI R3, R4.reuse, R7.reuse, RZ, 0x6 ;  /* 0x0000000704037211 */ /* 0x0c0fe200078f30ff */
[----:B------:R-:W-:Y:S01]  /*20f0*/  IMAD.WIDE.U32 R90, R141, R88, R90 ;  /* 0x000000588d5a7225 */ /* 0x000fe200078e005a */
[----:B------:R-:W-:Y:S02]  /*2100*/  LEA.HI R10, R4, R7, RZ, 0x3 ;  /* 0x00000007040a7211 */ /* 0x000fe400078f18ff */
[----:B------:R-:W-:Y:S01]  /*2110*/  SHF.R.S32.HI R4, RZ, 0x6, R3 ;  /* 0x00000006ff047819 */ /* 0x000fe20000011403 */
[----:B------:R-:W-:Y:S01]  /*2120*/  IMAD.SHL.U32 R125, R125, 0x2, RZ ;  /* 0x000000027d7d7824 */ /* 0x000fe200078e00ff */
[----:B------:R-:W-:-:S02]  /*2130*/  SHF.R.S32.HI R0, RZ, 0x6, R0 ;  /* 0x00000006ff007819 */ /* 0x000fc40000011400 */
[C---:B------:R-:W-:Y:S01]  /*2140*/  LOP3.LUT R3, R181.reuse, 0x38, R6, 0xf8, !PT ;  /* 0x00000038b5037812 */ /* 0x040fe200078ef806 */
[--C-:B------:R-:W-:Y:S01]  /*2150*/  IMAD R139, R4, 0x1800, R183.reuse ;  /* 0x00001800048b7824 */ /* 0x100fe200078e02b7 */
[----:B------:R-:W-:Y:S01]  /*2160*/  SHF.R.S32.HI R13, RZ, 0x1f, R8 ;  /* 0x0000001fff0d7819 */ /* 0x000fe20000011408 */
[C---:B------:R-:W-:Y:S01]  /*2170*/  IMAD R140, R0.reuse, 0x1800, R183 ;  /* 0x00001800008c7824 */ /* 0x040fe200078e02b7 */
[----:B------:R-:W-:Y:S01]  /*2180*/  LOP3.LUT R7, R181, 0x38, R10, 0xf8, !PT ;  /* 0x00000038b5077812 */ /* 0x000fe200078ef80a */
[--C-:B------:R-:W-:Y:S01]  /*2190*/  IMAD R138, R0, 0x1800, R184.reuse ;  /* 0x00001800008a7824 */ /* 0x100fe200078e02b8 */
[----:B------:R-:W-:Y:S01]  /*21a0*/  LOP3.LUT R3, R3, R182, RZ, 0x3c, !PT ;  /* 0x000000b603037212 */ /* 0x000fe200078e3cff */
[----:B------:R-:W-:Y:S01]  /*21b0*/  IMAD R136, R4, 0x1800, R184 ;  /* 0x0000180004887824 */ /* 0x000fe200078e02b8 */
[----:B------:R-:W-:Y:S02]  /*21c0*/  LEA.HI R12, R13, R8, RZ, 0x3 ;  /* 0x000000080d0c7211 */ /* 0x000fe400078f18ff */
[----:B------:R-:W-:Y:S01]  /*21d0*/  LOP3.LUT R0, R7, R182, RZ, 0x3c, !PT ;  /* 0x000000b607007212 */ /* 0x000fe200078e3cff */
[----:B------:R-:W-:Y:S01]  /*21e0*/  IMAD.IADD R140, R140, 0x1, R3 ;  /* 0x000000018c8c7824 */ /* 0x000fe200078e0203 */
[----:B------:R-:W-:-:S02]  /*21f0*/  LEA.HI R8, R13, R8, RZ, 0x6 ;  /* 0x000000080d087211 */ /* 0x000fc400078f30ff */
[----:B------:R-:W-:Y:S01]  /*2200*/  SHF.R.S32.HI R13, RZ, 0x1f, R141 ;  /* 0x0000001fff0d7819 */ /* 0x000fe2000001148d */
[----:B------:R-:W-:Y:S01]  /*2210*/  IMAD.IADD R139, R139, 0x1, R0 ;  /* 0x000000018b8b7824 */ /* 0x000fe200078e0200 */
[----:B------:R-:W-:Y:S02]  /*2220*/  LOP3.LUT R3, R181, 0x38, R12, 0xf8, !PT ;  /* 0x00000038b5037812 */ /* 0x000fe400078ef80c */
[----:B------:R-:W-:Y:S01]  /*2230*/  LOP3.LUT R11, R177, 0x38, R6, 0xf8, !PT ;  /* 0x00000038b10b7812 */ /* 0x000fe200078ef806 */
[----:B------:R-:W-:Y:S01]  /*2240*/  IMAD R4, R13, R94, RZ ;  /* 0x0000005e0d047224 */ /* 0x000fe200078e02ff */
[----:B------:R-:W-:Y:S02]  /*2250*/  LOP3.LUT R0, R3, R182, RZ, 0x3c, !PT ;  /* 0x000000b603007212 */ /* 0x000fe400078e3cff */
[----:B------:R-:W-:Y:S01]  /*2260*/  LOP3.LUT R11, R11, R220, RZ, 0x3c, !PT ;  /* 0x000000dc0b0b7212 */ /* 0x000fe200078e3cff */
[----:B------:R-:W-:Y:S01]  /*2270*/  IMAD R103, R141, R95, R4 ;  /* 0x0000005f8d677224 */ /* 0x000fe200078e0204 */
[----:B------:R-:W-:-:S02]  /*2280*/  LOP3.LUT R7, R177, 0x38, R10, 0xf8, !PT ;  /* 0x00000038b1077812 */ /* 0x000fc400078ef80a */
[----:B------:R-:W-:Y:S01]  /*2290*/  LOP3.LUT R3, R181, 0x18, R16, 0xf8, !PT ;  /* 0x00000018b5037812 */ /* 0x000fe200078ef810 */
[----:B------:R-:W-:Y:S01]  /*22a0*/  IMAD.IADD R138, R138, 0x1, R11 ;  /* 0x000000018a8a7824 */ /* 0x000fe200078e020b */
[----:B------:R-:W-:Y:S01]  /*22b0*/  SHF.R.S32.HI R8, RZ, 0x6, R8 ;  /* 0x00000006ff087819 */ /* 0x000fe20000011408 */
[----:B------:R-:W-:Y:S01]  /*22c0*/  IMAD.IADD R105, R99, 0x1, R103 ;  /* 0x0000000163697824 */ /* 0x000fe200078e0267 */
[----:B------:R-:W-:Y:S01]  /*22d0*/  LOP3.LUT R7, R7, R220, RZ, 0x3c, !PT ;  /* 0x000000dc07077212 */ /* 0x000fe200078e3cff */
[----:B------:R-:W-:Y:S01]  /*22e0*/  IMAD.IADD R103, R103, 0x1, R97 ;  /* 0x0000000167677824 */ /* 0x000fe200078e0261 */
[----:B------:R-:W-:Y:S01]  /*22f0*/  LOP3.LUT R4, R3, R182, RZ, 0x3c, !PT ;  /* 0x000000b603047212 */ /* 0x000fe200078e3cff */
[----:B------:R-:W-:Y:S01]  /*2300*/  IMAD R137, R8, 0x1800, R183 ;  /* 0x0000180008897824 */ /* 0x000fe200078e02b7 */
[----:B------:R-:W-:Y:S01]  /*2310*/  LOP3.LUT R11, R177, 0x38, R12, 0xf8, !PT ;  /* 0x00000038b10b7812 */ /* 0x000fe200078ef80c */
[----:B------:R-:W-:Y:S01]  /*2320*/  IMAD.IADD R136, R136, 0x1, R7 ;  /* 0x0000000188887824 */ /* 0x000fe200078e0207 */
[----:B------:R-:W-:Y:S01]  /*2330*/  ISETP.GE.AND P0, PT, R160, UR4, PT ;  /* 0x00000004a0007c0c */ /* 0x000fe2000bf06270 */
[----:B------:R-:W-:Y:S01]  /*2340*/  IMAD.IADD R3, R183, 0x1, R4 ;  /* 0x00000001b7037824 */ /* 0x000fe200078e0204 */
[----:B------:R-:W-:Y:S01]  /*2350*/  LOP3.LUT R11, R11, R220, RZ, 0x3c, !PT ;  /* 0x000000dc0b0b7212 */ /* 0x000fe200078e3cff */
[----:B------:R-:W-:Y:S01]  /*2360*/  IMAD R7, R95, 0x60, RZ ;  /* 0x000000605f077824 */ /* 0x000fe200078e02ff */
[----:B------:R-:W-:Y:S01]  /*2370*/  SHF.L.U64.HI R106, R94, 0x6, R95 ;  /* 0x000000065e6a7819 */ /* 0x000fe2000001025f */
[----:B------:R-:W-:Y:S01]  /*2380*/  IMAD R134, R8, 0x1800, R184 ;  /* 0x0000180008867824 */ /* 0x000fe200078e02b8 */
[----:B------:R-:W-:Y:S01]  /*2390*/  SEL R4, RZ, 0x8, P4 ;  /* 0x00000008ff047807 */ /* 0x000fe20002000000 */
[----:B------:R-:W-:Y:S01]  /*23a0*/  IMAD.IADD R137, R137, 0x1, R0 ;  /* 0x0000000189897824 */ /* 0x000fe200078e0200 */
[----:B------:R-:W-:Y:S01]  /*23b0*/  LOP3.LUT P5, RZ, R213, 0x4, RZ, 0xc0, !PT ;  /* 0x00000004d5ff7812 */ /* 0x000fe200078ac0ff */
[----:B------:R-:W-:Y:S01]  /*23c0*/  IMAD.WIDE.U32 R94, R94, 0x60, RZ ;  /* 0x000000605e5e7825 */ /* 0x000fe200078e00ff */
[----:B------:R-:W-:-:S02]  /*23d0*/  SEL R8, RZ, 0x20, P0 ;  /* 0x00000020ff087807 */ /* 0x000fc40000000000 */
[----:B------:R-:W-:Y:S01]  /*23e0*/  LOP3.LUT R20, R5, R4, RZ, 0xfc, !PT ;  /* 0x0000000405147212 */ /* 0x000fe200078efcff */
[----:B------:R-:W-:Y:S01]  /*23f0*/  IMAD R0, R13, R88, RZ ;  /* 0x000000580d007224 */ /* 0x000fe200078e02ff */
[----:B------:R-:W-:Y:S01]  /*2400*/  LOP3.LUT R4, R5, 0x1, RZ, 0xc0, !PT ;  /* 0x0000000105047812 */ /* 0x000fe200078ec0ff */
[----:B------:R-:W-:Y:S01]  /*2410*/  IMAD.IADD R134, R134, 0x1, R11 ;  /* 0x0000000186867824 */ /* 0x000fe200078e020b */
[C---:B------:R-:W-:Y:S01]  /*2420*/  SHF.L.U64.HI R108, R88.reuse, 0x6, R89 ;  /* 0x00000006586c7819 */ /* 0x040fe20000010259 */
[----:B------:R-:W-:Y:S01]  /*2430*/  IMAD R11, R89, 0x60, RZ ;  /* 0x00000060590b7824 */ /* 0x000fe200078e02ff */
[----:B------:R-:W-:Y:S01]  /*2440*/  SEL R127, R127, 0xffffffe0, !P5 ;  /* 0xffffffe07f7f7807 */ /* 0x000fe20006800000 */
[----:B------:R-:W-:Y:S01]  /*2450*/  IMAD R13, R141, R89, R0 ;  /* 0x000000598d0d7224 */ /* 0x000fe200078e0200 */
[----:B------:R-:W-:Y:S01]  /*2460*/  IADD3 R130, R95, R7, RZ ;  /* 0x000000075f827210 */ /* 0x000fe20007ffe0ff */
[----:B------:R-:W-:Y:S01]  /*2470*/  IMAD.WIDE.U32 R88, R88, 0x60, RZ ;  /* 0x0000006058587825 */ /* 0x000fe200078e00ff */
[----:B------:R-:W-:-:S02]  /*2480*/  SHF.R.S32.HI R118, RZ, 0x3, R6 ;  /* 0x00000003ff767819 */ /* 0x000fc40000011406 */
[----:B------:R-:W-:Y:S01]  /*2490*/  LOP3.LUT R5, R6, 0xfffffff8, RZ, 0xc0, !PT ;  /* 0xfffffff806057812 */ /* 0x000fe200078ec0ff */
[----:B------:R-:W-:Y:S01]  /*24a0*/  IMAD.IADD R132, R89, 0x1, R11 ;  /* 0x0000000159847824 */ /* 0x000fe200078e020b */
[----:B------:R-:W-:Y:S01]  /*24b0*/  LOP3.LUT R87, R9, R8, RZ, 0xfc, !PT ;  /* 0x0000000809577212 */ /* 0x000fe200078efcff */
[----:B------:R-:W-:Y:S01]  /*24c0*/  IMAD.IADD R133, R127, 0x1, R3 ;  /* 0x000000017f857824 */ /* 0x000fe200078e0203 */
[----:B------:R-:W-:Y:S01]  /*24d0*/  LOP3.LUT R6, R10, 0xfffffff8, RZ, 0xc0, !PT ;  /* 0xfffffff80a067812 */ /* 0x000fe200078ec0ff */
[----:B------:R-:W-:Y:S01]  /*24e0*/  IMAD.IADD R104, R93, 0x1, R13 ;  /* 0x000000015d687824 */ /* 0x000fe200078e020d */
[----:B------:R-:W-:Y:S01]  /*24f0*/  LOP3.LUT R7, R12, 0xfffffff8, RZ, 0xc0, !PT ;  /* 0xfffffff80c077812 */ /* 0x000fe200078ec0ff */
[----:B------:R-:W-:Y:S01]  /*2500*/  IMAD.IADD R102, R13, 0x1, R91 ;  /* 0x000000010d667824 */ /* 0x000fe200078e025b */
[----:B------:R-:W-:Y:S02]  /*2510*/  SHF.R.S32.HI R115, RZ, 0x3, R10 ;  /* 0x00000003ff737819 */ /* 0x000fe4000001140a */
        /* <DEDUP_REMOVED lines=16> */
.L_x_2801:
[----:B0-----:R-:W0:Y:S01]  /*2620*/  LDC R81, c[0x0][0x430] ;  /* 0x00010c00ff517b82 */ /* 0x001e220000000800 */
[----:B------:R-:W-:Y:S02]  /*2630*/  VIADD R25, R25, 0xffffffff ;  /* 0xffffffff19197836 */ /* 0x000fe40000000000 */
[----:B------:R-:W-:Y:S02]  /*2640*/  IMAD.MOV.U32 R80, RZ, RZ, RZ ;  /* 0x000000ffff507224 */ /* 0x000fe400078e00ff */
[----:B------:R-:W-:-:S03]  /*2650*/  IMAD R12, R25, 0x60, R113 ;  /* 0x00000060190c7824 */ /* 0x000fc600078e0271 */
[----:B-1----:R-:W1:Y:S01]  /*2660*/  LDC R124, c[0x0][0x3f4] ;  /* 0x0000fd00ff7c7b82 */ /* 0x002e620000000800 */
        /* <DEDUP_REMOVED lines=22> */
[C---:B------:R-:W-:Y:S01]  /*27d0*/  IMAD R29, R19.reuse, 0x4800, R3 ;  /* 0x00004800131d7824 */ /* 0x040fe200078e0203 */
[----:B------:R-:W-:Y:S05]  /*27e0*/  YIELD ;  /* 0x0000000000007946 */ /* 0x000fea0003800000 */
[----:B------:R-:W-:Y:S01]  /*27f0*/  IMAD R11, R19, 0x4800, R133 ;  /* 0x00004800130b7824 */ /* 0x000fe200078e0285 */
[----:B------:R-:W-:Y:S01]  /*2800*/  BSSY B0, `(.L_x_2696) ;  /* 0x00007e7000007945 */ /* 0x000fe20003800000 */
[----:B------:R-:W-:Y:S01]  /*2810*/  IMAD R81, R81, R14, R32 ;  /* 0x0000000e51517224 */ /* 0x000fe200078e0220 */
[----:B------:R-:W-:Y:S01]  /*2820*/  P2R R123, PR, RZ, 0x10 ;  /* 0x00000010ff7b7803 */ /* 0x000fe20000000000 */
[----:B------:R-:W-:-:S02]  /*2830*/  IMAD R29, R29, 0x2, R122 ;  /* 0x000000021d1d7824 */ /* 0x000fc400078e027a */
[----:B------:R-:W-:Y:S01]  /*2840*/  IMAD R28, R11, 0x2, R122 ;  /* 0x000000020b1c7824 */ /* 0x000fe200078e027a */
[----:B0-----:R-:W-:Y:S06]  /*2850*/  @!P0 BRA `(.L_x_2697) ;  /* 0x0000007400a88947 */ /* 0x001fec0003800000 */
[----:B------:R-:W-:Y:S01]  /*2860*/  SHF.R.S32.HI R82, RZ, 0x1f, R81 ;  /* 0x0000001fff527819 */ /* 0x000fe20000011451 */
[----:B------:R-:W-:Y:S01]  /*2870*/  ULDC.64 UR4, c[0x0][0x300] ;  /* 0x0000c00000047ab9 */ /* 0x000fe20000000a00 */
[----:B-----5:R-:W-:Y:S01]  /*2880*/  SHF.R.S32.HI R83, RZ, 0x1f, R80 ;  /* 0x0000001fff537819 */ /* 0x020fe20000011450 */
[C---:B------:R-:W-:Y:S01]  /*2890*/  IMAD.WIDE.U32 R12, R81.reuse, UR4, RZ ;  /* 0x00000004510c7c25 */ /* 0x040fe2000f8e00ff */
        /* <DEDUP_REMOVED lines=15> */
[C---:B------:R-:W-:Y:S02]  /*2990*/  IMAD R31, R11.reuse, R94, R14 ;  /* 0x0000005e0b1f7224 */ /* 0x040fe400078e020e */
[----:B------:R-:W-:Y:S02]  /*29a0*/  IMAD R33, R11, R88, R30 ;  /* 0x000000580b217224 */ /* 0x000fe400078e021e */
[C---:B------:R-:W-:Y:S02]  /*29b0*/  IMAD R11, R26.reuse, UR5, R15 ;  /* 0x000000051a0b7c24 */ /* 0x040fe4000f8e020f */
[----:B------:R-:W-:Y:S01]  /*29c0*/  IMAD.WIDE.U32 R116, R26, UR4, R12 ;  /* 0x000000041a747c25 */ /* 0x000fe2000f8e000c */
[----:B------:R-:W-:-:S03]  /*29d0*/  ULDC.64 UR4, c[0x0][0x2e8] ;  /* 0x0000ba0000047ab9 */ /* 0x000fc60000000a00 */
[----:B------:R-:W-:Y:S01]  /*29e0*/  IMAD.IADD R11, R117, 0x1, R11 ;  /* 0x00000001750b7824 */ /* 0x000fe200078e020b */
[----:B------:R-:W-:Y:S01]  /*29f0*/  LEA R117, P4, R116, UR4, 0x1 ;  /* 0x0000000474757c11 */ /* 0x000fe2000f8808ff */
[----:B------:R-:W-:Y:S02]  /*2a00*/  IMAD R84, R25, -0x60, R2 ;  /* 0xffffffa019547824 */ /* 0x000fe400078e0202 */
[-C--:B------:R-:W-:Y:S01]  /*2a10*/  IMAD.WIDE.U32 R14, R94, R25.reuse, RZ ;  /* 0x000000195e0e7225 */ /* 0x080fe200078e00ff */
[----:B------:R-:W-:Y:S02]  /*2a20*/  LEA.HI.X R116, R116, UR5, R11, 0x1, P4 ;  /* 0x0000000574747c11 */ /* 0x000fe4000a0f0c0b */
        /* <DEDUP_REMOVED lines=61> */
.L_x_2700:
[----:B------:R-:W-:Y:S05]  /*2e00*/  BSYNC B1 ;  /* 0x0000000000017941 */ /* 0x000fea0003800000 */
.L_x_2699:
        /* <DEDUP_REMOVED lines=56> */
.L_x_2702:
[----:B------:R-:W-:Y:S05]  /*3190*/  BSYNC B1 ;  /* 0x0000000000017941 */ /* 0x000fea0003800000 */
.L_x_2701:
        /* <DEDUP_REMOVED lines=9> */
[----:B------:R-:W-:Y:S02]  /*3230*/  PRMT R225, R225, 0x5410, R14 ;  /* 0x00005410e1e17816 */ /* 0x000fe4000000000e */
[----:B------:R-:W-:Y:S01]  /*3240*/  PRMT R150, R150, 0x5410, R13 ;  /* 0x0000541096967816 */ /* 0x000fe2000000000d */
[----:B------:R-:W-:Y:S01]  /*3250*/  IMAD.MOV.U32 R13, RZ, RZ, R60 ;  /* 0x000000ffff0d7224 */ /* 0x000fe200078e003c */
[----:B------:R-:W-:-:S04]  /*3260*/  MOV R14, R61 ;  /* 0x0000003d000e7202 */ /* 0x000fc80000000f00 */
[----:B------:R-:W-:Y:S01]  /*3270*/  PRMT R159, R14, 0x5410, R13 ;  /* 0x000054100e9f7816 */ /* 0x000fe2000000000d */
[----:B------:R-:W-:Y:S02]  /*3280*/  IMAD.MOV.U32 R13, RZ, RZ, R65 ;  /* 0x000000ffff0d7224 */ /* 0x000fe400078e0041 */
        /* <DEDUP_REMOVED lines=19> */
[----:B------:R-:W-:Y:S01]  /*33c0*/  PRMT R207, R207, 0x5410, R13 ;  /* 0x00005410cfcf7816 */ /* 0x000fe2000000000d */
[----:B------:R-:W-:Y:S01]  /*33d0*/  IMAD.MOV.U32 R13, RZ, RZ, R76 ;  /* 0x000000ffff0d7224 */ /* 0x000fe200078e004c */
[----:B------:R-:W-:-:S02]  /*33e0*/  PLOP3.LUT P0, PT, PT, PT, UP0, 0x80, 0x0 ;  /* 0x000000000000781c */ /* 0x000fc40003f0f008 */
        /* <DEDUP_REMOVED lines=14> */
[----:B------:R-:W-:-:S02]  /*34d0*/  IMAD.MOV.U32 R11, RZ, RZ, R35 ;  /* 0x000000ffff0b7224 */ /* 0x000fc400078e0023 */
[----:B------:R-:W-:-:S03]  /*34e0*/  IMAD.MOV.U32 R13, RZ, RZ, R39 ;  /* 0x000000ffff0d7224 */ /* 0x000fc600078e0027 */
[----:B------:R-:W-:Y:S01]  /*34f0*/  PRMT R121, R12, 0x5410, R11 ;  /* 0x000054100c797816 */ /* 0x000fe2000000000b */
[----:B------:R-:W-:Y:S01]  /*3500*/  IMAD.MOV.U32 R12, RZ, RZ, R42 ;  /* 0x000000ffff0c7224 */ /* 0x000fe200078e002a */
[----:B------:R-:W-:Y:S01]  /*3510*/  PRMT R135, R14, 0x5410, R13 ;  /* 0x000054100e877816 */ /* 0x000fe2000000000d */
[----:B------:R-:W-:Y:S02]  /*3520*/  IMAD.MOV.U32 R11, RZ, RZ, R43 ;  /* 0x000000ffff0b7224 */ /* 0x000fe400078e002b */
        /* <DEDUP_REMOVED lines=27> */
.L_x_2703:
[----:B------:R-:W-:Y:S01]  /*36e0*/  IMAD R85, R19, 0x8, R18 ;  /* 0x0000000813557824 */ /* 0x000fe200078e0212 */
[----:B------:R-:W-:Y:S01]  /*36f0*/  SHF.L.U32 R86, R171, 0x1f, RZ ;  /* 0x0000001fab567819 */ /* 0x000fe200000006ff */
[----:B------:R-:W-:Y:S03]  /*3700*/  BSSY B1, `(.L_x_2704) ;  /* 0x0000003000017945 */ /* 0x000fe60003800000 */
[----:B------:R-:W0:Y:S02]  /*3710*/  SYNCS.PHASECHK.TRANS64.TRYWAIT P6, [R85+URZ+0x2a890], R86 ;  /* 0x02a89056550075a7 */ /* 0x000e2400080c017f */
[----:B0-----:R-:W-:Y:S05]  /*3720*/  @!P6 BRA `(.L_x_2705) ;  /* 0x000001f400bce947 */ /* 0x001fea0003800000 */
.L_x_3046:
[----:B------:R-:W-:Y:S05]  /*3730*/  BSYNC B1 ;  /* 0x0000000000017941 */ /* 0x000fea0003800000 */
.L_x_2704:
[----:B------:R-:W-:-:S03]  /*3740*/  UMOV UR4, 0xffffffff ;  /* 0xffffffff00047882 */ /* 0x000fc60000000000 */
[----:B------:R-:W-:Y:S05]  /*3750*/  BRA.DIV UR4, `(.L_x_2706) ;  /* 0x000001f604c47947 */ /* 0x000fea000b800000 */
[----:B------:R1:W2:Y:S04]  /*3760*/  SHFL.IDX PT, R78, R116, RZ, 0x1c1f ;  /* 0x001c1fff744e7589 */ /* 0x0002a800000e0000 */
[----:B------:R1:W3:Y:S02]  /*3770*/  SHFL.IDX PT, R11, R117, RZ, 0x1c1f ;  /* 0x001c1fff750b7589 */ /* 0x0002e400000e0000 */
.L_x_3050:
        /* <DEDUP_REMOVED lines=27> */
[C---:B------:R-:W-:Y:S01]  /*3930*/  LOP3.LUT R150, R14.reuse, 0xffff0000, RZ, 0xc0, !PT ;  /* 0xffff00000e967812 */ /* 0x040fe200078ec0ff */
[----:B------:R-:W-:Y:S01]  /*3940*/  IMAD.U32 R14, R14, 0x10000, RZ ;  /* 0x000100000e0e7824 */ /* 0x000fe200078e00ff */
[C---:B------:R-:W-:Y:S01]  /*3950*/  SHF.L.U32 R151, R13.reuse, 0x10, RZ ;  /* 0x000000100d977819 */ /* 0x040fe200000006ff */
[C---:B------:R-:W-:Y:S01]  /*3960*/  IMAD.U32 R149, R148.reuse, 0x10000, RZ ;  /* 0x0001000094957824 */ /* 0x040fe200078e00ff */
[----:B------:R-:W-:Y:S02]  /*3970*/  LOP3.LUT R148, R148, 0xffff0000, RZ, 0xc0, !PT ;  /* 0xffff000094947812 */ /* 0x000fe400078ec0ff */
[----:B------:R-:W-:Y:S01]  /*3980*/  LOP3.LUT R13, R13, 0xffff0000, RZ, 0xc0, !PT ;  /* 0xffff00000d0d7812 */ /* 0x000fe200078ec0ff */
[C---:B------:R-:W-:Y:S01]  /*3990*/  FMUL.FTZ R152, R150.reuse, R149 ;  /* 0x0000009596987220 */ /* 0x040fe20000410000 */
[----:B------:R-:W-:Y:S01]  /*39a0*/  FMUL.FTZ R150, R150, R151 ;  /* 0x0000009796967220 */ /* 0x000fe20000410000 */
[----:B------:R-:W-:-:S02]  /*39b0*/  F2FP.BF16.F32.PACK_AB R75, R75, R76 ;  /* 0x0000004c4b4b723e */ /* 0x000fc400000010ff */
        /* <DEDUP_REMOVED lines=21> */
.L_x_2712:
[----:B------:R-:W-:Y:S05]  /*3b10*/  BSYNC B3 ;  /* 0x0000000000037941 */ /* 0x000fea0003800000 */
.L_x_2711:
[----:B---3--:R-:W-:-:S04]  /*3b20*/  LEA R74, P4, R16, R11, 0x1 ;  /* 0x0000000b104a7211 */ /* 0x008fc800078808ff */
[----:B--2---:R-:W-:-:S05]  /*3b30*/  LEA.HI.X R75, R16, R78, R17, 0x1, P4 ;  /* 0x0000004e104b7211 */ /* 0x004fca00020f0c11 */
[----:B0-----:R4:W-:Y:S04]  /*3b40*/  ST.E.128 desc[UR60][R74.64], R12 ;  /* 0x0000000c4a007985 */ /* 0x0019e8000c101d3c */
.L_x_2710:
[----:B------:R-:W-:Y:S05]  /*3b50*/  BSYNC B2 ;  /* 0x0000000000027941 */ /* 0x000fea0003800000 */
.L_x_2709:
        /* <DEDUP_REMOVED lines=55> */
.L_x_2716:
[----:B------:R-:W-:Y:S05]  /*3ed0*/  BSYNC B3 ;  /* 0x0000000000037941 */ /* 0x000fea0003800000 */
.L_x_2715:
[----:B------:R-:W-:Y:S02]  /*3ee0*/  IMAD.SHL.U32 R72, R166, 0x8, RZ ;  /* 0x00000008a6487824 */ /* 0x000fe400078e00ff */
[----:B---3--:R-:W-:Y:S02]  /*3ef0*/  IMAD.MOV.U32 R70, RZ, RZ, R11 ;  /* 0x000000ffff467224 */ /* 0x008fe400078e000b */
[----:B--2---:R-:W-:Y:S02]  /*3f00*/  IMAD.MOV.U32 R71, RZ, RZ, R78 ;  /* 0x000000ffff477224 */ /* 0x004fe400078e004e */
[----:B------:R-:W-:-:S05]  /*3f10*/  IMAD.WIDE R70, R72, 0x2, R70 ;  /* 0x0000000248467825 */ /* 0x000fca00078e0246 */
[----:B0-----:R0:W-:Y:S02]  /*3f20*/  ST.E.128 desc[UR60][R70.64], R12 ;  /* 0x0000000c46007985 */ /* 0x0011e4000c101d3c */
.L_x_2714:
[----:B------:R-:W-:Y:S05]  /*3f30*/  BSYNC B2 ;  /* 0x0000000000027941 */ /* 0x000fea0003800000 */
.L_x_2713:
        /* <DEDUP_REMOVED lines=56> */
[----:B------:R-:W-:Y:S01]  /*42c0*/  IMAD.MOV.U32 R14, RZ, RZ, R75 ;  /* 0x000000ffff0e7224 */ /* 0x000fe200078e004b */
[----:B------:R-:W-:Y:S01]  /*42d0*/  MOV R12, R13 ;  /* 0x0000000d000c7202 */ /* 0x000fe20000000f00 */
[----:B------:R-:W-:-:S07]  /*42e0*/  IMAD.MOV.U32 R13, RZ, RZ, R67 ;  /* 0x000000ffff0d7224 */ /* 0x000fce00078e0043 */
.L_x_2720:
[----:B------:R-:W-:Y:S05]  /*42f0*/  BSYNC B3 ;  /* 0x0000000000037941 */ /* 0x000fea0003800000 */
.L_x_2719:
[----:B----4-:R0:W-:Y:S02]  /*4300*/  ST.E.128 desc[UR60][R70.64], R12 ;  /* 0x0000000c46007985 */ /* 0x0101e4000c101d3c */
.L_x_2718:
[----:B------:R-:W-:Y:S05]  /*4310*/  BSYNC B2 ;  /* 0x0000000000027941 */ /* 0x000fea0003800000 */
.L_x_2717:
        /* <DEDUP_REMOVED lines=14> */
[C---:B------:R-:W-:Y:S02]  /*4400*/  LOP3.LUT R68, R13.reuse, 0xffff0000, RZ, 0xc0, !PT ;  /* 0xffff00000d447812 */ /* 0x040fe400078ec0ff */
[C---:B------:R-:W-:Y:S01]  /*4410*/  LOP3.LUT R70, R62.reuse, 0xffff0000, RZ, 0xc0, !PT ;  /* 0xffff00003e467812 */ /* 0x040fe200078ec0ff */
[----:B------:R-:W-:Y:S01]  /*4420*/  IMAD.U32 R62, R62, 0x10000, RZ ;  /* 0x000100003e3e7824 */ /* 0x000fe200078e00ff */
[C---:B------:R-:W-:Y:S01]  /*4430*/  LOP3.LUT R69, R64.reuse, 0xffff0000, RZ, 0xc0, !PT ;  /* 0xffff000040457812 */ /* 0x040fe200078ec0ff */
[----:B------:R-:W-:Y:S01]  /*4440*/  IMAD.U32 R64, R64, 0x10000, RZ ;  /* 0x0001000040407824 */ /* 0x000fe200078e00ff */
[----:B------:R-:W-:Y:S01]  /*4450*/  SHF.R.U32.HI R72, RZ, 0x10, R65 ;  /* 0x00000010ff487819 */ /* 0x000fe20000011641 */
[----:B------:R-:W-:Y:S01]  /*4460*/  IMAD.U32 R65, R13, 0x10000, RZ ;  /* 0x000100000d417824 */ /* 0x000fe200078e00ff */
[----:B------:R-:W-:Y:S01]  /*4470*/  SHF.R.U32.HI R63, RZ, 0x10, R63 ;  /* 0x00000010ff3f7819 */ /* 0x000fe2000001163f */
[C---:B------:R-:W-:Y:S01]  /*4480*/  FMUL.FTZ R13, R68.reuse, R70 ;  /* 0x00000046440d7220 */ /* 0x040fe20000410000 */
[----:B------:R-:W-:Y:S01]  /*4490*/  FMUL.FTZ R71, R68, R69 ;  /* 0x0000004544477220 */ /* 0x000fe20000410000 */
[----:B------:R-:W-:-:S02]  /*44a0*/  PRMT R68, R207, 0x5432, R72 ;  /* 0x00005432cf447816 */ /* 0x000fc40000000048 */
        /* <DEDUP_REMOVED lines=8> */
[----:B------:R-:W-:Y:S02]  /*4530*/  IMAD.U32 R70, R14, 0x10000, RZ ;  /* 0x000100000e467824 */ /* 0x000fe400078e00ff */
[----:B------:R-:W-:Y:S01]  /*4540*/  FMUL.FTZ R73, R13, R71 ;  /* 0x000000470d497220 */ /* 0x000fe20000410000 */
[----:B------:R-:W-:Y:S01]  /*4550*/  LOP3.LUT R14, R15, 0xffff0000, RZ, 0xc0, !PT ;  /* 0xffff00000f0e7812 */ /* 0x000fe200078ec0ff */
[-C--:B------:R-:W-:Y:S01]  /*4560*/  FMUL.FTZ R13, R13, R72.reuse ;  /* 0x000000480d0d7220 */ /* 0x080fe20000410000 */
[----:B------:R-:W-:Y:S01]  /*4570*/  LOP3.LUT R12, R12, 0xffff0000, RZ, 0xc0, !PT ;  /* 0xffff00000c0c7812 */ /* 0x000fe200078ec0ff */
        /* <DEDUP_REMOVED lines=14> */
[----:B------:R-:W-:Y:S01]  /*4660*/  F2FP.BF16.F32.PACK_AB R12, R12, R14 ;  /* 0x0000000e0c0c723e */ /* 0x000fe200000010ff */
[----:B------:R-:W-:Y:S02]  /*4670*/  IMAD.MOV.U32 R14, RZ, RZ, R13 ;  /* 0x000000ffff0e7224 */ /* 0x000fe400078e000d */
[----:B------:R-:W-:Y:S02]  /*4680*/  IMAD.MOV.U32 R15, RZ, RZ, R70 ;  /* 0x000000ffff0f7224 */ /* 0x000fe400078e0046 */
[----:B------:R-:W-:-:S07]  /*4690*/  IMAD.MOV.U32 R13, RZ, RZ, R65 ;  /* 0x000000ffff0d7224 */ /* 0x000fce00078e0041 */
.L_x_2724:
[----:B------:R-:W-:Y:S05]  /*46a0*/  BSYNC B3 ;  /* 0x0000000000037941 */ /* 0x000fea0003800000 */
.L_x_2723:
[----:B----4-:R0:W-:Y:S02]  /*46b0*/  ST.E.128 desc[UR60][R66.64], R12 ;  /* 0x0000000c42007985 */ /* 0x0101e4000c101d3c */
.L_x_2722:
[----:B------:R-:W-:Y:S05]  /*46c0*/  BSYNC B2 ;  /* 0x0000000000027941 */ /* 0x000fea0003800000 */
.L_x_2721:
        /* <DEDUP_REMOVED lines=55> */
.L_x_2728:
[----:B------:R-:W-:Y:S05]  /*4a40*/  BSYNC B3 ;  /* 0x0000000000037941 */ /* 0x000fea0003800000 */
.L_x_2727:
[----:B----4-:R0:W-:Y:S02]  /*4a50*/  ST.E.128 desc[UR60][R62.64], R12 ;  /* 0x0000000c3e007985 */ /* 0x0101e4000c101d3c */
.L_x_2726:
[----:B------:R-:W-:Y:S05]  /*4a60*/  BSYNC B2 ;  /* 0x0000000000027941 */ /* 0x000fea0003800000 */
.L_x_2725:
        /* <DEDUP_REMOVED lines=10> */
[----:B------:R-:W-:Y:S01]  /*4b10*/  SHF.R.U64 R54, R54, 0x10, R55 ;  /* 0x0000001036367819 */ /* 0x000fe20000001237 */
[----:B------:R-:W-:Y:S01]  /*4b20*/  IMAD.U32 R56, R14, 0x10000, RZ ;  /* 0x000100000e387824 */ /* 0x000fe200078e00ff */
[----:B------:R-:W-:Y:S01]  /*4b30*/  PRMT R11, R158, 0x5410, R11 ;  /* 0x000054109e0b7816 */ /* 0x000fe2000000000b */
[----:B------:R-:W-:Y:S01]  /*4b40*/  IMAD.U32 R61, R12, 0x10000, RZ ;  /* 0x000100000c3d7824 */ /* 0x000fe200078e00ff */
[----:B------:R-:W-:Y:S02]  /*4b50*/  PRMT R54, R157, 0x5410, R54 ;  /* 0x000054109d367816 */ /* 0x000fe40000000036 */
[----:B------:R-:W-:Y:S02]  /*4b60*/  SHF.R.U32.HI R60, RZ, 0x10, R55 ;  /* 0x00000010ff3c7819 */ /* 0x000fe40000011637 */
[----:B------:R-:W-:-:S02]  /*4b70*/  SHF.R.U32.HI R57, RZ, 0x10, R57 ;  /* 0x00000010ff397819 */ /* 0x000fc40000011639 */
[----:B------:R-:W-:Y:S02]  /*4b80*/  LOP3.LUT R13, R13, 0xffff0000, RZ, 0xc0, !PT ;  /* 0xffff00000d0d7812 */ /* 0x000fe400078ec0ff */
[C---:B------:R-:W-:Y:S01]  /*4b90*/  LOP3.LUT R64, R11.reuse, 0xffff0000, RZ, 0xc0, !PT ;  /* 0xffff00000b407812 */ /* 0x040fe200078ec0ff */
[----:B------:R-:W-:Y:S01]  /*4ba0*/  IMAD.U32 R11, R11, 0x10000, RZ ;  /* 0x000100000b0b7824 */ /* 0x000fe200078e00ff */
[C---:B------:R-:W-:Y:S01]  /*4bb0*/  LOP3.LUT R66, R54.reuse, 0xffff0000, RZ, 0xc0, !PT ;  /* 0xffff000036427812 */ /* 0x040fe200078ec0ff */
[----:B------:R-:W-:Y:S01]  /*4bc0*/  IMAD.U32 R54, R54, 0x10000, RZ ;  /* 0x0001000036367824 */ /* 0x000fe200078e00ff */
[----:B------:R-:W-:Y:S01]  /*4bd0*/  PRMT R60, R157, 0x5432, R60 ;  /* 0x000054329d3c7816 */ /* 0x000fe2000000003c */
[C---:B------:R-:W-:Y:S01]  /*4be0*/  FMUL.FTZ R62, R13.reuse, R64 ;  /* 0x000000400d3e7220 */ /* 0x040fe20000410000 */
[----:B------:R-:W-:Y:S01]  /*4bf0*/  PRMT R57, R158, 0x5432, R57 ;  /* 0x000054329e397816 */ /* 0x000fe20000000039 */
[----:B------:R-:W-:Y:S01]  /*4c00*/  FMUL.FTZ R13, R13, R66 ;  /* 0x000000420d0d7220 */ /* 0x000fe20000410000 */
[----:B------:R-:W-:Y:S01]  /*4c10*/  LOP3.LUT R14, R14, 0xffff0000, RZ, 0xc0, !PT ;  /* 0xffff00000e0e7812 */ /* 0x000fe200078ec0ff */
[----:B------:R-:W-:-:S02]  /*4c20*/  IMAD.U32 R65, R60, 0x10000, RZ ;  /* 0x000100003c417824 */ /* 0x000fc400078e00ff */
[----:B------:R-:W-:Y:S01]  /*4c30*/  FFMA.FTZ R62, R67, R66, -R62 ;  /* 0x00000042433e7223 */ /* 0x000fe2000001083e */
[----:B------:R-:W-:Y:S02]  /*4c40*/  IMAD.U32 R63, R57, 0x10000, RZ ;  /* 0x00010000393f7824 */ /* 0x000fe400078e00ff */
[----:B------:R-:W-:Y:S01]  /*4c50*/  FFMA.FTZ R13, R67, R64, R13 ;  /* 0x00000040430d7223 */ /* 0x000fe2000001000d */
[C---:B------:R-:W-:Y:S01]  /*4c60*/  FMUL.FTZ R67, R14.reuse, R65 ;  /* 0x000000410e437220 */ /* 0x040fe20000410000 */
[C---:B------:R-:W-:Y:S01]  /*4c70*/  LOP3.LUT R55, R15.reuse, 0xffff0000, RZ, 0xc0, !PT ;  /* 0xffff00000f377812 */ /* 0x040fe200078ec0ff */
[----:B------:R-:W-:Y:S01]  /*4c80*/  FMUL.FTZ R69, R14, R63 ;  /* 0x0000003f0e457220 */ /* 0x000fe20000410000 */
[----:B------:R-:W-:Y:S01]  /*4c90*/  LOP3.LUT R12, R12, 0xffff0000, RZ, 0xc0, !PT ;  /* 0xffff00000c0c7812 */ /* 0x000fe200078ec0ff */
[----:B------:R-:W-:Y:S01]  /*4ca0*/  IMAD.U32 R15, R15, 0x10000, RZ ;  /* 0x000100000f0f7824 */ /* 0x000fe200078e00ff */
[----:B------:R-:W-:Y:S01]  /*4cb0*/  LOP3.LUT R14, R57, 0xffff0000, RZ, 0xc0, !PT ;  /* 0xffff0000390e7812 */ /* 0x000fe200078ec0ff */
[----:B------:R-:W-:Y:S01]  /*4cc0*/  FFMA.FTZ R69, R56, R65, -R69 ;  /* 0x0000004138457223 */ /* 0x000fe20000010845 */
[----:B------:R-:W-:Y:S01]  /*4cd0*/  LOP3.LUT R60, R60, 0xffff0000, RZ, 0xc0, !PT ;  /* 0xffff00003c3c7812 */ /* 0x000fe200078ec0ff */
[C---:B------:R-:W-:Y:S01]  /*4ce0*/  FMUL.FTZ R64, R12.reuse, R11 ;  /* 0x0000000b0c407220 */ /* 0x040fe20000410000 */
[----:B------:R-:W-:Y:S01]  /*4cf0*/  FMUL.FTZ R12, R12, R54 ;  /* 0x000000360c0c7220 */ /* 0x000fe20000410000 */
[C---:B------:R-:W-:Y:S01]  /*4d00*/  FMUL.FTZ R66, R55.reuse, R14 ;  /* 0x0000000e37427220 */ /* 0x040fe20000410000 */
[----:B------:R-:W-:Y:S01]  /*4d10*/  FFMA.FTZ R56, R56, R63, R67 ;  /* 0x0000003f38387223 */ /* 0x000fe20000010043 */
        /* <DEDUP_REMOVED lines=8> */
[----:B------:R-:W-:-:S07]  /*4da0*/  F2FP.BF16.F32.PACK_AB R12, R11, R64 ;  /* 0x000000400b0c723e */ /* 0x000fce00000010ff */
.L_x_2730:
[----:B------:R-:W-:Y:S05]  /*4db0*/  BSYNC B2 ;  /* 0x0000000000027941 */ /* 0x000fea0003800000 */
.L_x_2729:
[----:B----4-:R0:W-:Y:S02]  /*4dc0*/  ST.E.128 desc[UR60][R58.64], R12 ;  /* 0x0000000c3a007985 */ /* 0x0101e4000c101d3c */
.L_x_2708:
[----:B------:R-:W-:Y:S05]  /*4dd0*/  BSYNC B1 ;  /* 0x0000000000017941 */ /* 0x000fea0003800000 */
.L_x_2707:
[----:B------:R-:W-:-:S03]  /*4de0*/  UMOV UR4, 0xffffffff ;  /* 0xffffffff00047882 */ /* 0x000fc60000000000 */
[----:B------:R-:W-:Y:S05]  /*4df0*/  BRA.DIV UR4, `(.L_x_2731) ;  /* 0x000001e204687947 */ /* 0x000fea000b800000 */
[----:B-1----:R-:W1:Y:S04]  /*4e00*/  SHFL.IDX PT, R116, R116, 0x1, 0x1c1f ;  /* 0x003c1f0074747f89 */ /* 0x002e6800000e0000 */
[----:B------:R-:W0:Y:S02]  /*4e10*/  SHFL.IDX PT, R117, R117, 0x1, 0x1c1f ;  /* 0x003c1f0075757f89 */ /* 0x000e2400000e0000 */
.L_x_3054:
        /* <DEDUP_REMOVED lines=11> */
[--C-:B------:R-:W-:Y:S01]  /*4ed0*/  SHF.R.U64 R58, R50, 0x10, R51.reuse ;  /* 0x00000010323a7819 */ /* 0x100fe20000001233 */
[C---:B----4-:R-:W-:Y:S01]  /*4ee0*/  IMAD.U32 R50, R14.reuse, 0x10000, RZ ;  /* 0x000100000e327824 */ /* 0x050fe200078e00ff */
[----:B------:R-:W-:Y:S02]  /*4ef0*/  SHF.R.U32.HI R56, RZ, 0x10, R51 ;  /* 0x00000010ff387819 */ /* 0x000fe40000011633 */
[----:B------:R-:W-:Y:S02]  /*4f00*/  SHF.R.U32.HI R57, RZ, 0x10, R53 ;  /* 0x00000010ff397819 */ /* 0x000fe40000011635 */
[----:B------:R-:W-:Y:S01]  /*4f10*/  LOP3.LUT R51, R14, 0xffff0000, RZ, 0xc0, !PT ;  /* 0xffff00000e337812 */ /* 0x000fe200078ec0ff */
[C---:B------:R-:W-:Y:S01]  /*4f20*/  IMAD.U32 R14, R15.reuse, 0x10000, RZ ;  /* 0x000100000f0e7824 */ /* 0x040fe200078e00ff */
[----:B---3--:R-:W-:-:S02]  /*4f30*/  LOP3.LUT R11, R15, 0xffff0000, RZ, 0xc0, !PT ;  /* 0xffff00000f0b7812 */ /* 0x008fc400078ec0ff */
[C---:B------:R-:W-:Y:S02]  /*4f40*/  PRMT R53, R156.reuse, 0x5410, R59 ;  /* 0x000054109c357816 */ /* 0x040fe4000000003b */
[C---:B------:R-:W-:Y:S02]  /*4f50*/  PRMT R15, R155.reuse, 0x5410, R58 ;  /* 0x000054109b0f7816 */ /* 0x040fe4000000003a */
[----:B------:R-:W-:Y:S02]  /*4f60*/  PRMT R155, R155, 0x5432, R56 ;  /* 0x000054329b9b7816 */ /* 0x000fe40000000038 */
[----:B------:R-:W-:Y:S02]  /*4f70*/  LOP3.LUT R56, R13, 0xffff0000, RZ, 0xc0, !PT ;  /* 0xffff00000d387812 */ /* 0x000fe400078ec0ff */
[----:B------:R-:W-:Y:S01]  /*4f80*/  LOP3.LUT R60, R53, 0xffff0000, RZ, 0xc0, !PT ;  /* 0xffff0000353c7812 */ /* 0x000fe200078ec0ff */
[----:B------:R-:W-:Y:S01]  /*4f90*/  IMAD.U32 R59, R155, 0x10000, RZ ;  /* 0x000100009b3b7824 */ /* 0x000fe200078e00ff */
[C---:B------:R-:W-:Y:S01]  /*4fa0*/  LOP3.LUT R58, R15.reuse, 0xffff0000, RZ, 0xc0, !PT ;  /* 0xffff00000f3a7812 */ /* 0x040fe200078ec0ff */
[----:B------:R-:W-:Y:S01]  /*4fb0*/  IMAD.U32 R15, R15, 0x10000, RZ ;  /* 0x000100000f0f7824 */ /* 0x000fe200078e00ff */
[----:B------:R-:W-:Y:S01]  /*4fc0*/  PRMT R156, R156, 0x5432, R57 ;  /* 0x000054329c9c7816 */ /* 0x000fe20000000039 */
[----:B------:R-:W-:-:S02]  /*4fd0*/  IMAD.U32 R57, R13, 0x10000, RZ ;  /* 0x000100000d397824 */ /* 0x000fc400078e00ff */
[C---:B------:R-:W-:Y:S01]  /*4fe0*/  FMUL.FTZ R62, R56.reuse, R60 ;  /* 0x0000003c383e7220 */ /* 0x040fe20000410000 */
[-C--:B------:R-:W-:Y:S01]  /*4ff0*/  FMUL.FTZ R61, R56, R58.reuse ;  /* 0x0000003a383d7220 */ /* 0x080fe20000410000 */
[C---:B------:R-:W-:Y:S01]  /*5000*/  IMAD.U32 R13, R12.reuse, 0x10000, RZ ;  /* 0x000100000c0d7824 */ /* 0x040fe200078e00ff */
[----:B------:R-:W-:Y:S01]  /*5010*/  LOP3.LUT R56, R12, 0xffff0000, RZ, 0xc0, !PT ;  /* 0xffff00000c387812 */ /* 0x000fe200078ec0ff */
[C---:B------:R-:W-:Y:S02]  /*5020*/  IMAD.U32 R52, R156.reuse, 0x10000, RZ ;  /* 0x000100009c347824 */ /* 0x040fe400078e00ff */
[C---:B------:R-:W-:Y:S01]  /*5030*/  FFMA.FTZ R12, R57.reuse, R58, -R62 ;  /* 0x0000003a390c7223 */ /* 0x040fe2000001083e */
[----:B------:R-:W-:Y:S01]  /*5040*/  FFMA.FTZ R57, R57, R60, R61 ;  /* 0x0000003c39397223 */ /* 0x000fe2000001003d */
[C---:B------:R-:W-:Y:S01]  /*5050*/  FMUL.FTZ R61, R51.reuse, R59 ;  /* 0x0000003b333d7220 */ /* 0x040fe20000410000 */
[----:B------:R-:W-:Y:S01]  /*5060*/  FMUL.FTZ R63, R51, R52 ;  /* 0x00000034333f7220 */ /* 0x000fe20000410000 */
[----:B------:R-:W-:-:S02]  /*5070*/  LOP3.LUT R156, R156, 0xffff0000, RZ, 0xc0, !PT ;  /* 0xffff00009c9c7812 */ /* 0x000fc400078ec0ff */
[----:B------:R-:W-:Y:S01]  /*5080*/  SHF.L.U32 R53, R53, 0x10, RZ ;  /* 0x0000001035357819 */ /* 0x000fe200000006ff */
[C---:B------:R-:W-:Y:S01]  /*5090*/  FFMA.FTZ R51, R50.reuse, R59, -R63 ;  /* 0x0000003b32337223 */ /* 0x040fe2000001083f */
[----:B------:R-:W-:Y:S01]  /*50a0*/  LOP3.LUT R155, R155, 0xffff0000, RZ, 0xc0, !PT ;  /* 0xffff00009b9b7812 */ /* 0x000fe200078ec0ff */
[----:B------:R-:W-:Y:S01]  /*50b0*/  FFMA.FTZ R52, R50, R52, R61 ;  /* 0x0000003432347223 */ /* 0x000fe2000001003d */
[CC--:B------:R-:W-:Y:S01]  /*50c0*/  FMUL.FTZ R59, R11.reuse, R156.reuse ;  /* 0x0000009c0b3b7220 */ /* 0x0c0fe20000410000 */
[C---:B------:R-:W-:Y:S01]  /*50d0*/  FMUL.FTZ R50, R56.reuse, R53 ;  /* 0x0000003538327220 */ /* 0x040fe20000410000 */
[----:B------:R-:W-:Y:S01]  /*50e0*/  FMUL.FTZ R56, R56, R15 ;  /* 0x0000000f38387220 */ /* 0x000fe20000410000 */
[-C--:B------:R-:W-:Y:S01]  /*50f0*/  FMUL.FTZ R11, R11, R155.reuse ;  /* 0x0000009b0b0b7220 */ /* 0x080fe20000410000 */
[C---:B------:R-:W-:Y:S01]  /*5100*/  FFMA.FTZ R59, R14.reuse, R155, -R59 ;  /* 0x0000009b0e3b7223 */ /* 0x040fe2000001083b */
[C---:B------:R-:W-:Y:S01]  /*5110*/  FFMA.FTZ R50, R13.reuse, R15, -R50 ;  /* 0x0000000f0d327223 */ /* 0x040fe20000010832 */
[----:B------:R-:W-:Y:S01]  /*5120*/  FFMA.FTZ R13, R13, R53, R56 ;  /* 0x000000350d0d7223 */ /* 0x000fe20000010038 */
[----:B------:R-:W-:Y:S01]  /*5130*/  FFMA.FTZ R14, R14, R156, R11 ;  /* 0x0000009c0e0e7223 */ /* 0x000fe2000001000b */
[----:B------:R-:W-:-:S03]  /*5140*/  F2FP.BF16.F32.PACK_AB R57, R57, R12 ;  /* 0x0000000c3939723e */ /* 0x000fc600000010ff */
[----:B------:R-:W-:Y:S02]  /*5150*/  F2FP.BF16.F32.PACK_AB R12, R13, R50 ;  /* 0x000000320d0c723e */ /* 0x000fe400000010ff */
[----:B------:R-:W-:Y:S01]  /*5160*/  F2FP.BF16.F32.PACK_AB R15, R14, R59 ;  /* 0x0000003b0e0f723e */ /* 0x000fe200000010ff */
[----:B------:R-:W-:Y:S01]  /*5170*/  IMAD.MOV.U32 R13, RZ, RZ, R57 ;  /* 0x000000ffff0d7224 */ /* 0x000fe200078e0039 */
[----:B------:R-:W-:-:S07]  /*5180*/  F2FP.BF16.F32.PACK_AB R14, R52, R51 ;  /* 0x00000033340e723e */ /* 0x000fce00000010ff */
.L_x_2736:
[----:B------:R-:W-:Y:S05]  /*5190*/  BSYNC B2 ;  /* 0x0000000000027941 */ /* 0x000fea0003800000 */
.L_x_2735:
[----:B----4-:R0:W-:Y:S02]  /*51a0*/  ST.E.128 desc[UR60][R54.64], R12 ;  /* 0x0000000c36007985 */ /* 0x0101e4000c101d3c */
.L_x_2734:
[----:B------:R-:W-:Y:S05]  /*51b0*/  BSYNC B1 ;  /* 0x0000000000017941 */ /* 0x000fea0003800000 */
.L_x_2733:
        /* <DEDUP_REMOVED lines=55> */
.L_x_2740:
[----:B------:R-:W-:Y:S05]  /*5530*/  BSYNC B2 ;  /* 0x0000000000027941 */ /* 0x000fea0003800000 */
.L_x_2739:
[----:B----4-:R0:W-:Y:S02]  /*5540*/  ST.E.128 desc[UR60][R50.64], R12 ;  /* 0x0000000c32007985 */ /* 0x0101e4000c101d3c */
.L_x_2738:
[----:B------:R-:W-:Y:S05]  /*5550*/  BSYNC B1 ;  /* 0x0000000000017941 */ /* 0x000fea0003800000 */
.L_x_2737:
        /* <DEDUP_REMOVED lines=13> */
[C---:B----4-:R-:W-:Y:S01]  /*5630*/  IMAD.U32 R42, R14.reuse, 0x10000, RZ ;  /* 0x000100000e2a7824 */ /* 0x050fe200078e00ff */
[----:B------:R-:W-:Y:S02]  /*5640*/  SHF.R.U32.HI R11, RZ, 0x10, R43 ;  /* 0x00000010ff0b7819 */ /* 0x000fe4000001162b */
[----:B------:R-:W-:Y:S02]  /*5650*/  SHF.R.U32.HI R48, RZ, 0x10, R45 ;  /* 0x00000010ff307819 */ /* 0x000fe4000001162d */
[----:B------:R-:W-:Y:S02]  /*5660*/  PRMT R50, R147, 0x5410, R50 ;  /* 0x0000541093327816 */ /* 0x000fe40000000032 */
[----:B------:R-:W-:Y:S01]  /*5670*/  LOP3.LUT R43, R14, 0xffff0000, RZ, 0xc0, !PT ;  /* 0xffff00000e2b7812 */ /* 0x000fe200078ec0ff */
[----:B------:R-:W-:Y:S01]  /*5680*/  IMAD.U32 R14, R15, 0x10000, RZ ;  /* 0x000100000f0e7824 */ /* 0x000fe200078e00ff */
[----:B------:R-:W-:-:S02]  /*5690*/  PRMT R45, R146, 0x5410, R49 ;  /* 0x00005410922d7816 */ /* 0x000fc40000000031 */
[----:B------:R-:W-:Y:S01]  /*56a0*/  LOP3.LUT R44, R15, 0xffff0000, RZ, 0xc0, !PT ;  /* 0xffff00000f2c7812 */ /* 0x000fe200078ec0ff */
[----:B------:R-:W-:Y:S01]  /*56b0*/  IMAD.U32 R15, R13, 0x10000, RZ ;  /* 0x000100000d0f7824 */ /* 0x000fe200078e00ff */
        /* <DEDUP_REMOVED lines=12> */
[----:B------:R-:W-:Y:S01]  /*5780*/  FFMA.FTZ R54, R15, R48, -R54 ;  /* 0x000000300f367223 */ /* 0x000fe20000010836 */
[----:B------:R-:W-:Y:S01]  /*5790*/  FMUL.FTZ R43, R43, R49 ;  /* 0x000000312b2b7220 */ /* 0x000fe20000410000 */
[----:B------:R-:W-:Y:S01]  /*57a0*/  LOP3.LUT R12, R12, 0xffff0000, RZ, 0xc0, !PT ;  /* 0xffff00000c0c7812 */ /* 0x000fe200078ec0ff */
[----:B------:R-:W-:Y:S01]  /*57b0*/  FFMA.FTZ R53, R15, R52, R13 ;  /* 0x000000340f357223 */ /* 0x000fe2000001000d */
[----:B------:R-:W-:Y:S01]  /*57c0*/  LOP3.LUT R13, R146, 0xffff0000, RZ, 0xc0, !PT ;  /* 0xffff0000920d7812 */ /* 0x000fe200078ec0ff */
[----:B------:R-:W-:Y:S01]  /*57d0*/  FFMA.FTZ R48, R42, R51, R43 ;  /* 0x000000332a307223 */ /* 0x000fe2000001002b */
[----:B------:R-:W-:Y:S01]  /*57e0*/  FMUL.FTZ R43, R44, R147 ;  /* 0x000000932c2b7220 */ /* 0x000fe20000410000 */
[----:B------:R-:W-:-:S02]  /*57f0*/  IMAD.U32 R50, R50, 0x10000, RZ ;  /* 0x0001000032327824 */ /* 0x000fc400078e00ff */
[----:B------:R-:W-:Y:S01]  /*5800*/  FFMA.FTZ R55, R42, R49, -R55 ;  /* 0x000000312a377223 */ /* 0x000fe20000010837 */
[----:B------:R-:W-:Y:S02]  /*5810*/  IMAD.U32 R45, R45, 0x10000, RZ ;  /* 0x000100002d2d7824 */ /* 0x000fe400078e00ff */
[-C--:B------:R-:W-:Y:S01]  /*5820*/  FMUL.FTZ R44, R44, R13.reuse ;  /* 0x0000000d2c2c7220 */ /* 0x080fe20000410000 */
[----:B------:R-:W-:Y:S01]  /*5830*/  FMUL.FTZ R42, R12, R50 ;  /* 0x000000320c2a7220 */ /* 0x000fe20000410000 */
[----:B------:R-:W-:Y:S01]  /*5840*/  FFMA.FTZ R43, R14, R13, -R43 ;  /* 0x0000000d0e2b7223 */ /* 0x000fe2000001082b */
[----:B------:R-:W-:Y:S01]  /*5850*/  FMUL.FTZ R15, R12, R45 ;  /* 0x0000002d0c0f7220 */ /* 0x000fe20000410000 */
[----:B------:R-:W-:Y:S01]  /*5860*/  FFMA.FTZ R44, R14, R147, R44 ;  /* 0x000000930e2c7223 */ /* 0x000fe2000001002c */
[----:B------:R-:W-:Y:S01]  /*5870*/  FFMA.FTZ R42, R11, R45, -R42 ;  /* 0x0000002d0b2a7223 */ /* 0x000fe2000001082a */
[----:B------:R-:W-:Y:S01]  /*5880*/  F2FP.BF16.F32.PACK_AB R13, R53, R54 ;  /* 0x00000036350d723e */ /* 0x000fe200000010ff */
[----:B------:R-:W-:Y:S01]  /*5890*/  FFMA.FTZ R15, R11, R50, R15 ;  /* 0x000000320b0f7223 */ /* 0x000fe2000001000f */
[----:B------:R-:W-:-:S02]  /*58a0*/  F2FP.BF16.F32.PACK_AB R14, R48, R55 ;  /* 0x00000037300e723e */ /* 0x000fc400000010ff */
[----:B------:R-:W-:Y:S02]  /*58b0*/  F2FP.BF16.F32.PACK_AB R43, R44, R43 ;  /* 0x0000002b2c2b723e */ /* 0x000fe400000010ff */
[----:B------:R-:W-:-:S03]  /*58c0*/  F2FP.BF16.F32.PACK_AB R12, R15, R42 ;  /* 0x0000002a0f0c723e */ /* 0x000fc600000010ff */
[----:B------:R-:W-:-:S07]  /*58d0*/  IMAD.MOV.U32 R15, RZ, RZ, R43 ;  /* 0x000000ffff0f7224 */ /* 0x000fce00078e002b */
.L_x_2744:
[----:B------:R-:W-:Y:S05]  /*58e0*/  BSYNC B2 ;  /* 0x0000000000027941 */ /* 0x000fea0003800000 */
.L_x_2743:
[----:B----4-:R0:W-:Y:S02]  /*58f0*/  ST.E.128 desc[UR60][R46.64], R12 ;  /* 0x0000000c2e007985 */ /* 0x0101e4000c101d3c */
.L_x_2742:
[----:B------:R-:W-:Y:S05]  /*5900*/  BSYNC B1 ;  /* 0x0000000000017941 */ /* 0x000fea0003800000 */
.L_x_2741:
        /* <DEDUP_REMOVED lines=55> */
.L_x_2748:
[----:B------:R-:W-:Y:S05]  /*5c80*/  BSYNC B2 ;  /* 0x0000000000027941 */ /* 0x000fea0003800000 */
.L_x_2747:
[----:B----4-:R0:W-:Y:S02]  /*5c90*/  ST.E.128 desc[UR60][R42.64], R12 ;  /* 0x0000000c2a007985 */ /* 0x0101e4000c101d3c */
.L_x_2746:
[----:B------:R-:W-:Y:S05]  /*5ca0*/  BSYNC B1 ;  /* 0x0000000000017941 */ /* 0x000fea0003800000 */
.L_x_2745:
        /* <DEDUP_REMOVED lines=21> */
[----:B------:R-:W-:Y:S01]  /*5e00*/  LOP3.LUT R13, R13, 0xffff0000, RZ, 0xc0, !PT ;  /* 0xffff00000d0d7812 */ /* 0x000fe200078ec0ff */
[----:B------:R-:W-:Y:S01]  /*5e10*/  IMAD.U32 R40, R121, 0x10000, RZ ;  /* 0x0001000079287824 */ /* 0x000fe200078e00ff */
[----:B------:R-:W-:Y:S01]  /*5e20*/  LOP3.LUT R42, R41, 0xffff0000, RZ, 0xc0, !PT ;  /* 0xffff0000292a7812 */ /* 0x000fe200078ec0ff */
[----:B------:R-:W-:Y:S01]  /*5e30*/  IMAD.U32 R43, R131, 0x10000, RZ ;  /* 0x00010000832b7824 */ /* 0x000fe200078e00ff */
[----:B------:R-:W-:Y:S01]  /*5e40*/  LOP3.LUT R37, R36, 0xffff0000, RZ, 0xc0, !PT ;  /* 0xffff000024257812 */ /* 0x000fe200078ec0ff */
[C---:B------:R-:W-:Y:S01]  /*5e50*/  FMUL.FTZ R46, R34.reuse, R40 ;  /* 0x00000028222e7220 */ /* 0x040fe20000410000 */
[----:B------:R-:W-:Y:S01]  /*5e60*/  LOP3.LUT R35, R15, 0xffff0000, RZ, 0xc0, !PT ;  /* 0xffff00000f237812 */ /* 0x000fe200078ec0ff */
[CC--:B------:R-:W-:Y:S01]  /*5e70*/  FMUL.FTZ R45, R13.reuse, R42.reuse ;  /* 0x0000002a0d2d7220 */ /* 0x0c0fe20000410000 */
[----:B------:R-:W-:Y:S01]  /*5e80*/  FMUL.FTZ R44, R34, R43 ;  /* 0x0000002b222c7220 */ /* 0x000fe20000410000 */
[-C--:B------:R-:W-:Y:S01]  /*5e90*/  FMUL.FTZ R13, R13, R37.reuse ;  /* 0x000000250d0d7220 */ /* 0x080fe20000410000 */
[----:B------:R-:W-:Y:S01]  /*5ea0*/  LOP3.LUT R12, R12, 0xffff0000, RZ, 0xc0, !PT ;  /* 0xffff00000c0c7812 */ /* 0x000fe200078ec0ff */
[C---:B------:R-:W-:Y:S01]  /*5eb0*/  FFMA.FTZ R45, R14.reuse, R37, -R45 ;  /* 0x000000250e2d7223 */ /* 0x040fe2000001082d */
[----:B------:R-:W-:Y:S01]  /*5ec0*/  LOP3.LUT R34, R131, 0xffff0000, RZ, 0xc0, !PT ;  /* 0xffff000083227812 */ /* 0x000fe200078ec0ff */
[----:B------:R-:W-:Y:S01]  /*5ed0*/  FFMA.FTZ R42, R14, R42, R13 ;  /* 0x0000002a0e2a7223 */ /* 0x000fe2000001000d */
[----:B------:R-:W-:Y:S01]  /*5ee0*/  LOP3.LUT R14, R121, 0xffff0000, RZ, 0xc0, !PT ;  /* 0xffff0000790e7812 */ /* 0x000fe200078ec0ff */
[----:B------:R-:W-:-:S02]  /*5ef0*/  IMAD.U32 R41, R41, 0x10000, RZ ;  /* 0x0001000029297824 */ /* 0x000fc400078e00ff */
[C---:B------:R-:W-:Y:S01]  /*5f00*/  FFMA.FTZ R44, R29.reuse, R40, -R44 ;  /* 0x000000281d2c7223 */ /* 0x040fe2000001082c */
[----:B------:R-:W-:Y:S02]  /*5f10*/  IMAD.U32 R36, R36, 0x10000, RZ ;  /* 0x0001000024247824 */ /* 0x000fe400078e00ff */
[----:B------:R-:W-:Y:S01]  /*5f20*/  FFMA.FTZ R29, R29, R43, R46 ;  /* 0x0000002b1d1d7223 */ /* 0x000fe2000001002e */
[----:B------:R-:W-:Y:S01]  /*5f30*/  SHF.L.U32 R15, R15, 0x10, RZ ;  /* 0x000000100f0f7819 */ /* 0x000fe200000006ff */
[C---:B------:R-:W-:Y:S01]  /*5f40*/  FMUL.FTZ R46, R35.reuse, R34 ;  /* 0x00000022232e7220 */ /* 0x040fe20000410000 */
[CC--:B------:R-:W-:Y:S01]  /*5f50*/  FMUL.FTZ R40, R12.reuse, R41.reuse ;  /* 0x000000290c287220 */ /* 0x0c0fe20000410000 */
        /* <DEDUP_REMOVED lines=10> */
.L_x_2752:
[----:B------:R-:W-:Y:S05]  /*6000*/  BSYNC B2 ;  /* 0x0000000000027941 */ /* 0x000fea0003800000 */
.L_x_2751:
[----:B----4-:R0:W-:Y:S02]  /*6010*/  ST.E.128 desc[UR60][R38.64], R12 ;  /* 0x0000000c26007985 */ /* 0x0101e4000c101d3c */
.L_x_2750:
[----:B------:R-:W-:Y:S05]  /*6020*/  BSYNC B1 ;  /* 0x0000000000017941 */ /* 0x000fea0003800000 */
.L_x_2749:
        /* <DEDUP_REMOVED lines=54> */
.L_x_2754:
[----:B------:R-:W-:Y:S05]  /*6390*/  BSYNC B1 ;  /* 0x0000000000017941 */ /* 0x000fea0003800000 */
.L_x_2753:
[----:B----4-:R0:W-:Y:S01]  /*63a0*/  ST.E.128 desc[UR60][R34.64], R12 ;  /* 0x0000000c22007985 */ /* 0x0101e2000c101d3c */
[----:B------:R-:W-:Y:S05]  /*63b0*/  BRA `(.L_x_2732) ;  /* 0x0000004000ac7947 */ /* 0x000fea0003800000 */
.L_x_2698:
        /* <DEDUP_REMOVED lines=47> */
.L_x_2756:
[----:B------:R-:W-:Y:S05]  /*66b0*/  BSYNC B1 ;  /* 0x0000000000017941 */ /* 0x000fea0003800000 */
.L_x_2755:
        /* <DEDUP_REMOVED lines=47> */
.L_x_2758:
[----:B------:R-:W-:Y:S05]  /*69b0*/  BSYNC B1 ;  /* 0x0000000000017941 */ /* 0x000fea0003800000 */
.L_x_2757:
[----:B------:R-:W2:Y:S01]  /*69c0*/  LDL R11, [R1+0x30] ;  /* 0x00003000010b7983 */ /* 0x000ea20000100800 */
[----:B0-----:R-:W-:Y:S01]  /*69d0*/  IMAD.MOV.U32 R12, RZ, RZ, R29 ;  /* 0x000000ffff0c7224 */ /* 0x001fe200078e001d */
        /* <DEDUP_REMOVED lines=8> */
[----:B------:R-:W-:Y:S02]  /*6a60*/  IMAD.MOV.U32 R12, RZ, RZ, R39 ;  /* 0x000000ffff0c7224 */ /* 0x000fe400078e0027 */
[----:B------:R-:W-:-:S05]  /*6a70*/  IMAD.MOV.U32 R14, RZ, RZ, R37 ;  /* 0x000000ffff0e7224 */ /* 0x000fca00078e0025 */
[----:B------:R-:W-:Y:S01]  /*6a80*/  PRMT R155, R14, 0x5410, R13 ;  /* 0x000054100e9b7816 */ /* 0x000fe2000000000d */
[----:B------:R-:W-:Y:S02]  /*6a90*/  IMAD.MOV.U32 R14, RZ, RZ, R41 ;  /* 0x000000ffff0e7224 */ /* 0x000fe400078e0029 */
[----:B------:R-:W-:-:S05]  /*6aa0*/  IMAD.MOV.U32 R13, RZ, RZ, R40 ;  /* 0x000000ffff0d7224 */ /* 0x000fca00078e0028 */
[----:B------:R-:W-:Y:S02]  /*6ab0*/  PRMT R210, R210, 0x5410, R13 ;  /* 0x00005410d2d27816 */ /* 0x000fe4000000000d */
[----:B------:R-:W-:-:S04]  /*6ac0*/  MOV R13, R44 ;  /* 0x0000002c000d7202 */ /* 0x000fc80000000f00 */
        /* <DEDUP_REMOVED lines=10> */
[----:B------:R-:W-:-:S04]  /*6b70*/  UISETP.NE.AND UP0, UPT, UR4, 0x3, UPT ;  /* 0x000000030400788c */ /* 0x000fc8000bf05270 */
[----:B------:R-:W-:Y:S01]  /*6b80*/  PRMT R157, R12, 0x5410, R11 ;  /* 0x000054100c9d7816 */ /* 0x000fe2000000000b */
[----:B------:R-:W-:Y:S01]  /*6b90*/  IMAD.MOV.U32 R11, RZ, RZ, R42 ;  /* 0x000000ffff0b7224 */ /* 0x000fe200078e002a */
[----:B------:R-:W-:Y:S01]  /*6ba0*/  PLOP3.LUT P0, PT, PT, PT, UP0, 0x80, 0x0 ;  /* 0x000000000000781c */ /* 0x000fe20003f0f008 */
[----:B------:R-:W-:-:S05]  /*6bb0*/  IMAD.MOV.U32 R12, RZ, RZ, R43 ;  /* 0x000000ffff0c7224 */ /* 0x000fca00078e002b */
[----:B------:R-:W-:Y:S01]  /*6bc0*/  PRMT R209, R11, 0x5410, R12 ;  /* 0x000054100bd17816 */ /* 0x000fe2000000000c */
[----:B------:R-:W-:Y:S02]  /*6bd0*/  IMAD.MOV.U32 R12, RZ, RZ, R47 ;  /* 0x000000ffff0c7224 */ /* 0x000fe400078e002f */
[----:B------:R-:W-:-:S03]  /*6be0*/  IMAD.MOV.U32 R11, RZ, RZ, R46 ;  /* 0x000000ffff0b7224 */ /* 0x000fc600078e002e */
[----:B------:R0:W-:Y:S02]  /*6bf0*/  STL.S16 [R1+0x38], R12 ;  /* 0x0000380c01007387 */ /* 0x0001e40000100600 */
[----:B------:R-:W-:Y:S01]  /*6c00*/  PRMT R225, R11, 0x7610, R225 ;  /* 0x000076100be17816 */ /* 0x000fe200000000e1 */
[----:B------:R-:W-:Y:S01]  /*6c10*/  IMAD.MOV.U32 R11, RZ, RZ, R49 ;  /* 0x000000ffff0b7224 */ /* 0x000fe200078e0031 */
[----:B------:R1:W-:Y:S04]  /*6c20*/  STL.S16 [R1+0x3a], R14 ;  /* 0x00003a0e01007387 */ /* 0x0003e80000100600 */
[----:B------:R-:W-:Y:S01]  /*6c30*/  PRMT R159, R11, 0x5410, R13 ;  /* 0x000054100b9f7816 */ /* 0x000fe2000000000d */
[----:B-----5:R-:W-:Y:S02]  /*6c40*/  IMAD.MOV.U32 R11, RZ, RZ, R53 ;  /* 0x000000ffff0b7224 */ /* 0x020fe400078e0035 */
[----:B0-----:R-:W-:-:S02]  /*6c50*/  IMAD.MOV.U32 R12, RZ, RZ, R48 ;  /* 0x000000ffff0c7224 */ /* 0x001fc400078e0030 */
[----:B------:R-:W-:Y:S02]  /*6c60*/  IMAD.MOV.U32 R13, RZ, RZ, R55 ;  /* 0x000000ffff0d7224 */ /* 0x000fe400078e0037 */
[----:B-1----:R-:W-:-:S05]  /*6c70*/  IMAD.MOV.U32 R14, RZ, RZ, R50 ;  /* 0x000000ffff0e7224 */ /* 0x002fca00078e0032 */
[----:B------:R-:W-:Y:S01]  /*6c80*/  PRMT R158, R12, 0x5410, R14 ;  /* 0x000054100c9e7816 */ /* 0x000fe2000000000e */
[----:B------:R-:W-:Y:S02]  /*6c90*/  IMAD.MOV.U32 R12, RZ, RZ, R52 ;  /* 0x000000ffff0c7224 */ /* 0x000fe400078e0034 */
        /* <DEDUP_REMOVED lines=33> */
[----:B------:R-:W-:Y:S06]  /*6eb0*/  @!P0 BRA `(.L_x_2759) ;  /* 0x0000000000048947 */ /* 0x000fec0003800000 */
[----:B------:R-:W-:Y:S01]  /*6ec0*/  BPT.TRAP 0x1 ;  /* 0x000000040000795c */ /* 0x000fe20000300000 */
.L_x_2759:
[----:B------:R-:W-:Y:S01]  /*6ed0*/  IMAD R85, R19, 0x8, R18 ;  /* 0x0000000813557824 */ /* 0x000fe200078e0212 */
[----:B------:R-:W-:Y:S01]  /*6ee0*/  SHF.L.U32 R86, R171, 0x1f, RZ ;  /* 0x0000001fab567819 */ /* 0x000fe200000006ff */
[----:B------:R-:W0:Y:S01]  /*6ef0*/  LDC R131, c[0x0][0x2f4] ;  /* 0x0000bd00ff837b82 */ /* 0x000e220000000800 */
[----:B------:R-:W-:Y:S02]  /*6f00*/  BSSY B1, `(.L_x_2760) ;  /* 0x0000003000017945 */ /* 0x000fe40003800000 */
[----:B------:R-:W1:Y:S02]  /*6f10*/  SYNCS.PHASECHK.TRANS64.TRYWAIT P6, [R85+URZ+0x2a890], R86 ;  /* 0x02a89056550075a7 */ /* 0x000e6400080c017f */
[----:B-1----:R-:W-:Y:S05]  /*6f20*/  @!P6 BRA `(.L_x_2761) ;  /* 0x000001c00068e947 */ /* 0x002fea0003800000 */
.L_x_3055:
[----:B------:R-:W-:Y:S05]  /*6f30*/  BSYNC B1 ;  /* 0x0000000000017941 */ /* 0x000fea0003800000 */
.L_x_2760:
[----:B------:R-:W-:Y:S01]  /*6f40*/  UMOV UR4, 0xffffffff ;  /* 0xffffffff00047882 */ /* 0x000fe20000000000 */
[----:B0-----:R-:W-:Y:S02]  /*6f50*/  IMAD.IADD R135, R131, 0x1, -R125 ;  /* 0x0000000183877824 */ /* 0x001fe400078e0a7d */
[----:B------:R-:W-:Y:S05]  /*6f60*/  BRA.DIV UR4, `(.L_x_2762) ;  /* 0x000001c2046c7947 */ /* 0x000fea000b800000 */
[----:B------:R0:W2:Y:S04]  /*6f70*/  SHFL.IDX PT, R121, R116, RZ, 0x1c1f ;  /* 0x001c1fff74797589 */ /* 0x0000a800000e0000 */
[----:B------:R0:W3:Y:S02]  /*6f80*/  SHFL.IDX PT, R11, R117, RZ, 0x1c1f ;  /* 0x001c1fff750b7589 */ /* 0x0000e400000e0000 */
.L_x_3059:
        /* <DEDUP_REMOVED lines=31> */
[--C-:B------:R-:W-:Y:S02]  /*7180*/  SHF.R.U64 R38, R38, 0x10, R39.reuse ;  /* 0x0000001026267819 */ /* 0x100fe40000001227 */
[----:B------:R-:W-:-:S02]  /*7190*/  SHF.R.U32.HI R155, RZ, 0x10, R39 ;  /* 0x00000010ff9b7819 */ /* 0x000fc40000011627 */
[--C-:B------:R-:W-:Y:S02]  /*71a0*/  SHF.R.U32.HI R156, RZ, 0x10, R49.reuse ;  /* 0x00000010ff9c7819 */ /* 0x100fe40000011631 */
[----:B------:R-:W-:Y:S02]  /*71b0*/  SHF.R.U64 R39, R48, 0x10, R49 ;  /* 0x0000001030277819 */ /* 0x000fe40000001231 */
[--C-:B------:R-:W-:Y:S02]  /*71c0*/  SHF.R.U64 R48, R50, 0x10, R51.reuse ;  /* 0x0000001032307819 */ /* 0x100fe40000001233 */
[----:B------:R-:W-:Y:S01]  /*71d0*/  SHF.R.U32.HI R50, RZ, 0x10, R51 ;  /* 0x00000010ff327819 */ /* 0x000fe20000011633 */
[----:B------:R-:W-:Y:S01]  /*71e0*/  IMAD.U32 R51, R37, 0x10000, RZ ;  /* 0x0001000025337824 */ /* 0x000fe200078e00ff */
[C---:B------:R-:W-:Y:S02]  /*71f0*/  PRMT R156, R159.reuse, 0x5410, R156 ;  /* 0x000054109f9c7816 */ /* 0x040fe4000000009c */
[----:B------:R-:W-:-:S02]  /*7200*/  PRMT R50, R159, 0x5432, R50 ;  /* 0x000054329f327816 */ /* 0x000fc40000000032 */
[C---:B------:R-:W-:Y:S02]  /*7210*/  PRMT R39, R158.reuse, 0x5410, R39 ;  /* 0x000054109e277816 */ /* 0x040fe40000000027 */
[----:B------:R-:W-:Y:S01]  /*7220*/  PRMT R48, R158, 0x5432, R48 ;  /* 0x000054329e307816 */ /* 0x000fe20000000030 */
[C---:B------:R-:W-:Y:S01]  /*7230*/  IMAD.U32 R158, R156.reuse, 0x10000, RZ ;  /* 0x000100009c9e7824 */ /* 0x040fe200078e00ff */
[----:B---3--:R-:W-:Y:S02]  /*7240*/  SHF.L.U32 R159, R77, 0x10, RZ ;  /* 0x000000104d9f7819 */ /* 0x008fe400000006ff */
        /* <DEDUP_REMOVED lines=77> */
.L_x_2768:
[----:B------:R-:W-:Y:S05]  /*7720*/  BSYNC B3 ;  /* 0x0000000000037941 */ /* 0x000fea0003800000 */
.L_x_2767:
[----:B------:R-:W-:-:S04]  /*7730*/  LEA R36, P4, R5, R11, 0x1 ;  /* 0x0000000b05247211 */ /* 0x000fc800078808ff */
[----:B--2---:R-:W-:Y:S02]  /*7740*/  LEA.HI.X R37, R5, R121, R112, 0x1, P4 ;  /* 0x0000007905257211 */ /* 0x004fe400020f0c70 */
[----:B------:R-:W-:-:S03]  /*7750*/  ISETP.GE.AND P4, PT, R154, R131, PT ;  /* 0x000000839a00720c */ /* 0x000fc60003f86270 */
[----:B----4-:R2:W-:Y:S10]  /*7760*/  ST.E.128 desc[UR60][R36.64], R12 ;  /* 0x0000000c24007985 */ /* 0x0105f4000c101d3c */
[----:B--2---:R-:W-:-:S05]  /*7770*/  @!P4 IMAD.WIDE R12, R154, 0x2, R120 ;  /* 0x000000029a0cc825 */ /* 0x004fca00078e0278 */
[----:B---3--:R3:W-:Y:S02]  /*7780*/  @!P4 ST.E.128 desc[UR60][R12.64], R76 ;  /* 0x0000004c0c00c985 */ /* 0x0087e4000c101d3c */
.L_x_2766:
[----:B------:R-:W-:Y:S05]  /*7790*/  BSYNC B2 ;  /* 0x0000000000027941 */ /* 0x000fea0003800000 */
.L_x_2765:
        /* <DEDUP_REMOVED lines=25> */
[----:B------:R-:W2:Y:S01]  /*7930*/  LDL.LU.S16 R154, [R1+0x38] ;  /* 0x00003800019a7983 */ /* 0x000ea20000300600 */
[----:B------:R-:W-:Y:S01]  /*7940*/  SHF.R.U32.HI R49, RZ, 0x10, R45 ;  /* 0x00000010ff317819 */ /* 0x000fe2000001162d */
[C---:B----4-:R-:W-:Y:S01]  /*7950*/  IMAD.U32 R78, R37.reuse, 0x10000, RZ ;  /* 0x00010000254e7824 */ /* 0x050fe200078e00ff */
[----:B------:R-:W-:Y:S02]  /*7960*/  SHF.R.U32.HI R50, RZ, 0x10, R33 ;  /* 0x00000010ff327819 */ /* 0x000fe40000011621 */
[----:B------:R-:W-:Y:S02]  /*7970*/  LOP3.LUT R37, R37, 0xffff0000, RZ, 0xc0, !PT ;  /* 0xffff000025257812 */ /* 0x000fe400078ec0ff */
[----:B------:R-:W-:-:S02]  /*7980*/  PRMT R50, R229, 0x5410, R50 ;  /* 0x00005410e5327816 */ /* 0x000fc40000000032 */
[----:B------:R-:W-:Y:S02]  /*7990*/  SHF.R.U64 R32, R32, 0x10, R33 ;  /* 0x0000001020207819 */ /* 0x000fe40000001221 */
[----:B------:R-:W-:Y:S01]  /*79a0*/  SHF.R.U64 R44, R44, 0x10, R45 ;  /* 0x000000102c2c7819 */ /* 0x000fe2000000122d */
[----:B------:R-:W-:Y:S01]  /*79b0*/  IMAD.U32 R76, R50, 0x10000, RZ ;  /* 0x00010000324c7824 */ /* 0x000fe200078e00ff */
[----:B------:R-:W-:Y:S02]  /*79c0*/  SHF.R.U64 R46, R46, 0x10, R47 ;  /* 0x000000102e2e7819 */ /* 0x000fe4000000122f */
[----:B------:R-:W-:Y:S02]  /*79d0*/  SHF.R.U64 R34, R34, 0x10, R35 ;  /* 0x0000001022227819 */ /* 0x000fe40000001223 */
[C---:B------:R-:W-:Y:S02]  /*79e0*/  PRMT R46, R225.reuse, 0x5410, R46 ;  /* 0x00005410e12e7816 */ /* 0x040fe4000000002e */
[----:B------:R-:W-:-:S02]  /*79f0*/  PRMT R34, R225, 0x5432, R34 ;  /* 0x00005432e1227816 */ /* 0x000fc40000000022 */
[----:B-----5:R-:W-:Y:S01]  /*7a00*/  PRMT R49, R51, 0x5410, R49 ;  /* 0x0000541033317816 */ /* 0x020fe20000000031 */
[C---:B---3--:R-:W-:Y:S01]  /*7a10*/  IMAD.U32 R51, R13.reuse, 0x10000, RZ ;  /* 0x000100000d337824 */ /* 0x048fe200078e00ff */
[----:B------:R-:W-:-:S03]  /*7a20*/  LOP3.LUT R13, R13, 0xffff0000, RZ, 0xc0, !PT ;  /* 0xffff00000d0d7812 */ /* 0x000fc600078ec0ff */
[----:B------:R-:W-:-:S04]  /*7a30*/  IMAD.U32 R77, R49, 0x10000, RZ ;  /* 0x00010000314d7824 */ /* 0x000fc800078e00ff */
[C---:B------:R-:W-:Y:S01]  /*7a40*/  FMUL.FTZ R79, R78.reuse, R77 ;  /* 0x0000004d4e4f7220 */ /* 0x040fe20000410000 */
[----:B------:R-:W-:-:S03]  /*7a50*/  FMUL.FTZ R78, R78, R76 ;  /* 0x0000004c4e4e7220 */ /* 0x000fc60000410000 */
[C---:B------:R-:W-:Y:S01]  /*7a60*/  FFMA.FTZ R76, R51.reuse, R76, -R79 ;  /* 0x0000004c334c7223 */ /* 0x040fe2000001084f */
[----:B------:R-:W-:Y:S01]  /*7a70*/  FFMA.FTZ R51, R51, R77, R78 ;  /* 0x0000004d33337223 */ /* 0x000fe2000001004e */
[----:B------:R-:W-:Y:S01]  /*7a80*/  LOP3.LUT R77, R50, 0xffff0000, RZ, 0xc0, !PT ;  /* 0xffff0000324d7812 */ /* 0x000fe200078ec0ff */
[----:B------:R-:W-:Y:S01]  /*7a90*/  IMAD.U32 R79, R39, 0x10000, RZ ;  /* 0x00010000274f7824 */ /* 0x000fe200078e00ff */
[----:B------:R-:W-:Y:S02]  /*7aa0*/  LOP3.LUT R50, R49, 0xffff0000, RZ, 0xc0, !PT ;  /* 0xffff000031327812 */ /* 0x000fe400078ec0ff */
[----:B------:R-:W-:-:S03]  /*7ab0*/  LOP3.LUT R39, R39, 0xffff0000, RZ, 0xc0, !PT ;  /* 0xffff000027277812 */ /* 0x000fc600078ec0ff */
[C---:B------:R-:W-:Y:S01]  /*7ac0*/  FMUL.FTZ R49, R37.reuse, R50 ;  /* 0x0000003225317220 */ /* 0x040fe20000410000 */
[----:B------:R-:W-:-:S03]  /*7ad0*/  FMUL.FTZ R37, R37, R77 ;  /* 0x0000004d25257220 */ /* 0x000fc60000410000 */
[C---:B------:R-:W-:Y:S01]  /*7ae0*/  FFMA.FTZ R49, R13.reuse, R77, -R49 ;  /* 0x0000004d0d317223 */ /* 0x040fe20000010831 */
[----:B------:R-:W-:Y:S01]  /*7af0*/  FFMA.FTZ R13, R13, R50, R37 ;  /* 0x000000320d0d7223 */ /* 0x000fe20000010025 */
[----:B------:R-:W-:Y:S01]  /*7b00*/  SHF.R.U32.HI R37, RZ, 0x10, R47 ;  /* 0x00000010ff257819 */ /* 0x000fe2000001162f */
[C---:B------:R-:W-:Y:S01]  /*7b10*/  IMAD.U32 R77, R15.reuse, 0x10000, RZ ;  /* 0x000100000f4d7824 */ /* 0x040fe200078e00ff */
[----:B------:R-:W-:Y:S02]  /*7b20*/  SHF.R.U32.HI R50, RZ, 0x10, R35 ;  /* 0x00000010ff327819 */ /* 0x000fe40000011623 */
[----:B--2---:R-:W-:Y:S02]  /*7b30*/  PRMT R37, R154, 0x5410, R37 ;  /* 0x000054109a257816 */ /* 0x004fe40000000025 */
        /* <DEDUP_REMOVED lines=17> */
[----:B------:R-:W-:-:S02]  /*7c50*/  PRMT R32, R228, 0x5432, R44 ;  /* 0x00005432e4207816 */ /* 0x000fc4000000002c */
[----:B------:R-:W-:Y:S01]  /*7c60*/  LOP3.LUT R36, R36, 0xffff0000, RZ, 0xc0, !PT ;  /* 0xffff000024247812 */ /* 0x000fe200078ec0ff */
[C---:B------:R-:W-:Y:S01]  /*7c70*/  IMAD.U32 R45, R37.reuse, 0x10000, RZ ;  /* 0x00010000252d7824 */ /* 0x040fe200078e00ff */
[----:B------:R-:W-:Y:S01]  /*7c80*/  LOP3.LUT R37, R37, 0xffff0000, RZ, 0xc0, !PT ;  /* 0xffff000025257812 */ /* 0x000fe200078ec0ff */
[C---:B------:R-:W-:Y:S01]  /*7c90*/  IMAD.U32 R44, R32.reuse, 0x10000, RZ ;  /* 0x00010000202c7824 */ /* 0x040fe200078e00ff */
[----:B------:R-:W-:Y:S02]  /*7ca0*/  LOP3.LUT R32, R32, 0xffff0000, RZ, 0xc0, !PT ;  /* 0xffff000020207812 */ /* 0x000fe400078ec0ff */
[----:B------:R-:W-:Y:S01]  /*7cb0*/  SHF.L.U32 R39, R12, 0x10, RZ ;  /* 0x000000100c277819 */ /* 0x000fe200000006ff */
        /* <DEDUP_REMOVED lines=38> */
.L_x_2772:
[----:B------:R-:W-:Y:S05]  /*7f20*/  BSYNC B3 ;  /* 0x0000000000037941 */ /* 0x000fea0003800000 */
.L_x_2771:
[----:B------:R-:W-:-:S04]  /*7f30*/  LEA R32, P4, R6, R11, 0x1 ;  /* 0x0000000b06207211 */ /* 0x000fc800078808ff */
[----:B--2---:R-:W-:Y:S02]  /*7f40*/  LEA.HI.X R33, R6, R121, R111, 0x1, P4 ;  /* 0x0000007906217211 */ /* 0x004fe400020f0c6f */
[----:B------:R-:W-:-:S03]  /*7f50*/  ISETP.GE.AND P4, PT, R48, R131, PT ;  /* 0x000000833000720c */ /* 0x000fc60003f86270 */
[----:B---3--:R2:W-:Y:S10]  /*7f60*/  ST.E.128 desc[UR60][R32.64], R12 ;  /* 0x0000000c20007985 */ /* 0x0085f4000c101d3c */
[----:B------:R-:W-:-:S05]  /*7f70*/  @!P4 IMAD.WIDE R34, R48, 0x2, R120 ;  /* 0x000000023022c825 */ /* 0x000fca00078e0278 */
[----:B----4-:R2:W-:Y:S02]  /*7f80*/  @!P4 ST.E.128 desc[UR60][R34.64], R36 ;  /* 0x000000242200c985 */ /* 0x0105e4000c101d3c */
.L_x_2770:
[----:B------:R-:W-:Y:S05]  /*7f90*/  BSYNC B2 ;  /* 0x0000000000027941 */ /* 0x000fea0003800000 */
.L_x_2769:
[----:B------:R-:W-:-:S13]  /*7fa0*/  ISETP.NE.AND P4, PT, R27, RZ, PT ;  /* 0x000000ff1b00720c */ /* 0x000fda0003f85270 */
[----:B------:R-:W-:Y:S05]  /*7fb0*/  @!P4 BRA `(.L_x_2764) ;  /* 0x0000000400e4c947 */ /* 0x000fea0003800000 */
[----:B--23--:R-:W-:Y:S01]  /*7fc0*/  SEL R12, R125, R135, !P1 ;  /* 0x000000877d0c7207 */ /* 0x00cfe20004800000 */
[----:B------:R-:W-:Y:S01]  /*7fd0*/  BSSY B2, `(.L_x_2773) ;  /* 0x0000075000027945 */ /* 0x000fe20003800000 */
[C---:B------:R-:W-:Y:S02]  /*7fe0*/  LEA R36, P4, R7.reuse, R11, 0x1 ;  /* 0x0000000b07247211 */ /* 0x040fe400078808ff */
[----:B------:R-:W-:Y:S02]  /*7ff0*/  SHF.R.S32.HI R13, RZ, 0x1f, R12 ;  /* 0x0000001fff0d7819 */ /* 0x000fe4000001140c */
[----:B------:R-:W-:Y:S02]  /*8000*/  LEA.HI.X R37, R7, R121, R110, 0x1, P4 ;  /* 0x0000007907257211 */ /* 0x000fe400020f0c6e */
        /* <DEDUP_REMOVED lines=28> */
[--C-:B------:R-:W-:Y:S01]  /*81d0*/  SHF.R.U64 R31, R40, 0x10, R41.reuse ;  /* 0x00000010281f7819 */ /* 0x100fe20000001229 */
[----:B------:R-:W-:Y:S01]  /*81e0*/  IMAD.U32 R45, R14, 0x10000, RZ ;  /* 0x000100000e2d7824 */ /* 0x000fe200078e00ff */
[----:B------:R-:W-:Y:S01]  /*81f0*/  SHF.R.U32.HI R40, RZ, 0x10, R41 ;  /* 0x00000010ff287819 */ /* 0x000fe20000011629 */
[----:B------:R-:W-:Y:S01]  /*8200*/  IMAD.U32 R41, R13, 0x10000, RZ ;  /* 0x000100000d297824 */ /* 0x000fe200078e00ff */
[----:B------:R-:W-:-:S02]  /*8210*/  PRMT R28, R210, 0x5410, R28 ;  /* 0x00005410d21c7816 */ /* 0x000fc4000000001c */
[----:B------:R-:W-:Y:S02]  /*8220*/  PRMT R40, R211, 0x5410, R40 ;  /* 0x00005410d3287816 */ /* 0x000fe40000000028 */
[--C-:B------:R-:W-:Y:S01]  /*8230*/  SHF.R.U64 R38, R42, 0x10, R43.reuse ;  /* 0x000000102a267819 */ /* 0x100fe2000000122b */
[----:B------:R-:W-:Y:S01]  /*8240*/  IMAD.U32 R50, R28, 0x10000, RZ ;  /* 0x000100001c327824 */ /* 0x000fe200078e00ff */
[----:B------:R-:W-:Y:S01]  /*8250*/  SHF.R.U32.HI R42, RZ, 0x10, R43 ;  /* 0x00000010ff2a7819 */ /* 0x000fe2000001162b */
[C---:B------:R-:W-:Y:S01]  /*8260*/  IMAD.U32 R43, R33.reuse, 0x10000, RZ ;  /* 0x00010000212b7824 */ /* 0x040fe200078e00ff */
[----:B------:R-:W-:Y:S01]  /*8270*/  LOP3.LUT R44, R33, 0xffff0000, RZ, 0xc0, !PT ;  /* 0xffff0000212c7812 */ /* 0x000fe200078ec0ff */
[C---:B------:R-:W-:Y:S01]  /*8280*/  IMAD.U32 R49, R40.reuse, 0x10000, RZ ;  /* 0x0001000028317824 */ /* 0x040fe200078e00ff */
[----:B------:R-:W-:Y:S01]  /*8290*/  LOP3.LUT R40, R40, 0xffff0000, RZ, 0xc0, !PT ;  /* 0xffff000028287812 */ /* 0x000fe200078ec0ff */
[----:B------:R-:W-:Y:S01]  /*82a0*/  IMAD.U32 R33, R32, 0x10000, RZ ;  /* 0x0001000020217824 */ /* 0x000fe200078e00ff */
[----:B------:R-:W-:Y:S01]  /*82b0*/  PRMT R42, R209, 0x5432, R42 ;  /* 0x00005432d12a7816 */ /* 0x000fe2000000002a */
[C---:B------:R-:W-:Y:S01]  /*82c0*/  FMUL.FTZ R51, R43.reuse, R49 ;  /* 0x000000312b337220 */ /* 0x040fe20000410000 */
[----:B------:R-:W-:Y:S01]  /*82d0*/  FMUL.FTZ R43, R43, R50 ;  /* 0x000000322b2b7220 */ /* 0x000fe20000410000 */
[----:B------:R-:W-:-:S02]  /*82e0*/  PRMT R30, R212, 0x5410, R30 ;  /* 0x00005410d41e7816 */ /* 0x000fc4000000001e */
[----:B------:R-:W-:Y:S01]  /*82f0*/  LOP3.LUT R13, R13, 0xffff0000, RZ, 0xc0, !PT ;  /* 0xffff00000d0d7812 */ /* 0x000fe200078ec0ff */
[C---:B------:R-:W-:Y:S01]  /*8300*/  FFMA.FTZ R43, R41.reuse, R49, R43 ;  /* 0x00000031292b7223 */ /* 0x040fe2000001002b */
[----:B------:R-:W-:Y:S01]  /*8310*/  LOP3.LUT R49, R28, 0xffff0000, RZ, 0xc0, !PT ;  /* 0xffff00001c317812 */ /* 0x000fe200078ec0ff */
[----:B------:R-:W-:Y:S01]  /*8320*/  FFMA.FTZ R51, R41, R50, -R51 ;  /* 0x0000003229337223 */ /* 0x000fe20000010833 */
[----:B------:R-:W-:Y:S01]  /*8330*/  FMUL.FTZ R28, R44, R40 ;  /* 0x000000282c1c7220 */ /* 0x000fe20000410000 */
[----:B------:R-:W-:Y:S01]  /*8340*/  IMAD.U32 R41, R42, 0x10000, RZ ;  /* 0x000100002a297824 */ /* 0x000fe200078e00ff */
[----:B------:R-:W-:Y:S01]  /*8350*/  LOP3.LUT R35, R35, 0xffff0000, RZ, 0xc0, !PT ;  /* 0xffff000023237812 */ /* 0x000fe200078ec0ff */
[----:B------:R-:W-:Y:S02]  /*8360*/  IMAD.U32 R50, R30, 0x10000, RZ ;  /* 0x000100001e327824 */ /* 0x000fe400078e00ff */
[-C--:B------:R-:W-:Y:S01]  /*8370*/  FMUL.FTZ R44, R44, R49.reuse ;  /* 0x000000312c2c7220 */ /* 0x080fe20000410000 */
[----:B------:R-:W-:Y:S01]  /*8380*/  FFMA.FTZ R49, R13, R49, -R28 ;  /* 0x000000310d317223 */ /* 0x000fe2000001081c */
[CC--:B------:R-:W-:Y:S01]  /*8390*/  FMUL.FTZ R28, R47.reuse, R41.reuse ;  /* 0x000000292f1c7220 */ /* 0x0c0fe20000410000 */
[----:B------:R-:W-:Y:S01]  /*83a0*/  LOP3.LUT R42, R42, 0xffff0000, RZ, 0xc0, !PT ;  /* 0xffff00002a2a7812 */ /* 0x000fe200078ec0ff */
[----:B------:R-:W-:Y:S01]  /*83b0*/  FMUL.FTZ R47, R47, R50 ;  /* 0x000000322f2f7220 */ /* 0x000fe20000410000 */
[----:B------:R-:W-:Y:S01]  /*83c0*/  PRMT R31, R210, 0x5432, R31 ;  /* 0x00005432d21f7816 */ /* 0x000fe2000000001f */
[----:B------:R-:W-:Y:S01]  /*83d0*/  FFMA.FTZ R44, R13, R40, R44 ;  /* 0x000000280d2c7223 */ /* 0x000fe2000001002c */
[----:B------:R-:W-:Y:S01]  /*83e0*/  LOP3.LUT R15, R15, 0xffff0000, RZ, 0xc0, !PT ;  /* 0xffff00000f0f7812 */ /* 0x000fe200078ec0ff */
[----:B------:R-:W-:Y:S01]  /*83f0*/  FFMA.FTZ R47, R46, R41, R47 ;  /* 0x000000292e2f7223 */ /* 0x000fe2000001002f */
[----:B------:R-:W-:Y:S01]  /*8400*/  LOP3.LUT R30, R30, 0xffff0000, RZ, 0xc0, !PT ;  /* 0xffff00001e1e7812 */ /* 0x000fe200078ec0ff */
[----:B------:R-:W-:Y:S01]  /*8410*/  FMUL.FTZ R41, R35, R42 ;  /* 0x0000002a23297220 */ /* 0x000fe20000410000 */
[----:B------:R-:W-:Y:S01]  /*8420*/  PRMT R11, R211, 0x5432, R11 ;  /* 0x00005432d30b7816 */ /* 0x000fe2000000000b */
[----:B------:R-:W-:Y:S01]  /*8430*/  IMAD.U32 R40, R31, 0x10000, RZ ;  /* 0x000100001f287824 */ /* 0x000fe200078e00ff */
[----:B------:R-:W-:Y:S01]  /*8440*/  LOP3.LUT R32, R32, 0xffff0000, RZ, 0xc0, !PT ;  /* 0xffff000020207812 */ /* 0x000fe200078ec0ff */
[-C--:B------:R-:W-:Y:S01]  /*8450*/  FMUL.FTZ R35, R35, R30.reuse ;  /* 0x0000001e23237220 */ /* 0x080fe20000410000 */
[----:B------:R-:W-:Y:S01]  /*8460*/  FFMA.FTZ R41, R15, R30, -R41 ;  /* 0x0000001e0f297223 */ /* 0x000fe20000010829 */
[----:B------:R-:W-:Y:S01]  /*8470*/  LOP3.LUT R31, R31, 0xffff0000, RZ, 0xc0, !PT ;  /* 0xffff00001f1f7812 */ /* 0x000fe200078ec0ff */
[C---:B------:R-:W-:Y:S01]  /*8480*/  IMAD.U32 R13, R11.reuse, 0x10000, RZ ;  /* 0x000100000b0d7824 */ /* 0x040fe200078e00ff */
[----:B------:R-:W-:Y:S01]  /*8490*/  LOP3.LUT R30, R11, 0xffff0000, RZ, 0xc0, !PT ;  /* 0xffff00000b1e7812 */ /* 0x000fe200078ec0ff */
[----:B------:R-:W-:Y:S01]  /*84a0*/  FMUL.FTZ R11, R33, R40 ;  /* 0x00000028210b7220 */ /* 0x000fe20000410000 */
[----:B------:R-:W-:Y:S01]  /*84b0*/  PRMT R38, R209, 0x5410, R38 ;  /* 0x00005410d1267816 */ /* 0x000fe20000000026 */
[----:B------:R-:W-:Y:S01]  /*84c0*/  FFMA.FTZ R35, R15, R42, R35 ;  /* 0x0000002a0f237223 */ /* 0x000fe20000010023 */
[----:B------:R-:W-:Y:S01]  /*84d0*/  LOP3.LUT R12, R12, 0xffff0000, RZ, 0xc0, !PT ;  /* 0xffff00000c0c7812 */ /* 0x000fe200078ec0ff */
[----:B------:R-:W-:Y:S01]  /*84e0*/  FMUL.FTZ R15, R32, R31 ;  /* 0x0000001f200f7220 */ /* 0x000fe20000410000 */
[----:B------:R-:W-:Y:S01]  /*84f0*/  PRMT R29, R212, 0x5432, R29 ;  /* 0x00005432d41d7816 */ /* 0x000fe2000000001d */
[-C--:B------:R-:W-:Y:S01]  /*8500*/  FMUL.FTZ R33, R33, R13.reuse ;  /* 0x0000000d21217220 */ /* 0x080fe20000410000 */
[----:B------:R-:W-:Y:S01]  /*8510*/  FFMA.FTZ R11, R39, R13, -R11 ;  /* 0x0000000d270b7223 */ /* 0x000fe2000001080b */
[----:B------:R-:W-:Y:S01]  /*8520*/  IMAD.U32 R13, R38, 0x10000, RZ ;  /* 0x00010000260d7824 */ /* 0x000fe200078e00ff */
        /* <DEDUP_REMOVED lines=10> */
[-C--:B------:R-:W-:Y:S01]  /*85d0*/  FMUL.FTZ R34, R34, R29.reuse ;  /* 0x0000001d22227220 */ /* 0x080fe20000410000 */
[----:B------:R-:W-:Y:S01]  /*85e0*/  FFMA.FTZ R28, R46, R50, -R28 ;  /* 0x000000322e1c7223 */ /* 0x000fe2000001081c */
[-C--:B------:R-:W-:Y:S01]  /*85f0*/  FFMA.FTZ R12, R45, R30.reuse, -R12 ;  /* 0x0000001e2d0c7223 */ /* 0x080fe2000001080c */
[----:B------:R-:W-:Y:S01]  /*8600*/  FFMA.FTZ R31, R14, R29, -R31 ;  /* 0x0000001d0e1f7223 */ /* 0x000fe2000001081f */
[----:B------:R-:W-:Y:S01]  /*8610*/  FMUL.FTZ R48, R48, R30 ;  /* 0x0000001e30307220 */ /* 0x000fe20000410000 */
[----:B------:R-:W-:Y:S01]  /*8620*/  FFMA.FTZ R34, R14, R38, R34 ;  /* 0x000000260e227223 */ /* 0x000fe20000010022 */
        /* <DEDUP_REMOVED lines=15> */
.L_x_2774:
[----:B------:R-:W-:Y:S05]  /*8720*/  BSYNC B2 ;  /* 0x0000000000027941 */ /* 0x000fea0003800000 */
.L_x_2773:
[----:B--2---:R4:W-:Y:S04]  /*8730*/  ST.E.128 desc[UR60][R36.64], R12 ;  /* 0x0000000c24007985 */ /* 0x0049e8000c101d3c */
[----:B---3--:R4:W-:Y:S02]  /*8740*/  @!P4 ST.E.128 desc[UR60][R120.64], R32 ;  /* 0x000000207800c985 */ /* 0x0089e4000c101d3c */
.L_x_2764:
[----:B------:R-:W-:Y:S05]  /*8750*/  BSYNC B1 ;  /* 0x0000000000017941 */ /* 0x000fea0003800000 */
.L_x_2763:
[----:B------:R-:W-:-:S03]  /*8760*/  UMOV UR4, 0xffffffff ;  /* 0xffffffff00047882 */ /* 0x000fc60000000000 */
[----:B------:R-:W-:Y:S05]  /*8770*/  BRA.DIV UR4, `(.L_x_2775) ;  /* 0x000001aa04b47947 */ /* 0x000fea000b800000 */
[----:B0-----:R-:W0:Y:S04]  /*8780*/  SHFL.IDX PT, R116, R116, 0x1, 0x1c1f ;  /* 0x003c1f0074747f89 */ /* 0x001e2800000e0000 */
[----:B------:R-:W0:Y:S02]  /*8790*/  SHFL.IDX PT, R117, R117, 0x1, 0x1c1f ;  /* 0x003c1f0075757f89 */ /* 0x000e2400000e0000 */
.L_x_3063:
[----:B------:R-:W-:Y:S05]  /*87a0*/  @P5 BRA `(.L_x_2732) ;  /* 0x0000001c00b05947 */ /* 0x000fea0003800000 */
[----:B------:R-:W-:Y:S01]  /*87b0*/  ISETP.NE.AND P4, PT, R8, RZ, PT ;  /* 0x000000ff0800720c */ /* 0x000fe20003f85270 */
[----:B------:R-:W-:Y:S01]  /*87c0*/  BSSY B1, `(.L_x_2776) ;  /* 0x000007a000017945 */ /* 0x000fe20003800000 */
[----:B0-2-4-:R-:W-:Y:S01]  /*87d0*/  IMAD.MOV.U32 R32, RZ, RZ, R117 ;  /* 0x000000ffff207224 */ /* 0x015fe200078e0075 */
[----:B------:R-:W-:-:S10]  /*87e0*/  MOV R33, R116 ;  /* 0x0000007400217202 */ /* 0x000fd40000000f00 */
        /* <DEDUP_REMOVED lines=26> */
[----:B0-----:R-:W-:Y:S01]  /*8990*/  SHF.R.U64 R11, R60, 0x10, R61 ;  /* 0x000000103c0b7819 */ /* 0x001fe2000000123d */
[----:B---3--:R-:W-:Y:S01]  /*89a0*/  IMAD.U32 R43, R29, 0x10000, RZ ;  /* 0x000100001d2b7824 */ /* 0x008fe200078e00ff */
[----:B------:R-:W-:Y:S01]  /*89b0*/  SHF.R.U64 R39, R72, 0x10, R73 ;  /* 0x0000001048277819 */ /* 0x000fe20000001249 */
[----:B--2---:R-:W-:Y:S01]  /*89c0*/  IMAD.U32 R41, R13, 0x10000, RZ ;  /* 0x000100000d297824 */ /* 0x004fe200078e00ff */
[----:B------:R-:W-:Y:S01]  /*89d0*/  SHF.R.U32.HI R60, RZ, 0x10, R61 ;  /* 0x00000010ff3c7819 */ /* 0x000fe2000001163d */
[----:B------:R-:W-:Y:S01]  /*89e0*/  IMAD.U32 R47, R31, 0x10000, RZ ;  /* 0x000100001f2f7824 */ /* 0x000fe200078e00ff */
[----:B------:R-:W-:Y:S01]  /*89f0*/  SHF.R.U32.HI R72, RZ, 0x10, R73 ;  /* 0x00000010ff487819 */ /* 0x000fe20000011649 */
[----:B------:R-:W-:Y:S01]  /*8a00*/  IMAD.U32 R46, R15, 0x10000, RZ ;  /* 0x000100000f2e7824 */ /* 0x000fe200078e00ff */
[----:B------:R-:W-:Y:S01]  /*8a10*/  SHF.R.U64 R38, R62, 0x10, R63 ;  /* 0x000000103e267819 */ /* 0x000fe2000000123f */
[----:B------:R-:W-:Y:S01]  /*8a20*/  IMAD.U32 R48, R30, 0x10000, RZ ;  /* 0x000100001e307824 */ /* 0x000fe200078e00ff */
[----:B------:R-:W-:Y:S01]  /*8a30*/  PRMT R60, R206, 0x5432, R60 ;  /* 0x00005432ce3c7816 */ /* 0x000fe2000000003c */
[----:B------:R-:W-:Y:S01]  /*8a40*/  IMAD.U32 R45, R14, 0x10000, RZ ;  /* 0x000100000e2d7824 */ /* 0x000fe200078e00ff */
[----:B------:R-:W-:-:S02]  /*8a50*/  PRMT R72, R208, 0x5432, R72 ;  /* 0x00005432d0487816 */ /* 0x000fc40000000048 */
[----:B------:R-:W-:Y:S01]  /*8a60*/  SHF.R.U32.HI R62, RZ, 0x10, R63 ;  /* 0x00000010ff3e7819 */ /* 0x000fe2000001163f */
[----:B------:R-:W-:Y:S01]  /*8a70*/  IMAD.U32 R76, R60, 0x10000, RZ ;  /* 0x000100003c4c7824 */ /* 0x000fe200078e00ff */
[--C-:B------:R-:W-:Y:S01]  /*8a80*/  SHF.R.U64 R40, R74, 0x10, R75.reuse ;  /* 0x000000104a287819 */ /* 0x100fe2000000124b */
[----:B------:R-:W-:Y:S01]  /*8a90*/  IMAD.U32 R50, R72, 0x10000, RZ ;  /* 0x0001000048327824 */ /* 0x000fe200078e00ff */
[----:B------:R-:W-:Y:S02]  /*8aa0*/  SHF.R.U32.HI R74, RZ, 0x10, R75 ;  /* 0x00000010ff4a7819 */ /* 0x000fe4000001164b */
[----:B------:R-:W-:Y:S01]  /*8ab0*/  PRMT R208, R208, 0x5410, R39 ;  /* 0x00005410d0d07816 */ /* 0x000fe20000000027 */
[----:B------:R-:W-:Y:S01]  /*8ac0*/  FMUL.FTZ R78, R43, R50 ;  /* 0x000000322b4e7220 */ /* 0x000fe20000410000 */
[----:B------:R-:W-:Y:S01]  /*8ad0*/  LOP3.LUT R44, R29, 0xffff0000, RZ, 0xc0, !PT ;  /* 0xffff00001d2c7812 */ /* 0x000fe200078ec0ff */
[----:B------:R-:W-:Y:S01]  /*8ae0*/  IMAD.U32 R29, R28, 0x10000, RZ ;  /* 0x000100001c1d7824 */ /* 0x000fe200078e00ff */
[----:B------:R-:W-:Y:S01]  /*8af0*/  PRMT R62, R153, 0x5432, R62 ;  /* 0x00005432993e7816 */ /* 0x000fe2000000003e */
[-C--:B------:R-:W-:Y:S01]  /*8b00*/  FFMA.FTZ R78, R41, R76.reuse, -R78 ;  /* 0x0000004c294e7223 */ /* 0x080fe2000001084e */
[----:B------:R-:W-:Y:S01]  /*8b10*/  LOP3.LUT R39, R72, 0xffff0000, RZ, 0xc0, !PT ;  /* 0xffff000048277812 */ /* 0x000fe200078ec0ff */
[----:B------:R-:W-:Y:S01]  /*8b20*/  FMUL.FTZ R72, R43, R76 ;  /* 0x0000004c2b487220 */ /* 0x000fe20000410000 */
[----:B------:R-:W-:Y:S01]  /*8b30*/  PRMT R74, R207, 0x5432, R74 ;  /* 0x00005432cf4a7816 */ /* 0x000fe2000000004a */
[----:B------:R-:W-:Y:S01]  /*8b40*/  IMAD.U32 R49, R62, 0x10000, RZ ;  /* 0x000100003e317824 */ /* 0x000fe200078e00ff */
[----:B------:R-:W-:Y:S01]  /*8b50*/  LOP3.LUT R51, R60, 0xffff0000, RZ, 0xc0, !PT ;  /* 0xffff00003c337812 */ /* 0x000fe200078ec0ff */
[----:B------:R-:W-:Y:S01]  /*8b60*/  FMUL.FTZ R61, R44, R39 ;  /* 0x000000272c3d7220 */ /* 0x000fe20000410000 */
[----:B------:R-:W-:Y:S01]  /*8b70*/  LOP3.LUT R42, R13, 0xffff0000, RZ, 0xc0, !PT ;  /* 0xffff00000d2a7812 */ /* 0x000fe200078ec0ff */
[----:B------:R-:W-:Y:S01]  /*8b80*/  IMAD.U32 R43, R74, 0x10000, RZ ;  /* 0x000100004a2b7824 */ /* 0x000fe200078e00ff */
[----:B------:R-:W-:Y:S01]  /*8b90*/  LOP3.LUT R31, R31, 0xffff0000, RZ, 0xc0, !PT ;  /* 0xffff00001f1f7812 */ /* 0x000fe200078ec0ff */
[----:B------:R-:W-:Y:S01]  /*8ba0*/  FFMA.FTZ R72, R41, R50, R72 ;  /* 0x0000003229487223 */ /* 0x000fe20000010048 */
[-C--:B------:R-:W-:Y:S01]  /*8bb0*/  FMUL.FTZ R63, R44, R51.reuse ;  /* 0x000000332c3f7220 */ /* 0x080fe20000410000 */
[----:B------:R-:W-:Y:S01]  /*8bc0*/  LOP3.LUT R74, R74, 0xffff0000, RZ, 0xc0, !PT ;  /* 0xffff00004a4a7812 */ /* 0x000fe200078ec0ff */
[----:B------:R-:W-:Y:S01]  /*8bd0*/  FFMA.FTZ R41, R42, R51, -R61 ;  /* 0x000000332a297223 */ /* 0x000fe2000001083d */
[----:B------:R-:W-:Y:S01]  /*8be0*/  LOP3.LUT R62, R62, 0xffff0000, RZ, 0xc0, !PT ;  /* 0xffff00003e3e7812 */ /* 0x000fe200078ec0ff */
[C---:B------:R-:W-:Y:S01]  /*8bf0*/  FMUL.FTZ R44, R47.reuse, R49 ;  /* 0x000000312f2c7220 */ /* 0x040fe20000410000 */
[----:B------:R-:W-:Y:S01]  /*8c00*/  PRMT R11, R206, 0x5410, R11 ;  /* 0x00005410ce0b7816 */ /* 0x000fe2000000000b */
[----:B------:R-:W-:Y:S01]  /*8c10*/  FMUL.FTZ R51, R47, R43 ;  /* 0x0000002b2f337220 */ /* 0x000fe20000410000 */
[----:B------:R-:W-:Y:S01]  /*8c20*/  LOP3.LUT R15, R15, 0xffff0000, RZ, 0xc0, !PT ;  /* 0xffff00000f0f7812 */ /* 0x000fe200078ec0ff */
[----:B------:R-:W-:Y:S01]  /*8c30*/  FFMA.FTZ R39, R42, R39, R63 ;  /* 0x000000272a277223 */ /* 0x000fe2000001003f */
[----:B------:R-:W-:Y:S01]  /*8c40*/  LOP3.LUT R28, R28, 0xffff0000, RZ, 0xc0, !PT ;  /* 0xffff00001c1c7812 */ /* 0x000fe200078ec0ff */
[----:B------:R-:W-:Y:S01]  /*8c50*/  FFMA.FTZ R43, R46, R43, R44 ;  /* 0x0000002b2e2b7223 */ /* 0x000fe2000001002c */
[C---:B------:R-:W-:Y:S01]  /*8c60*/  FMUL.FTZ R50, R31.reuse, R74 ;  /* 0x0000004a1f327220 */ /* 0x040fe20000410000 */
[----:B------:R-:W-:Y:S01]  /*8c70*/  FMUL.FTZ R60, R31, R62 ;  /* 0x0000003e1f3c7220 */ /* 0x000fe20000410000 */
[----:B------:R-:W-:Y:S01]  /*8c80*/  LOP3.LUT R47, R208, 0xffff0000, RZ, 0xc0, !PT ;  /* 0xffff0000d02f7812 */ /* 0x000fe200078ec0ff */
[----:B------:R-:W-:Y:S01]  /*8c90*/  FFMA.FTZ R42, R46, R49, -R51 ;  /* 0x000000312e2a7223 */ /* 0x000fe20000010833 */
[----:B------:R-:W-:-:S02]  /*8ca0*/  IMAD.U32 R44, R208, 0x10000, RZ ;  /* 0x00010000d02c7824 */ /* 0x000fc400078e00ff */
[----:B------:R-:W-:Y:S01]  /*8cb0*/  FFMA.FTZ R31, R15, R62, -R50 ;  /* 0x0000003e0f1f7223 */ /* 0x000fe20000010832 */
[C---:B------:R-:W-:Y:S01]  /*8cc0*/  IMAD.U32 R46, R11.reuse, 0x10000, RZ ;  /* 0x000100000b2e7824 */ /* 0x040fe200078e00ff */
[----:B------:R-:W-:Y:S01]  /*8cd0*/  LOP3.LUT R11, R11, 0xffff0000, RZ, 0xc0, !PT ;  /* 0xffff00000b0b7812 */ /* 0x000fe200078ec0ff */
[C---:B------:R-:W-:Y:S01]  /*8ce0*/  IMAD.U32 R13, R12.reuse, 0x10000, RZ ;  /* 0x000100000c0d7824 */ /* 0x040fe200078e00ff */
[----:B------:R-:W-:Y:S01]  /*8cf0*/  LOP3.LUT R12, R12, 0xffff0000, RZ, 0xc0, !PT ;  /* 0xffff00000c0c7812 */ /* 0x000fe200078ec0ff */
[----:B------:R-:W-:Y:S01]  /*8d00*/  FFMA.FTZ R74, R15, R74, R60 ;  /* 0x0000004a0f4a7223 */ /* 0x000fe2000001003c */
[----:B------:R-:W-:Y:S01]  /*8d10*/  FMUL.FTZ R50, R29, R44 ;  /* 0x0000002c1d327220 */ /* 0x000fe20000410000 */
[C---:B------:R-:W-:Y:S01]  /*8d20*/  FMUL.FTZ R15, R28.reuse, R47 ;  /* 0x0000002f1c0f7220 */ /* 0x040fe20000410000 */
[----:B------:R-:W-:Y:S01]  /*8d30*/  PRMT R40, R207, 0x5410, R40 ;  /* 0x00005410cf287816 */ /* 0x000fe20000000028 */
[-C--:B------:R-:W-:Y:S01]  /*8d40*/  FMUL.FTZ R29, R29, R46.reuse ;  /* 0x0000002e1d1d7220 */ /* 0x080fe20000410000 */
[----:B------:R-:W-:Y:S01]  /*8d50*/  PRMT R38, R153, 0x5410, R38 ;  /* 0x0000541099267816 */ /* 0x000fe20000000026 */
[-C--:B------:R-:W-:Y:S01]  /*8d60*/  FMUL.FTZ R49, R28, R11.reuse ;  /* 0x0000000b1c317220 */ /* 0x080fe20000410000 */
[C---:B------:R-:W-:Y:S01]  /*8d70*/  FFMA.FTZ R46, R13.reuse, R46, -R50 ;  /* 0x0000002e0d2e7223 */ /* 0x040fe20000010832 */
[----:B------:R-:W-:Y:S01]  /*8d80*/  FFMA.FTZ R11, R12, R11, -R15 ;  /* 0x0000000b0c0b7223 */ /* 0x000fe2000001080f */
[----:B------:R-:W-:Y:S01]  /*8d90*/  LOP3.LUT R30, R30, 0xffff0000, RZ, 0xc0, !PT ;  /* 0xffff00001e1e7812 */ /* 0x000fe200078ec0ff */
[----:B------:R-:W-:Y:S01]  /*8da0*/  FFMA.FTZ R13, R13, R44, R29 ;  /* 0x0000002c0d0d7223 */ /* 0x000fe2000001001d */
[C---:B------:R-:W-:Y:S01]  /*8db0*/  LOP3.LUT R15, R40.reuse, 0xffff0000, RZ, 0xc0, !PT ;  /* 0xffff0000280f7812 */ /* 0x040fe200078ec0ff */
[----:B------:R-:W-:Y:S01]  /*8dc0*/  IMAD.U32 R44, R40, 0x10000, RZ ;  /* 0x00010000282c7824 */ /* 0x000fe200078e00ff */
[C---:B------:R-:W-:Y:S01]  /*8dd0*/  LOP3.LUT R29, R38.reuse, 0xffff0000, RZ, 0xc0, !PT ;  /* 0xffff0000261d7812 */ /* 0x040fe200078ec0ff */
[----:B------:R-:W-:-:S02]  /*8de0*/  IMAD.U32 R28, R38, 0x10000, RZ ;  /* 0x00010000261c7824 */ /* 0x000fc400078e00ff */
[----:B------:R-:W-:Y:S01]  /*8df0*/  FFMA.FTZ R12, R12, R47, R49 ;  /* 0x0000002f0c0c7223 */ /* 0x000fe20000010031 */
[----:B------:R-:W-:Y:S01]  /*8e00*/  LOP3.LUT R14, R14, 0xffff0000, RZ, 0xc0, !PT ;  /* 0xffff00000e0e7812 */ /* 0x000fe200078ec0ff */
[----:B------:R-:W-:Y:S01]  /*8e10*/  FMUL.FTZ R49, R30, R15 ;  /* 0x0000000f1e317220 */ /* 0x000fe20000410000 */
        /* <DEDUP_REMOVED lines=10> */
[----:B------:R-:W-:Y:S01]  /*8ec0*/  F2FP.BF16.F32.PACK_AB R28, R12, R13 ;  /* 0x0000000d0c1c723e */ /* 0x000fe200000010ff */
[----:B------:R-:W-:Y:S01]  /*8ed0*/  IMAD.MOV.U32 R12, RZ, RZ, R40 ;  /* 0x000000ffff0c7224 */ /* 0x000fe200078e0028 */
[----:B------:R-:W-:Y:S01]  /*8ee0*/  F2FP.BF16.F32.PACK_AB R29, R39, R72 ;  /* 0x00000048271d723e */ /* 0x000fe200000010ff */
[----:B------:R-:W-:Y:S01]  /*8ef0*/  IMAD.MOV.U32 R13, RZ, RZ, R41 ;  /* 0x000000ffff0d7224 */ /* 0x000fe200078e0029 */
[----:B------:R-:W-:Y:S02]  /*8f00*/  F2FP.BF16.F32.PACK_AB R31, R74, R43 ;  /* 0x0000002b4a1f723e */ /* 0x000fe400000010ff */
[----:B------:R-:W-:-:S02]  /*8f10*/  F2FP.BF16.F32.PACK_AB R14, R49, R38 ;  /* 0x00000026310e723e */ /* 0x000fc400000010ff */
[----:B------:R-:W-:-:S07]  /*8f20*/  F2FP.BF16.F32.PACK_AB R30, R30, R47 ;  /* 0x0000002f1e1e723e */ /* 0x000fce00000010ff */
.L_x_2779:
[----:B------:R-:W-:Y:S05]  /*8f30*/  BSYNC B2 ;  /* 0x0000000000027941 */ /* 0x000fea0003800000 */
.L_x_2778:
[----:B--2---:R2:W-:Y:S04]  /*8f40*/  ST.E.128 desc[UR60][R34.64], R12 ;  /* 0x0000000c22007985 */ /* 0x0045e8000c101d3c */
[----:B---3--:R2:W-:Y:S02]  /*8f50*/  @!P4 ST.E.128 desc[UR60][R36.64], R28 ;  /* 0x0000001c2400c985 */ /* 0x0085e4000c101d3c */
.L_x_2777:
[----:B------:R-:W-:Y:S05]  /*8f60*/  BSYNC B1 ;  /* 0x0000000000017941 */ /* 0x000fea0003800000 */
.L_x_2776:
        /* <DEDUP_REMOVED lines=28> */
[----:B------:R-:W-:Y:S01]  /*9130*/  SHF.R.U32.HI R49, RZ, 0x10, R69 ;  /* 0x00000010ff317819 */ /* 0x000fe20000011645 */
[----:B---3--:R-:W-:Y:S01]  /*9140*/  IMAD.U32 R48, R29, 0x10000, RZ ;  /* 0x000100001d307824 */ /* 0x008fe200078e00ff */
[--C-:B------:R-:W-:Y:S01]  /*9150*/  SHF.R.U64 R39, R56, 0x10, R57.reuse ;  /* 0x0000001038277819 */ /* 0x100fe20000001239 */
[----:B--2---:R-:W-:Y:S01]  /*9160*/  IMAD.U32 R43, R13, 0x10000, RZ ;  /* 0x000100000d2b7824 */ /* 0x004fe200078e00ff */
[----:B------:R-:W-:Y:S01]  /*9170*/  SHF.R.U32.HI R57, RZ, 0x10, R57 ;  /* 0x00000010ff397819 */ /* 0x000fe20000011639 */
[----:B------:R-:W-:Y:S01]  /*9180*/  IMAD.U32 R47, R31, 0x10000, RZ ;  /* 0x000100001f2f7824 */ /* 0x000fe200078e00ff */
[----:B------:R-:W-:Y:S01]  /*9190*/  PRMT R49, R152, 0x5432, R49 ;  /* 0x0000543298317816 */ /* 0x000fe20000000031 */
[----:B------:R-:W-:Y:S01]  /*91a0*/  IMAD.U32 R44, R15, 0x10000, RZ ;  /* 0x000100000f2c7824 */ /* 0x000fe200078e00ff */
[----:B------:R-:W-:Y:S01]  /*91b0*/  SHF.R.U64 R41, R68, 0x10, R69 ;  /* 0x0000001044297819 */ /* 0x000fe20000001245 */
[----:B0-----:R-:W-:Y:S01]  /*91c0*/  IMAD.U32 R11, R12, 0x10000, RZ ;  /* 0x000100000c0b7824 */ /* 0x001fe200078e00ff */
[----:B------:R-:W-:Y:S01]  /*91d0*/  PRMT R57, R150, 0x5432, R57 ;  /* 0x0000543296397816 */ /* 0x000fe20000000039 */
[----:B------:R-:W-:Y:S01]  /*91e0*/  IMAD.U32 R50, R49, 0x10000, RZ ;  /* 0x0001000031327824 */ /* 0x000fe200078e00ff */
[----:B------:R-:W-:-:S02]  /*91f0*/  SHF.R.U64 R46, R70, 0x10, R71 ;  /* 0x00000010462e7819 */ /* 0x000fc40000001247 */
[----:B------:R-:W-:Y:S01]  /*9200*/  SHF.R.U64 R42, R58, 0x10, R59 ;  /* 0x000000103a2a7819 */ /* 0x000fe2000000123b */
[-C--:B------:R-:W-:Y:S01]  /*9210*/  FMUL.FTZ R56, R48, R50.reuse ;  /* 0x0000003230387220 */ /* 0x080fe20000410000 */
[----:B------:R-:W-:Y:S02]  /*9220*/  SHF.R.U32.HI R70, RZ, 0x10, R71 ;  /* 0x00000010ff467819 */ /* 0x000fe40000011647 */
[----:B------:R-:W-:Y:S01]  /*9230*/  PRMT R152, R152, 0x5410, R41 ;  /* 0x0000541098987816 */ /* 0x000fe20000000029 */
[----:B------:R-:W-:Y:S01]  /*9240*/  IMAD.U32 R41, R57, 0x10000, RZ ;  /* 0x0001000039297824 */ /* 0x000fe200078e00ff */
[----:B------:R-:W-:Y:S02]  /*9250*/  SHF.R.U32.HI R58, RZ, 0x10, R59 ;  /* 0x00000010ff3a7819 */ /* 0x000fe4000001163b */
[----:B------:R-:W-:Y:S01]  /*9260*/  LOP3.LUT R45, R29, 0xffff0000, RZ, 0xc0, !PT ;  /* 0xffff00001d2d7812 */ /* 0x000fe200078ec0ff */
[-C--:B------:R-:W-:Y:S01]  /*9270*/  FMUL.FTZ R60, R48, R41.reuse ;  /* 0x00000029303c7220 */ /* 0x080fe20000410000 */
[----:B------:R-:W-:Y:S01]  /*9280*/  LOP3.LUT R51, R49, 0xffff0000, RZ, 0xc0, !PT ;  /* 0xffff000031337812 */ /* 0x000fe200078ec0ff */
[----:B------:R-:W-:Y:S01]  /*9290*/  FFMA.FTZ R41, R43, R41, -R56 ;  /* 0x000000292b297223 */ /* 0x000fe20000010838 */
[----:B------:R-:W-:Y:S01]  /*92a0*/  PRMT R70, R151, 0x5432, R70 ;  /* 0x0000543297467816 */ /* 0x000fe20000000046 */
[----:B------:R-:W-:Y:S01]  /*92b0*/  FFMA.FTZ R43, R43, R50, R60 ;  /* 0x000000322b2b7223 */ /* 0x000fe2000001003c */
[----:B------:R-:W-:Y:S01]  /*92c0*/  PRMT R58, R149, 0x5432, R58 ;  /* 0x00005432953a7816 */ /* 0x000fe2000000003a */
[----:B------:R-:W-:Y:S01]  /*92d0*/  IMAD.U32 R29, R14, 0x10000, RZ ;  /* 0x000100000e1d7824 */ /* 0x000fe200078e00ff */
[----:B------:R-:W-:Y:S01]  /*92e0*/  LOP3.LUT R48, R57, 0xffff0000, RZ, 0xc0, !PT ;  /* 0xffff000039307812 */ /* 0x000fe200078ec0ff */
[----:B------:R-:W-:Y:S01]  /*92f0*/  FMUL.FTZ R57, R45, R51 ;  /* 0x000000332d397220 */ /* 0x000fe20000410000 */
[----:B------:R-:W-:Y:S01]  /*9300*/  LOP3.LUT R38, R13, 0xffff0000, RZ, 0xc0, !PT ;  /* 0xffff00000d267812 */ /* 0x000fe200078ec0ff */
[----:B------:R-:W-:Y:S01]  /*9310*/  IMAD.U32 R49, R58, 0x10000, RZ ;  /* 0x000100003a317824 */ /* 0x000fe200078e00ff */
[----:B------:R-:W-:Y:S01]  /*9320*/  SHF.L.U32 R56, R70, 0x10, RZ ;  /* 0x0000001046387819 */ /* 0x000fe200000006ff */
[-C--:B------:R-:W-:Y:S01]  /*9330*/  FMUL.FTZ R45, R45, R48.reuse ;  /* 0x000000302d2d7220 */ /* 0x080fe20000410000 */
[----:B------:R-:W-:Y:S01]  /*9340*/  LOP3.LUT R31, R31, 0xffff0000, RZ, 0xc0, !PT ;  /* 0xffff00001f1f7812 */ /* 0x000fe200078ec0ff */
[----:B------:R-:W-:Y:S01]  /*9350*/  FFMA.FTZ R48, R38, R48, -R57 ;  /* 0x0000003026307223 */ /* 0x000fe20000010839 */
[----:B------:R-:W-:Y:S01]  /*9360*/  LOP3.LUT R70, R70, 0xffff0000, RZ, 0xc0, !PT ;  /* 0xffff000046467812 */ /* 0x000fe200078ec0ff */
[C---:B------:R-:W-:Y:S01]  /*9370*/  FMUL.FTZ R57, R47.reuse, R56 ;  /* 0x000000382f397220 */ /* 0x040fe20000410000 */
[----:B------:R-:W-:Y:S01]  /*9380*/  LOP3.LUT R50, R58, 0xffff0000, RZ, 0xc0, !PT ;  /* 0xffff00003a327812 */ /* 0x000fe200078ec0ff */
[----:B------:R-:W-:Y:S01]  /*9390*/  FMUL.FTZ R47, R47, R49 ;  /* 0x000000312f2f7220 */ /* 0x000fe20000410000 */
[----:B------:R-:W-:Y:S01]  /*93a0*/  PRMT R39, R150, 0x5410, R39 ;  /* 0x0000541096277816 */ /* 0x000fe20000000027 */
[----:B------:R-:W-:Y:S01]  /*93b0*/  IMAD.U32 R13, R28, 0x10000, RZ ;  /* 0x000100001c0d7824 */ /* 0x000fe200078e00ff */
[----:B------:R-:W-:Y:S01]  /*93c0*/  LOP3.LUT R15, R15, 0xffff0000, RZ, 0xc0, !PT ;  /* 0xffff00000f0f7812 */ /* 0x000fe200078ec0ff */
[----:B------:R-:W-:Y:S01]  /*93d0*/  FFMA.FTZ R38, R38, R51, R45 ;  /* 0x0000003326267223 */ /* 0x000fe2000001002d */
[C---:B------:R-:W-:Y:S01]  /*93e0*/  FMUL.FTZ R60, R31.reuse, R70 ;  /* 0x000000461f3c7220 */ /* 0x040fe20000410000 */
[----:B------:R-:W-:Y:S01]  /*93f0*/  FMUL.FTZ R62, R31, R50 ;  /* 0x000000321f3e7220 */ /* 0x000fe20000410000 */
[----:B------:R-:W-:Y:S01]  /*9400*/  LOP3.LUT R28, R28, 0xffff0000, RZ, 0xc0, !PT ;  /* 0xffff00001c1c7812 */ /* 0x000fe200078ec0ff */
[----:B------:R-:W-:Y:S01]  /*9410*/  FFMA.FTZ R45, R44, R49, -R57 ;  /* 0x000000312c2d7223 */ /* 0x000fe20000010839 */
[----:B------:R-:W-:Y:S01]  /*9420*/  LOP3.LUT R31, R152, 0xffff0000, RZ, 0xc0, !PT ;  /* 0xffff0000981f7812 */ /* 0x000fe200078ec0ff */
[----:B------:R-:W-:Y:S01]  /*9430*/  FFMA.FTZ R44, R44, R56, R47 ;  /* 0x000000382c2c7223 */ /* 0x000fe2000001002f */
[----:B------:R-:W-:Y:S01]  /*9440*/  IMAD.U32 R58, R152, 0x10000, RZ ;  /* 0x00010000983a7824 */ /* 0x000fe200078e00ff */
[----:B------:R-:W-:Y:S01]  /*9450*/  LOP3.LUT R12, R12, 0xffff0000, RZ, 0xc0, !PT ;  /* 0xffff00000c0c7812 */ /* 0x000fe200078ec0ff */
[----:B------:R-:W-:-:S02]  /*9460*/  IMAD.U32 R56, R39, 0x10000, RZ ;  /* 0x0001000027387824 */ /* 0x000fc400078e00ff */
[----:B------:R-:W-:Y:S01]  /*9470*/  FFMA.FTZ R50, R15, R50, -R60 ;  /* 0x000000320f327223 */ /* 0x000fe2000001083c */
[----:B------:R-:W-:Y:S01]  /*9480*/  LOP3.LUT R39, R39, 0xffff0000, RZ, 0xc0, !PT ;  /* 0xffff000027277812 */ /* 0x000fe200078ec0ff */
[----:B------:R-:W-:Y:S01]  /*9490*/  FFMA.FTZ R51, R15, R70, R62 ;  /* 0x000000460f337223 */ /* 0x000fe2000001003e */
[----:B------:R-:W-:Y:S01]  /*94a0*/  FMUL.FTZ R60, R13, R58 ;  /* 0x0000003a0d3c7220 */ /* 0x000fe20000410000 */
[C---:B------:R-:W-:Y:S01]  /*94b0*/  FMUL.FTZ R15, R28.reuse, R31 ;  /* 0x0000001f1c0f7220 */ /* 0x040fe20000410000 */
[----:B------:R-:W-:Y:S01]  /*94c0*/  PRMT R46, R151, 0x5410, R46 ;  /* 0x00005410972e7816 */ /* 0x000fe2000000002e */
[----:B------:R-:W-:Y:S01]  /*94d0*/  FMUL.FTZ R13, R13, R56 ;  /* 0x000000380d0d7220 */ /* 0x000fe20000410000 */
[----:B------:R-:W-:Y:S01]  /*94e0*/  PRMT R42, R149, 0x5410, R42 ;  /* 0x00005410952a7816 */ /* 0x000fe2000000002a */
[----:B------:R-:W-:Y:S01]  /*94f0*/  FMUL.FTZ R49, R28, R39 ;  /* 0x000000271c317220 */ /* 0x000fe20000410000 */
[----:B------:R-:W-:Y:S01]  /*9500*/  LOP3.LUT R40, R14, 0xffff0000, RZ, 0xc0, !PT ;  /* 0xffff00000e287812 */ /* 0x000fe200078ec0ff */
[----:B------:R-:W-:-:S02]  /*9510*/  IMAD.U32 R14, R30, 0x10000, RZ ;  /* 0x000100001e0e7824 */ /* 0x000fc400078e00ff */
[----:B------:R-:W-:Y:S01]  /*9520*/  FFMA.FTZ R47, R12, R39, -R15 ;  /* 0x000000270c2f7223 */ /* 0x000fe2000001080f */
[----:B------:R-:W-:Y:S01]  /*9530*/  LOP3.LUT R30, R30, 0xffff0000, RZ, 0xc0, !PT ;  /* 0xffff00001e1e7812 */ /* 0x000fe200078ec0ff */
[C---:B------:R-:W-:Y:S01]  /*9540*/  FFMA.FTZ R58, R11.reuse, R58, R13 ;  /* 0x0000003a0b3a7223 */ /* 0x040fe2000001000d */
[C---:B------:R-:W-:Y:S01]  /*9550*/  LOP3.LUT R39, R46.reuse, 0xffff0000, RZ, 0xc0, !PT ;  /* 0xffff00002e277812 */ /* 0x040fe200078ec0ff */
[----:B------:R-:W-:Y:S01]  /*9560*/  FFMA.FTZ R60, R11, R56, -R60 ;  /* 0x000000380b3c7223 */ /* 0x000fe2000001083c */
[----:B------:R-:W-:Y:S01]  /*9570*/  IMAD.U32 R15, R46, 0x10000, RZ ;  /* 0x000100002e0f7824 */ /* 0x000fe200078e00ff */
[C---:B------:R-:W-:Y:S01]  /*9580*/  LOP3.LUT R13, R42.reuse, 0xffff0000, RZ, 0xc0, !PT ;  /* 0xffff00002a0d7812 */ /* 0x040fe200078ec0ff */
[----:B------:R-:W-:Y:S02]  /*9590*/  IMAD.U32 R11, R42, 0x10000, RZ ;  /* 0x000100002a0b7824 */ /* 0x000fe400078e00ff */
[----:B------:R-:W-:Y:S01]  /*95a0*/  FFMA.FTZ R49, R12, R31, R49 ;  /* 0x0000001f0c317223 */ /* 0x000fe20000010031 */
[----:B------:R-:W-:Y:S01]  /*95b0*/  FMUL.FTZ R12, R14, R15 ;  /* 0x0000000f0e0c7220 */ /* 0x000fe20000410000 */
        /* <DEDUP_REMOVED lines=17> */
[----:B------:R-:W-:-:S02]  /*96d0*/  F2FP.BF16.F32.PACK_AB R29, R38, R43 ;  /* 0x0000002b261d723e */ /* 0x000fc400000010ff */
[----:B------:R-:W-:-:S07]  /*96e0*/  F2FP.BF16.F32.PACK_AB R28, R49, R58 ;  /* 0x0000003a311c723e */ /* 0x000fce00000010ff */
.L_x_2783:
[----:B------:R-:W-:Y:S05]  /*96f0*/  BSYNC B2 ;  /* 0x0000000000027941 */ /* 0x000fea0003800000 */
.L_x_2782:
[----:B--2---:R4:W-:Y:S04]  /*9700*/  ST.E.128 desc[UR60][R34.64], R12 ;  /* 0x0000000c22007985 */ /* 0x0049e8000c101d3c */
[----:B---3--:R4:W-:Y:S02]  /*9710*/  @!P4 ST.E.128 desc[UR60][R36.64], R28 ;  /* 0x0000001c2400c985 */ /* 0x0089e4000c101d3c */
.L_x_2781:
[----:B------:R-:W-:Y:S05]  /*9720*/  BSYNC B1 ;  /* 0x0000000000017941 */ /* 0x000fea0003800000 */
.L_x_2780:
        /* <DEDUP_REMOVED lines=12> */
[----:B------:R-:W-:Y:S02]  /*97f0*/  LEA.HI R12, R12, R135, RZ, 0x3 ;  /* 0x000000870c0c7211 */ /* 0x000fe400078f18ff */
[----:B0-----:R-:W-:Y:S02]  /*9800*/  LOP3.LUT R11, R177, 0x38, R36, 0xf8, !PT ;  /* 0x00000038b10b7812 */ /* 0x001fe400078ef824 */
[----:B------:R-:W-:Y:S02]  /*9810*/  SHF.R.S32.HI R13, RZ, 0x3, R12 ;  /* 0x00000003ff0d7819 */ /* 0x000fe4000001140c */
[----:B------:R-:W-:-:S03]  /*9820*/  LOP3.LUT R11, R11, R220, RZ, 0x3c, !PT ;  /* 0x000000dc0b0b7212 */ /* 0x000fc600078e3cff */
[----:B------:R-:W-:-:S04]  /*9830*/  IMAD R12, R13, 0x1800, R184 ;  /* 0x000018000d0c7824 */ /* 0x000fc800078e02b8 */
        /* <DEDUP_REMOVED lines=20> */
[----:B------:R-:W-:Y:S01]  /*9980*/  PRMT R47, R148, 0x5432, R47 ;  /* 0x00005432942f7816 */ /* 0x000fe2000000002f */
[----:B0-----:R-:W-:Y:S01]  /*9990*/  IMAD.U32 R11, R14, 0x10000, RZ ;  /* 0x000100000e0b7824 */ /* 0x001fe200078e00ff */
[----:B------:R-:W-:-:S02]  /*99a0*/  SHF.R.U64 R49, R64, 0x10, R65 ;  /* 0x0000001040317819 */ /* 0x000fc40000001241 */
[----:B------:R-:W-:Y:S02]  /*99b0*/  LOP3.LUT R44, R29, 0xffff0000, RZ, 0xc0, !PT ;  /* 0xffff00001d2c7812 */ /* 0x000fe400078ec0ff */
[----:B------:R-:W-:Y:S02]  /*99c0*/  SHF.R.U64 R50, R66, 0x10, R67 ;  /* 0x0000001042327819 */ /* 0x000fe40000001243 */
[----:B------:R-:W-:Y:S01]  /*99d0*/  LOP3.LUT R39, R15, 0xffff0000, RZ, 0xc0, !PT ;  /* 0xffff00000f277812 */ /* 0x000fe200078ec0ff */
[----:B------:R-:W-:Y:S01]  /*99e0*/  IMAD.U32 R15, R146, 0x10000, RZ ;  /* 0x00010000920f7824 */ /* 0x000fe200078e00ff */
[----:B------:R-:W-:Y:S01]  /*99f0*/  PRMT R29, R145, 0x5410, R48 ;  /* 0x00005410911d7816 */ /* 0x000fe20000000030 */
[----:B------:R-:W-:Y:S01]  /*9a00*/  IMAD.U32 R48, R47, 0x10000, RZ ;  /* 0x000100002f307824 */ /* 0x000fe200078e00ff */
[----:B------:R-:W-:Y:S01]  /*9a10*/  SHF.R.U32.HI R54, RZ, 0x10, R55 ;  /* 0x00000010ff367819 */ /* 0x000fe20000011637 */
[CC--:B------:R-:W-:Y:S01]  /*9a20*/  FMUL.FTZ R53, R43.reuse, R15.reuse ;  /* 0x0000000f2b357220 */ /* 0x0c0fe20000410000 */
[----:B------:R-:W-:Y:S01]  /*9a30*/  SHF.R.U32.HI R66, RZ, 0x10, R67 ;  /* 0x00000010ff427819 */ /* 0x000fe20000011643 */
[-C--:B------:R-:W-:Y:S01]  /*9a40*/  FMUL.FTZ R51, R43, R48.reuse ;  /* 0x000000302b337220 */ /* 0x080fe20000410000 */
[----:B------:R-:W-:Y:S01]  /*9a50*/  PRMT R148, R148, 0x5410, R49 ;  /* 0x0000541094947816 */ /* 0x000fe20000000031 */
[C---:B------:R-:W-:Y:S01]  /*9a60*/  FFMA.FTZ R53, R40.reuse, R48, R53 ;  /* 0x0000003028357223 */ /* 0x040fe20000010035 */
[----:B------:R-:W-:Y:S01]  /*9a70*/  PRMT R49, R147, 0x5410, R50 ;  /* 0x0000541093317816 */ /* 0x000fe20000000032 */
[----:B------:R-:W-:Y:S01]  /*9a80*/  FFMA.FTZ R15, R40, R15, -R51 ;  /* 0x0000000f280f7223 */ /* 0x000fe20000010833 */
[----:B------:R-:W-:-:S02]  /*9a90*/  PRMT R145, R145, 0x5432, R54 ;  /* 0x0000543291917816 */ /* 0x000fc40000000036 */
        /* <DEDUP_REMOVED lines=11> */
[-C--:B------:R-:W-:Y:S01]  /*9b50*/  FMUL.FTZ R54, R45, R40.reuse ;  /* 0x000000282d367220 */ /* 0x080fe20000410000 */
[----:B------:R-:W-:Y:S01]  /*9b60*/  FFMA.FTZ R52, R41, R47, R44 ;  /* 0x0000002f29347223 */ /* 0x000fe2000001002c */
[----:B------:R-:W-:Y:S01]  /*9b70*/  LOP3.LUT R44, R145, 0xffff0000, RZ, 0xc0, !PT ;  /* 0xffff0000912c7812 */ /* 0x000fe200078ec0ff */
[C---:B------:R-:W-:Y:S01]  /*9b80*/  FFMA.FTZ R51, R42.reuse, R40, -R51 ;  /* 0x000000282a337223 */ /* 0x040fe20000010833 */
[----:B------:R-:W-:Y:S01]  /*9b90*/  FFMA.FTZ R54, R42, R43, R54 ;  /* 0x0000002b2a367223 */ /* 0x000fe20000010036 */
[----:B------:R-:W-:Y:S01]  /*9ba0*/  FFMA.FTZ R50, R41, R146, -R50 ;  /* 0x0000009229327223 */ /* 0x000fe20000010832 */
[----:B------:R-:W-:Y:S01]  /*9bb0*/  FMUL.FTZ R42, R31, R48 ;  /* 0x000000301f2a7220 */ /* 0x000fe20000410000 */
[----:B------:R-:W-:-:S02]  /*9bc0*/  IMAD.U32 R41, R148, 0x10000, RZ ;  /* 0x0001000094297824 */ /* 0x000fc400078e00ff */
[-C--:B------:R-:W-:Y:S01]  /*9bd0*/  FMUL.FTZ R56, R31, R44.reuse ;  /* 0x0000002c1f387220 */ /* 0x080fe20000410000 */
[----:B------:R-:W-:Y:S02]  /*9be0*/  IMAD.U32 R40, R46, 0x10000, RZ ;  /* 0x000100002e287824 */ /* 0x000fe400078e00ff */
[----:B------:R-:W-:Y:S01]  /*9bf0*/  FFMA.FTZ R44, R39, R44, -R42 ;  /* 0x0000002c272c7223 */ /* 0x000fe2000001082a */
[-C--:B------:R-:W-:Y:S01]  /*9c00*/  FMUL.FTZ R42, R38, R41.reuse ;  /* 0x00000029262a7220 */ /* 0x080fe20000410000 */
[----:B------:R-:W-:Y:S01]  /*9c10*/  LOP3.LUT R28, R28, 0xffff0000, RZ, 0xc0, !PT ;  /* 0xffff00001c1c7812 */ /* 0x000fe200078ec0ff */
[-C--:B------:R-:W-:Y:S01]  /*9c20*/  FMUL.FTZ R38, R38, R40.reuse ;  /* 0x0000002826267220 */ /* 0x080fe20000410000 */
[----:B------:R-:W-:Y:S01]  /*9c30*/  LOP3.LUT R43, R148, 0xffff0000, RZ, 0xc0, !PT ;  /* 0xffff0000942b7812 */ /* 0x000fe200078ec0ff */
[C---:B------:R-:W-:Y:S01]  /*9c40*/  FFMA.FTZ R42, R37.reuse, R40, -R42 ;  /* 0x00000028252a7223 */ /* 0x040fe2000001082a */
[----:B------:R-:W-:Y:S01]  /*9c50*/  LOP3.LUT R31, R46, 0xffff0000, RZ, 0xc0, !PT ;  /* 0xffff00002e1f7812 */ /* 0x000fe200078ec0ff */
[----:B------:R-:W-:Y:S01]  /*9c60*/  FFMA.FTZ R37, R37, R41, R38 ;  /* 0x0000002925257223 */ /* 0x000fe20000010026 */
[----:B------:R-:W-:Y:S01]  /*9c70*/  LOP3.LUT R12, R12, 0xffff0000, RZ, 0xc0, !PT ;  /* 0xffff00000c0c7812 */ /* 0x000fe200078ec0ff */
[----:B------:R-:W-:-:S02]  /*9c80*/  IMAD.U32 R13, R30, 0x10000, RZ ;  /* 0x000100001e0d7824 */ /* 0x000fc400078e00ff */
[----:B------:R-:W-:Y:S01]  /*9c90*/  FFMA.FTZ R45, R39, R48, R56 ;  /* 0x00000030272d7223 */ /* 0x000fe20000010038 */
[C---:B------:R-:W-:Y:S01]  /*9ca0*/  IMAD.U32 R38, R49.reuse, 0x10000, RZ ;  /* 0x0001000031267824 */ /* 0x040fe200078e00ff */
[----:B------:R-:W-:Y:S01]  /*9cb0*/  LOP3.LUT R30, R30, 0xffff0000, RZ, 0xc0, !PT ;  /* 0xffff00001e1e7812 */ /* 0x000fe200078ec0ff */
[C---:B------:R-:W-:Y:S01]  /*9cc0*/  FMUL.FTZ R39, R28.reuse, R43 ;  /* 0x0000002b1c277220 */ /* 0x040fe20000410000 */
[----:B------:R-:W-:Y:S01]  /*9cd0*/  LOP3.LUT R49, R49, 0xffff0000, RZ, 0xc0, !PT ;  /* 0xffff000031317812 */ /* 0x000fe200078ec0ff */
[-C--:B------:R-:W-:Y:S01]  /*9ce0*/  FMUL.FTZ R41, R28, R31.reuse ;  /* 0x0000001f1c297220 */ /* 0x080fe20000410000 */
[C---:B------:R-:W-:Y:S01]  /*9cf0*/  IMAD.U32 R28, R29.reuse, 0x10000, RZ ;  /* 0x000100001d1c7824 */ /* 0x040fe200078e00ff */
[----:B------:R-:W-:Y:S01]  /*9d00*/  LOP3.LUT R29, R29, 0xffff0000, RZ, 0xc0, !PT ;  /* 0xffff00001d1d7812 */ /* 0x000fe200078ec0ff */
[----:B------:R-:W-:Y:S01]  /*9d10*/  FFMA.FTZ R39, R12, R31, -R39 ;  /* 0x0000001f0c277223 */ /* 0x000fe20000010827 */
[----:B------:R-:W-:Y:S01]  /*9d20*/  LOP3.LUT R14, R14, 0xffff0000, RZ, 0xc0, !PT ;  /* 0xffff00000e0e7812 */ /* 0x000fe200078ec0ff */
        /* <DEDUP_REMOVED lines=19> */
[----:B------:R-:W-:-:S02]  /*9e60*/  IMAD.MOV.U32 R14, RZ, RZ, R31 ;  /* 0x000000ffff0e7224 */ /* 0x000fc400078e001f */
[----:B------:R-:W-:Y:S02]  /*9e70*/  IMAD.MOV.U32 R15, RZ, RZ, R44 ;  /* 0x000000ffff0f7224 */ /* 0x000fe400078e002c */
[----:B------:R-:W-:-:S07]  /*9e80*/  IMAD.MOV.U32 R31, RZ, RZ, R45 ;  /* 0x000000ffff1f7224 */ /* 0x000fce00078e002d */
.L_x_2785:
[----:B------:R-:W-:Y:S05]  /*9e90*/  BSYNC B1 ;  /* 0x0000000000017941 */ /* 0x000fea0003800000 */
.L_x_2784:
[----:B--2---:R2:W-:Y:S01]  /*9ea0*/  ST.E.128 desc[UR60][R34.64], R12 ;  /* 0x0000000c22007985 */ /* 0x0045e2000c101d3c */
[----:B------:R-:W-:-:S13]  /*9eb0*/  ISETP.GE.AND P4, PT, R36, R131, PT ;  /* 0x000000832400720c */ /* 0x000fda0003f86270 */
[----:B------:R-:W-:Y:S05]  /*9ec0*/  @P4 BRA `(.L_x_2732) ;  /* 0x0000000400e84947 */ /* 0x000fea0003800000 */
[----:B------:R-:W-:-:S05]  /*9ed0*/  IMAD.WIDE R32, R36, 0x2, R32 ;  /* 0x0000000224207825 */ /* 0x000fca00078e0220 */
[----:B---3--:R3:W-:Y:S01]  /*9ee0*/  ST.E.128 desc[UR60][R32.64], R28 ;  /* 0x0000001c20007985 */ /* 0x0087e2000c101d3c */
[----:B------:R-:W-:Y:S05]  /*9ef0*/  BRA `(.L_x_2732) ;  /* 0x0000000400dc7947 */ /* 0x000fea0003800000 */
.L_x_2697:
[----:B------:R-:W2:Y:S02]  /*9f00*/  LDL R11, [R1+0x30] ;  /* 0x00003000010b7983 */ /* 0x000ea40000100800 */
[----:B--2---:R-:W-:-:S13]  /*9f10*/  R2UR UR4, R11 ;  /* 0x000000000b0472ca */ /* 0x004fda00000e0000 */
[----:B------:R-:W-:-:S06]  /*9f20*/  UISETP.NE.AND UP0, UPT, UR4, 0x3, UPT ;  /* 0x000000030400788c */ /* 0x000fcc000bf05270 */
[----:B------:R-:W-:-:S13]  /*9f30*/  PLOP3.LUT P0, PT, PT, PT, UP0, 0x80, 0x0 ;  /* 0x000000000000781c */ /* 0x000fda0003f0f008 */
[----:B------:R-:W-:Y:S05]  /*9f40*/  @!P0 BRA `(.L_x_2786) ;  /* 0x0000000000048947 */ /* 0x000fea0003800000 */
[----:B------:R-:W-:Y:S01]  /*9f50*/  BPT.TRAP 0x1 ;  /* 0x000000040000795c */ /* 0x000fe20000300000 */
.L_x_2786:
[----:B------:R-:W-:Y:S01]  /*9f60*/  IMAD R85, R19, 0x8, R18 ;  /* 0x0000000813557824 */ /* 0x000fe200078e0212 */
[----:B------:R-:W-:Y:S01]  /*9f70*/  SHF.L.U32 R86, R171, 0x1f, RZ ;  /* 0x0000001fab567819 */ /* 0x000fe200000006ff */
[----:B------:R-:W-:Y:S01]  /*9f80*/  BSSY B1, `(.L_x_2787) ;  /* 0x0000004000017945 */ /* 0x000fe20003800000 */
[----:B------:R-:W-:Y:S02]  /*9f90*/  SHF.R.S32.HI R82, RZ, 0x1f, R81 ;  /* 0x0000001fff527819 */ /* 0x000fe40000011451 */
[----:B------:R-:W0:Y:S02]  /*9fa0*/  SYNCS.PHASECHK.TRANS64.TRYWAIT P4, [R85+URZ+0x2a890], R86 ;  /* 0x02a89056550075a7 */ /* 0x000e24000808017f */
[----:B0-----:R-:W-:Y:S05]  /*9fb0*/  @!P4 BRA `(.L_x_2788) ;  /* 0x0000019000f0c947 */ /* 0x001fea0003800000 */
.L_x_3064:
[----:B------:R-:W-:Y:S05]  /*9fc0*/  BSYNC B1 ;  /* 0x0000000000017941 */ /* 0x000fea0003800000 */
.L_x_2787:
        /* <DEDUP_REMOVED lines=13> */
[----:B------:R-:W-:Y:S01]  /*a0a0*/  IMAD R11, R0, UR4, RZ ;  /* 0x00000004000b7c24 */ /* 0x000fe2000f8e02ff */
[----:B------:R-:W-:Y:S01]  /*a0b0*/  IADD3 R13, R13, R15, RZ ;  /* 0x0000000f0d0d7210 */ /* 0x000fe20007ffe0ff */
[----:B------:R-:W-:Y:S02]  /*a0c0*/  IMAD.IADD R36, R84, 0x1, -R170 ;  /* 0x0000000154247824 */ /* 0x000fe400078e0aaa */
        /* <DEDUP_REMOVED lines=11> */
.L_x_3068:
        /* <DEDUP_REMOVED lines=37> */
.L_x_2791:
[----:B------:R-:W-:Y:S05]  /*a3d0*/  BSYNC B1 ;  /* 0x0000000000017941 */ /* 0x000fea0003800000 */
.L_x_2790:
[----:B------:R-:W-:-:S03]  /*a3e0*/  UMOV UR4, 0xffffffff ;  /* 0xffffffff00047882 */ /* 0x000fc60000000000 */
[----:B------:R-:W-:Y:S05]  /*a3f0*/  BRA.DIV UR4, `(.L_x_2792) ;  /* 0x0000019204407947 */ /* 0x000fea000b800000 */
[----:B--2---:R2:W0:Y:S04]  /*a400*/  SHFL.IDX PT, R33, R35, 0x1, 0x1c1f ;  /* 0x003c1f0023217f89 */ /* 0x00442800000e0000 */
[----:B---3--:R2:W3:Y:S02]  /*a410*/  SHFL.IDX PT, R32, R34, 0x1, 0x1c1f ;  /* 0x003c1f0022207f89 */ /* 0x0084e400000e0000 */
.L_x_3072:
        /* <DEDUP_REMOVED lines=37> */
.L_x_2732:
[----:B------:R-:W-:Y:S05]  /*a670*/  BSYNC B0 ;  /* 0x0000000000007941 */ /* 0x000fea0003800000 */
.L_x_2696:
        /* <DEDUP_REMOVED lines=17> */
.L_x_2794:
[----:B------:R-:W-:Y:S05]  /*a790*/  BSYNC B0 ;  /* 0x0000000000007941 */ /* 0x000fea0003800000 */
.L_x_2793:
[----:B------:R-:W3:Y:S01]  /*a7a0*/  SYNCS.PHASECHK.TRANS64.TRYWAIT P0, [R85+URZ+0x2a8b0], R86 ;  /* 0x02a8b056550075a7 */ /* 0x000ee2000800017f */
[----:B------:R-:W-:Y:S04]  /*a7b0*/  BSSY B0, `(.L_x_2795) ;  /* 0x0000002000007945 */ /* 0x000fe80003800000 */
[----:B---3--:R-:W-:Y:S05]  /*a7c0*/  @!P0 BRA `(.L_x_2796) ;  /* 0x0000018c00988947 */ /* 0x008fea0003800000 */
.L_x_3073:
[----:B------:R-:W-:Y:S05]  /*a7d0*/  BSYNC B0 ;  /* 0x0000000000007941 */ /* 0x000fea0003800000 */
.L_x_2795:
        /* <DEDUP_REMOVED lines=11> */
[C---:B------:R-:W-:Y:S02]  /*a890*/  IMAD R83, R80.reuse, UR5, R83 ;  /* 0x0000000550537c24 */ /* 0x040fe4000f8e0253 */
[----:B------:R-:W-:Y:S01]  /*a8a0*/  IMAD.WIDE.U32 R12, R80, UR4, R12 ;  /* 0x00000004500c7c25 */ /* 0x000fe2000f8e000c */
[----:B------:R-:W-:-:S03]  /*a8b0*/  ULDC.64 UR4, c[0x0][0x330] ;  /* 0x0000cc0000047ab9 */ /* 0x000fc60000000a00 */
[----:B0-----:R-:W-:Y:S02]  /*a8c0*/  IMAD R11, R0, UR4, RZ ;  /* 0x00000004000b7c24 */ /* 0x001fe4000f8e02ff */
        /* <DEDUP_REMOVED lines=9> */
[----:B-1----:R-:W-:Y:S02]  /*a960*/  IMAD R34, R28, 0x2, R119 ;  /* 0x000000021c227824 */ /* 0x002fe400078e0277 */
[----:B------:R0:W1:Y:S04]  /*a970*/  SHFL.IDX PT, R28, R32, RZ, 0x1c1f ;  /* 0x001c1fff201c7589 */ /* 0x00006800000e0000 */
[----:B------:R0:W2:Y:S01]  /*a980*/  SHFL.IDX PT, R29, R11, RZ, 0x1c1f ;  /* 0x001c1fff0b1d7589 */ /* 0x0000a200000e0000 */
[----:B------:R-:W-:Y:S05]  /*a990*/  @!P0 BRA `(.L_x_2798) ;  /* 0x0000000000508947 */ /* 0x000fea0003800000 */
[----:B------:R-:W-:-:S13]  /*a9a0*/  ISETP.NE.AND P5, PT, R4, RZ, PT ;  /* 0x000000ff0400720c */ /* 0x000fda0003fa5270 */
[----:B------:R-:W4:Y:S01]  /*a9b0*/  @P5 LDS.128 R12, [R33] ;  /* 0x00000000210c5984 */ /* 0x000f220000000c00 */
[----:B-1----:R-:W-:-:S04]  /*a9c0*/  @P5 LEA R30, P0, R16, R28, 0x1 ;  /* 0x0000001c101e5211 */ /* 0x002fc800078008ff */
[----:B--2---:R-:W-:Y:S02]  /*a9d0*/  @P5 LEA.HI.X R31, R16, R29, R17, 0x1, P0 ;  /* 0x0000001d101f5211 */ /* 0x004fe400000f0c11 */
[----:B------:R-:W-:-:S13]  /*a9e0*/  ISETP.NE.AND P0, PT, R9, RZ, PT ;  /* 0x000000ff0900720c */ /* 0x000fda0003f05270 */
[----:B------:R-:W-:Y:S01]  /*a9f0*/  @P0 IMAD.SHL.U32 R35, R166, 0x8, RZ ;  /* 0x00000008a6230824 */ /* 0x000fe200078e00ff */
[----:B----4-:R1:W-:Y:S01]  /*aa00*/  @P5 ST.E.128 desc[UR60][R30.64], R12 ;  /* 0x0000000c1e005985 */ /* 0x0103e2000c101d3c */
[----:B------:R-:W-:-:S03]  /*aa10*/  ISETP.NE.AND P5, PT, R10, RZ, PT ;  /* 0x000000ff0a00720c */ /* 0x000fc60003fa5270 */
[----:B------:R-:W2:Y:S01]  /*aa20*/  @P0 LDS.128 R12, [R34] ;  /* 0x00000000220c0984 */ /* 0x000ea20000000c00 */
[----:B-1----:R-:W-:-:S09]  /*aa30*/  @P0 IMAD.WIDE R30, R35, 0x2, R28 ;  /* 0x00000002231e0825 */ /* 0x002fd200078e021c */
[----:B------:R-:W-:Y:S01]  /*aa40*/  @P5 IMAD.SHL.U32 R35, R167, 0x8, RZ ;  /* 0x00000008a7235824 */ /* 0x000fe200078e00ff */
        /* <DEDUP_REMOVED lines=9> */
.L_x_2798:
[----:B------:R-:W-:Y:S05]  /*aae0*/  BSYNC B0 ;  /* 0x0000000000007941 */ /* 0x000fea0003800000 */
.L_x_2797:
[----:B------:R-:W-:Y:S01]  /*aaf0*/  ISETP.GE.AND P0, PT, R84, 0x41, PT ;  /* 0x000000415400780c */ /* 0x000fe20003f06270 */
[----:B--2-4-:R2:W4:Y:S01]  /*ab00*/  SHFL.IDX PT, R29, R11, 0x1, 0x1c1f ;  /* 0x003c1f000b1d7f89 */ /* 0x01452200000e0000 */
[----:B------:R-:W-:Y:S03]  /*ab10*/  BSSY B0, `(.L_x_2799) ;  /* 0x0000017000007945 */ /* 0x000fe60003800000 */
[----:B-1----:R2:W1:Y:S08]  /*ab20*/  SHFL.IDX PT, R28, R32, 0x1, 0x1c1f ;  /* 0x003c1f00201c7f89 */ /* 0x00247000000e0000 */
[----:B--2---:R-:W-:Y:S05]  /*ab30*/  @!P0 BRA `(.L_x_2800) ;  /* 0x0000000000508947 */ /* 0x004fea0003800000 */
[----:B------:R-:W-:-:S13]  /*ab40*/  ISETP.NE.AND P5, PT, R4, RZ, PT ;  /* 0x000000ff0400720c */ /* 0x000fda0003fa5270 */
[----:B------:R-:W2:Y:S01]  /*ab50*/  @P5 LDS.128 R12, [R33+0x2000] ;  /* 0x00200000210c5984 */ /* 0x000ea20000000c00 */
[----:B-1----:R-:W-:-:S04]  /*ab60*/  @P5 LEA R30, P0, R16, R28, 0x1 ;  /* 0x0000001c101e5211 */ /* 0x002fc800078008ff */
[----:B----4-:R-:W-:Y:S02]  /*ab70*/  @P5 LEA.HI.X R31, R16, R29, R17, 0x1, P0 ;  /* 0x0000001d101f5211 */ /* 0x010fe400000f0c11 */
[----:B------:R-:W-:-:S13]  /*ab80*/  ISETP.NE.AND P0, PT, R9, RZ, PT ;  /* 0x000000ff0900720c */ /* 0x000fda0003f05270 */
[----:B0-----:R-:W-:Y:S01]  /*ab90*/  @P0 IMAD.SHL.U32 R11, R166, 0x8, RZ ;  /* 0x00000008a60b0824 */ /* 0x001fe200078e00ff */
[----:B--2---:R0:W-:Y:S01]  /*aba0*/  @P5 ST.E.128 desc[UR60][R30.64], R12 ;  /* 0x0000000c1e005985 */ /* 0x0041e2000c101d3c */
        /* <DEDUP_REMOVED lines=13> */
.L_x_2800:
[----:B------:R-:W-:Y:S05]  /*ac80*/  BSYNC B0 ;  /* 0x0000000000007941 */ /* 0x000fea0003800000 */
.L_x_2799:
        /* <DEDUP_REMOVED lines=17> */
[----:B---3--:R-:W-:Y:S06]  /*ada0*/  @P5 BRA `(.L_x_2801) ;  /* 0xffffff78001c5947 */ /* 0x008fec000383ffff */
.L_x_2691:
[----:B------:R-:W2:Y:S01]  /*adb0*/  LDC R0, c[0x0][0x448] ;  /* 0x00011200ff007b82 */ /* 0x000ea20000000800 */
[----:B------:R-:W-:Y:S01]  /*adc0*/  VIADD R3, R185, 0x7f ;  /* 0x0000007fb9037836 */ /* 0x000fe20000000000 */
        /* <DEDUP_REMOVED lines=16> */
[----:B0-----:R-:W-:Y:S02]  /*aed0*/  CS2R R32, SRZ ;  /* 0x0000000000207805 */ /* 0x001fe4000001ff00 */
[----:B------:R-:W-:Y:S02]  /*aee0*/  CS2R R62, SRZ ;  /* 0x00000000003e7805 */ /* 0x000fe4000001ff00 */
[----:B------:R-:W-:-:S02]  /*aef0*/  CS2R R60, SRZ ;  /* 0x00000000003c7805 */ /* 0x000fc4000001ff00 */
[----:B------:R-:W-:Y:S02]  /*af00*/  CS2R R58, SRZ ;  /* 0x00000000003a7805 */ /* 0x000fe4000001ff00 */
[----:B------:R-:W-:Y:S02]  /*af10*/  CS2R R56, SRZ ;  /* 0x0000000000387805 */ /* 0x000fe4000001ff00 */
[----:B------:R-:W-:Y:S02]  /*af20*/  CS2R R54, SRZ ;  /* 0x0000000000367805 */ /* 0x000fe4000001ff00 */
[----:B--2---:R-:W-:Y:S02]  /*af30*/  ISETP.NE.AND P1, PT, R0, 0x1, PT ;  /* 0x000000010000780c */ /* 0x004fe40003f25270 */
        /* <DEDUP_REMOVED lines=9> */
[----:B------:R-:W-:Y:S02]  /*afd0*/  IMAD.MOV.U32 R30, RZ, RZ, RZ ;  /* 0x000000ffff1e7224 */ /* 0x000fe400078e00ff */
[----:B------:R-:W-:Y:S01]  /*afe0*/  IMAD.MOV.U32 R10, RZ, RZ, RZ ;  /* 0x000000ffff0a7224 */ /* 0x000fe200078e00ff */
[----:B------:R-:W0:Y:S01]  /*aff0*/  @P1 LDC R0, c[0x0][0x44c] ;  /* 0x00011300ff001b82 */ /* 0x000e220000000800 */
[----:B-1----:R-:W-:Y:S02]  /*b000*/  IMAD.MOV.U32 R28, RZ, RZ, RZ ;  /* 0x000000ffff1c7224 */ /* 0x002fe400078e00ff */
[----:B------:R-:W-:-:S05]  /*b010*/  IMAD.MOV.U32 R99, RZ, RZ, RZ ;  /* 0x000000ffff637224 */ /* 0x000fca00078e00ff */
[----:B------:R-:W1:Y:S01]  /*b020*/  @P1 LDC R5, c[0x0][0x450] ;  /* 0x00011400ff051b82 */ /* 0x000e620000000800 */
[----:B0-----:R-:W-:-:S05]  /*b030*/  @P1 IMAD.HI.U32 R0, R3, R0, RZ ;  /* 0x0000000003001227 */ /* 0x001fca00078e00ff */
[----:B-1----:R-:W-:Y:S02]  /*b040*/  @P1 SHF.R.U32.HI R3, RZ, R5, R0 ;  /* 0x00000005ff031219 */ /* 0x002fe40000011600 */
[----:B------:R-:W-:-:S03]  /*b050*/  PLOP3.LUT P1, PT, PT, PT, PT, 0x80, 0x0 ;  /* 0x000000000000781c */ /* 0x000fc60003f2f070 */
[----:B------:R-:W-:-:S04]  /*b060*/  IMAD.IADD R3, R142, 0x1, R3 ;  /* 0x000000018e037824 */ /* 0x000fc800078e0203 */
[----:B------:R-:W-:-:S05]  /*b070*/  IMAD.HI R3, R3, 0x2aaaaaab, RZ ;  /* 0x2aaaaaab03037827 */ /* 0x000fca00078e02ff */
[----:B------:R-:W-:-:S04]  /*b080*/  SHF.R.U32.HI R0, RZ, 0x1f, R3 ;  /* 0x0000001fff007819 */ /* 0x000fc80000011603 */
[----:B------:R-:W-:Y:S01]  /*b090*/  LEA.HI.SX32 R72, R3, R0, 0x1c ;  /* 0x0000000003487211 */ /* 0x000fe200078fe2ff */
[----:B------:R-:W-:-:S03]  /*b0a0*/  IMAD.MOV.U32 R0, RZ, RZ, RZ ;  /* 0x000000ffff007224 */ /* 0x000fc600078e00ff */
[----:B------:R-:W-:-:S04]  /*b0b0*/  VIMNMX R72, R143, R72, PT ;  /* 0x000000488f487248 */ /* 0x000fc80003fe0100 */
[----:B------:R-:W-:Y:S01]  /*b0c0*/  ISETP.GE.AND P2, PT, R72, 0x1, PT ;  /* 0x000000014800780c */ /* 0x000fe20003f46270 */
[----:B------:R-:W-:-:S12]  /*b0d0*/  @P0 BRA `(.L_x_2803) ;  /* 0x0000000000080947 */ /* 0x000fd80003800000 */
[----:B------:R-:W0:Y:S02]  /*b0e0*/  FENCE.VIEW.ASYNC.G ;  /* 0x00000000000073c6 */ /* 0x000e240000000100 */
[----:B0-----:R-:W-:Y:S06]  /*b0f0*/  BAR.ARV 0xc, 0x180 ;  /* 0x0306000000007b1d */ /* 0x001fec0000002000 */
.L_x_2803:
[----:B------:R-:W-:Y:S05]  /*b100*/  BSYNC B0 ;  /* 0x0000000000007941 */ /* 0x000fea0003800000 */
.L_x_2802:
[----:B------:R-:W-:Y:S01]  /*b110*/  MOV R20, RZ ;  /* 0x000000ff00147202 */ /* 0x000fe20000000f00 */
[----:B------:R-:W-:Y:S01]  /*b120*/  IMAD.MOV.U32 R11, RZ, RZ, RZ ;  /* 0x000000ffff0b7224 */ /* 0x000fe200078e00ff */
[----:B------:R-:W-:Y:S06]  /*b130*/  @!P2 BRA `(.L_x_2804) ;  /* 0x000000ec00c8a947 */ /* 0x000fec0003800000 */
[----:B------:R-:W2:Y:S04]  /*b140*/  LDL R2, [R1+0x34] ;  /* 0x0000340001027983 */ /* 0x000ea80000100800 */
[----:B------:R-:W0:Y:S01]  /*b150*/  SHFL.IDX PT, R0, R222, RZ, 0x1f ;  /* 0x00001fffde007589 */ /* 0x000e2200000e0000 */
[----:B--2---:R-:W-:Y:S02]  /*b160*/  R2UR UR4, R2 ;  /* 0x00000000020472ca */ /* 0x004fe400000e0000 */
[----:B0-----:R-:W-:-:S04]  /*b170*/  LEA.HI R2, R0, R0, RZ, 0x1 ;  /* 0x0000000000027211 */ /* 0x001fc800078f08ff */
[----:B------:R-:W-:-:S05]  /*b180*/  LOP3.LUT R3, R2, 0x1e, RZ, 0xc0, !PT ;  /* 0x0000001e02037812 */ /* 0x000fca00078ec0ff */
[----:B------:R-:W-:Y:S02]  /*b190*/  IMAD.IADD R3, R0, 0x1, -R3 ;  /* 0x0000000100037824 */ /* 0x000fe400078e0a03 */
[----:B------:R-:W-:-:S03]  /*b1a0*/  ULOP3.LUT UP0, URZ, UR4, 0x1bf, URZ, 0xc0, !UPT ;  /* 0x000001bf043f7892 */ /* 0x000fc6000f80c03f */
[----:B------:R-:W-:-:S03]  /*b1b0*/  LEA R3, R3, UR4, 0xd ;  /* 0x0000000403037c11 */ /* 0x000fc6000f8e68ff */
[----:B------:R-:W-:Y:S02]  /*b1c0*/  PLOP3.LUT P0, PT, PT, PT, UP0, 0x80, 0x0 ;  /* 0x000000000000781c */ /* 0x000fe40003f0f008 */
[----:B------:R-:W-:-:S04]  /*b1d0*/  SHF.R.U32.HI R2, RZ, 0x4, R3 ;  /* 0x00000004ff027819 */ /* 0x000fc80000011603 */
[----:B------:R-:W-:-:S07]  /*b1e0*/  LOP3.LUT R2, R2, 0x3fff, RZ, 0xc0, !PT ;  /* 0x00003fff02027812 */ /* 0x000fce00078ec0ff */
        /* <DEDUP_REMOVED lines=16> */
[----:B-1--45:R-:W-:Y:S05]  /*b2f0*/  CALL.ABS.NOINC R14 ;  /* 0x000000000e007343 */ /* 0x032fea0003c00000 */
.L_x_2805:
        /* <DEDUP_REMOVED lines=12> */
.L_x_2809:
[----:B-1----:R1:W2:Y:S02]  /*b3c0*/  SYNCS.PHASECHK.TRANS64.TRYWAIT P0, [R18+URZ+0x2a800], R3 ;  /* 0x02a80003120075a7 */ /* 0x0022a4000800017f */
[----:B--2---:R-:W-:Y:S05]  /*b3d0*/  @!P0 NANOSLEEP.SYNCS 0x989680 ;  /* 0x009896800000895d */ /* 0x004fea0003900000 */
[----:B------:R-:W2:Y:S02]  /*b3e0*/  @!P0 SYNCS.PHASECHK.TRANS64 P0, [R18+URZ+0x2a800], R3 ;  /* 0x02a80003120085a7 */ /* 0x000ea4000800007f */
[----:B--2---:R-:W-:Y:S05]  /*b3f0*/  @!P0 BRA `(.L_x_2809) ;  /* 0xfffffffc00f08947 */ /* 0x004fea000383ffff */
.L_x_2808:
[----:B------:R-:W-:Y:S05]  /*b400*/  BSYNC B0 ;  /* 0x0000000000007941 */ /* 0x000fea0003800000 */
.L_x_2807:
[----:B------:R-:W-:Y:S05]  /*b410*/  BRA `(.L_x_2810) ;  /* 0x0000007400207947 */ /* 0x000fea0003800000 */
.L_x_2806:
        /* <DEDUP_REMOVED lines=12> */
[----:B------:R-:W-:Y:S02]  /*b4e0*/  IMAD R31, R141, UR7, R0 ;  /* 0x000000078d1f7c24 */ /* 0x000fe4000f8e0200 */
        /* <DEDUP_REMOVED lines=19> */
.L_x_2811:
        /* <DEDUP_REMOVED lines=39> */
.L_x_3079:
        /* <DEDUP_REMOVED lines=39> */
[----:B------:R-:W-:-:S02]  /*bb00*/  @!P2 IADD3.X R13, R3, R20, RZ, P6, !PT ;  /* 0x00000014030da210 */ /* 0x000fc400037fe4ff */
[-C--:B------:R-:W-:Y:S01]  /*bb10*/  @!P1 IADD3 R10, P6, R0, R33.reuse, RZ ;  /* 0x00000021000a9210 */ /* 0x080fe20007fde0ff */
[----:B------:R-:W-:Y:S01]  /*bb20*/  @!P2 IMAD.X R31, R5, 0x1, R20, P5 ;  /* 0x00000001051fa824 */ /* 0x000fe200028e0614 */
[----:B------:R-:W-:Y:S01]  /*bb30*/  ISETP.GE.AND P5, PT, R176, UR4, PT ;  /* 0x00000004b0007c0c */ /* 0x000fe2000bfa6270 */
[----:B------:R-:W-:Y:S01]  /*bb40*/  @!P4 IMAD.MOV.U32 R20, RZ, RZ, R0 ;  /* 0x000000ffff14c224 */ /* 0x000fe200078e0000 */
[----:B------:R-:W-:Y:S01]  /*bb50*/  @!P0 SHF.L.U64.HI R38, R172, 0x1, R202 ;  /* 0x00000001ac268819 */ /* 0x000fe200000102ca */
        /* <DEDUP_REMOVED lines=37> */
.L_x_2816:
[----:B------:R-:W-:Y:S05]  /*bdb0*/  BSYNC B1 ;  /* 0x0000000000017941 */ /* 0x000fea0003800000 */
.L_x_2815:
        /* <DEDUP_REMOVED lines=55> */
.L_x_3085:
[----:B------:R-:W-:Y:S01]  /*c130*/  IADD3 R9, R9, 0x40, RZ ;  /* 0x0000004009097810 */ /* 0x000fe20007ffe0ff */
[----:B------:R-:W-:Y:S01]  /*c140*/  BSSY B1, `(.L_x_2818) ;  /* 0x0000054000017945 */ /* 0x000fe20003800000 */
[----:B-1----:R-:W-:Y:S02]  /*c150*/  LOP3.LUT R7, R181, 0x18, R16, 0xf8, !PT ;  /* 0x00000018b5077812 */ /* 0x002fe400078ef810 */
[----:B------:R-:W-:Y:S02]  /*c160*/  CS2R R32, SRZ ;  /* 0x0000000000207805 */ /* 0x000fe4000001ff00 */
[----:B------:R-:W-:Y:S02]  /*c170*/  ISETP.GE.AND P1, PT, R9, R90, PT ;  /* 0x0000005a0900720c */ /* 0x000fe40003f26270 */
[----:B------:R-:W-:Y:S02]  /*c180*/  CS2R R26, SRZ ;  /* 0x00000000001a7805 */ /* 0x000fe4000001ff00 */
[----:B------:R-:W-:-:S02]  /*c190*/  LOP3.LUT R6, R7, R182, RZ, 0x3c, !PT ;  /* 0x000000b607067212 */ /* 0x000fc400078e3cff */
[----:B------:R-:W-:Y:S02]  /*c1a0*/  CS2R R20, SRZ ;  /* 0x0000000000147805 */ /* 0x000fe4000001ff00 */
[----:B------:R-:W-:Y:S02]  /*c1b0*/  LOP3.LUT P0, RZ, R213, 0x4, RZ, 0xc0, !PT ;  /* 0x00000004d5ff7812 */ /* 0x000fe4000780c0ff */
[----:B------:R-:W-:Y:S02]  /*c1c0*/  CS2R R12, SRZ ;  /* 0x00000000000c7805 */ /* 0x000fe4000001ff00 */
[----:B------:R-:W-:Y:S01]  /*c1d0*/  CS2R R8, SRZ ;  /* 0x0000000000087805 */ /* 0x000fe2000001ff00 */
[----:B------:R-:W-:Y:S01]  /*c1e0*/  IMAD.IADD R7, R183, 0x1, R6 ;  /* 0x00000001b7077824 */ /* 0x000fe200078e0206 */
[----:B------:R-:W-:Y:S02]  /*c1f0*/  CS2R R40, SRZ ;  /* 0x0000000000287805 */ /* 0x000fe4000001ff00 */
[----:B------:R-:W-:-:S02]  /*c200*/  CS2R R34, SRZ ;  /* 0x0000000000227805 */ /* 0x000fc4000001ff00 */
[----:B------:R-:W-:Y:S02]  /*c210*/  CS2R R28, SRZ ;  /* 0x00000000001c7805 */ /* 0x000fe4000001ff00 */
        /* <DEDUP_REMOVED lines=70> */
.L_x_2819:
[----:B------:R-:W-:Y:S05]  /*c680*/  BSYNC B1 ;  /* 0x0000000000017941 */ /* 0x000fea0003800000 */
.L_x_2818:
        /* <DEDUP_REMOVED lines=36> */
[----:B------:R-:W-:-:S02]  /*c8d0*/  MOV R7, R41 ;  /* 0x0000002900077202 */ /* 0x000fc40000000f00 */
        /* <DEDUP_REMOVED lines=19> */
[----:B------:R-:W-:Y:S01]  /*ca10*/  PRMT R69, R64, 0x7610, R69 ;  /* 0x0000761040457816 */ /* 0x000fe20000000045 */
[----:B0-----:R-:W-:Y:S06]  /*ca20*/  @!P0 BRA `(.L_x_2821) ;  /* 0x0000016c00f88947 */ /* 0x001fec0003800000 */
.L_x_3086:
[----:B------:R-:W-:Y:S05]  /*ca30*/  BSYNC B1 ;  /* 0x0000000000017941 */ /* 0x000fea0003800000 */
.L_x_2820:
        /* <DEDUP_REMOVED lines=59> */
.L_x_2825:
[----:B------:R-:W-:Y:S05]  /*cdf0*/  BSYNC B2 ;  /* 0x0000000000027941 */ /* 0x000fea0003800000 */
.L_x_2824:
        /* <DEDUP_REMOVED lines=48> */
.L_x_2827:
[----:B------:R-:W-:Y:S05]  /*d100*/  BSYNC B2 ;  /* 0x0000000000027941 */ /* 0x000fea0003800000 */
.L_x_2826:
        /* <DEDUP_REMOVED lines=48> */
.L_x_2829:
[----:B------:R-:W-:Y:S05]  /*d410*/  BSYNC B2 ;  /* 0x0000000000027941 */ /* 0x000fea0003800000 */
.L_x_2828:
        /* <DEDUP_REMOVED lines=18> */
[----:B------:R-:W-:Y:S01]  /*d540*/  IMAD.U32 R48, R7, 0x10000, RZ ;  /* 0x0001000007307824 */ /* 0x000fe200078e00ff */
[----:B------:R-:W-:Y:S01]  /*d550*/  SHF.L.U32 R6, R4, 0x10, RZ ;  /* 0x0000001004067819 */ /* 0x000fe200000006ff */
[C---:B------:R-:W-:Y:S01]  /*d560*/  FMUL.FTZ R52, R47.reuse, R50 ;  /* 0x000000322f347220 */ /* 0x040fe20000410000 */
[----:B------:R-:W-:Y:S01]  /*d570*/  FMUL.FTZ R53, R47, R51 ;  /* 0x000000332f357220 */ /* 0x000fe20000410000 */
[----:B------:R-:W-:Y:S01]  /*d580*/  FMUL.FTZ R47, R49, R87 ;  /* 0x00000057312f7220 */ /* 0x000fe20000410000 */
[----:B------:R-:W-:-:S02]  /*d590*/  IMAD.U32 R7, R5, 0x10000, RZ ;  /* 0x0001000005077824 */ /* 0x000fc400078e00ff */
[----:B------:R-:W-:Y:S01]  /*d5a0*/  FFMA.FTZ R55, R46, R51, R52 ;  /* 0x000000332e377223 */ /* 0x000fe20000010034 */
[-C--:B------:R-:W-:Y:S01]  /*d5b0*/  FMUL.FTZ R51, R49, R85.reuse ;  /* 0x0000005531337220 */ /* 0x080fe20000410000 */
[----:B------:R-:W-:Y:S01]  /*d5c0*/  FFMA.FTZ R85, R48, R85, -R47 ;  /* 0x0000005530557223 */ /* 0x000fe2000001082f */
[----:B------:R-:W-:Y:S01]  /*d5d0*/  IMAD.U32 R49, R88, 0x10000, RZ ;  /* 0x0001000058317824 */ /* 0x000fe200078e00ff */
[----:B------:R-:W-:Y:S01]  /*d5e0*/  LOP3.LUT R4, R4, 0xffff0000, RZ, 0xc0, !PT ;  /* 0xffff000004047812 */ /* 0x000fe200078ec0ff */
[----:B------:R-:W-:Y:S01]  /*d5f0*/  IMAD.U32 R47, R86, 0x10000, RZ ;  /* 0x00010000562f7824 */ /* 0x000fe200078e00ff */
[----:B------:R-:W-:Y:S01]  /*d600*/  LOP3.LUT R5, R5, 0xffff0000, RZ, 0xc0, !PT ;  /* 0xffff000005057812 */ /* 0x000fe200078ec0ff */
[----:B------:R-:W-:Y:S01]  /*d610*/  FFMA.FTZ R50, R46, R50, -R53 ;  /* 0x000000322e327223 */ /* 0x000fe20000010835 */
        /* <DEDUP_REMOVED lines=16> */
.L_x_2831:
[----:B------:R-:W-:Y:S05]  /*d720*/  BSYNC B2 ;  /* 0x0000000000027941 */ /* 0x000fea0003800000 */
.L_x_2830:
        /* <DEDUP_REMOVED lines=48> */
.L_x_2833:
[----:B------:R-:W-:Y:S05]  /*da30*/  BSYNC B2 ;  /* 0x0000000000027941 */ /* 0x000fea0003800000 */
.L_x_2832:
        /* <DEDUP_REMOVED lines=47> */
.L_x_2823:
[----:B------:R-:W-:Y:S05]  /*dd30*/  BSYNC B1 ;  /* 0x0000000000017941 */ /* 0x000fea0003800000 */
.L_x_2822:
        /* <DEDUP_REMOVED lines=57> */
.L_x_2836:
[----:B------:R-:W-:Y:S05]  /*e0d0*/  BSYNC B1 ;  /* 0x0000000000017941 */ /* 0x000fea0003800000 */
.L_x_2835:
        /* <DEDUP_REMOVED lines=27> */
[----:B------:R-:W-:Y:S01]  /*e290*/  SHF.L.U32 R31, R98, 0x10, RZ ;  /* 0x00000010621f7819 */ /* 0x000fe200000006ff */
[----:B------:R-:W-:Y:S01]  /*e2a0*/  IMAD.U32 R33, R96, 0x10000, RZ ;  /* 0x0001000060217824 */ /* 0x000fe200078e00ff */
[----:B------:R-:W-:Y:S01]  /*e2b0*/  LOP3.LUT R4, R4, 0xffff0000, RZ, 0xc0, !PT ;  /* 0xffff000004047812 */ /* 0x000fe200078ec0ff */
[----:B------:R-:W-:Y:S01]  /*e2c0*/  FFMA.FTZ R34, R30, R34, -R37 ;  /* 0x000000221e227223 */ /* 0x000fe20000010825 */
        /* <DEDUP_REMOVED lines=17> */
.L_x_2838:
[----:B------:R-:W-:Y:S05]  /*e3e0*/  BSYNC B1 ;  /* 0x0000000000017941 */ /* 0x000fea0003800000 */
.L_x_2837:
        /* <DEDUP_REMOVED lines=20> */
[----:B------:R-:W-:Y:S01]  /*e530*/  FMUL.FTZ R33, R27, R31 ;  /* 0x0000001f1b217220 */ /* 0x000fe20000410000 */
[C---:B------:R-:W-:Y:S01]  /*e540*/  FMUL.FTZ R27, R29.reuse, R77 ;  /* 0x0000004d1d1b7220 */ /* 0x040fe20000410000 */
[----:B------:R-:W-:Y:S02]  /*e550*/  IMAD.U32 R6, R4, 0x10000, RZ ;  /* 0x0001000004067824 */ /* 0x000fe400078e00ff */
[C---:B------:R-:W-:Y:S01]  /*e560*/  FFMA.FTZ R35, R26.reuse, R31, R34 ;  /* 0x0000001f1a237223 */ /* 0x040fe20000010022 */
[----:B------:R-:W-:Y:S01]  /*e570*/  FMUL.FTZ R31, R29, R90 ;  /* 0x0000005a1d1f7220 */ /* 0x000fe20000410000 */
[C---:B------:R-:W-:Y:S02]  /*e580*/  IMAD.U32 R7, R5.reuse, 0x10000, RZ ;  /* 0x0001000005077824 */ /* 0x040fe400078e00ff */
[----:B------:R-:W-:Y:S01]  /*e590*/  FFMA.FTZ R32, R26, R30, -R33 ;  /* 0x0000001e1a207223 */ /* 0x000fe20000010821 */
[----:B------:R-:W-:Y:S01]  /*e5a0*/  IMAD.U32 R29, R76, 0x10000, RZ ;  /* 0x000100004c1d7824 */ /* 0x000fe200078e00ff */
[----:B------:R-:W-:Y:S01]  /*e5b0*/  LOP3.LUT R4, R4, 0xffff0000, RZ, 0xc0, !PT ;  /* 0xffff000004047812 */ /* 0x000fe200078ec0ff */
[----:B------:R-:W-:Y:S01]  /*e5c0*/  FFMA.FTZ R90, R28, R90, -R27 ;  /* 0x0000005a1c5a7223 */ /* 0x000fe2000001081b */
[----:B------:R-:W-:Y:S01]  /*e5d0*/  LOP3.LUT R5, R5, 0xffff0000, RZ, 0xc0, !PT ;  /* 0xffff000005057812 */ /* 0x000fe200078ec0ff */
[C---:B------:R-:W-:Y:S01]  /*e5e0*/  IMAD.U32 R27, R89.reuse, 0x10000, RZ ;  /* 0x00010000591b7824 */ /* 0x040fe200078e00ff */
        /* <DEDUP_REMOVED lines=16> */
.L_x_2840:
[----:B------:R-:W-:Y:S05]  /*e6f0*/  BSYNC B1 ;  /* 0x0000000000017941 */ /* 0x000fea0003800000 */
.L_x_2839:
        /* <DEDUP_REMOVED lines=48> */
.L_x_2842:
[----:B------:R-:W-:Y:S05]  /*ea00*/  BSYNC B1 ;  /* 0x0000000000017941 */ /* 0x000fea0003800000 */
.L_x_2841:
        /* <DEDUP_REMOVED lines=48> */
.L_x_2844:
[----:B------:R-:W-:Y:S05]  /*ed10*/  BSYNC B1 ;  /* 0x0000000000017941 */ /* 0x000fea0003800000 */
.L_x_2843:
        /* <DEDUP_REMOVED lines=48> */
.L_x_2813:
[----:B------:R-:W0:Y:S01]  /*f020*/  LDC R25, c[0x0][0x448] ;  /* 0x00011200ff197b82 */ /* 0x000e220000000800 */
[----:B------:R-:W-:Y:S01]  /*f030*/  IMAD R3, R198, 0x40, R9 ;  /* 0x00000040c6037824 */ /* 0x000fe200078e0209 */
[----:B------:R-:W-:Y:S01]  /*f040*/  ULDC.64 UR4, c[0x0][0x3f8] ;  /* 0x0000fe0000047ab9 */ /* 0x000fe20000000a00 */
[----:B------:R-:W-:Y:S01]  /*f050*/  ULDC.64 UR6, c[0x0][0x408] ;  /* 0x0001020000067ab9 */ /* 0x000fe20000000a00 */
[----:B------:R-:W-:Y:S01]  /*f060*/  MOV R11, R31 ;  /* 0x0000001f000b7202 */ /* 0x000fe20000000f00 */
        /* <DEDUP_REMOVED lines=29> */
.L_x_3092:
        /* <DEDUP_REMOVED lines=54> */
.L_x_2847:
[----:B------:R-:W-:Y:S05]  /*f5a0*/  BSYNC B1 ;  /* 0x0000000000017941 */ /* 0x000fea0003800000 */
.L_x_2846:
        /* <DEDUP_REMOVED lines=55> */
.L_x_3098:
        /* <DEDUP_REMOVED lines=26> */
[----:B------:R-:W-:Y:S02]  /*fac0*/  CS2R R58, SRZ ;  /* 0x00000000003a7805 */ /* 0x000fe4000001ff00 */
[----:B------:R-:W-:Y:S01]  /*fad0*/  @!P2 SHF.L.U32 R63, R16, 0x1, RZ ;  /* 0x00000001103fa819 */ /* 0x000fe200000006ff */
        /* <DEDUP_REMOVED lines=23> */
.L_x_2850:
[----:B------:R-:W-:Y:S05]  /*fc50*/  BSYNC B1 ;  /* 0x0000000000017941 */ /* 0x000fea0003800000 */
.L_x_2849:
[----:B---3--:R-:W-:Y:S01]  /*fc60*/  LEA.HI R0, R197, R197, RZ, 0x1 ;  /* 0x000000c5c5007211 */ /* 0x008fe200078f08ff */
[----:B--2--5:R-:W-:Y:S01]  /*fc70*/  IMAD.MOV.U32 R3, RZ, RZ, R4 ;  /* 0x000000ffff037224 */ /* 0x024fe200078e0004 */
[----:B------:R-:W-:Y:S01]  /*fc80*/  VIADDMNMX R89, R78, -R185, 0x80, PT ;  /* 0x000000804e597446 */ /* 0x000fe200038009b9 */
[----:B0-----:R-:W-:Y:S01]  /*fc90*/  IMAD.MOV.U32 R21, RZ, RZ, R7 ;  /* 0x000000ffff157224 */ /* 0x001fe200078e0007 */
[----:B------:R-:W-:Y:S01]  /*fca0*/  LOP3.LUT R0, R0, 0xfffffffe, RZ, 0xc0, !PT ;  /* 0xfffffffe00007812 */ /* 0x000fe200078ec0ff */
[----:B-1----:R-:W-:Y:S01]  /*fcb0*/  IMAD.MOV.U32 R60, RZ, RZ, R14 ;  /* 0x000000ffff3c7224 */ /* 0x002fe200078e000e */
[----:B------:R-:W-:Y:S01]  /*fcc0*/  PRMT R97, R3, 0x7610, R97 ;  /* 0x0000761003617816 */ /* 0x000fe20000000061 */
[----:B------:R-:W-:Y:S01]  /*fcd0*/  IMAD.MOV.U32 R3, RZ, RZ, R6 ;  /* 0x000000ffff037224 */ /* 0x000fe200078e0006 */
[----:B------:R-:W-:Y:S01]  /*fce0*/  PRMT R94, R21, 0x7610, R94 ;  /* 0x00007610155e7816 */ /* 0x000fe2000000005e */
[----:B------:R-:W-:Y:S01]  /*fcf0*/  IMAD.IADD R0, R197, 0x1, -R0 ;  /* 0x00000001c5007824 */ /* 0x000fe200078e0a00 */
[----:B------:R-:W-:Y:S01]  /*fd00*/  BSSY B1, `(.L_x_2851) ;  /* 0x000002b000017945 */ /* 0x000fe20003800000 */
        /* <DEDUP_REMOVED lines=36> */
[----:B------:R-:W-:Y:S01]  /*ff50*/  ISETP.GE.AND P1, PT, R170, R89, PT ;  /* 0x00000059aa00720c */ /* 0x000fe20003f26270 */
[----:B------:R-:W-:Y:S01]  /*ff60*/  IMAD.MOV.U32 R60, RZ, RZ, R58 ;  /* 0x000000ffff3c7224 */ /* 0x000fe200078e003a */
[----:B------:R-:W-:Y:S01]  /*ff70*/  PRMT R68, R63, 0x7610, R68 ;  /* 0x000076103f447816 */ /* 0x000fe20000000044 */
[----:B------:R-:W-:Y:S01]  /*ff80*/  IMAD.MOV.U32 R62, RZ, RZ, R59 ;  /* 0x000000ffff3e7224 */ /* 0x000fe200078e003b */
[----:B------:R-:W-:Y:S01]  /*ff90*/  PRMT R69, R64, 0x7610, R69 ;  /* 0x0000761040457816 */ /* 0x000fe20000000045 */
[----:B0-----:R-:W-:Y:S08]  /*ffa0*/  @!P0 BRA `(.L_x_2852) ;  /* 0x0000013c00908947 */ /* 0x001ff00003800000 */
.L_x_3099:
[----:B------:R-:W-:Y:S05]  /*ffb0*/  BSYNC B1 ;  /* 0x0000000000017941 */ /* 0x000fea0003800000 */
.L_x_2851:
        /* <DEDUP_REMOVED lines=11> */
[----:B0-----:R-:W-:Y:S02]  /*10070*/  LOP3.LUT R61, R181, 0x38, R16, 0xf8, !PT ;  /* 0x00000038b53d7812 */ /* 0x001fe400078ef810 */
[----:B------:R-:W-:Y:S01]  /*10080*/  SHF.R.S32.HI R63, RZ, 0x1f, R62 ;  /* 0x0000001fff3f7819 */ /* 0x000fe2000001143e */
[----:B------:R-:W-:Y:S01]  /*10090*/  IMAD.SHL.U32 R64, R62, 0x8, RZ ;  /* 0x000000083e407824 */ /* 0x000fe200078e00ff */
[----:B------:R-:W-:Y:S02]  /*100a0*/  LOP3.LUT R60, R61, R182, RZ, 0x3c, !PT ;  /* 0x000000b63d3c7212 */ /* 0x000fe400078e3cff */
        /* <DEDUP_REMOVED lines=30> */
[----:B------:R-:W-:Y:S02]  /*10290*/  PRMT R33, R76, 0x5432, R33 ;  /* 0x000054324c217816 */ /* 0x000fe40000000021 */
[----:B0-----:R-:W-:Y:S01]  /*102a0*/  SHF.L.U32 R111, R60, 0x10, RZ ;  /* 0x000000103c6f7819 */ /* 0x001fe200000006ff */
[----:B------:R-:W-:Y:S01]  /*102b0*/  IMAD.U32 R44, R62, 0x10000, RZ ;  /* 0x000100003e2c7824 */ /* 0x000fe200078e00ff */
[----:B------:R-:W-:Y:S01]  /*102c0*/  LOP3.LUT R112, R60, 0xffff0000, RZ, 0xc0, !PT ;  /* 0xffff00003c707812 */ /* 0x000fe200078ec0ff */
[----:B------:R-:W-:Y:S01]  /*102d0*/  IMAD.U32 R60, R110, 0x10000, RZ ;  /* 0x000100006e3c7824 */ /* 0x000fe200078e00ff */
[----:B------:R-:W-:Y:S01]  /*102e0*/  LOP3.LUT R35, R62, 0xffff0000, RZ, 0xc0, !PT ;  /* 0xffff00003e237812 */ /* 0x000fe200078ec0ff */
[C---:B------:R-:W-:Y:S01]  /*102f0*/  IMAD.U32 R114, R63.reuse, 0x10000, RZ ;  /* 0x000100003f727824 */ /* 0x040fe200078e00ff */
[----:B------:R-:W-:Y:S01]  /*10300*/  LOP3.LUT R62, R63, 0xffff0000, RZ, 0xc0, !PT ;  /* 0xffff00003f3e7812 */ /* 0x000fe200078ec0ff */
[----:B------:R-:W-:Y:S01]  /*10310*/  IMAD.U32 R113, R61, 0x10000, RZ ;  /* 0x000100003d717824 */ /* 0x000fe200078e00ff */
[----:B------:R-:W-:Y:S01]  /*10320*/  LOP3.LUT R110, R110, 0xffff0000, RZ, 0xc0, !PT ;  /* 0xffff00006e6e7812 */ /* 0x000fe200078ec0ff */
[C---:B-1----:R-:W-:Y:S01]  /*10330*/  IMAD.U32 R47, R64.reuse, 0x10000, RZ ;  /* 0x00010000402f7824 */ /* 0x042fe200078e00ff */
[----:B------:R-:W-:Y:S01]  /*10340*/  LOP3.LUT R115, R64, 0xffff0000, RZ, 0xc0, !PT ;  /* 0xffff000040737812 */ /* 0x000fe200078ec0ff */
[----:B------:R-:W-:Y:S01]  /*10350*/  IMAD.U32 R63, R65, 0x10000, RZ ;  /* 0x00010000413f7824 */ /* 0x000fe200078e00ff */
[C---:B------:R-:W-:Y:S01]  /*10360*/  LOP3.LUT R46, R66.reuse, 0xffff0000, RZ, 0xc0, !PT ;  /* 0xffff0000422e7812 */ /* 0x040fe200078ec0ff */
        /* <DEDUP_REMOVED lines=11> */
[----:B------:R-:W-:Y:S01]  /*10420*/  FFMA.FTZ R63, R113, R118, -R126 ;  /* 0x00000076713f7223 */ /* 0x000fe2000001087e */
[C---:B------:R-:W-:Y:S01]  /*10430*/  FMUL.FTZ R111, R64.reuse, R121 ;  /* 0x00000079406f7220 */ /* 0x040fe20000410000 */
[-C--:B------:R-:W-:Y:S01]  /*10440*/  FMUL.FTZ R118, R64, R67.reuse ;  /* 0x0000004340767220 */ /* 0x080fe20000410000 */
[----:B------:R-:W-:Y:S01]  /*10450*/  LOP3.LUT R65, R65, 0xffff0000, RZ, 0xc0, !PT ;  /* 0xffff000041417812 */ /* 0x000fe200078ec0ff */
[----:B------:R-:W-:Y:S01]  /*10460*/  FFMA.FTZ R120, R113, R122, R120 ;  /* 0x0000007a71787223 */ /* 0x000fe20000010078 */
[C---:B------:R-:W-:Y:S01]  /*10470*/  FFMA.FTZ R64, R114.reuse, R67, -R111 ;  /* 0x0000004372407223 */ /* 0x040fe2000001086f */
[----:B------:R-:W-:Y:S01]  /*10480*/  FFMA.FTZ R121, R114, R121, R118 ;  /* 0x0000007972797223 */ /* 0x000fe20000010076 */
[----:B------:R-:W-:Y:S01]  /*10490*/  LOP3.LUT R118, R119, 0xffff0000, RZ, 0xc0, !PT ;  /* 0xffff000077767812 */ /* 0x000fe200078ec0ff */
[----:B------:R-:W-:Y:S01]  /*104a0*/  FMUL.FTZ R67, R115, R117 ;  /* 0x0000007573437220 */ /* 0x000fe20000410000 */
[----:B------:R-:W-:Y:S01]  /*104b0*/  LOP3.LUT R114, R109, 0xffff0000, RZ, 0xc0, !PT ;  /* 0xffff00006d727812 */ /* 0x000fe200078ec0ff */
[----:B------:R-:W-:Y:S01]  /*104c0*/  FMUL.FTZ R115, R115, R110 ;  /* 0x0000006e73737220 */ /* 0x000fe20000410000 */
[----:B------:R-:W-:Y:S01]  /*104d0*/  LOP3.LUT R61, R61, 0xffff0000, RZ, 0xc0, !PT ;  /* 0xffff00003d3d7812 */ /* 0x000fe200078ec0ff */
[----:B------:R-:W-:Y:S01]  /*104e0*/  FMUL.FTZ R122, R65, R118 ;  /* 0x00000076417a7220 */ /* 0x000fe20000410000 */
[----:B------:R-:W-:-:S02]  /*104f0*/  IMAD.U32 R109, R45, 0x10000, RZ ;  /* 0x000100002d6d7824 */ /* 0x000fc400078e00ff */
[----:B------:R-:W-:Y:S01]  /*10500*/  FMUL.FTZ R65, R65, R114 ;  /* 0x0000007241417220 */ /* 0x000fe20000410000 */
[----:B------:R-:W-:Y:S01]  /*10510*/  FFMA.FTZ R110, R112, R110, -R67 ;  /* 0x0000006e706e7223 */ /* 0x000fe20000010843 */
[----:B------:R-:W-:Y:S01]  /*10520*/  FFMA.FTZ R122, R61, R114, -R122 ;  /* 0x000000723d7a7223 */ /* 0x000fe2000001087a */
[----:B------:R-:W-:Y:S02]  /*10530*/  IMAD.U32 R67, R33, 0x10000, RZ ;  /* 0x0001000021437824 */ /* 0x000fe400078e00ff */
[----:B------:R-:W-:Y:S01]  /*10540*/  FFMA.FTZ R111, R61, R118, R65 ;  /* 0x000000763d6f7223 */ /* 0x000fe20000010041 */
[----:B------:R-:W-:Y:S01]  /*10550*/  LOP3.LUT R61, R45, 0xffff0000, RZ, 0xc0, !PT ;  /* 0xffff00002d3d7812 */ /* 0x000fe200078ec0ff */
[----:B------:R-:W-:Y:S01]  /*10560*/  FMUL.FTZ R113, R116, R109 ;  /* 0x0000006d74717220 */ /* 0x000fe20000410000 */
[----:B------:R-:W-:Y:S01]  /*10570*/  LOP3.LUT R33, R33, 0xffff0000, RZ, 0xc0, !PT ;  /* 0xffff000021217812 */ /* 0x000fe200078ec0ff */
[----:B------:R-:W-:Y:S01]  /*10580*/  FFMA.FTZ R115, R112, R117, R115 ;  /* 0x0000007570737223 */ /* 0x000fe20000010073 */
[----:B------:R-:W-:Y:S01]  /*10590*/  LOP3.LUT R65, R34, 0xffff0000, RZ, 0xc0, !PT ;  /* 0xffff000022417812 */ /* 0x000fe200078ec0ff */
[----:B------:R-:W-:Y:S01]  /*105a0*/  FMUL.FTZ R117, R116, R67 ;  /* 0x0000004374757220 */ /* 0x000fe20000410000 */
[----:B------:R-:W-:Y:S01]  /*105b0*/  LOP3.LUT R45, R32, 0xffff0000, RZ, 0xc0, !PT ;  /* 0xffff0000202d7812 */ /* 0x000fe200078ec0ff */
[----:B------:R-:W-:Y:S01]  /*105c0*/  FMUL.FTZ R32, R46, R61 ;  /* 0x0000003d2e207220 */ /* 0x000fe20000410000 */
        /* <DEDUP_REMOVED lines=19> */
.L_x_2856:
[----:B------:R-:W-:Y:S05]  /*10700*/  BSYNC B2 ;  /* 0x0000000000027941 */ /* 0x000fea0003800000 */
.L_x_2855:
        /* <DEDUP_REMOVED lines=104> */
.L_x_2858:
[----:B------:R-:W-:Y:S05]  /*10d90*/  BSYNC B2 ;  /* 0x0000000000027941 */ /* 0x000fea0003800000 */
.L_x_2857:
        /* <DEDUP_REMOVED lines=17> */
[----:B------:R-:W-:Y:S02]  /*10eb0*/  LEA R40, R33, R18, 0x1 ;  /* 0x0000001221287211 */ /* 0x000fe400078e08ff */
[----:B------:R-:W-:Y:S02]  /*10ec0*/  SHF.R.U32.HI R37, RZ, 0x10, R37 ;  /* 0x00000010ff257819 */ /* 0x000fe40000011625 */
[----:B------:R-:W-:Y:S01]  /*10ed0*/  PRMT R86, R86, 0x5410, R25 ;  /* 0x0000541056567816 */ /* 0x000fe20000000019 */
        /* <DEDUP_REMOVED lines=83> */
.L_x_2854:
[----:B------:R-:W-:Y:S05]  /*11410*/  BSYNC B1 ;  /* 0x0000000000017941 */ /* 0x000fea0003800000 */
.L_x_2853:
        /* <DEDUP_REMOVED lines=26> */
[----:B------:R-:W-:Y:S01]  /*115c0*/  PRMT R95, R95, 0x5410, R4 ;  /* 0x000054105f5f7816 */ /* 0x000fe20000000004 */
[----:B------:R-:W-:Y:S01]  /*115d0*/  IMAD.U32 R39, R97, 0x10000, RZ ;  /* 0x0001000061277824 */ /* 0x000fe200078e00ff */
[----:B------:R-:W2:Y:S01]  /*115e0*/  LDS.128 R28, [R32+0xc400] ;  /* 0x00c40000201c7984 */ /* 0x000ea20000000c00 */
[----:B------:R-:W-:Y:S01]  /*115f0*/  PRMT R94, R94, 0x5410, R7 ;  /* 0x000054105e5e7816 */ /* 0x000fe20000000007 */
[----:B------:R-:W-:Y:S01]  /*11600*/  IMAD.U32 R40, R96, 0x10000, RZ ;  /* 0x0001000060287824 */ /* 0x000fe200078e00ff */
[----:B------:R-:W-:-:S02]  /*11610*/  PRMT R93, R93, 0x5410, R38 ;  /* 0x000054105d5d7816 */ /* 0x000fc40000000026 */
[----:B------:R-:W-:Y:S02]  /*11620*/  SHF.R.U32.HI R49, RZ, 0x10, R49 ;  /* 0x00000010ff317819 */ /* 0x000fe40000011631 */
[--C-:B------:R-:W-:Y:S01]  /*11630*/  SHF.R.U64 R36, R50, 0x10, R51.reuse ;  /* 0x0000001032247819 */ /* 0x100fe20000001233 */
[----:B------:R-:W-:Y:S01]  /*11640*/  IMAD.U32 R38, R93, 0x10000, RZ ;  /* 0x000100005d267824 */ /* 0x000fe200078e00ff */
[----:B------:R-:W-:Y:S02]  /*11650*/  SHF.R.U32.HI R51, RZ, 0x10, R51 ;  /* 0x00000010ff337819 */ /* 0x000fe40000011633 */
[----:B------:R-:W-:Y:S02]  /*11660*/  PRMT R92, R92, 0x5410, R49 ;  /* 0x000054105c5c7816 */ /* 0x000fe40000000031 */
[----:B------:R-:W-:Y:S02]  /*11670*/  PRMT R90, R90, 0x5410, R51 ;  /* 0x000054105a5a7816 */ /* 0x000fe40000000033 */
[----:B------:R-:W-:-:S02]  /*11680*/  LOP3.LUT R97, R97, 0xffff0000, RZ, 0xc0, !PT ;  /* 0xffff000061617812 */ /* 0x000fc400078ec0ff */
[----:B------:R-:W-:Y:S02]  /*11690*/  LOP3.LUT R93, R93, 0xffff0000, RZ, 0xc0, !PT ;  /* 0xffff00005d5d7812 */ /* 0x000fe400078ec0ff */
[----:B------:R-:W-:Y:S02]  /*116a0*/  PRMT R91, R91, 0x5410, R36 ;  /* 0x000054105b5b7816 */ /* 0x000fe40000000024 */
        /* <DEDUP_REMOVED lines=69> */
.L_x_2860:
[----:B------:R-:W-:Y:S05]  /*11b00*/  BSYNC B1 ;  /* 0x0000000000017941 */ /* 0x000fea0003800000 */
.L_x_2859:
        /* <DEDUP_REMOVED lines=9> */
[----:B------:R-:W-:Y:S02]  /*11ba0*/  SHF.L.U32 R4, R4, 0xa, RZ ;  /* 0x0000000a04047819 */ /* 0x000fe400000006ff */
[----:B------:R-:W-:Y:S02]  /*11bb0*/  LOP3.LUT R5, R5, R220, RZ, 0x3c, !PT ;  /* 0x000000dc05057212 */ /* 0x000fe400078e3cff */
[----:B------:R-:W-:Y:S02]  /*11bc0*/  LOP3.LUT R4, R4, 0x7fffe000, RZ, 0xc0, !PT ;  /* 0x7fffe00004047812 */ /* 0x000fe400078ec0ff */
[----:B------:R-:W-:Y:S02]  /*11bd0*/  SHF.R.U32.HI R9, RZ, 0x10, R9 ;  /* 0x00000010ff097819 */ /* 0x000fe40000011609 */
[----:B------:R-:W-:Y:S02]  /*11be0*/  IADD3 R25, R5, R4, R184 ;  /* 0x0000000405197210 */ /* 0x000fe40007ffe0b8 */
[----:B------:R-:W1:Y:S01]  /*11bf0*/  LDS.128 R4, [R216] ;  /* 0x00000000d8047984 */ /* 0x000e620000000c00 */
[----:B------:R-:W-:-:S02]  /*11c00*/  PRMT R77, R77, 0x5410, R34 ;  /* 0x000054104d4d7816 */ /* 0x000fc40000000022 */
[----:B------:R-:W-:Y:S01]  /*11c10*/  IMAD R28, R25, 0x2, R18 ;  /* 0x00000002191c7824 */ /* 0x000fe200078e0212 */
[----:B------:R-:W-:Y:S02]  /*11c20*/  PRMT R73, R73, 0x5410, R30 ;  /* 0x0000541049497816 */ /* 0x000fe4000000001e */
[----:B------:R-:W-:Y:S01]  /*11c30*/  SHF.R.U32.HI R53, RZ, 0x10, R53 ;  /* 0x00000010ff357819 */ /* 0x000fe20000011635 */
[----:B------:R-:W-:Y:S01]  /*11c40*/  IMAD.U32 R34, R77, 0x10000, RZ ;  /* 0x000100004d227824 */ /* 0x000fe200078e00ff */
[----:B------:R-:W2:Y:S01]  /*11c50*/  LDS.128 R24, [R28+0xc400] ;  /* 0x00c400001c187984 */ /* 0x000ea20000000c00 */
[----:B------:R-:W-:Y:S01]  /*11c60*/  SHF.R.U64 R32, R54, 0x10, R55 ;  /* 0x0000001036207819 */ /* 0x000fe20000001237 */
[----:B------:R-:W-:Y:S01]  /*11c70*/  IMAD.U32 R35, R73, 0x10000, RZ ;  /* 0x0001000049237824 */ /* 0x000fe200078e00ff */
[----:B------:R-:W-:Y:S02]  /*11c80*/  SHF.R.U64 R8, R10, 0x10, R11 ;  /* 0x000000100a087819 */ /* 0x000fe4000000120b */
[----:B------:R-:W-:-:S02]  /*11c90*/  PRMT R74, R74, 0x5410, R9 ;  /* 0x000054104a4a7816 */ /* 0x000fc40000000009 */
[----:B------:R-:W-:Y:S02]  /*11ca0*/  SHF.R.U32.HI R55, RZ, 0x10, R55 ;  /* 0x00000010ff377819 */ /* 0x000fe40000011637 */
[----:B------:R-:W-:Y:S01]  /*11cb0*/  SHF.R.U32.HI R11, RZ, 0x10, R11 ;  /* 0x00000010ff0b7819 */ /* 0x000fe2000001160b */
[----:B------:R-:W-:Y:S01]  /*11cc0*/  IMAD.U32 R36, R74, 0x10000, RZ ;  /* 0x000100004a247824 */ /* 0x000fe200078e00ff */
[----:B------:R-:W-:Y:S02]  /*11cd0*/  PRMT R78, R78, 0x5410, R53 ;  /* 0x000054104e4e7816 */ /* 0x000fe40000000035 */
[----:B------:R-:W-:Y:S02]  /*11ce0*/  PRMT R75, R75, 0x5410, R8 ;  /* 0x000054104b4b7816 */ /* 0x000fe40000000008 */
[----:B------:R-:W-:Y:S02]  /*11cf0*/  PRMT R80, R80, 0x5410, R55 ;  /* 0x0000541050507816 */ /* 0x000fe40000000037 */
[----:B------:R-:W-:-:S02]  /*11d00*/  PRMT R76, R76, 0x5410, R11 ;  /* 0x000054104c4c7816 */ /* 0x000fc4000000000b */
        /* <DEDUP_REMOVED lines=72> */
.L_x_2862:
[----:B------:R-:W-:Y:S05]  /*12190*/  BSYNC B1 ;  /* 0x0000000000017941 */ /* 0x000fea0003800000 */
.L_x_2861:
        /* <DEDUP_REMOVED lines=8> */
[----:B------:R-:W-:Y:S01]  /*12220*/  PRMT R26, R21, 0x5410, R26 ;  /* 0x00005410151a7816 */ /* 0x000fe2000000001a */
[----:B------:R-:W-:Y:S01]  /*12230*/  IMAD.SHL.U32 R6, R6, 0x400, RZ ;  /* 0x0000040006067824 */ /* 0x000fe200078e00ff */
[----:B------:R-:W-:Y:S02]  /*12240*/  LOP3.LUT R5, R5, R220, RZ, 0x3c, !PT ;  /* 0x000000dc05057212 */ /* 0x000fe400078e3cff */
[----:B------:R-:W-:Y:S02]  /*12250*/  SHF.R.U32.HI R13, RZ, 0x10, R13 ;  /* 0x00000010ff0d7819 */ /* 0x000fe4000001160d */
[----:B------:R-:W-:Y:S02]  /*12260*/  LOP3.LUT R6, R6, 0x7fffe000, RZ, 0xc0, !PT ;  /* 0x7fffe00006067812 */ /* 0x000fe400078ec0ff */
[----:B------:R-:W-:Y:S02]  /*12270*/  SHF.R.U64 R25, R58, 0x10, R59 ;  /* 0x000000103a197819 */ /* 0x000fe4000000123b */
[----:B------:R-:W-:-:S02]  /*12280*/  IADD3 R9, R5, R6, R184 ;  /* 0x0000000605097210 */ /* 0x000fc40007ffe0b8 */
[----:B------:R-:W1:Y:S01]  /*12290*/  LDS.128 R4, [R215] ;  /* 0x00000000d7047984 */ /* 0x000e620000000c00 */
[--C-:B------:R-:W-:Y:S02]  /*122a0*/  SHF.R.U64 R30, R14, 0x10, R15.reuse ;  /* 0x000000100e1e7819 */ /* 0x100fe4000000120f */
[----:B------:R-:W-:Y:S01]  /*122b0*/  IMAD R24, R9, 0x2, R18 ;  /* 0x0000000209187824 */ /* 0x000fe200078e0212 */
[----:B------:R-:W-:Y:S02]  /*122c0*/  SHF.R.U32.HI R31, RZ, 0x10, R15 ;  /* 0x00000010ff1f7819 */ /* 0x000fe4000001160f */
[----:B------:R-:W-:Y:S01]  /*122d0*/  PRMT R68, R68, 0x5410, R27 ;  /* 0x0000541044447816 */ /* 0x000fe2000000001b */
[----:B------:R-:W-:Y:S01]  /*122e0*/  IMAD.U32 R27, R26, 0x10000, RZ ;  /* 0x000100001a1b7824 */ /* 0x000fe200078e00ff */
[----:B------:R-:W2:Y:S01]  /*122f0*/  LDS.128 R8, [R24+0xc400] ;  /* 0x00c4000018087984 */ /* 0x000ea20000000c00 */
[----:B------:R-:W-:Y:S02]  /*12300*/  SHF.R.U32.HI R56, RZ, 0x10, R57 ;  /* 0x00000010ff387819 */ /* 0x000fe40000011639 */
[----:B------:R-:W-:-:S02]  /*12310*/  PRMT R28, R20, 0x5410, R13 ;  /* 0x00005410141c7816 */ /* 0x000fc4000000000d */
[----:B------:R-:W-:Y:S01]  /*12320*/  PRMT R70, R70, 0x5410, R25 ;  /* 0x0000541046467816 */ /* 0x000fe20000000019 */
[----:B------:R-:W-:Y:S01]  /*12330*/  IMAD.U32 R25, R68, 0x10000, RZ ;  /* 0x0001000044197824 */ /* 0x000fe200078e00ff */
[----:B------:R-:W-:Y:S01]  /*12340*/  PRMT R31, R0, 0x5410, R31 ;  /* 0x00005410001f7816 */ /* 0x000fe2000000001f */
[----:B------:R-:W-:Y:S01]  /*12350*/  IMAD.U32 R29, R28, 0x10000, RZ ;  /* 0x000100001c1d7824 */ /* 0x000fe200078e00ff */
[----:B------:R-:W-:Y:S02]  /*12360*/  SHF.R.U32.HI R58, RZ, 0x10, R59 ;  /* 0x00000010ff3a7819 */ /* 0x000fe4000001163b */
[----:B------:R-:W-:Y:S01]  /*12370*/  PRMT R69, R69, 0x5410, R56 ;  /* 0x0000541045457816 */ /* 0x000fe20000000038 */
[----:B------:R-:W-:Y:S01]  /*12380*/  IMAD.U32 R32, R31, 0x10000, RZ ;  /* 0x000100001f207824 */ /* 0x000fe200078e00ff */
        /* <DEDUP_REMOVED lines=27> */
[C---:B------:R-:W-:Y:S01]  /*12540*/  FFMA.FTZ R25, R12.reuse, R14, -R25 ;  /* 0x0000000e0c197223 */ /* 0x040fe20000010819 */
[C---:B------:R-:W-:Y:S01]  /*12550*/  FMUL.FTZ R14, R21.reuse, R32 ;  /* 0x00000020150e7220 */ /* 0x040fe20000410000 */
[----:B------:R-:W-:Y:S01]  /*12560*/  FMUL.FTZ R27, R21, R0 ;  /* 0x00000000151b7220 */ /* 0x000fe20000410000 */
[----:B------:R-:W-:Y:S01]  /*12570*/  FFMA.FTZ R15, R12, R29, R15 ;  /* 0x0000001d0c0f7223 */ /* 0x000fe2000001000f */
[C---:B------:R-:W-:Y:S01]  /*12580*/  FMUL.FTZ R12, R8.reuse, R68 ;  /* 0x00000044080c7220 */ /* 0x040fe20000410000 */
[----:B------:R-:W-:Y:S01]  /*12590*/  FFMA.FTZ R21, R13, R0, -R14 ;  /* 0x000000000d157223 */ /* 0x000fe2000001080e */
[----:B------:R-:W-:Y:S01]  /*125a0*/  FMUL.FTZ R0, R8, R26 ;  /* 0x0000001a08007220 */ /* 0x000fe20000410000 */
[----:B------:R-:W-:-:S02]  /*125b0*/  IMAD.U32 R20, R10, 0x10000, RZ ;  /* 0x000100000a147824 */ /* 0x000fc400078e00ff */
[----:B------:R-:W-:Y:S01]  /*125c0*/  FFMA.FTZ R27, R13, R32, R27 ;  /* 0x000000200d1b7223 */ /* 0x000fe2000001001b */
[----:B------:R-:W-:Y:S02]  /*125d0*/  IMAD.U32 R8, R30, 0x10000, RZ ;  /* 0x000100001e087824 */ /* 0x000fe400078e00ff */
[----:B------:R-:W-:Y:S01]  /*125e0*/  FMUL.FTZ R13, R9, R28 ;  /* 0x0000001c090d7220 */ /* 0x000fe20000410000 */
[----:B------:R-:W-:Y:S01]  /*125f0*/  FFMA.FTZ R68, R3, R68, -R0 ;  /* 0x0000004403447223 */ /* 0x000fe20000010800 */
[-C--:B------:R-:W-:Y:S01]  /*12600*/  FMUL.FTZ R9, R9, R69.reuse ;  /* 0x0000004509097220 */ /* 0x080fe20000410000 */
[----:B------:R-:W-:Y:S02]  /*12610*/  IMAD.U32 R0, R70, 0x10000, RZ ;  /* 0x0001000046007824 */ /* 0x000fe400078e00ff */
[----:B------:R-:W-:Y:S01]  /*12620*/  FFMA.FTZ R12, R3, R26, R12 ;  /* 0x0000001a030c7223 */ /* 0x000fe2000001000c */
[----:B------:R-:W-:Y:S01]  /*12630*/  FMUL.FTZ R26, R20, R8 ;  /* 0x00000008141a7220 */ /* 0x000fe20000410000 */
[----:B------:R-:W-:Y:S01]  /*12640*/  FFMA.FTZ R28, R4, R28, R9 ;  /* 0x0000001c041c7223 */ /* 0x000fe20000010009 */
[----:B------:R-:W-:Y:S01]  /*12650*/  LOP3.LUT R10, R10, 0xffff0000, RZ, 0xc0, !PT ;  /* 0xffff00000a0a7812 */ /* 0x000fe200078ec0ff */
[----:B------:R-:W-:Y:S01]  /*12660*/  FFMA.FTZ R14, R4, R69, -R13 ;  /* 0x00000045040e7223 */ /* 0x000fe2000001080d */
[-C--:B------:R-:W-:Y:S01]  /*12670*/  FMUL.FTZ R20, R20, R0.reuse ;  /* 0x0000000014147220 */ /* 0x080fe20000410000 */
[----:B------:R-:W-:Y:S01]  /*12680*/  LOP3.LUT R9, R30, 0xffff0000, RZ, 0xc0, !PT ;  /* 0xffff00001e097812 */ /* 0x000fe200078ec0ff */
[----:B------:R-:W-:Y:S01]  /*12690*/  FFMA.FTZ R26, R5, R0, -R26 ;  /* 0x00000000051a7223 */ /* 0x000fe2000001081a */
[----:B------:R-:W-:Y:S01]  /*126a0*/  LOP3.LUT R11, R11, 0xffff0000, RZ, 0xc0, !PT ;  /* 0xffff00000b0b7812 */ /* 0x000fe200078ec0ff */
[----:B------:R-:W-:Y:S01]  /*126b0*/  FFMA.FTZ R20, R5, R8, R20 ;  /* 0x0000000805147223 */ /* 0x000fe20000010014 */
[----:B------:R-:W-:Y:S01]  /*126c0*/  LOP3.LUT R3, R70, 0xffff0000, RZ, 0xc0, !PT ;  /* 0xffff000046037812 */ /* 0x000fe200078ec0ff */
[----:B------:R-:W-:Y:S01]  /*126d0*/  FMUL.FTZ R5, R10, R9 ;  /* 0x000000090a057220 */ /* 0x000fe20000410000 */
[----:B------:R-:W-:-:S02]  /*126e0*/  LOP3.LUT R4, R31, 0xffff0000, RZ, 0xc0, !PT ;  /* 0xffff00001f047812 */ /* 0x000fc400078ec0ff */
[----:B------:R-:W-:Y:S01]  /*126f0*/  LOP3.LUT R0, R71, 0xffff0000, RZ, 0xc0, !PT ;  /* 0xffff000047007812 */ /* 0x000fe200078ec0ff */
[-C--:B------:R-:W-:Y:S01]  /*12700*/  FMUL.FTZ R10, R10, R3.reuse ;  /* 0x000000030a0a7220 */ /* 0x080fe20000410000 */
[----:B------:R-:W-:Y:S01]  /*12710*/  FFMA.FTZ R3, R6, R3, -R5 ;  /* 0x0000000306037223 */ /* 0x000fe20000010805 */
[C---:B------:R-:W-:Y:S01]  /*12720*/  FMUL.FTZ R8, R11.reuse, R4 ;  /* 0x000000040b087220 */ /* 0x040fe20000410000 */
[----:B------:R-:W-:Y:S01]  /*12730*/  F2FP.BF16.F32.PACK_AB R5, R14, R25 ;  /* 0x000000190e05723e */ /* 0x000fe200000010ff */
[-C--:B------:R-:W-:Y:S01]  /*12740*/  FMUL.FTZ R13, R11, R0.reuse ;  /* 0x000000000b0d7220 */ /* 0x080fe20000410000 */
[----:B------:R-:W-:Y:S01]  /*12750*/  FFMA.FTZ R11, R6, R9, R10 ;  /* 0x00000009060b7223 */ /* 0x000fe2000001000a */
[----:B------:R-:W-:Y:S01]  /*12760*/  FFMA.FTZ R0, R7, R0, -R8 ;  /* 0x0000000007007223 */ /* 0x000fe20000010808 */
        /* <DEDUP_REMOVED lines=8> */
[----:B------:R-:W-:-:S05]  /*127f0*/  F2FP.BF16.F32.PACK_AB R11, R30, R27 ;  /* 0x0000001b1e0b723e */ /* 0x000fca00000010ff */
[----:B------:R4:W-:Y:S02]  /*12800*/  STS.128 [R24+0xc400], R8 ;  /* 0x00c4000818007388 */ /* 0x0009e40000000c00 */
.L_x_2834:
[----:B------:R-:W-:Y:S05]  /*12810*/  BSYNC B0 ;  /* 0x0000000000007941 */ /* 0x000fea0003800000 */
.L_x_2812:
        /* <DEDUP_REMOVED lines=8> */
.L_x_2810:
[----:B01-3--:R-:W3:Y:S02]  /*128a0*/  LDL R0, [R1+0x30] ;  /* 0x0000300001007983 */ /* 0x00bee40000100800 */
[----:B---3--:R-:W-:-:S13]  /*128b0*/  R2UR UR4, R0 ;  /* 0x00000000000472ca */ /* 0x008fda00000e0000 */
[----:B------:R-:W-:-:S04]  /*128c0*/  MOV R0, UR4 ;  /* 0x0000000400007c02 */ /* 0x000fc80008000f00 */
[----:B------:R-:W-:-:S13]  /*128d0*/  ISETP.NE.AND P0, PT, R0, 0x3, PT ;  /* 0x000000030000780c */ /* 0x000fda0003f05270 */
[----:B------:R-:W-:Y:S05]  /*128e0*/  @!P0 BRA `(.L_x_2863) ;  /* 0x0000000000048947 */ /* 0x000fea0003800000 */
[----:B------:R-:W-:Y:S01]  /*128f0*/  BPT.TRAP 0x1 ;  /* 0x000000040000795c */ /* 0x000fe20000300000 */
.L_x_2863:
[----:B------:R-:W-:Y:S01]  /*12900*/  IMAD R0, R161, 0x8, R18 ;  /* 0x00000008a1007824 */ /* 0x000fe200078e0212 */
[----:B------:R-:W-:-:S04]  /*12910*/  SHF.L.U32 R3, R168, 0x1f, RZ ;  /* 0x0000001fa8037819 */ /* 0x000fc800000006ff */
[----:B------:R0:W1:Y:S01]  /*12920*/  SYNCS.PHASECHK.TRANS64.TRYWAIT P1, [R0+URZ+0x2a830], R3 ;  /* 0x02a83003000075a7 */ /* 0x000062000802017f */
[----:B------:R-:W-:Y:S05]  /*12930*/  @!P0 BRA `(.L_x_2864) ;  /* 0x0000000000048947 */ /* 0x000fea0003800000 */
[----:B------:R-:W-:Y:S01]  /*12940*/  BPT.TRAP 0x1 ;  /* 0x000000040000795c */ /* 0x000fe20000300000 */
.L_x_2864:
[----:B-1----:R-:W-:Y:S05]  /*12950*/  @P1 BRA `(.L_x_2865) ;  /* 0x0000000000081947 */ /* 0x002fea0003800000 */
[----:B------:R-:W1:Y:S02]  /*12960*/  SYNCS.PHASECHK.TRANS64.TRYWAIT P1, [R0+URZ+0x2a830], R3 ;  /* 0x02a83003000075a7 */ /* 0x000e64000802017f */
[----:B-1----:R-:W-:Y:S05]  /*12970*/  @!P1 BRA `(.L_x_2866) ;  /* 0x0000011400309947 */ /* 0x002fea0003800000 */
.L_x_2865:
[----:B------:R-:W-:Y:S05]  /*12980*/  WARPSYNC.ALL ;  /* 0x0000000000007948 */ /* 0x000fea0003800000 */
[----:B01----:R-:W-:Y:S01]  /*12990*/  VIADD R3, R18, 0x18400 ;  /* 0x0001840012037836 */ /* 0x003fe20000000000 */
[----:B------:R-:W-:Y:S01]  /*129a0*/  R2UR UR4, R2 ;  /* 0x00000000020472ca */ /* 0x000fe200000e0000 */
[----:B--2-4-:R-:W-:Y:S01]  /*129b0*/  WARPGROUP.ARRIVE ;  /* 0x00000000000079c5 */ /* 0x014fe20000000000 */
[----:B------:R-:W-:Y:S01]  /*129c0*/  UMOV UR9, 0x40000040 ;  /* 0x4000004000097882 */ /* 0x000fe20000000000 */
[----:B------:R-:W-:Y:S01]  /*129d0*/  IMAD.MOV.U32 R5, RZ, RZ, 0x40000040 ;  /* 0x40000040ff057424 */ /* 0x000fe200078e00ff */
[----:B------:R-:W-:Y:S01]  /*129e0*/  SHF.R.U32.HI R3, RZ, 0x4, R3 ;  /* 0x00000004ff037819 */ /* 0x000fe20000011603 */
[----:B------:R-:W-:Y:S01]  /*129f0*/  IMAD.U32 R7, RZ, RZ, UR9 ;  /* 0x00000009ff077e24 */ /* 0x000fe2000f8e00ff */
[----:B------:R-:W-:Y:S01]  /*12a00*/  UMOV UR57, 0x40000040 ;  /* 0x4000004000397882 */ /* 0x000fe20000000000 */
[----:B------:R-:W-:Y:S01]  /*12a10*/  UMOV UR53, 0x40000040 ;  /* 0x4000004000357882 */ /* 0x000fe20000000000 */
[----:B------:R-:W-:Y:S01]  /*12a20*/  LOP3.LUT R3, R3, 0x3fff, RZ, 0xc0, !PT ;  /* 0x00003fff03037812 */ /* 0x000fe200078ec0ff */
[----:B------:R-:W-:Y:S01]  /*12a30*/  UMOV UR49, 0x40000040 ;  /* 0x4000004000317882 */ /* 0x000fe20000000000 */
[----:B------:R-:W-:Y:S01]  /*12a40*/  UMOV UR45, 0x40000040 ;  /* 0x40000040002d7882 */ /* 0x000fe20000000000 */
[----:B------:R-:W-:Y:S01]  /*12a50*/  UMOV UR41, 0x40000040 ;  /* 0x4000004000297882 */ /* 0x000fe20000000000 */
[----:B------:R-:W-:Y:S01]  /*12a60*/  LOP3.LUT R8, R3, 0x10000, RZ, 0xfc, !PT ;  /* 0x0001000003087812 */ /* 0x000fe200078efcff */
[----:B------:R-:W-:Y:S01]  /*12a70*/  IMAD.MOV.U32 R3, RZ, RZ, 0x40000040 ;  /* 0x40000040ff037424 */ /* 0x000fe200078e00ff */
[----:B------:R-:W-:Y:S01]  /*12a80*/  ULOP3.LUT UR4, UR4, 0x10000, URZ, 0xfc, !UPT ;  /* 0x0001000004047892 */ /* 0x000fe2000f8efc3f */
[----:B------:R-:W-:-:S02]  /*12a90*/  UMOV UR37, 0x40000040 ;  /* 0x4000004000257882 */ /* 0x000fc40000000000 */
[----:B------:R-:W-:Y:S01]  /*12aa0*/  IMAD R2, R161, 0x900, R8 ;  /* 0x00000900a1027824 */ /* 0x000fe200078e0208 */
[----:B------:R-:W-:Y:S01]  /*12ab0*/  R2UR UR11, R3 ;  /* 0x00000000030b72ca */ /* 0x000fe200000e0000 */
[----:B------:R-:W-:Y:S01]  /*12ac0*/  UIADD3 UR5, UR4, 0x2, URZ ;  /* 0x0000000204057890 */ /* 0x000fe2000fffe03f */
[----:B------:R-:W-:Y:S01]  /*12ad0*/  MOV R3, 0x40000040 ;  /* 0x4000004000037802 */ /* 0x000fe20000000f00 */
[----:B------:R-:W-:Y:S01]  /*12ae0*/  UMOV UR8, UR4 ;  /* 0x0000000400087c82 */ /* 0x000fe20008000000 */
[C---:B------:R-:W-:Y:S01]  /*12af0*/  R2UR UR10, R2.reuse ;  /* 0x00000000020a72ca */ /* 0x040fe200000e0000 */
[----:B------:R-:W-:Y:S01]  /*12b00*/  VIADD R4, R2, 0x2 ;  /* 0x0000000202047836 */ /* 0x000fe20000000000 */
[----:B------:R-:W-:Y:S01]  /*12b10*/  UIADD3 UR56, UR4, 0x404, URZ ;  /* 0x0000040404387890 */ /* 0x000fe2000fffe03f */
[----:B------:R-:W-:Y:S01]  /*12b20*/  IMAD.U32 R6, RZ, RZ, UR8 ;  /* 0x00000008ff067e24 */ /* 0x000fe2000f8e00ff */
[----:B------:R-:W-:Y:S01]  /*12b30*/  UIADD3 UR52, UR4, 0x406, URZ ;  /* 0x0000040604347890 */ /* 0x000fe2000fffe03f */
[----:B------:R-:W-:Y:S01]  /*12b40*/  R2UR UR39, R3 ;  /* 0x00000000032772ca */ /* 0x000fe200000e0000 */
[----:B------:R-:W-:-:S02]  /*12b50*/  UIADD3 UR48, UR4, 0x800, URZ ;  /* 0x0000080004307890 */ /* 0x000fc4000fffe03f */
[----:B------:R0:W-:Y:S01]  /*12b60*/  STL.64 [R1+0x28], R6 ;  /* 0x0000280601007387 */ /* 0x0001e20000100a00 */
        /* <DEDUP_REMOVED lines=11> */
[----:B0-----:R-:W-:-:S02]  /*12c20*/  IMAD.U32 R6, RZ, RZ, UR8 ;  /* 0x00000008ff067e24 */ /* 0x001fc4000f8e00ff */
        /* <DEDUP_REMOVED lines=97> */
.L_x_2867:
[----:B------:R-:W0:Y:S01]  /*13240*/  LDC R2, c[0x0][0x448] ;  /* 0x00011200ff027b82 */ /* 0x000e220000000800 */
[----:B------:R-:W-:Y:S01]  /*13250*/  IMAD.MOV.U32 R7, RZ, RZ, -0x60 ;  /* 0xffffffa0ff077424 */ /* 0x000fe200078e00ff */
[----:B------:R-:W-:Y:S01]  /*13260*/  ULDC UR4, c[0x0][0x988] ;  /* 0x0002620000047ab9 */ /* 0x000fe20000000800 */
[----:B------:R-:W-:Y:S01]  /*13270*/  ULDC UR38, c[0x0][0x988] ;  /* 0x0002620000267ab9 */ /* 0x000fe20000000800 */
[----:B------:R-:W-:Y:S01]  /*13280*/  ULDC UR39, c[0x0][0x988] ;  /* 0x0002620000277ab9 */ /* 0x000fe20000000800 */
[----:B------:R-:W-:Y:S01]  /*13290*/  IMAD R6, R72, R7, 0x61 ;  /* 0x0000006148067424 */ /* 0x000fe200078e0207 */
[----:B------:R-:W-:Y:S01]  /*132a0*/  BSSY B0, `(.L_x_2868) ;  /* 0x00003f9000007945 */ /* 0x000fe20003800000 */
[----:B------:R-:W-:Y:S02]  /*132b0*/  CS2R R86, SRZ ;  /* 0x0000000000567805 */ /* 0x000fe4000001ff00 */
[----:B------:R-:W-:-:S05]  /*132c0*/  IMAD R6, R189, -0x2, R6 ;  /* 0xfffffffebd067824 */ /* 0x000fca00078e0206 */
[----:B------:R-:W-:Y:S02]  /*132d0*/  IADD3 R6, -R186, R6, R187 ;  /* 0x00000006ba067210 */ /* 0x000fe40007ffe1bb */
[----:B0-----:R-:W-:Y:S01]  /*132e0*/  ISETP.NE.AND P1, PT, R2, 0x1, PT ;  /* 0x000000010200780c */ /* 0x001fe20003f25270 */
[----:B------:R-:W-:-:S12]  /*132f0*/  IMAD.IADD R2, R190, 0x1, R185 ;  /* 0x00000001be027824 */ /* 0x000fd800078e02b9 */
[----:B------:R-:W0:Y:S08]  /*13300*/  @P1 LDC R3, c[0x0][0x44c] ;  /* 0x00011300ff031b82 */ /* 0x000e300000000800 */
[----:B------:R-:W1:Y:S01]  /*13310*/  @P1 LDC R4, c[0x0][0x450] ;  /* 0x00011400ff041b82 */ /* 0x000e620000000800 */
[----:B0-----:R-:W-:-:S05]  /*13320*/  @P1 IMAD.HI.U32 R3, R2, R3, RZ ;  /* 0x0000000302031227 */ /* 0x001fca00078e00ff */
[----:B-1----:R-:W-:Y:S01]  /*13330*/  @P1 SHF.R.U32.HI R2, RZ, R4, R3 ;  /* 0x00000004ff021219 */ /* 0x002fe20000011603 */
[----:B------:R-:W-:-:S04]  /*13340*/  IMAD R3, R72, -0x60, R187 ;  /* 0xffffffa048037824 */ /* 0x000fc800078e02bb */
[----:B------:R-:W0:Y:S01]  /*13350*/  SHFL.IDX PT, R5, R2, 0x1, 0x1c1f ;  /* 0x003c1f0002057f89 */ /* 0x000e2200000e0000 */
[----:B------:R-:W-:-:S03]  /*13360*/  VIADD R4, R3, 0x60 ;  /* 0x0000006003047836 */ /* 0x000fc60000000000 */
[----:B------:R-:W1:Y:S01]  /*13370*/  SHFL.IDX PT, R2, R2, RZ, 0x1c1f ;  /* 0x001c1fff02027589 */ /* 0x000e6200000e0000 */
[----:B------:R-:W-:-:S05]  /*13380*/  IMAD R3, R189, -0x2, R4 ;  /* 0xfffffffebd037824 */ /* 0x000fca00078e0204 */
        /* <DEDUP_REMOVED lines=89> */
[----:B0-----:R-:W-:Y:S02]  /*13920*/  FMNMX.FTZ R11, R10, R11, !PT ;  /* 0x0000000b0a0b7209 */ /* 0x001fe40007810000 */
[----:B------:R-:W-:Y:S02]  /*13930*/  ISETP.GT.AND P4, PT, R34, 0x18, PT ;  /* 0x000000182200780c */ /* 0x000fe40003f84270 */
[----:B------:R-:W-:Y:S01]  /*13940*/  FSEL R33, R33, -INF , P2 ;  /* 0xff80000021217808 */ /* 0x000fe20001000000 */
[----:B------:R-:W0:Y:S01]  /*13950*/  SHFL.BFLY PT, R42, R11, 0x1, 0x1f ;  /* 0x0c201f000b2a7f89 */ /* 0x000e2200000e0000 */
[----:B------:R-:W-:-:S02]  /*13960*/  FMNMX.FTZ R6, R13, R6, !PT ;  /* 0x000000060d067209 */ /* 0x000fc40007810000 */
[----:B------:R-:W-:Y:S02]  /*13970*/  ISETP.GT.AND P2, PT, R34, 0x19, PT ;  /* 0x000000192200780c */ /* 0x000fe40003f44270 */
[----:B------:R-:W-:Y:S02]  /*13980*/  FSEL R15, R36, -INF , P4 ;  /* 0xff800000240f7808 */ /* 0x000fe40002000000 */
[----:B------:R-:W-:Y:S02]  /*13990*/  FMNMX.FTZ R6, R33, R6, !PT ;  /* 0x0000000621067209 */ /* 0x000fe40007810000 */
[----:B------:R-:W-:Y:S02]  /*139a0*/  FSEL R37, R37, -INF , P2 ;  /* 0xff80000025257808 */ /* 0x000fe40001000000 */
[----:B------:R-:W-:Y:S02]  /*139b0*/  FMNMX.FTZ R6, R15, R6, !PT ;  /* 0x000000060f067209 */ /* 0x000fe40007810000 */
[----:B------:R-:W-:-:S02]  /*139c0*/  ISETP.GT.AND P2, PT, R34, 0x21, PT ;  /* 0x000000212200780c */ /* 0x000fc40003f44270 */
[----:B------:R-:W-:Y:S02]  /*139d0*/  FMNMX.FTZ R6, R37, R6, !PT ;  /* 0x0000000625067209 */ /* 0x000fe40007810000 */
[----:B------:R-:W-:Y:S02]  /*139e0*/  FSEL R41, R41, -INF , P2 ;  /* 0xff80000029297808 */ /* 0x000fe40001000000 */
[----:B------:R-:W-:-:S04]  /*139f0*/  ISETP.GT.AND P2, PT, R34, 0x29, PT ;  /* 0x000000292200780c */ /* 0x000fc80003f44270 */
[----:B------:R-:W-:Y:S02]  /*13a00*/  FSEL R45, R45, -INF , P2 ;  /* 0xff8000002d2d7808 */ /* 0x000fe40001000000 */
[----:B0-----:R-:W-:Y:S02]  /*13a10*/  FMNMX.FTZ R3, R11, R42, !PT ;  /* 0x0000002a0b037209 */ /* 0x001fe40007810000 */
[C---:B------:R-:W-:Y:S02]  /*13a20*/  ISETP.GT.AND P2, PT, R34.reuse, 0x31, PT ;  /* 0x000000312200780c */ /* 0x040fe40003f44270 */
[C---:B------:R-:W-:Y:S01]  /*13a30*/  FSETP.NEU.FTZ.AND P3, PT, R3.reuse, -INF , PT ;  /* 0xff8000000300780b */ /* 0x040fe20003f7d000 */
[----:B------:R-:W-:Y:S01]  /*13a40*/  FMUL.FTZ R11, R3, R2 ;  /* 0x00000002030b7220 */ /* 0x000fe20000410000 */
[----:B------:R-:W-:Y:S02]  /*13a50*/  FSEL R51, R49, -INF , P2 ;  /* 0xff80000031337808 */ /* 0x000fe40001000000 */
[----:B------:R-:W-:-:S02]  /*13a60*/  ISETP.GT.AND P2, PT, R34, 0x39, PT ;  /* 0x000000392200780c */ /* 0x000fc40003f44270 */
[----:B------:R-:W-:Y:S02]  /*13a70*/  FSEL R11, R11, RZ, P3 ;  /* 0x000000ff0b0b7208 */ /* 0x000fe40001800000 */
[----:B------:R-:W-:Y:S02]  /*13a80*/  ISETP.GT.AND P3, PT, R34, 0x20, PT ;  /* 0x000000202200780c */ /* 0x000fe40003f64270 */
[----:B------:R-:W-:Y:S01]  /*13a90*/  FSEL R53, R53, -INF , P2 ;  /* 0xff80000035357808 */ /* 0x000fe20001000000 */
[-CC-:B------:R-:W-:Y:S01]  /*13aa0*/  FFMA.FTZ R149, R7, R2.reuse, -R11.reuse ;  /* 0x0000000207957223 */ /* 0x180fe2000001080b */
[----:B------:R-:W-:Y:S01]  /*13ab0*/  FSEL R25, R40, -INF , P3 ;  /* 0xff80000028197808 */ /* 0x000fe20001800000 */
[-CC-:B------:R-:W-:Y:S01]  /*13ac0*/  FFMA.FTZ R151, R5, R2.reuse, -R11.reuse ;  /* 0x0000000205977223 */ /* 0x180fe2000001080b */
[----:B------:R-:W-:Y:S01]  /*13ad0*/  ISETP.GT.AND P3, PT, R34, 0x28, PT ;  /* 0x000000282200780c */ /* 0x000fe20003f64270 */
[--C-:B------:R-:W-:Y:S01]  /*13ae0*/  FFMA.FTZ R155, R38, R2, -R11.reuse ;  /* 0x00000002269b7223 */ /* 0x100fe2000001080b */
[----:B------:R-:W-:Y:S01]  /*13af0*/  FMNMX.FTZ R10, R25, R6, !PT ;  /* 0x00000006190a7209 */ /* 0x000fe20007810000 */
[----:B------:R-:W0:Y:S01]  /*13b00*/  @P1 LDC R38, c[0x0][0x44c] ;  /* 0x00011300ff261b82 */ /* 0x000e220000000800 */
[----:B------:R-:W-:Y:S01]  /*13b10*/  FSEL R35, R44, -INF , P3 ;  /* 0xff8000002c237808 */ /* 0x000fe20001800000 */
[--C-:B------:R-:W-:Y:S01]  /*13b20*/  FFMA.FTZ R145, R9, R2, -R11.reuse ;  /* 0x0000000209917223 */ /* 0x100fe2000001080b */
[----:B------:R-:W-:Y:S01]  /*13b30*/  FMNMX.FTZ R10, R41, R10, !PT ;  /* 0x0000000a290a7209 */ /* 0x000fe20007810000 */
[-CC-:B------:R-:W-:Y:S01]  /*13b40*/  FFMA.FTZ R157, R74, R2.reuse, -R11.reuse ;  /* 0x000000024a9d7223 */ /* 0x180fe2000001080b */
[----:B------:R-:W-:Y:S01]  /*13b50*/  ISETP.GT.AND P3, PT, R34, 0x30, PT ;  /* 0x000000302200780c */ /* 0x000fe20003f64270 */
[--C-:B------:R-:W-:Y:S01]  /*13b60*/  FFMA.FTZ R76, R76, R2, -R11.reuse ;  /* 0x000000024c4c7223 */ /* 0x100fe2000001080b */
[----:B------:R-:W-:Y:S01]  /*13b70*/  FMNMX.FTZ R10, R35, R10, !PT ;  /* 0x0000000a230a7209 */ /* 0x000fe20007810000 */
[----:B------:R-:W1:Y:S01]  /*13b80*/  @P1 LDC R9, c[0x0][0x450] ;  /* 0x00011400ff091b82 */ /* 0x000e620000000800 */
[----:B------:R-:W-:Y:S01]  /*13b90*/  FSEL R39, R48, -INF , P3 ;  /* 0xff80000030277808 */ /* 0x000fe20001800000 */
[--C-:B------:R-:W-:Y:S01]  /*13ba0*/  FFMA.FTZ R159, R78, R2, -R11.reuse ;  /* 0x000000024e9f7223 */ /* 0x100fe2000001080b */
[----:B------:R-:W-:Y:S01]  /*13bb0*/  FMNMX.FTZ R10, R45, R10, !PT ;  /* 0x0000000a2d0a7209 */ /* 0x000fe20007810000 */
[----:B------:R-:W-:Y:S01]  /*13bc0*/  MUFU.EX2 R157, R157 ;  /* 0x0000009d009d7308 */ /* 0x000fe20000000800 */
[----:B------:R-:W-:Y:S01]  /*13bd0*/  ISETP.GT.AND P3, PT, R34, 0x38, PT ;  /* 0x000000382200780c */ /* 0x000fe20003f64270 */
[--C-:B------:R-:W-:Y:S01]  /*13be0*/  FFMA.FTZ R80, R80, R2, -R11.reuse ;  /* 0x0000000250507223 */ /* 0x100fe2000001080b */
[----:B------:R-:W-:Y:S01]  /*13bf0*/  FMNMX.FTZ R24, R39, R10, !PT ;  /* 0x0000000a27187209 */ /* 0x000fe20007810000 */
[-CC-:B------:R-:W-:Y:S01]  /*13c00*/  FFMA.FTZ R153, R82, R2.reuse, -R11.reuse ;  /* 0x0000000252997223 */ /* 0x180fe2000001080b */
[----:B------:R-:W-:Y:S01]  /*13c10*/  FSEL R49, R52, -INF , P3 ;  /* 0xff80000034317808 */ /* 0x000fe20001800000 */
[--C-:B------:R-:W-:Y:S01]  /*13c20*/  FFMA.FTZ R84, R84, R2, -R11.reuse ;  /* 0x0000000254547223 */ /* 0x100fe2000001080b */
[----:B------:R-:W-:Y:S01]  /*13c30*/  FMNMX.FTZ R24, R51, R24, !PT ;  /* 0x0000001833187209 */ /* 0x000fe20007810000 */
[----:B------:R-:W2:Y:S01]  /*13c40*/  MUFU.EX2 R6, R76 ;  /* 0x0000004c00067308 */ /* 0x000ea20000000800 */
[----:B------:R-:W-:Y:S01]  /*13c50*/  ISETP.GT.AND P3, PT, R34, 0x40, PT ;  /* 0x000000402200780c */ /* 0x000fe20003f64270 */
[--C-:B------:R-:W-:Y:S01]  /*13c60*/  FFMA.FTZ R12, R12, R2, -R11.reuse ;  /* 0x000000020c0c7223 */ /* 0x100fe2000001080b */
[----:B------:R-:W-:Y:S01]  /*13c70*/  FMNMX.FTZ R24, R49, R24, !PT ;  /* 0x0000001831187209 */ /* 0x000fe20007810000 */
[-CC-:B------:R-:W-:Y:S01]  /*13c80*/  FFMA.FTZ R32, R47, R2.reuse, -R11.reuse ;  /* 0x000000022f207223 */ /* 0x180fe2000001080b */
[----:B------:R-:W-:Y:S01]  /*13c90*/  ISETP.GT.AND P2, PT, R34, 0x41, PT ;  /* 0x000000412200780c */ /* 0x000fe20003f44270 */
[--C-:B------:R-:W-:Y:S01]  /*13ca0*/  FFMA.FTZ R147, R54, R2, -R11.reuse ;  /* 0x0000000236937223 */ /* 0x100fe2000001080b */
[----:B------:R-:W-:Y:S01]  /*13cb0*/  FSEL R55, R56, -INF , P3 ;  /* 0xff80000038377808 */ /* 0x000fe20001800000 */
[----:B------:R-:W3:Y:S01]  /*13cc0*/  MUFU.EX2 R159, R159 ;  /* 0x0000009f009f7308 */ /* 0x000ee20000000800 */
[----:B------:R-:W-:Y:S01]  /*13cd0*/  FMNMX.FTZ R24, R53, R24, !PT ;  /* 0x0000001835187209 */ /* 0x000fe20007810000 */
[-CC-:B-----5:R-:W-:Y:S01]  /*13ce0*/  FFMA.FTZ R141, R58, R2.reuse, -R11.reuse ;  /* 0x000000023a8d7223 */ /* 0x1a0fe2000001080b */
[----:B------:R-:W-:Y:S01]  /*13cf0*/  ISETP.GT.AND P3, PT, R34, 0x48, PT ;  /* 0x000000482200780c */ /* 0x000fe20003f64270 */
[-CC-:B------:R-:W-:Y:S01]  /*13d00*/  FFMA.FTZ R143, R62, R2.reuse, -R11.reuse ;  /* 0x000000023e8f7223 */ /* 0x180fe2000001080b */
[----:B------:R-:W-:Y:S01]  /*13d10*/  FSEL R57, R57, -INF , P2 ;  /* 0xff80000039397808 */ /* 0x000fe20001000000 */
[--C-:B------:R-:W-:Y:S01]  /*13d20*/  FFMA.FTZ R137, R66, R2, -R11.reuse ;  /* 0x0000000242897223 */ /* 0x100fe2000001080b */
[----:B------:R-:W-:Y:S01]  /*13d30*/  FMNMX.FTZ R28, R55, R24, !PT ;  /* 0x00000018371c7209 */ /* 0x000fe20007810000 */
[----:B------:R4:W3:Y:S01]  /*13d40*/  MUFU.EX2 R10, R80 ;  /* 0x00000050000a7308 */ /* 0x0008e20000000800 */
[----:B------:R-:W-:Y:S01]  /*13d50*/  ISETP.GT.AND P2, PT, R34, 0x49, PT ;  /* 0x000000492200780c */ /* 0x000fe20003f44270 */
[-CC-:B------:R-:W-:Y:S01]  /*13d60*/  FFMA.FTZ R26, R26, R2.reuse, -R11.reuse ;  /* 0x000000021a1a7223 */ /* 0x180fe2000001080b */
[----:B------:R-:W-:Y:S01]  /*13d70*/  FSEL R59, R60, -INF , P3 ;  /* 0xff8000003c3b7808 */ /* 0x000fe20001800000 */
[----:B------:R-:W-:Y:S01]  /*13d80*/  FFMA.FTZ R139, R70, R2, -R11 ;  /* 0x00000002468b7223 */ /* 0x000fe2000001080b */
[----:B------:R-:W-:-:S02]  /*13d90*/  FMNMX.FTZ R28, R57, R28, !PT ;  /* 0x0000001c391c7209 */ /* 0x000fc40007810000 */
[----:B------:R-:W-:Y:S02]  /*13da0*/  CS2R R82, SRZ ;  /* 0x0000000000527805 */ /* 0x000fe4000001ff00 */
[----:B------:R-:W-:Y:S01]  /*13db0*/  ISETP.GT.AND P3, PT, R34, 0x50, PT ;  /* 0x000000502200780c */ /* 0x000fe20003f64270 */
[----:B------:R-:W3:Y:S01]  /*13dc0*/  MUFU.EX2 R153, R153 ;  /* 0x0000009900997308 */ /* 0x000ee20000000800 */
[----:B------:R-:W-:Y:S02]  /*13dd0*/  FSEL R61, R61, -INF , P2 ;  /* 0xff8000003d3d7808 */ /* 0x000fe40001000000 */
[----:B----4-:R-:W-:Y:S02]  /*13de0*/  CS2R R80, SRZ ;  /* 0x0000000000507805 */ /* 0x010fe4000001ff00 */
[----:B------:R-:W-:Y:S02]  /*13df0*/  FMNMX.FTZ R28, R59, R28, !PT ;  /* 0x0000001c3b1c7209 */ /* 0x000fe40007810000 */
[----:B------:R-:W-:-:S02]  /*13e00*/  CS2R R78, SRZ ;  /* 0x00000000004e7805 */ /* 0x000fc4000001ff00 */
[----:B------:R-:W-:Y:S02]  /*13e10*/  ISETP.GT.AND P2, PT, R34, 0x51, PT ;  /* 0x000000512200780c */ /* 0x000fe40003f44270 */
[----:B------:R-:W-:Y:S02]  /*13e20*/  CS2R R76, SRZ ;  /* 0x00000000004c7805 */ /* 0x000fe4000001ff00 */
[----:B------:R-:W-:Y:S01]  /*13e30*/  FSEL R63, R64, -INF , P3 ;  /* 0xff800000403f7808 */ /* 0x000fe20001800000 */
[----:B------:R4:W3:Y:S01]  /*13e40*/  MUFU.EX2 R24, R84 ;  /* 0x0000005400187308 */ /* 0x0008e20000000800 */
[----:B------:R-:W-:Y:S02]  /*13e50*/  FMNMX.FTZ R28, R61, R28, !PT ;  /* 0x0000001c3d1c7209 */ /* 0x000fe40007810000 */
[----:B------:R-:W-:Y:S02]  /*13e60*/  CS2R R74, SRZ ;  /* 0x00000000004a7805 */ /* 0x000fe4000001ff00 */
[----:B------:R-:W-:-:S02]  /*13e70*/  ISETP.GT.AND P3, PT, R34, 0x58, PT ;  /* 0x000000582200780c */ /* 0x000fc40003f64270 */
[----:B------:R-:W-:Y:S02]  /*13e80*/  CS2R R46, SRZ ;  /* 0x00000000002e7805 */ /* 0x000fe4000001ff00 */
[----:B------:R-:W-:Y:S02]  /*13e90*/  FSEL R65, R65, -INF , P2 ;  /* 0xff80000041417808 */ /* 0x000fe40001000000 */
[----:B------:R-:W-:Y:S01]  /*13ea0*/  FMNMX.FTZ R28, R63, R28, !PT ;  /* 0x0000001c3f1c7209 */ /* 0x000fe20007810000 */
[----:B------:R-:W3:Y:S01]  /*13eb0*/  MUFU.EX2 R155, R155 ;  /* 0x0000009b009b7308 */ /* 0x000ee20000000800 */
[----:B------:R-:W-:Y:S01]  /*13ec0*/  ISETP.GT.AND P2, PT, R34, 0x59, PT ;  /* 0x000000592200780c */ /* 0x000fe20003f44270 */
[----:B------:R-:W-:Y:S01]  /*13ed0*/  FFMA.FTZ R34, R4, R2, -R11 ;  /* 0x0000000204227223 */ /* 0x000fe2000001080b */
[----:B------:R-:W-:Y:S02]  /*13ee0*/  FSEL R67, R68, -INF , P3 ;  /* 0xff80000044437808 */ /* 0x000fe40001800000 */
[----:B----4-:R-:W-:-:S02]  /*13ef0*/  CS2R R84, SRZ ;  /* 0x0000000000547805 */ /* 0x010fc4000001ff00 */
[----:B------:R-:W-:Y:S02]  /*13f00*/  FMNMX.FTZ R28, R65, R28, !PT ;  /* 0x0000001c411c7209 */ /* 0x000fe40007810000 */
[----:B------:R-:W-:Y:S01]  /*13f10*/  FSEL R69, R69, -INF , P2 ;  /* 0xff80000045457808 */ /* 0x000fe20001000000 */
[----:B------:R-:W-:Y:S01]  /*13f20*/  MUFU.EX2 R12, R12 ;  /* 0x0000000c000c7308 */ /* 0x000fe20000000800 */
[----:B------:R-:W-:-:S04]  /*13f30*/  FMNMX.FTZ R28, R67, R28, !PT ;  /* 0x0000001c431c7209 */ /* 0x000fc80007810000 */
[----:B------:R-:W-:Y:S01]  /*13f40*/  FMNMX.FTZ R7, R69, R28, !PT ;  /* 0x0000001c45077209 */ /* 0x000fe20007810000 */
[--C-:B------:R-:W-:Y:S01]  /*13f50*/  FFMA.FTZ R28, R43, R2, -R11.reuse ;  /* 0x000000022b1c7223 */ /* 0x100fe2000001080b */
[----:B------:R-:W-:Y:S01]  /*13f60*/  CS2R R42, SRZ ;  /* 0x00000000002a7805 */ /* 0x000fe2000001ff00 */
[----:B------:R-:W-:Y:S02]  /*13f70*/  MUFU.EX2 R149, R149 ;  /* 0x0000009500957308 */ /* 0x000fe40000000800 */
[----:B------:R-:W4:Y:S06]  /*13f80*/  SHFL.BFLY PT, R36, R7, 0x2, 0x1f ;  /* 0x0c401f0007247f89 */ /* 0x000f2c00000e0000 */
[----:B------:R-:W-:Y:S08]  /*13f90*/  MUFU.EX2 R28, R28 ;  /* 0x0000001c001c7308 */ /* 0x000ff00000000800 */
[----:B------:R-:W-:Y:S08]  /*13fa0*/  MUFU.EX2 R151, R151 ;  /* 0x0000009700977308 */ /* 0x000ff00000000800 */
[----:B------:R-:W-:Y:S01]  /*13fb0*/  MUFU.EX2 R32, R32 ;  /* 0x0000002000207308 */ /* 0x000fe20000000800 */
[----:B----4-:R-:W-:Y:S01]  /*13fc0*/  FMNMX.FTZ R5, R7, R36, !PT ;  /* 0x0000002407057209 */ /* 0x010fe20007810000 */
[-CC-:B------:R-:W-:Y:S01]  /*13fd0*/  FFMA.FTZ R36, R14, R2.reuse, -R11.reuse ;  /* 0x000000020e247223 */ /* 0x180fe2000001080b */
[-CC-:B------:R-:W-:Y:S01]  /*13fe0*/  FFMA.FTZ R14, R20, R2.reuse, -R11.reuse ;  /* 0x00000002140e7223 */ /* 0x180fe2000001080b */
[----:B------:R-:W-:Y:S01]  /*13ff0*/  FFMA.FTZ R20, R30, R2, -R11 ;  /* 0x000000021e147223 */ /* 0x000fe2000001080b */
[----:B------:R-:W-:Y:S01]  /*14000*/  VIADD R7, R0, 0x2a840 ;  /* 0x0002a84000077836 */ /* 0x000fe20000000000 */
[----:B------:R-:W4:Y:S01]  /*14010*/  SHFL.BFLY PT, R4, R5, 0x1, 0x1f ;  /* 0x0c201f0005047f89 */ /* 0x000f2200000e0000 */
[----:B0-----:R-:W-:-:S04]  /*14020*/  @P1 IMAD.HI.U32 R0, R185, R38, RZ ;  /* 0x00000026b9001227 */ /* 0x001fc800078e00ff */
[----:B--2---:R-:W-:Y:S01]  /*14030*/  FADD.FTZ R38, R157, R6 ;  /* 0x000000069d267221 */ /* 0x004fe20000010000 */
[----:B------:R-:W-:Y:S01]  /*14040*/  MUFU.EX2 R145, R145 ;  /* 0x0000009100917308 */ /* 0x000fe20000000800 */
[----:B------:R-:W-:Y:S01]  /*14050*/  PRMT R7, R178, 0x654, R7 ;  /* 0x00000654b2077816 */ /* 0x000fe20000000007 */
[----:B------:R-:W-:Y:S01]  /*14060*/  FFMA.FTZ R11, R71, R2, -R11 ;  /* 0x00000002470b7223 */ /* 0x000fe2000001080b */
[----:B------:R-:W-:Y:S02]  /*14070*/  F2FP.BF16.F32.PACK_AB R157, R6, R157 ;  /* 0x0000009d069d723e */ /* 0x000fe400000010ff */
[----:B------:R-:W-:Y:S01]  /*14080*/  CS2R R70, SRZ ;  /* 0x0000000000467805 */ /* 0x000fe2000001ff00 */
[----:B------:R0:W-:Y:S02]  /*14090*/  SYNCS.ARRIVE.TRANS64.RED.A1T0 RZ, [R7+URZ], RZ ;  /* 0x000000ff07ff79a7 */ /* 0x0001e4000810043f */
[----:B------:R-:W-:Y:S08]  /*140a0*/  MUFU.EX2 R34, R34 ;  /* 0x0000002200227308 */ /* 0x000ff00000000800 */
[----:B------:R-:W-:Y:S01]  /*140b0*/  MUFU.EX2 R147, R147 ;  /* 0x0000009300937308 */ /* 0x000fe20000000800 */
[----:B----4-:R-:W-:-:S07]  /*140c0*/  FMNMX.FTZ R4, R5, R4, !PT ;  /* 0x0000000405047209 */ /* 0x010fce0007810000 */
[----:B------:R-:W-:Y:S01]  /*140d0*/  MUFU.EX2 R36, R36 ;  /* 0x0000002400247308 */ /* 0x000fe20000000800 */
[C---:B------:R-:W-:Y:S01]  /*140e0*/  FSETP.NEU.FTZ.AND P2, PT, R4.reuse, -INF , PT ;  /* 0xff8000000400780b */ /* 0x040fe20003f5d000 */
[----:B------:R-:W-:-:S05]  /*140f0*/  FMUL.FTZ R5, R4, R2 ;  /* 0x0000000204057220 */ /* 0x000fca0000410000 */
[----:B------:R-:W-:Y:S01]  /*14100*/  FSEL R30, R5, RZ, P2 ;  /* 0x000000ff051e7208 */ /* 0x000fe20001000000 */
[----:B------:R-:W-:Y:S04]  /*14110*/  MUFU.EX2 R141, R141 ;  /* 0x0000008d008d7308 */ /* 0x000fe80000000800 */
[-CC-:B------:R-:W-:Y:S01]  /*14120*/  FFMA.FTZ R156, R31, R2.reuse, -R30.reuse ;  /* 0x000000021f9c7223 */ /* 0x180fe2000001081e */
[-CC-:B------:R-:W-:Y:S01]  /*14130*/  FFMA.FTZ R5, R27, R2.reuse, -R30.reuse ;  /* 0x000000021b057223 */ /* 0x180fe2000001081e */
[-CC-:B------:R-:W-:Y:S01]  /*14140*/  FFMA.FTZ R21, R21, R2.reuse, -R30.reuse ;  /* 0x0000000215157223 */ /* 0x180fe2000001081e */
[-CC-:B------:R-:W-:Y:S01]  /*14150*/  FFMA.FTZ R29, R29, R2.reuse, -R30.reuse ;  /* 0x000000021d1d7223 */ /* 0x180fe2000001081e */
[-CC-:B------:R-:W-:Y:S01]  /*14160*/  FFMA.FTZ R13, R13, R2.reuse, -R30.reuse ;  /* 0x000000020d0d7223 */ /* 0x180fe2000001081e */
[-CC-:B------:R-:W-:Y:S01]  /*14170*/  FFMA.FTZ R33, R33, R2.reuse, -R30.reuse ;  /* 0x0000000221217223 */ /* 0x180fe2000001081e */
[----:B------:R-:W-:Y:S01]  /*14180*/  MUFU.EX2 R156, R156 ;  /* 0x0000009c009c7308 */ /* 0x000fe20000000800 */
[-C--:B------:R-:W-:Y:S01]  /*14190*/  FFMA.FTZ R15, R15, R2.reuse, -R30 ;  /* 0x000000020f0f7223 */ /* 0x080fe2000001081e */
[----:B------:R-:W-:Y:S01]  /*141a0*/  IMAD.MOV.U32 R27, RZ, RZ, R185 ;  /* 0x000000ffff1b7224 */ /* 0x000fe200078e00b9 */
[----:B-1----:R-:W-:Y:S01]  /*141b0*/  @P1 SHF.R.U32.HI R27, RZ, R9, R0 ;  /* 0x00000009ff1b1219 */ /* 0x002fe20000011600 */
[-C--:B------:R-:W-:Y:S01]  /*141c0*/  FFMA.FTZ R37, R37, R2.reuse, -R30 ;  /* 0x0000000225257223 */ /* 0x080fe2000001081e */
[----:B---3--:R-:W-:Y:S01]  /*141d0*/  FADD.FTZ R9, R159, R38 ;  /* 0x000000269f097221 */ /* 0x008fe20000010000 */
        /* <DEDUP_REMOVED lines=10> */
[----:B------:R-:W0:Y:S01]  /*14280*/  MUFU.EX2 R21, R21 ;  /* 0x0000001500157308 */ /* 0x000e220000000800 */
[----:B------:R-:W-:Y:S01]  /*14290*/  FADD.FTZ R38, R24, R9 ;  /* 0x0000000918267221 */ /* 0x000fe20000010000 */
[----:B------:R-:W-:Y:S01]  /*142a0*/  IADD3 R27, R27, R187, -R186 ;  /* 0x000000bb1b1b7210 */ /* 0x000fe20007ffe8ba */
[-CC-:B------:R-:W-:Y:S01]  /*142b0*/  FFMA.FTZ R53, R53, R2.reuse, -R30.reuse ;  /* 0x0000000235357223 */ /* 0x180fe2000001081e */
[-C--:B------:R-:W-:Y:S01]  /*142c0*/  FFMA.FTZ R55, R55, R2.reuse, -R30 ;  /* 0x0000000237377223 */ /* 0x080fe2000001081e */
[----:B------:R-:W-:Y:S01]  /*142d0*/  FADD.FTZ R9, R155, R38 ;  /* 0x000000269b097221 */ /* 0x000fe20000010000 */
[-CC-:B------:R-:W-:Y:S01]  /*142e0*/  FFMA.FTZ R57, R57, R2.reuse, -R30.reuse ;  /* 0x0000000239397223 */ /* 0x180fe2000001081e */
[-CC-:B------:R-:W-:Y:S01]  /*142f0*/  FFMA.FTZ R59, R59, R2.reuse, -R30.reuse ;  /* 0x000000023b3b7223 */ /* 0x180fe2000001081e */
[----:B------:R2:W3:Y:S01]  /*14300*/  MUFU.EX2 R158, R29 ;  /* 0x0000001d009e7308 */ /* 0x0004e20000000800 */
        /* <DEDUP_REMOVED lines=8> */
[----:B0-----:R-:W-:Y:S01]  /*14390*/  FADD.FTZ R7, R21, R0 ;  /* 0x0000000015077221 */ /* 0x001fe20000010000 */
[----:B------:R-:W-:Y:S01]  /*143a0*/  FADD.FTZ R38, R28, R9 ;  /* 0x000000091c267221 */ /* 0x000fe20000010000 */
[----:B--2---:R-:W-:-:S04]  /*143b0*/  IMAD.HI R29, R27, 0x2aaaaaab, RZ ;  /* 0x2aaaaaab1b1d7827 */ /* 0x004fc800078e02ff */
[-CC-:B------:R-:W-:Y:S01]  /*143c0*/  FFMA.FTZ R67, R67, R2.reuse, -R30.reuse ;  /* 0x0000000243437223 */ /* 0x180fe2000001081e */
[----:B------:R-:W-:Y:S01]  /*143d0*/  FFMA.FTZ R30, R69, R2, -R30 ;  /* 0x00000002451e7223 */ /* 0x000fe2000001081e */
[----:B------:R-:W-:Y:S01]  /*143e0*/  FADD.FTZ R27, R151, R38 ;  /* 0x00000026971b7221 */ /* 0x000fe20000010000 */
[----:B------:R-:W-:Y:S01]  /*143f0*/  F2FP.BF16.F32.PACK_AB R159, R10, R159 ;  /* 0x0000009f0a9f723e */ /* 0x000fe200000010ff */
[----:B------:R-:W0:Y:S01]  /*14400*/  MUFU.EX2 R152, R33 ;  /* 0x0000002100987308 */ /* 0x000e220000000800 */
[----:B---3--:R-:W-:Y:S01]  /*14410*/  FADD.FTZ R0, R158, R7 ;  /* 0x000000079e007221 */ /* 0x008fe20000010000 */
[----:B------:R-:W-:Y:S01]  /*14420*/  FADD.FTZ R6, R32, R27 ;  /* 0x0000001b20067221 */ /* 0x000fe20000010000 */
[----:B------:R-:W-:Y:S02]  /*14430*/  SHF.R.U32.HI R40, RZ, 0x1f, R29 ;  /* 0x0000001fff287819 */ /* 0x000fe4000001161d */
[----:B------:R-:W-:Y:S02]  /*14440*/  CS2R R68, SRZ ;  /* 0x0000000000447805 */ /* 0x000fe4000001ff00 */
[----:B------:R-:W-:Y:S01]  /*14450*/  F2FP.BF16.F32.PACK_AB R153, R24, R153 ;  /* 0x000000991899723e */ /* 0x000fe200000010ff */
[----:B------:R-:W-:Y:S01]  /*14460*/  FADD.FTZ R27, R145, R6 ;  /* 0x00000006911b7221 */ /* 0x000fe20000010000 */
[----:B------:R-:W-:Y:S01]  /*14470*/  LEA.HI.SX32 R9, R29, R40, 0x1c ;  /* 0x000000281d097211 */ /* 0x000fe200078fe2ff */
[----:B------:R-:W2:Y:S01]  /*14480*/  MUFU.EX2 R15, R15 ;  /* 0x0000000f000f7308 */ /* 0x000ea20000000800 */
[----:B-1----:R-:W-:Y:S01]  /*14490*/  FADD.FTZ R7, R13, R0 ;  /* 0x000000000d077221 */ /* 0x002fe20000010000 */
[----:B------:R-:W-:Y:S01]  /*144a0*/  FADD.FTZ R6, R34, R27 ;  /* 0x0000001b22067221 */ /* 0x000fe20000010000 */
[----:B------:R-:W-:-:S02]  /*144b0*/  VIMNMX R9, RZ, R9, !PT ;  /* 0x00000009ff097248 */ /* 0x000fc40007fe0100 */
[----:B------:R-:W-:Y:S01]  /*144c0*/  F2FP.BF16.F32.PACK_AB R149, R28, R149 ;  /* 0x000000951c95723e */ /* 0x000fe200000010ff */
[----:B------:R-:W-:Y:S01]  /*144d0*/  FADD.FTZ R27, R147, R6 ;  /* 0x00000006931b7221 */ /* 0x000fe20000010000 */
[----:B------:R-:W-:Y:S01]  /*144e0*/  F2FP.BF16.F32.PACK_AB R151, R32, R151 ;  /* 0x000000972097723e */ /* 0x000fe200000010ff */
[----:B------:R1:W3:Y:S01]  /*144f0*/  MUFU.EX2 R154, R37 ;  /* 0x00000025009a7308 */ /* 0x0002e20000000800 */
[----:B0-----:R-:W-:Y:S01]  /*14500*/  FADD.FTZ R0, R152, R7 ;  /* 0x0000000798007221 */ /* 0x001fe20000010000 */
[----:B------:R-:W-:Y:S01]  /*14510*/  FADD.FTZ R6, R36, R27 ;  /* 0x0000001b24067221 */ /* 0x000fe20000010000 */
[----:B------:R-:W-:Y:S02]  /*14520*/  F2FP.BF16.F32.PACK_AB R145, R34, R145 ;  /* 0x000000912291723e */ /* 0x000fe400000010ff */
[----:B------:R-:W-:Y:S02]  /*14530*/  CS2R R32, SRZ ;  /* 0x0000000000207805 */ /* 0x000fe4000001ff00 */
[----:B------:R-:W-:-:S02]  /*14540*/  F2FP.BF16.F32.PACK_AB R147, R36, R147 ;  /* 0x000000932493723e */ /* 0x000fc400000010ff */
[----:B------:R-:W-:Y:S02]  /*14550*/  CS2R R28, SRZ ;  /* 0x00000000001c7805 */ /* 0x000fe4000001ff00 */
[----:B------:R-:W-:Y:S01]  /*14560*/  F2FP.BF16.F32.PACK_AB R155, R12, R155 ;  /* 0x0000009b0c9b723e */ /* 0x000fe200000010ff */
[----:B------:R-:W0:Y:S01]  /*14570*/  MUFU.EX2 R25, R25 ;  /* 0x0000001900197308 */ /* 0x000e220000000800 */
[----:B--2---:R-:W-:Y:S01]  /*14580*/  FADD.FTZ R7, R15, R0 ;  /* 0x000000000f077221 */ /* 0x004fe20000010000 */
[----:B------:R-:W-:Y:S02]  /*14590*/  F2FP.BF16.F32.PACK_AB R158, R158, R21 ;  /* 0x000000159e9e723e */ /* 0x000fe400000010ff */
[----:B-1----:R-:W-:Y:S02]  /*145a0*/  CS2R R36, SRZ ;  /* 0x0000000000247805 */ /* 0x002fe4000001ff00 */
[----:B------:R-:W-:Y:S02]  /*145b0*/  F2FP.BF16.F32.PACK_AB R152, R152, R13 ;  /* 0x0000000d9898723e */ /* 0x000fe400000010ff */
[----:B------:R1:W2:Y:S01]  /*145c0*/  MUFU.EX2 R148, R41 ;  /* 0x0000002900947308 */ /* 0x0002a20000000800 */
[C---:B---3--:R-:W-:Y:S01]  /*145d0*/  FADD.FTZ R0, R154.reuse, R7 ;  /* 0x000000079a007221 */ /* 0x048fe20000010000 */
[----:B------:R-:W-:-:S06]  /*145e0*/  F2FP.BF16.F32.PACK_AB R154, R154, R15 ;  /* 0x0000000f9a9a723e */ /* 0x000fcc00000010ff */
[----:B------:R-:W3:Y:S01]  /*145f0*/  MUFU.EX2 R35, R35 ;  /* 0x0000002300237308 */ /* 0x000ee20000000800 */
[----:B0-----:R-:W-:Y:S01]  /*14600*/  FADD.FTZ R7, R25, R0 ;  /* 0x0000000019077221 */ /* 0x001fe20000010000 */
[----:B-1----:R-:W-:-:S06]  /*14610*/  CS2R R40, SRZ ;  /* 0x0000000000287805 */ /* 0x002fcc000001ff00 */
        /* <DEDUP_REMOVED lines=21> */
[----:B------:R-:W0:Y:S01]  /*14770*/  MUFU.EX2 R14, R14 ;  /* 0x0000000e000e7308 */ /* 0x000e220000000800 */
[C---:B--2---:R-:W-:Y:S01]  /*14780*/  FADD.FTZ R0, R146.reuse, R7 ;  /* 0x0000000792007221 */ /* 0x044fe20000010000 */
[----:B------:R-:W-:Y:S01]  /*14790*/  FADD.FTZ R7, R141, R6 ;  /* 0x000000068d077221 */ /* 0x000fe20000010000 */
[----:B------:R-:W-:Y:S02]  /*147a0*/  F2FP.BF16.F32.PACK_AB R146, R146, R49 ;  /* 0x000000319292723e */ /* 0x000fe400000010ff */
[----:B------:R-:W-:-:S03]  /*147b0*/  CS2R R48, SRZ ;  /* 0x0000000000307805 */ /* 0x000fc6000001ff00 */
[----:B------:R1:W2:Y:S01]  /*147c0*/  MUFU.EX2 R140, R57 ;  /* 0x00000039008c7308 */ /* 0x0002a20000000800 */
[----:B---3--:R-:W-:-:S07]  /*147d0*/  FADD.FTZ R5, R55, R0 ;  /* 0x0000000037057221 */ /* 0x008fce0000010000 */
[----:B------:R-:W3:Y:S01]  /*147e0*/  MUFU.EX2 R143, R143 ;  /* 0x0000008f008f7308 */ /* 0x000ee20000000800 */
[C---:B0-----:R-:W-:Y:S01]  /*147f0*/  FADD.FTZ R6, R14.reuse, R7 ;  /* 0x000000070e067221 */ /* 0x041fe20000010000 */
[----:B------:R-:W-:Y:S01]  /*14800*/  F2FP.BF16.F32.PACK_AB R141, R14, R141 ;  /* 0x0000008d0e8d723e */ /* 0x000fe200000010ff */
[----:B------:R-:W-:Y:S01]  /*14810*/  VIADD R14, R72, 0xfffffffe ;  /* 0xfffffffe480e7836 */ /* 0x000fe20000000000 */
[----:B------:R-:W-:Y:S02]  /*14820*/  CS2R R72, SRZ ;  /* 0x0000000000487805 */ /* 0x000fe4000001ff00 */
[----:B-1----:R-:W-:Y:S02]  /*14830*/  CS2R R56, SRZ ;  /* 0x0000000000387805 */ /* 0x002fe4000001ff00 */
[----:B------:R-:W0:Y:S01]  /*14840*/  MUFU.EX2 R59, R59 ;  /* 0x0000003b003b7308 */ /* 0x000e220000000800 */
[----:B--2---:R-:W-:Y:S01]  /*14850*/  FADD.FTZ R0, R140, R5 ;  /* 0x000000058c007221 */ /* 0x004fe20000010000 */
[----:B------:R-:W-:-:S02]  /*14860*/  ISETP.GE.AND P2, PT, R14, R9, PT ;  /* 0x000000090e00720c */ /* 0x000fc40003f46270 */
[----:B------:R-:W-:Y:S02]  /*14870*/  F2FP.BF16.F32.PACK_AB R140, R140, R55 ;  /* 0x000000378c8c723e */ /* 0x000fe400000010ff */
[----:B------:R-:W-:Y:S02]  /*14880*/  CS2R R54, SRZ ;  /* 0x0000000000367805 */ /* 0x000fe4000001ff00 */
[----:B------:R-:W1:Y:S01]  /*14890*/  MUFU.EX2 R20, R20 ;  /* 0x0000001400147308 */ /* 0x000e620000000800 */
[----:B---3--:R-:W-:-:S07]  /*148a0*/  FADD.FTZ R7, R143, R6 ;  /* 0x000000068f077221 */ /* 0x008fce0000010000 */
[----:B------:R2:W3:Y:S01]  /*148b0*/  MUFU.EX2 R142, R61 ;  /* 0x0000003d008e7308 */ /* 0x0004e20000000800 */
[----:B0-----:R-:W-:-:S07]  /*148c0*/  FADD.FTZ R5, R59, R0 ;  /* 0x000000003b057221 */ /* 0x001fce0000010000 */
[----:B------:R-:W0:Y:S01]  /*148d0*/  MUFU.EX2 R137, R137 ;  /* 0x0000008900897308 */ /* 0x000e220000000800 */
[C---:B-1----:R-:W-:Y:S01]  /*148e0*/  FADD.FTZ R10, R20.reuse, R7 ;  /* 0x00000007140a7221 */ /* 0x042fe20000010000 */
[----:B------:R-:W-:Y:S02]  /*148f0*/  F2FP.BF16.F32.PACK_AB R143, R20, R143 ;  /* 0x0000008f148f723e */ /* 0x000fe400000010ff */
[----:B--2---:R-:W-:-:S04]  /*14900*/  CS2R R60, SRZ ;  /* 0x00000000003c7805 */ /* 0x004fc8000001ff00 */
[----:B------:R-:W1:Y:S01]  /*14910*/  MUFU.EX2 R63, R63 ;  /* 0x0000003f003f7308 */ /* 0x000e620000000800 */
[C---:B---3--:R-:W-:Y:S01]  /*14920*/  FADD.FTZ R6, R142.reuse, R5 ;  /* 0x000000058e067221 */ /* 0x048fe20000010000 */
[----:B------:R-:W-:Y:S02]  /*14930*/  F2FP.BF16.F32.PACK_AB R142, R142, R59 ;  /* 0x0000003b8e8e723e */ /* 0x000fe400000010ff */
[----:B------:R-:W-:-:S04]  /*14940*/  CS2R R58, SRZ ;  /* 0x00000000003a7805 */ /* 0x000fc8000001ff00 */
[----:B------:R-:W2:Y:S01]  /*14950*/  MUFU.EX2 R26, R26 ;  /* 0x0000001a001a7308 */ /* 0x000ea20000000800 */
[----:B0-----:R-:W-:-:S07]  /*14960*/  FADD.FTZ R7, R137, R10 ;  /* 0x0000000a89077221 */ /* 0x001fce0000010000 */
[----:B------:R0:W3:Y:S01]  /*14970*/  MUFU.EX2 R136, R65 ;  /* 0x0000004100887308 */ /* 0x0000e20000000800 */
[----:B-1----:R-:W-:-:S07]  /*14980*/  FADD.FTZ R5, R63, R6 ;  /* 0x000000063f057221 */ /* 0x002fce0000010000 */
[----:B------:R-:W1:Y:S01]  /*14990*/  MUFU.EX2 R139, R139 ;  /* 0x0000008b008b7308 */ /* 0x000e620000000800 */
[C---:B--2---:R-:W-:Y:S01]  /*149a0*/  FADD.FTZ R10, R26.reuse, R7 ;  /* 0x000000071a0a7221 */ /* 0x044fe20000010000 */
[----:B------:R-:W-:Y:S02]  /*149b0*/  F2FP.BF16.F32.PACK_AB R137, R26, R137 ;  /* 0x000000891a89723e */ /* 0x000fe400000010ff */
[----:B0-----:R-:W-:Y:S02]  /*149c0*/  CS2R R64, SRZ ;  /* 0x0000000000407805 */ /* 0x001fe4000001ff00 */
[----:B------:R-:W-:Y:S02]  /*149d0*/  CS2R R26, SRZ ;  /* 0x00000000001a7805 */ /* 0x000fe4000001ff00 */
[----:B------:R-:W0:Y:S01]  /*149e0*/  MUFU.EX2 R67, R67 ;  /* 0x0000004300437308 */ /* 0x000e220000000800 */
[C---:B---3--:R-:W-:Y:S01]  /*149f0*/  FADD.FTZ R6, R136.reuse, R5 ;  /* 0x0000000588067221 */ /* 0x048fe20000010000 */
[----:B------:R-:W-:-:S02]  /*14a00*/  F2FP.BF16.F32.PACK_AB R136, R136, R63 ;  /* 0x0000003f8888723e */ /* 0x000fc400000010ff */
[----:B------:R-:W-:-:S04]  /*14a10*/  CS2R R62, SRZ ;  /* 0x00000000003e7805 */ /* 0x000fc8000001ff00 */
[----:B------:R-:W2:Y:S01]  /*14a20*/  MUFU.EX2 R30, R30 ;  /* 0x0000001e001e7308 */ /* 0x000ea20000000800 */
[----:B-1----:R-:W-:-:S07]  /*14a30*/  FADD.FTZ R5, R139, R10 ;  /* 0x0000000a8b057221 */ /* 0x002fce0000010000 */
[----:B------:R-:W1:Y:S01]  /*14a40*/  MUFU.EX2 R0, R11 ;  /* 0x0000000b00007308 */ /* 0x000e620000000800 */
[----:B0-----:R-:W-:-:S04]  /*14a50*/  FADD.FTZ R7, R67, R6 ;  /* 0x0000000643077221 */ /* 0x001fc80000010000 */
[C---:B--2---:R-:W-:Y:S01]  /*14a60*/  FADD.FTZ R7, R30.reuse, R7 ;  /* 0x000000071e077221 */ /* 0x044fe20000010000 */
[----:B------:R-:W-:Y:S02]  /*14a70*/  F2FP.BF16.F32.PACK_AB R138, R30, R67 ;  /* 0x000000431e8a723e */ /* 0x000fe400000010ff */
[----:B------:R-:W-:Y:S02]  /*14a80*/  CS2R R66, SRZ ;  /* 0x0000000000427805 */ /* 0x000fe4000001ff00 */
[----:B------:R-:W-:Y:S01]  /*14a90*/  CS2R R30, SRZ ;  /* 0x00000000001e7805 */ /* 0x000fe2000001ff00 */
[C---:B-1----:R-:W-:Y:S01]  /*14aa0*/  FADD.FTZ R6, R0.reuse, R5 ;  /* 0x0000000500067221 */ /* 0x042fe20000010000 */
[----:B------:R-:W-:Y:S01]  /*14ab0*/  F2FP.BF16.F32.PACK_AB R139, R0, R139 ;  /* 0x0000008b008b723e */ /* 0x000fe200000010ff */
[----:B------:R-:W-:Y:S02]  /*14ac0*/  IMAD.MOV.U32 R0, RZ, RZ, 0x3f800000 ;  /* 0x3f800000ff007424 */ /* 0x000fe400078e00ff */
[----:B------:R-:W-:Y:S01]  /*14ad0*/  IMAD.MOV.U32 R5, RZ, RZ, 0x3f800000 ;  /* 0x3f800000ff057424 */ /* 0x000fe200078e00ff */
[----:B------:R-:W-:Y:S06]  /*14ae0*/  @!P2 BRA `(.L_x_2869) ;  /* 0x0000002400d0a947 */ /* 0x000fec0003800000 */
[----:B------:R-:W-:Y:S01]  /*14af0*/  BSSY B1, `(.L_x_2869) ;  /* 0x0000273000017945 */ /* 0x000fe20003800000 */
[----:B------:R-:W-:Y:S02]  /*14b00*/  IMAD.MOV.U32 R12, RZ, RZ, R3 ;  /* 0x000000ffff0c7224 */ /* 0x000fe400078e0003 */
[----:B------:R-:W-:Y:S02]  /*14b10*/  IMAD.MOV.U32 R13, RZ, RZ, R4 ;  /* 0x000000ffff0d7224 */ /* 0x000fe400078e0004 */
[----:B------:R-:W-:Y:S02]  /*14b20*/  IMAD.MOV.U32 R20, RZ, RZ, R168 ;  /* 0x000000ffff147224 */ /* 0x000fe400078e00a8 */
[----:B------:R-:W-:Y:S02]  /*14b30*/  IMAD.MOV.U32 R21, RZ, RZ, R161 ;  /* 0x000000ffff157224 */ /* 0x000fe400078e00a1 */
[----:B------:R-:W-:Y:S02]  /*14b40*/  IMAD.MOV.U32 R0, RZ, RZ, 0x3f800000 ;  /* 0x3f800000ff007424 */ /* 0x000fe400078e00ff */
[----:B------:R-:W-:-:S07]  /*14b50*/  IMAD.MOV.U32 R87, RZ, RZ, RZ ;  /* 0x000000ffff577224 */ /* 0x000fce00078e00ff */
.L_x_2882:
[----:B------:R-:W-:-:S04]  /*14b60*/  ISETP.NE.AND P2, PT, R21, 0x1, PT ;  /* 0x000000011500780c */ /* 0x000fc80003f45270 */
[----:B------:R-:W-:-:S04]  /*14b70*/  SEL R3, RZ, 0x1, P2 ;  /* 0x00000001ff037807 */ /* 0x000fc80001000000 */
[----:B------:R-:W-:Y:S01]  /*14b80*/  LOP3.LUT R168, R20, R3, RZ, 0x3c, !PT ;  /* 0x0000000314a87212 */ /* 0x000fe200078e3cff */
[----:B------:R-:W-:Y:S06]  /*14b90*/  @!P0 BRA `(.L_x_2870) ;  /* 0x0000000000048947 */ /* 0x000fec0003800000 */
[----:B------:R-:W-:Y:S01]  /*14ba0*/  BPT.TRAP 0x1 ;  /* 0x000000040000795c */ /* 0x000fe20000300000 */
.L_x_2870:
        /* <DEDUP_REMOVED lines=8> */
.L_x_2871:
[----:B------:R-:W-:Y:S01]  /*14c30*/  BSSY B2, `(.L_x_2872) ;  /* 0x0000006000027945 */ /* 0x000fe20003800000 */
[----:B------:R-:W-:Y:S02]  /*14c40*/  IMAD R2, R161, 0x900, R8 ;  /* 0x00000900a1027824 */ /* 0x000fe400078e0208 */
[----:B------:R-:W-:Y:S01]  /*14c50*/  IMAD.MOV.U32 R3, RZ, RZ, 0x40000040 ;  /* 0x40000040ff037424 */ /* 0x000fe200078e00ff */
[----:B-1----:R-:W-:Y:S06]  /*14c60*/  @P2 BRA `(.L_x_2873) ;  /* 0x0000000000082947 */ /* 0x002fec0003800000 */
[----:B------:R-:W1:Y:S02]  /*14c70*/  SYNCS.PHASECHK.TRANS64.TRYWAIT P2, [R15+URZ+0x2a830], R4 ;  /* 0x02a830040f0075a7 */ /* 0x000e64000804017f */
[----:B-1----:R-:W-:Y:S05]  /*14c80*/  @!P2 BRA `(.L_x_2874) ;  /* 0x000000f00080a947 */ /* 0x002fea0003800000 */
.L_x_2873:
[----:B------:R-:W-:Y:S05]  /*14c90*/  BSYNC B2 ;  /* 0x0000000000027941 */ /* 0x000fea0003800000 */
.L_x_2872:
        /* <DEDUP_REMOVED lines=81> */
[----:B------:R-:W-:Y:S01]  /*151b0*/  VIADD R10, R2, 0x602 ;  /* 0x00000602020a7836 */ /* 0x000fe20000000000 */
[----:B------:R-:W-:Y:S01]  /*151c0*/  MOV R11, 0x40000040 ;  /* 0x40000040000b7802 */ /* 0x000fe20000000f00 */
        /* <DEDUP_REMOVED lines=95> */
.L_x_2875:
[----:B------:R-:W-:Y:S01]  /*157c0*/  SHF.L.U32 R2, R20, 0x1f, RZ ;  /* 0x0000001f14027819 */ /* 0x000fe200000006ff */
[----:B------:R-:W-:-:S04]  /*157d0*/  IMAD R10, R21, 0x8, R18 ;  /* 0x00000008150a7824 */ /* 0x000fc800078e0212 */
[----:B------:R2:W3:Y:S01]  /*157e0*/  SYNCS.PHASECHK.TRANS64.TRYWAIT P2, [R10+URZ+0x2a850], R2 ;  /* 0x02a850020a0075a7 */ /* 0x0004e2000804017f */
[----:B------:R-:W-:Y:S05]  /*157f0*/  @!P0 BRA `(.L_x_2876) ;  /* 0x0000000000048947 */ /* 0x000fea0003800000 */
[----:B------:R-:W-:Y:S01]  /*15800*/  BPT.TRAP 0x1 ;  /* 0x000000040000795c */ /* 0x000fe20000300000 */
.L_x_2876:
[----:B------:R-:W-:Y:S01]  /*15810*/  VIADD R0, R18, 0x400 ;  /* 0x0000040012007836 */ /* 0x000fe20000000000 */
[----:B------:R-:W-:Y:S04]  /*15820*/  BSSY B2, `(.L_x_2877) ;  /* 0x0000008000027945 */ /* 0x000fe80003800000 */
[----:B------:R-:W-:-:S04]  /*15830*/  SHF.R.U32.HI R0, RZ, 0x4, R0 ;  /* 0x00000004ff007819 */ /* 0x000fc80000011600 */
[----:B------:R-:W-:-:S04]  /*15840*/  LOP3.LUT R0, R0, 0x3fff, RZ, 0xc0, !PT ;  /* 0x00003fff00007812 */ /* 0x000fc800078ec0ff */
[----:B------:R-:W-:-:S05]  /*15850*/  LOP3.LUT R0, R0, 0x3000000, RZ, 0xfc, !PT ;  /* 0x0300000000007812 */ /* 0x000fca00078efcff */
[----:B------:R-:W-:Y:S01]  /*15860*/  IMAD R0, R21, 0x600, R0 ;  /* 0x0000060015007824 */ /* 0x000fe200078e0200 */
[----:B---3--:R-:W-:Y:S06]  /*15870*/  @P2 BRA `(.L_x_2878) ;  /* 0x0000000000082947 */ /* 0x008fec0003800000 */
[----:B------:R-:W3:Y:S02]  /*15880*/  SYNCS.PHASECHK.TRANS64.TRYWAIT P2, [R10+URZ+0x2a850], R2 ;  /* 0x02a850020a0075a7 */ /* 0x000ee4000804017f */
[----:B---3--:R-:W-:Y:S05]  /*15890*/  @!P2 BRA `(.L_x_2879) ;  /* 0x000000e40090a947 */ /* 0x008fea0003800000 */
.L_x_2878:
[----:B------:R-:W-:Y:S05]  /*158a0*/  BSYNC B2 ;  /* 0x0000000000027941 */ /* 0x000fea0003800000 */
.L_x_2877:
[----:B--23--:R-:W-:Y:S01]  /*158b0*/  IMAD.MOV.U32 R2, RZ, RZ, R0 ;  /* 0x000000ffff027224 */ /* 0x00cfe200078e0000 */
        /* <DEDUP_REMOVED lines=43> */
.L_x_2880:
[----:B------:R-:W2:Y:S01]  /*15b70*/  @P1 LDC R3, c[0x0][0x44c] ;  /* 0x00011300ff031b82 */ /* 0x000ea20000000800 */
[----:B------:R-:W-:Y:S02]  /*15b80*/  IMAD.IADD R20, R190, 0x1, R185 ;  /* 0x00000001be147824 */ /* 0x000fe400078e02b9 */
[----:B------:R-:W-:Y:S02]  /*15b90*/  IMAD.MOV.U32 R5, RZ, RZ, -0x60 ;  /* 0xffffffa0ff057424 */ /* 0x000fe400078e00ff */
[----:B01----:R-:W-:-:S03]  /*15ba0*/  VIADD R15, R15, 0x2a840 ;  /* 0x0002a8400f0f7836 */ /* 0x003fc60000000000 */
[----:B------:R-:W0:Y:S02]  /*15bb0*/  @P1 LDC R0, c[0x0][0x450] ;  /* 0x00011400ff001b82 */ /* 0x000e240000000800 */
[----:B------:R-:W-:-:S04]  /*15bc0*/  PRMT R15, R178, 0x654, R15 ;  /* 0x00000654b20f7816 */ /* 0x000fc8000000000f */
[----:B------:R1:W-:Y:S01]  /*15bd0*/  SYNCS.ARRIVE.TRANS64.RED.A1T0 RZ, [R15+URZ], RZ ;  /* 0x000000ff0fff79a7 */ /* 0x0003e2000810043f */
[----:B--2---:R-:W-:-:S05]  /*15be0*/  @P1 IMAD.HI.U32 R3, R20, R3, RZ ;  /* 0x0000000314031227 */ /* 0x004fca00078e00ff */
[----:B0-----:R-:W-:Y:S01]  /*15bf0*/  @P1 SHF.R.U32.HI R20, RZ, R0, R3 ;  /* 0x00000000ff141219 */ /* 0x001fe20000011603 */
[----:B------:R-:W-:-:S04]  /*15c00*/  IMAD R0, R14, R5, 0x1 ;  /* 0x000000010e007424 */ /* 0x000fc800078e0205 */
[----:B------:R-:W0:Y:S01]  /*15c10*/  SHFL.IDX PT, R3, R20, RZ, 0x1c1f ;  /* 0x001c1fff14037589 */ /* 0x000e2200000e0000 */
[----:B------:R-:W-:-:S03]  /*15c20*/  IMAD R0, R189, -0x2, R0 ;  /* 0xfffffffebd007824 */ /* 0x000fc600078e0200 */
[----:B------:R-:W2:Y:S02]  /*15c30*/  SHFL.IDX PT, R151, R20, 0x1, 0x1c1f ;  /* 0x003c1f0014977f89 */ /* 0x000ea400000e0000 */
[----:B------:R-:W-:-:S05]  /*15c40*/  IADD3 R0, -R186, R0, R187 ;  /* 0x00000000ba007210 */ /* 0x000fca0007ffe1bb */
[C---:B0-----:R-:W-:Y:S02]  /*15c50*/  IMAD.IADD R2, R0.reuse, 0x1, R3 ;  /* 0x0000000100027824 */ /* 0x041fe400078e0203 */
[----:B--2---:R-:W-:-:S03]  /*15c60*/  IMAD.IADD R0, R0, 0x1, R151 ;  /* 0x0000000100007824 */ /* 0x004fc600078e0297 */
        /* <DEDUP_REMOVED lines=66> */
[----:B------:R-:W-:Y:S01]  /*16090*/  ISETP.GT.AND P3, PT, R2, 0x59, PT ;  /* 0x000000590200780c */ /* 0x000fe20003f64270 */
[----:B------:R-:W-:Y:S01]  /*160a0*/  IMAD.U32 R2, RZ, RZ, UR39 ;  /* 0x00000027ff027e24 */ /* 0x000fe2000f8e00ff */
[----:B------:R-:W-:Y:S02]  /*160b0*/  FSEL R149, R132, -INF , P2 ;  /* 0xff80000084957808 */ /* 0x000fe40001000000 */
[----:B------:R-:W-:Y:S02]  /*160c0*/  FMNMX.FTZ R4, R129, R4, !PT ;  /* 0x0000000481047209 */ /* 0x000fe40007810000 */
[----:B------:R-:W-:Y:S02]  /*160d0*/  FSEL R133, R133, -INF , P3 ;  /* 0xff80000085857808 */ /* 0x000fe40001800000 */
[----:B------:R-:W-:Y:S02]  /*160e0*/  FMNMX.FTZ R4, R149, R4, !PT ;  /* 0x0000000495047209 */ /* 0x000fe40007810000 */
[----:B------:R-:W-:-:S02]  /*160f0*/  ISETP.GT.AND P2, PT, R0, RZ, PT ;  /* 0x000000ff0000720c */ /* 0x000fc40003f44270 */
[----:B------:R-:W-:Y:S02]  /*16100*/  FMNMX.FTZ R92, R133, R4, !PT ;  /* 0x00000004855c7209 */ /* 0x000fe40007810000 */
[----:B------:R-:W-:Y:S02]  /*16110*/  ISETP.GT.AND P3, PT, R0, 0x1, PT ;  /* 0x000000010000780c */ /* 0x000fe40003f64270 */
[----:B------:R-:W-:Y:S01]  /*16120*/  FSEL R151, R90, -INF , P2 ;  /* 0xff8000005a977808 */ /* 0x000fe20001000000 */
[----:B------:R-:W0:Y:S01]  /*16130*/  SHFL.BFLY PT, R153, R92, 0x2, 0x1f ;  /* 0x0c401f005c997f89 */ /* 0x000e2200000e0000 */
[----:B------:R-:W-:Y:S02]  /*16140*/  ISETP.GT.AND P4, PT, R0, 0x8, PT ;  /* 0x000000080000780c */ /* 0x000fe40003f84270 */
[----:B------:R-:W-:Y:S02]  /*16150*/  FSEL R91, R91, -INF , P3 ;  /* 0xff8000005b5b7808 */ /* 0x000fe40001800000 */
[----:B------:R-:W-:-:S02]  /*16160*/  FMNMX.FTZ R20, R151, R12, !PT ;  /* 0x0000000c97147209 */ /* 0x000fc40007810000 */
[C---:B------:R-:W-:Y:S02]  /*16170*/  ISETP.GT.AND P5, PT, R0.reuse, 0x9, PT ;  /* 0x000000090000780c */ /* 0x040fe40003fa4270 */
[----:B------:R-:W-:Y:S02]  /*16180*/  FMNMX.FTZ R90, R91, R20, !PT ;  /* 0x000000145b5a7209 */ /* 0x000fe40007810000 */
[----:B------:R-:W-:Y:S02]  /*16190*/  ISETP.GT.AND P3, PT, R0, 0x10, PT ;  /* 0x000000100000780c */ /* 0x000fe40003f64270 */
[----:B------:R-:W-:Y:S02]  /*161a0*/  FSEL R95, R95, -INF , P5 ;  /* 0xff8000005f5f7808 */ /* 0x000fe40002800000 */
[----:B------:R-:W-:Y:S02]  /*161b0*/  FSEL R155, R98, -INF , P3 ;  /* 0xff800000629b7808 */ /* 0x000fe40001800000 */
[----:B------:R-:W-:-:S04]  /*161c0*/  ISETP.GT.AND P3, PT, R0, 0x18, PT ;  /* 0x000000180000780c */ /* 0x000fc80003f64270 */
[----:B------:R-:W-:Y:S02]  /*161d0*/  FSEL R157, R102, -INF , P3 ;  /* 0xff800000669d7808 */ /* 0x000fe40001800000 */
[----:B------:R-:W-:Y:S02]  /*161e0*/  ISETP.GT.AND P3, PT, R0, 0x20, PT ;  /* 0x000000200000780c */ /* 0x000fe40003f64270 */
[----:B0-----:R-:W-:Y:S02]  /*161f0*/  FMNMX.FTZ R153, R92, R153, !PT ;  /* 0x000000995c997209 */ /* 0x001fe40007810000 */
[----:B------:R-:W-:Y:S02]  /*16200*/  FSEL R159, R106, -INF , P3 ;  /* 0xff8000006a9f7808 */ /* 0x000fe40001800000 */
[----:B------:R-:W-:Y:S01]  /*16210*/  ISETP.GT.AND P3, PT, R0, 0x28, PT ;  /* 0x000000280000780c */ /* 0x000fe20003f64270 */
[----:B------:R-:W0:Y:S03]  /*16220*/  SHFL.BFLY PT, R4, R153, 0x1, 0x1f ;  /* 0x0c201f0099047f89 */ /* 0x000e2600000e0000 */
[----:B------:R-:W-:-:S02]  /*16230*/  FSEL R207, R110, -INF , P3 ;  /* 0xff8000006ecf7808 */ /* 0x000fc40001800000 */
[----:B------:R-:W-:-:S04]  /*16240*/  ISETP.GT.AND P3, PT, R0, 0x30, PT ;  /* 0x000000300000780c */ /* 0x000fc80003f64270 */
[----:B------:R-:W-:Y:S02]  /*16250*/  FSEL R209, R114, -INF , P3 ;  /* 0xff80000072d17808 */ /* 0x000fe40001800000 */
[----:B------:R-:W-:-:S04]  /*16260*/  ISETP.GT.AND P3, PT, R0, 0x38, PT ;  /* 0x000000380000780c */ /* 0x000fc80003f64270 */
[----:B------:R-:W-:Y:S02]  /*16270*/  FSEL R211, R118, -INF , P3 ;  /* 0xff80000076d37808 */ /* 0x000fe40001800000 */
[----:B------:R-:W-:-:S04]  /*16280*/  ISETP.GT.AND P3, PT, R0, 0x40, PT ;  /* 0x000000400000780c */ /* 0x000fc80003f64270 */
[----:B------:R-:W-:Y:S02]  /*16290*/  FSEL R225, R122, -INF , P3 ;  /* 0xff8000007ae17808 */ /* 0x000fe40001800000 */
[----:B------:R-:W-:Y:S02]  /*162a0*/  ISETP.GT.AND P3, PT, R0, 0x48, PT ;  /* 0x000000480000780c */ /* 0x000fe40003f64270 */
[----:B0-----:R-:W-:Y:S02]  /*162b0*/  FMNMX.FTZ R4, R153, R4, !PT ;  /* 0x0000000499047209 */ /* 0x001fe40007810000 */
[----:B------:R-:W-:Y:S02]  /*162c0*/  FSEL R153, R94, -INF , P4 ;  /* 0xff8000005e997808 */ /* 0x000fe40002000000 */
[----:B------:R-:W-:Y:S01]  /*162d0*/  ISETP.GT.AND P4, PT, R0, 0x11, PT ;  /* 0x000000110000780c */ /* 0x000fe20003f84270 */
[----:B------:R-:W-:Y:S01]  /*162e0*/  FMUL.FTZ R92, R4, R2 ;  /* 0x00000002045c7220 */ /* 0x000fe20000410000 */
[----:B------:R-:W-:-:S02]  /*162f0*/  FMNMX.FTZ R90, R153, R90, !PT ;  /* 0x0000005a995a7209 */ /* 0x000fc40007810000 */
[----:B------:R-:W-:Y:S02]  /*16300*/  FSEL R99, R99, -INF , P4 ;  /* 0xff80000063637808 */ /* 0x000fe40002000000 */
[----:B------:R-:W-:Y:S02]  /*16310*/  FMNMX.FTZ R90, R95, R90, !PT ;  /* 0x0000005a5f5a7209 */ /* 0x000fe40007810000 */
[----:B------:R-:W-:Y:S02]  /*16320*/  ISETP.GT.AND P4, PT, R0, 0x19, PT ;  /* 0x000000190000780c */ /* 0x000fe40003f84270 */
[----:B------:R-:W-:Y:S02]  /*16330*/  FMNMX.FTZ R90, R155, R90, !PT ;  /* 0x0000005a9b5a7209 */ /* 0x000fe40007810000 */
[----:B------:R-:W-:Y:S02]  /*16340*/  FSEL R103, R103, -INF , P4 ;  /* 0xff80000067677808 */ /* 0x000fe40002000000 */
[----:B------:R-:W-:-:S02]  /*16350*/  FMNMX.FTZ R90, R99, R90, !PT ;  /* 0x0000005a635a7209 */ /* 0x000fc40007810000 */
[C---:B------:R-:W-:Y:S02]  /*16360*/  ISETP.GT.AND P4, PT, R0.reuse, 0x21, PT ;  /* 0x000000210000780c */ /* 0x040fe40003f84270 */
[----:B------:R-:W-:Y:S02]  /*16370*/  FMNMX.FTZ R90, R157, R90, !PT ;  /* 0x0000005a9d5a7209 */ /* 0x000fe40007810000 */
[----:B------:R-:W-:Y:S02]  /*16380*/  FSEL R107, R107, -INF , P4 ;  /* 0xff8000006b6b7808 */ /* 0x000fe40002000000 */
[----:B------:R-:W-:Y:S02]  /*16390*/  FMNMX.FTZ R90, R103, R90, !PT ;  /* 0x0000005a675a7209 */ /* 0x000fe40007810000 */
[----:B------:R-:W-:Y:S02]  /*163a0*/  ISETP.GT.AND P4, PT, R0, 0x29, PT ;  /* 0x000000290000780c */ /* 0x000fe40003f84270 */
        /* <DEDUP_REMOVED lines=13> */
[----:B------:R-:W-:Y:S02]  /*16480*/  FSETP.NEU.FTZ.AND P2, PT, R4, -INF , PT ;  /* 0xff8000000400780b */ /* 0x000fe40003f5d000 */
[----:B------:R-:W-:Y:S02]  /*16490*/  FMNMX.FTZ R90, R119, R90, !PT ;  /* 0x0000005a775a7209 */ /* 0x000fe40007810000 */
[----:B------:R-:W-:Y:S02]  /*164a0*/  FSEL R123, R123, -INF , P4 ;  /* 0xff8000007b7b7808 */ /* 0x000fe40002000000 */
[----:B------:R-:W-:Y:S02]  /*164b0*/  FMNMX.FTZ R90, R225, R90, !PT ;  /* 0x0000005ae15a7209 */ /* 0x000fe40007810000 */
[----:B------:R-:W-:Y:S02]  /*164c0*/  FSEL R20, R92, RZ, P2 ;  /* 0x000000ff5c147208 */ /* 0x000fe40001000000 */
[----:B------:R-:W-:-:S02]  /*164d0*/  ISETP.GT.AND P4, PT, R0, 0x49, PT ;  /* 0x000000490000780c */ /* 0x000fc40003f84270 */
        /* <DEDUP_REMOVED lines=13> */
[-CC-:B------:R-:W-:Y:S01]  /*165b0*/  FFMA.FTZ R127, R109, R2.reuse, -R20.reuse ;  /* 0x000000026d7f7223 */ /* 0x180fe20000010814 */
[----:B------:R-:W-:Y:S01]  /*165c0*/  FMNMX.FTZ R3, R88, R3, !PT ;  /* 0x0000000358037209 */ /* 0x000fe20007810000 */
[-CC-:B------:R-:W-:Y:S01]  /*165d0*/  FFMA.FTZ R11, R101, R2.reuse, -R20.reuse ;  /* 0x00000002650b7223 */ /* 0x180fe20000010814 */
        /* <DEDUP_REMOVED lines=12> */
[----:B------:R-:W-:Y:S01]  /*166a0*/  FSEL R135, R135, -INF , P4 ;  /* 0xff80000087877808 */ /* 0x000fe20002000000 */
[-CC-:B------:R-:W-:Y:S01]  /*166b0*/  FFMA.FTZ R150, R137, R2.reuse, -R20.reuse ;  /* 0x0000000289967223 */ /* 0x180fe20000010814 */
[----:B------:R-:W-:Y:S01]  /*166c0*/  FMNMX.FTZ R0, R134, R3, !PT ;  /* 0x0000000386007209 */ /* 0x000fe20007810000 */
[-CC-:B------:R-:W-:Y:S01]  /*166d0*/  FFMA.FTZ R144, R139, R2.reuse, -R20.reuse ;  /* 0x000000028b907223 */ /* 0x180fe20000010814 */
[-CC-:B------:R-:W-:Y:S01]  /*166e0*/  FFMA.FTZ R113, R113, R2.reuse, -R20.reuse ;  /* 0x0000000271717223 */ /* 0x180fe20000010814 */
[--C-:B------:R-:W-:Y:S01]  /*166f0*/  FFMA.FTZ R146, R141, R2, -R20.reuse ;  /* 0x000000028d927223 */ /* 0x100fe20000010814 */
[----:B------:R-:W-:Y:S01]  /*16700*/  FMNMX.FTZ R0, R135, R0, !PT ;  /* 0x0000000087007209 */ /* 0x000fe20007810000 */
[-CC-:B------:R-:W-:Y:S01]  /*16710*/  FFMA.FTZ R140, R143, R2.reuse, -R20.reuse ;  /* 0x000000028f8c7223 */ /* 0x180fe20000010814 */
[-CC-:B------:R-:W-:Y:S01]  /*16720*/  FFMA.FTZ R142, R145, R2.reuse, -R20.reuse ;  /* 0x00000002918e7223 */ /* 0x180fe20000010814 */
[-CC-:B------:R-:W-:Y:S01]  /*16730*/  FFMA.FTZ R101, R125, R2.reuse, -R20.reuse ;  /* 0x000000027d657223 */ /* 0x180fe20000010814 */
[-CC-:B------:R-:W-:Y:S01]  /*16740*/  FFMA.FTZ R136, R147, R2.reuse, -R20.reuse ;  /* 0x0000000293887223 */ /* 0x180fe20000010814 */
[----:B------:R-:W0:Y:S01]  /*16750*/  SHFL.BFLY PT, R3, R0, 0x2, 0x1f ;  /* 0x0c401f0000037f89 */ /* 0x000e2200000e0000 */
[-CC-:B------:R-:W-:Y:S01]  /*16760*/  FFMA.FTZ R21, R129, R2.reuse, -R20.reuse ;  /* 0x0000000281157223 */ /* 0x180fe20000010814 */
[-CC-:B------:R-:W-:Y:S01]  /*16770*/  FFMA.FTZ R138, R149, R2.reuse, -R20.reuse ;  /* 0x00000002958a7223 */ /* 0x180fe20000010814 */
[----:B------:R-:W-:Y:S01]  /*16780*/  FFMA.FTZ R117, R133, R2, -R20 ;  /* 0x0000000285757223 */ /* 0x000fe20000010814 */
        /* <DEDUP_REMOVED lines=9> */
[----:B0-----:R-:W-:-:S02]  /*16820*/  FMNMX.FTZ R3, R5, R0, !PT ;  /* 0x0000000005037209 */ /* 0x001fc40007810000 */
[----:B------:R-:W-:Y:S02]  /*16830*/  FSEL R0, R4, RZ, P2 ;  /* 0x000000ff04007208 */ /* 0x000fe40001000000 */
[C---:B------:R-:W-:Y:S01]  /*16840*/  FSETP.NEU.FTZ.AND P3, PT, R3.reuse, -INF , PT ;  /* 0xff8000000300780b */ /* 0x040fe20003f7d000 */
[CC--:B------:R-:W-:Y:S02]  /*16850*/  FMUL.FTZ R92, R3.reuse, R2.reuse ;  /* 0x00000002035c7220 */ /* 0x0c0fe40000410000 */
[----:B------:R-:W-:Y:S01]  /*16860*/  FADD.FTZ R5, -R0, R13 ;  /* 0x0000000d00057221 */ /* 0x000fe20000010100 */
[----:B------:R-:W-:Y:S01]  /*16870*/  FSEL R13, R3, RZ, P3 ;  /* 0x000000ff030d7208 */ /* 0x000fe20001800000 */
[----:B------:R-:W-:Y:S01]  /*16880*/  MUFU.EX2 R148, R148 ;  /* 0x0000009400947308 */ /* 0x000fe20000000800 */
[----:B------:R-:W-:Y:S01]  /*16890*/  FSEL R92, R92, RZ, P3 ;  /* 0x000000ff5c5c7208 */ /* 0x000fe20001800000 */
[----:B------:R-:W-:Y:S02]  /*168a0*/  FMUL.FTZ R5, R5, R2 ;  /* 0x0000000205057220 */ /* 0x000fe40000410000 */
[----:B------:R-:W-:-:S02]  /*168b0*/  FADD.FTZ R13, -R13, R12 ;  /* 0x0000000c0d0d7221 */ /* 0x000fc40000010100 */
[-CC-:B------:R-:W-:Y:S01]  /*168c0*/  FFMA.FTZ R121, R151, R2.reuse, -R92.reuse ;  /* 0x0000000297797223 */ /* 0x180fe2000001085c */
[-CC-:B------:R-:W-:Y:S01]  /*168d0*/  FFMA.FTZ R100, R91, R2.reuse, -R92.reuse ;  /* 0x000000025b647223 */ /* 0x180fe2000001085c */
[-C--:B------:R-:W-:Y:S01]  /*168e0*/  FMUL.FTZ R13, R13, R2.reuse ;  /* 0x000000020d0d7220 */ /* 0x080fe20000410000 */
        /* <DEDUP_REMOVED lines=16> */
[----:B------:R2:W3:Y:S01]  /*169f0*/  MUFU.EX2 R0, R13 ;  /* 0x0000000d00007308 */ /* 0x0004e20000000800 */
[----:B0-----:R-:W-:Y:S01]  /*16a00*/  FFMA.FTZ R12, R5, R7, R156 ;  /* 0x00000007050c7223 */ /* 0x001fe2000001009c */
[-CC-:B------:R-:W-:Y:S01]  /*16a10*/  FFMA.FTZ R141, R225, R2.reuse, -R92.reuse ;  /* 0x00000002e18d7223 */ /* 0x180fe2000001085c */
[-CC-:B------:R-:W-:Y:S01]  /*16a20*/  FFMA.FTZ R102, R123, R2.reuse, -R92.reuse ;  /* 0x000000027b667223 */ /* 0x180fe2000001085c */
[-CC-:B------:R-:W-:Y:S01]  /*16a30*/  FFMA.FTZ R143, R229, R2.reuse, -R92.reuse ;  /* 0x00000002e58f7223 */ /* 0x180fe2000001085c */
[-CC-:B------:R-:W-:Y:S01]  /*16a40*/  FFMA.FTZ R88, R88, R2.reuse, -R92.reuse ;  /* 0x0000000258587223 */ /* 0x180fe2000001085c */
[-CC-:B------:R-:W-:Y:S01]  /*16a50*/  FFMA.FTZ R137, R130, R2.reuse, -R92.reuse ;  /* 0x0000000282897223 */ /* 0x180fe2000001085c */
[----:B------:R-:W-:Y:S01]  /*16a60*/  FFMA.FTZ R139, R134, R2, -R92 ;  /* 0x00000002868b7223 */ /* 0x000fe2000001085c */
[----:B------:R-:W0:Y:S01]  /*16a70*/  MUFU.EX2 R100, R100 ;  /* 0x0000006400647308 */ /* 0x000e220000000800 */
[----:B--2---:R-:W-:-:S07]  /*16a80*/  FADD.FTZ R13, R89, R12 ;  /* 0x0000000c590d7221 */ /* 0x004fce0000010000 */
[----:B------:R-:W2:Y:S01]  /*16a90*/  MUFU.EX2 R20, R20 ;  /* 0x0000001400147308 */ /* 0x000ea20000000800 */
[----:B---3--:R-:W-:Y:S01]  /*16aa0*/  FFMA.FTZ R7, R0, R6, R121 ;  /* 0x0000000600077223 */ /* 0x008fe20000010079 */
[----:B------:R-:W-:-:S06]  /*16ab0*/  FADD.FTZ R6, R158, R13 ;  /* 0x0000000d9e067221 */ /* 0x000fcc0000010000 */
[----:B------:R-:W3:Y:S01]  /*16ac0*/  MUFU.EX2 R91, R91 ;  /* 0x0000005b005b7308 */ /* 0x000ee20000000800 */
[----:B0-----:R-:W-:-:S07]  /*16ad0*/  FADD.FTZ R7, R100, R7 ;  /* 0x0000000764077221 */ /* 0x001fce0000010000 */
[----:B------:R-:W0:Y:S01]  /*16ae0*/  MUFU.EX2 R153, R153 ;  /* 0x0000009900997308 */ /* 0x000e220000000800 */
[----:B--2---:R-:W-:Y:S01]  /*16af0*/  FADD.FTZ R12, R20, R7 ;  /* 0x00000007140c7221 */ /* 0x004fe20000010000 */
[----:B------:R-:W-:-:S04]  /*16b00*/  FADD.FTZ R7, R93, R6 ;  /* 0x000000065d077221 */ /* 0x000fc80000010000 */
[----:B------:R-:W-:Y:S02]  /*16b10*/  FADD.FTZ R6, R152, R7 ;  /* 0x0000000798067221 */ /* 0x000fe40000010000 */
[----:B------:R-:W2:Y:S01]  /*16b20*/  MUFU.EX2 R98, R98 ;  /* 0x0000006200627308 */ /* 0x000ea20000000800 */
[----:B---3--:R-:W-:Y:S01]  /*16b30*/  FADD.FTZ R12, R91, R12 ;  /* 0x0000000c5b0c7221 */ /* 0x008fe20000010000 */
[----:B------:R-:W-:-:S06]  /*16b40*/  FADD.FTZ R13, R97, R6 ;  /* 0x00000006610d7221 */ /* 0x000fcc0000010000 */
[----:B------:R-:W3:Y:S01]  /*16b50*/  MUFU.EX2 R155, R155 ;  /* 0x0000009b009b7308 */ /* 0x000ee20000000800 */
[----:B0-----:R-:W-:Y:S01]  /*16b60*/  FADD.FTZ R7, R153, R12 ;  /* 0x0000000c99077221 */ /* 0x001fe20000010000 */
[----:B------:R-:W-:-:S04]  /*16b70*/  FADD.FTZ R12, R154, R13 ;  /* 0x0000000d9a0c7221 */ /* 0x000fc80000010000 */
[----:B------:R-:W-:Y:S02]  /*16b80*/  FADD.FTZ R13, R11, R12 ;  /* 0x0000000c0b0d7221 */ /* 0x000fe40000010000 */
[----:B------:R-:W0:Y:S01]  /*16b90*/  MUFU.EX2 R96, R96 ;  /* 0x0000006000607308 */ /* 0x000e220000000800 */
[----:B--2---:R-:W-:Y:S01]  /*16ba0*/  FADD.FTZ R6, R98, R7 ;  /* 0x0000000762067221 */ /* 0x004fe20000010000 */
[----:B------:R-:W-:-:S06]  /*16bb0*/  FADD.FTZ R12, R148, R13 ;  /* 0x0000000d940c7221 */ /* 0x000fcc0000010000 */
[----:B------:R-:W2:Y:S01]  /*16bc0*/  MUFU.EX2 R149, R149 ;  /* 0x0000009500957308 */ /* 0x000ea20000000800 */
[----:B---3--:R-:W-:-:S07]  /*16bd0*/  FADD.FTZ R7, R155, R6 ;  /* 0x000000069b077221 */ /* 0x008fce0000010000 */
        /* <DEDUP_REMOVED lines=21> */
[----:B--2---:R-:W-:Y:S01]  /*16d30*/  FADD.FTZ R13, R113, R12 ;  /* 0x0000000c710d7221 */ /* 0x004fe20000010000 */
[----:B------:R-:W-:-:S06]  /*16d40*/  FFMA.FTZ R12, R90, R2, -R92 ;  /* 0x000000025a0c7223 */ /* 0x000fcc000001085c */
        /* <DEDUP_REMOVED lines=15> */
[----:B0-----:R-:W-:Y:S01]  /*16e40*/  FADD.FTZ R13, R105, R90 ;  /* 0x0000005a690d7221 */ /* 0x001fe20000010000 */
[----:B------:R-:W-:-:S06]  /*16e50*/  FFMA.FTZ R90, R135, R2, -R92 ;  /* 0x00000002875a7223 */ /* 0x000fcc000001085c */
        /* <DEDUP_REMOVED lines=21> */
[----:B---3--:R-:W-:Y:S01]  /*16fb0*/  FADD.FTZ R13, R139, R6 ;  /* 0x000000068b0d7221 */ /* 0x008fe20000010000 */
[----:B0-----:R-:W-:-:S03]  /*16fc0*/  FADD.FTZ R7, R117, R92 ;  /* 0x0000005c75077221 */ /* 0x001fc60000010000 */
[----:B--2---:R-:W-:Y:S01]  /*16fd0*/  FADD.FTZ R6, R90, R13 ;  /* 0x0000000d5a067221 */ /* 0x004fe20000010000 */
[----:B-1----:R-:W-:Y:S06]  /*16fe0*/  @!P0 BRA `(.L_x_2881) ;  /* 0x0000000000048947 */ /* 0x002fec0003800000 */
[----:B------:R-:W-:Y:S01]  /*16ff0*/  BPT.TRAP 0x1 ;  /* 0x000000040000795c */ /* 0x000fe20000300000 */
.L_x_2881:
        /* <DEDUP_REMOVED lines=35> */
.L_x_2869:
[----:B------:R-:W-:Y:S05]  /*17230*/  BSYNC B0 ;  /* 0x0000000000007941 */ /* 0x000fea0003800000 */
.L_x_2868:
[----:B------:R-:W-:Y:S01]  /*17240*/  ISETP.GE.AND P1, PT, R14, RZ, PT ;  /* 0x000000ff0e00720c */ /* 0x000fe20003f26270 */
[----:B------:R-:W-:-:S12]  /*17250*/  BSSY B0, `(.L_x_2883) ;  /* 0x0000200000007945 */ /* 0x000fd80003800000 */
[----:B------:R-:W-:Y:S05]  /*17260*/  @!P1 BRA `(.L_x_2884) ;  /* 0x0000001c00f89947 */ /* 0x000fea0003800000 */
[----:B------:R-:W-:Y:S02]  /*17270*/  IMAD.MOV.U32 R12, RZ, RZ, R3 ;  /* 0x000000ffff0c7224 */ /* 0x000fe400078e0003 */
[----:B------:R-:W-:Y:S02]  /*17280*/  IMAD.MOV.U32 R9, RZ, RZ, R4 ;  /* 0x000000ffff097224 */ /* 0x000fe400078e0004 */
[----:B------:R-:W-:Y:S02]  /*17290*/  IMAD.MOV.U32 R15, RZ, RZ, R168 ;  /* 0x000000ffff0f7224 */ /* 0x000fe400078e00a8 */
[----:B------:R-:W-:-:S07]  /*172a0*/  IMAD.MOV.U32 R20, RZ, RZ, R161 ;  /* 0x000000ffff147224 */ /* 0x000fce00078e00a1 */
.L_x_2897:
[----:B------:R-:W-:-:S05]  /*172b0*/  VIADD R13, R20, 0x1 ;  /* 0x00000001140d7836 */ /* 0x000fca0000000000 */
[----:B------:R-:W-:-:S04]  /*172c0*/  ISETP.NE.AND P1, PT, R13, 0x2, PT ;  /* 0x000000020d00780c */ /* 0x000fc80003f25270 */
[----:B------:R-:W-:Y:S02]  /*172d0*/  SEL R168, RZ, 0x1, P1 ;  /* 0x00000001ffa87807 */ /* 0x000fe40000800000 */
[----:B------:R-:W-:Y:S02]  /*172e0*/  SEL R13, R13, RZ, P1 ;  /* 0x000000ff0d0d7207 */ /* 0x000fe40000800000 */
[----:B------:R-:W-:Y:S02]  /*172f0*/  LOP3.LUT R168, R15, R168, RZ, 0x3c, !PT ;  /* 0x000000a80fa87212 */ /* 0x000fe400078e3cff */
[----:B------:R-:W-:Y:S01]  /*17300*/  MOV R161, R13 ;  /* 0x0000000d00a17202 */ /* 0x000fe20000000f00 */
[----:B------:R-:W-:Y:S06]  /*17310*/  @!P0 BRA `(.L_x_2885) ;  /* 0x0000000000048947 */ /* 0x000fec0003800000 */
[----:B------:R-:W-:Y:S01]  /*17320*/  BPT.TRAP 0x1 ;  /* 0x000000040000795c */ /* 0x000fe20000300000 */
.L_x_2885:
[----:B------:R-:W-:Y:S01]  /*17330*/  IMAD R4, R161, 0x8, R18 ;  /* 0x00000008a1047824 */ /* 0x000fe200078e0212 */
[----:B------:R-:W-:-:S04]  /*17340*/  SHF.L.U32 R11, R168, 0x1f, RZ ;  /* 0x0000001fa80b7819 */ /* 0x000fc800000006ff */
[----:B------:R0:W1:Y:S01]  /*17350*/  SYNCS.PHASECHK.TRANS64.TRYWAIT P1, [R4+URZ+0x2a830], R11 ;  /* 0x02a8300b040075a7 */ /* 0x000062000802017f */
[----:B------:R-:W-:Y:S05]  /*17360*/  @!P0 BRA `(.L_x_2886) ;  /* 0x0000000000048947 */ /* 0x000fea0003800000 */
[----:B------:R-:W-:Y:S01]  /*17370*/  BPT.TRAP 0x1 ;  /* 0x000000040000795c */ /* 0x000fe20000300000 */
.L_x_2886:
[----:B------:R-:W-:Y:S01]  /*17380*/  BSSY B1, `(.L_x_2887) ;  /* 0x0000006000017945 */ /* 0x000fe20003800000 */
[----:B------:R-:W-:Y:S02]  /*17390*/  IMAD R2, R161, 0x900, R8 ;  /* 0x00000900a1027824 */ /* 0x000fe400078e0208 */
[----:B------:R-:W-:Y:S01]  /*173a0*/  IMAD.MOV.U32 R3, RZ, RZ, 0x40000040 ;  /* 0x40000040ff037424 */ /* 0x000fe200078e00ff */
[----:B-1----:R-:W-:Y:S06]  /*173b0*/  @P1 BRA `(.L_x_2888) ;  /* 0x0000000000081947 */ /* 0x002fec0003800000 */
[----:B------:R-:W1:Y:S02]  /*173c0*/  SYNCS.PHASECHK.TRANS64.TRYWAIT P1, [R4+URZ+0x2a830], R11 ;  /* 0x02a8300b040075a7 */ /* 0x000e64000802017f */
[----:B-1----:R-:W-:Y:S05]  /*173d0*/  @!P1 BRA `(.L_x_2889) ;  /* 0x000000c800d49947 */ /* 0x002fea0003800000 */
.L_x_2888:
[----:B------:R-:W-:Y:S05]  /*173e0*/  BSYNC B1 ;  /* 0x0000000000017941 */ /* 0x000fea0003800000 */
.L_x_2887:
[----:B------:R-:W2:Y:S04]  /*173f0*/  LDL.64 R88, [R1+0x28] ;  /* 0x0000280001587983 */ /* 0x000ea80000100a00 */
[----:B------:R-:W3:Y:S04]  /*17400*/  LDL.64 R186, [R1+0x20] ;  /* 0x0000200001ba7983 */ /* 0x000ee80000100a00 */
[----:B------:R-:W4:Y:S01]  /*17410*/  LDL.64 R210, [R1+0x18] ;  /* 0x0000180001d27983 */ /* 0x000f220000100a00 */
[C---:B------:R-:W-:Y:S02]  /*17420*/  R2UR UR6, R2.reuse ;  /* 0x00000000020672ca */ /* 0x040fe400000e0000 */
[----:B------:R-:W-:Y:S01]  /*17430*/  R2UR UR7, R3 ;  /* 0x00000000030772ca */ /* 0x000fe200000e0000 */
[----:B------:R-:W5:Y:S01]  /*17440*/  LDL.64 R208, [R1+0x10] ;  /* 0x0000100001d07983 */ /* 0x000f620000100a00 */
[----:B------:R-:W-:-:S02]  /*17450*/  VIADD R10, R2, 0x2 ;  /* 0x00000002020a7836 */ /* 0x000fc40000000000 */
[----:B01----:R-:W-:Y:S01]  /*17460*/  IMAD.MOV.U32 R11, RZ, RZ, 0x40000040 ;  /* 0x40000040ff0b7424 */ /* 0x003fe200078e00ff */
[----:B------:R-:W5:Y:S01]  /*17470*/  LDL.64 R206, [R1+0x8] ;  /* 0x0000080001ce7983 */ /* 0x000f620000100a00 */
        /* <DEDUP_REMOVED lines=8> */
[----:B------:R-:W-:Y:S01]  /*17500*/  VIADD R10, R2, 0x4 ;  /* 0x00000004020a7836 */ /* 0x000fe20000000000 */
[----:B------:R-:W2:Y:S01]  /*17510*/  LDL.64 R186, [R1] ;  /* 0x0000000001ba7983 */ /* 0x000ea20000100a00 */
        /* <DEDUP_REMOVED lines=159> */
.L_x_2890:
[----:B------:R-:W-:Y:S01]  /*17f10*/  SHF.L.U32 R3, R15, 0x1f, RZ ;  /* 0x0000001f0f037819 */ /* 0x000fe200000006ff */
[----:B------:R-:W-:-:S04]  /*17f20*/  IMAD R10, R20, 0x8, R18 ;  /* 0x00000008140a7824 */ /* 0x000fc800078e0212 */
[----:B------:R0:W1:Y:S01]  /*17f30*/  SYNCS.PHASECHK.TRANS64.TRYWAIT P1, [R10+URZ+0x2a850], R3 ;  /* 0x02a850030a0075a7 */ /* 0x000062000802017f */
[----:B------:R-:W-:Y:S05]  /*17f40*/  @!P0 BRA `(.L_x_2891) ;  /* 0x0000000000048947 */ /* 0x000fea0003800000 */
[----:B------:R-:W-:Y:S01]  /*17f50*/  BPT.TRAP 0x1 ;  /* 0x000000040000795c */ /* 0x000fe20000300000 */
.L_x_2891:
        /* <DEDUP_REMOVED lines=9> */
.L_x_2893:
[----:B------:R-:W-:Y:S05]  /*17ff0*/  BSYNC B1 ;  /* 0x0000000000017941 */ /* 0x000fea0003800000 */
.L_x_2892:
[----:B------:R-:W-:Y:S01]  /*18000*/  IMAD.MOV.U32 R2, RZ, RZ, R0 ;  /* 0x000000ffff027224 */ /* 0x000fe200078e0000 */
[----:B------:R-:W-:Y:S01]  /*18010*/  WARPGROUP.ARRIVE ;  /* 0x00000000000079c5 */ /* 0x000fe20000000000 */
[----:B01----:R-:W-:-:S03]  /*18020*/  IMAD.MOV.U32 R3, RZ, RZ, 0x40000040 ;  /* 0x40000040ff037424 */ /* 0x003fc600078e00ff */
        /* <DEDUP_REMOVED lines=21> */
[----:B------:R-:W-:Y:S02]  /*18180*/  R2UR UR7, R3 ;  /* 0x00000000030772ca */ /* 0x000fe400000e0000 */
[----:B------:R-:W-:Y:S01]  /*18190*/  MOV R3, 0x40000040 ;  /* 0x4000004000037802 */ /* 0x000fe20000000f00 */
[----:B------:R-:W-:Y:S02]  /*181a0*/  WARPGROUP.DEPBAR.LE gsb0, 0x0 ;  /* 0x00008000000079c5 */ /* 0x000fe40000010000 */
[----:B------:R-:W-:-:S08]  /*181b0*/  WARPGROUP.ARRIVE ;  /* 0x00000000000079c5 */ /* 0x000fd00000000000 */
        /* <DEDUP_REMOVED lines=16> */
.L_x_2895:
        /* <DEDUP_REMOVED lines=53> */
[----:B------:R-:W-:-:S03]  /*18610*/  IMAD.U32 R2, RZ, RZ, UR38 ;  /* 0x00000026ff027e24 */ /* 0x000fc6000f8e00ff */
[----:B------:R-:W1:Y:S01]  /*18620*/  SHFL.BFLY PT, R20, R15, 0x1, 0x1f ;  /* 0x0c201f000f147f89 */ /* 0x000e6200000e0000 */
[----:B0-----:R-:W-:Y:S02]  /*18630*/  FMNMX.FTZ R4, R11, R4, !PT ;  /* 0x000000040b047209 */ /* 0x001fe40007810000 */
[----:B-1----:R-:W-:-:S03]  /*18640*/  FMNMX.FTZ R3, R15, R20, !PT ;  /* 0x000000140f037209 */ /* 0x002fc60007810000 */
[----:B------:R-:W-:-:S04]  /*18650*/  FADD.FTZ R9, -R4, R9 ;  /* 0x0000000904097221 */ /* 0x000fc80000010100 */
[----:B------:R-:W-:Y:S01]  /*18660*/  FMUL.FTZ R20, R9, R2 ;  /* 0x0000000209147220 */ /* 0x000fe20000410000 */
[----:B------:R-:W-:-:S03]  /*18670*/  FADD.FTZ R9, -R3, R12 ;  /* 0x0000000c03097221 */ /* 0x000fc60000010100 */
[----:B------:R-:W-:Y:S01]  /*18680*/  MUFU.EX2 R5, R20 ;  /* 0x0000001400057308 */ /* 0x000fe20000000800 */
[-C--:B------:R-:W-:Y:S01]  /*18690*/  FMUL.FTZ R0, R9, R2.reuse ;  /* 0x0000000209007220 */ /* 0x080fe20000410000 */
[----:B------:R-:W-:-:S04]  /*186a0*/  FMUL.FTZ R9, R4, R2 ;  /* 0x0000000204097220 */ /* 0x000fc80000410000 */
[-CC-:B------:R-:W-:Y:S01]  /*186b0*/  FFMA.FTZ R137, R101, R2.reuse, -R9.reuse ;  /* 0x0000000265897223 */ /* 0x180fe20000010809 */
[-CC-:B------:R-:W-:Y:S01]  /*186c0*/  FFMA.FTZ R101, R105, R2.reuse, -R9.reuse ;  /* 0x0000000269657223 */ /* 0x180fe20000010809 */
[-C--:B------:R-:W-:Y:S01]  /*186d0*/  FMUL.FTZ R105, R3, R2.reuse ;  /* 0x0000000203697220 */ /* 0x080fe20000410000 */
[-CC-:B------:R-:W-:Y:S01]  /*186e0*/  FFMA.FTZ R156, R88, R2.reuse, -R9.reuse ;  /* 0x00000002589c7223 */ /* 0x180fe20000010809 */
        /* <DEDUP_REMOVED lines=17> */
[----:B------:R-:W1:Y:S01]  /*18800*/  MUFU.EX2 R157, R157 ;  /* 0x0000009d009d7308 */ /* 0x000e620000000800 */
[-CC-:B------:R-:W-:Y:S01]  /*18810*/  FFMA.FTZ R149, R106, R2.reuse, -R105.reuse ;  /* 0x000000026a957223 */ /* 0x180fe20000010869 */
[-C--:B------:R-:W-:Y:S01]  /*18820*/  FFMA.FTZ R98, R107, R2.reuse, -R105 ;  /* 0x000000026b627223 */ /* 0x080fe20000010869 */
[-C--:B------:R-:W-:Y:S01]  /*18830*/  FFMA.FTZ R150, R108, R2.reuse, -R9 ;  /* 0x000000026c967223 */ /* 0x080fe20000010809 */
[-C--:B------:R-:W-:Y:S01]  /*18840*/  FFMA.FTZ R151, R110, R2.reuse, -R105 ;  /* 0x000000026e977223 */ /* 0x080fe20000010869 */
[-C--:B------:R-:W-:Y:S01]  /*18850*/  FFMA.FTZ R97, R109, R2.reuse, -R9 ;  /* 0x000000026d617223 */ /* 0x080fe20000010809 */
[-C--:B------:R-:W-:Y:S01]  /*18860*/  FFMA.FTZ R100, R111, R2.reuse, -R105 ;  /* 0x000000026f647223 */ /* 0x080fe20000010869 */
[-C--:B------:R-:W-:Y:S01]  /*18870*/  FFMA.FTZ R144, R112, R2.reuse, -R9 ;  /* 0x0000000270907223 */ /* 0x080fe20000010809 */
[----:B------:R-:W2:Y:S01]  /*18880*/  MUFU.EX2 R143, R143 ;  /* 0x0000008f008f7308 */ /* 0x000ea20000000800 */
[----:B0-----:R-:W-:Y:S01]  /*18890*/  FFMA.FTZ R12, R5, R7, R156 ;  /* 0x00000007050c7223 */ /* 0x001fe2000001009c */
[-C--:B------:R-:W-:Y:S01]  /*188a0*/  FFMA.FTZ R145, R114, R2.reuse, -R105 ;  /* 0x0000000272917223 */ /* 0x080fe20000010869 */
[-C--:B------:R-:W-:Y:S01]  /*188b0*/  FFMA.FTZ R93, R113, R2.reuse, -R9 ;  /* 0x00000002715d7223 */ /* 0x080fe20000010809 */
[-C--:B------:R-:W-:Y:S01]  /*188c0*/  FFMA.FTZ R102, R115, R2.reuse, -R105 ;  /* 0x0000000273667223 */ /* 0x080fe20000010869 */
[-C--:B------:R-:W-:Y:S01]  /*188d0*/  FFMA.FTZ R146, R116, R2.reuse, -R9 ;  /* 0x0000000274927223 */ /* 0x080fe20000010809 */
[-C--:B------:R-:W-:Y:S01]  /*188e0*/  FFMA.FTZ R147, R118, R2.reuse, -R105 ;  /* 0x0000000276937223 */ /* 0x080fe20000010869 */
[----:B------:R-:W-:Y:S01]  /*188f0*/  FFMA.FTZ R89, R117, R2, -R9 ;  /* 0x0000000275597223 */ /* 0x000fe20000010809 */
[----:B------:R-:W0:Y:S01]  /*18900*/  MUFU.EX2 R90, R90 ;  /* 0x0000005a005a7308 */ /* 0x000e220000000800 */
[----:B-1----:R-:W-:Y:S01]  /*18910*/  FFMA.FTZ R7, R0, R6, R157 ;  /* 0x0000000600077223 */ /* 0x002fe2000001009d */
[-C--:B------:R-:W-:Y:S01]  /*18920*/  FFMA.FTZ R104, R119, R2.reuse, -R105 ;  /* 0x0000000277687223 */ /* 0x080fe20000010869 */
[-CC-:B------:R-:W-:Y:S01]  /*18930*/  FFMA.FTZ R140, R120, R2.reuse, -R9.reuse ;  /* 0x00000002788c7223 */ /* 0x180fe20000010809 */
[-CC-:B------:R-:W-:Y:S01]  /*18940*/  FFMA.FTZ R21, R121, R2.reuse, -R9.reuse ;  /* 0x0000000279157223 */ /* 0x180fe20000010809 */
[-CC-:B------:R-:W-:Y:S01]  /*18950*/  FFMA.FTZ R142, R124, R2.reuse, -R9.reuse ;  /* 0x000000027c8e7223 */ /* 0x180fe20000010809 */
[-CC-:B------:R-:W-:Y:S01]  /*18960*/  FFMA.FTZ R15, R125, R2.reuse, -R9.reuse ;  /* 0x000000027d0f7223 */ /* 0x180fe20000010809 */
[-CC-:B------:R-:W-:Y:S01]  /*18970*/  FFMA.FTZ R136, R128, R2.reuse, -R9.reuse ;  /* 0x0000000280887223 */ /* 0x180fe20000010809 */
[----:B------:R-:W1:Y:S01]  /*18980*/  MUFU.EX2 R158, R158 ;  /* 0x0000009e009e7308 */ /* 0x000e620000000800 */
[----:B--2---:R-:W-:Y:S01]  /*18990*/  FADD.FTZ R91, R143, R12 ;  /* 0x0000000c8f5b7221 */ /* 0x004fe20000010000 */
[-CC-:B------:R-:W-:Y:S01]  /*189a0*/  FFMA.FTZ R11, R129, R2.reuse, -R9.reuse ;  /* 0x00000002810b7223 */ /* 0x180fe20000010809 */
[-CC-:B------:R-:W-:Y:S01]  /*189b0*/  FFMA.FTZ R138, R132, R2.reuse, -R9.reuse ;  /* 0x00000002848a7223 */ /* 0x180fe20000010809 */
[----:B------:R-:W-:-:S04]  /*189c0*/  FFMA.FTZ R9, R133, R2, -R9 ;  /* 0x0000000285097223 */ /* 0x000fc80000010809 */
        /* <DEDUP_REMOVED lines=8> */
[----:B------:R-:W-:-:S06]  /*18a50*/  FFMA.FTZ R12, R122, R2, -R105 ;  /* 0x000000027a0c7223 */ /* 0x000fcc0000010869 */
[----:B------:R-:W0:Y:S01]  /*18a60*/  MUFU.EX2 R153, R153 ;  /* 0x0000009900997308 */ /* 0x000e220000000800 */
[----:B-1----:R-:W-:-:S07]  /*18a70*/  FADD.FTZ R6, R92, R7 ;  /* 0x000000075c067221 */ /* 0x002fce0000010000 */
[----:B------:R-:W1:Y:S01]  /*18a80*/  MUFU.EX2 R139, R139 ;  /* 0x0000008b008b7308 */ /* 0x000e620000000800 */
[----:B--2---:R-:W-:Y:S01]  /*18a90*/  FADD.FTZ R20, R152, R91 ;  /* 0x0000005b98147221 */ /* 0x004fe20000010000 */
[----:B------:R-:W-:-:S06]  /*18aa0*/  FFMA.FTZ R91, R123, R2, -R105 ;  /* 0x000000027b5b7223 */ /* 0x000fcc0000010869 */
        /* <DEDUP_REMOVED lines=16> */
[----:B-1----:R-:W-:Y:S01]  /*18bb0*/  FADD.FTZ R88, R148, R95 ;  /* 0x0000005f94587221 */ /* 0x002fe20000010000 */
[----:B------:R-:W-:-:S06]  /*18bc0*/  FFMA.FTZ R95, R127, R2, -R105 ;  /* 0x000000027f5f7223 */ /* 0x000fcc0000010869 */
        /* <DEDUP_REMOVED lines=28> */
[----:B------:R-:W-:Y:S02]  /*18d90*/  IMAD R6, R13, 0x8, R18 ;  /* 0x000000080d067824 */ /* 0x000fe400078e0212 */
        /* <DEDUP_REMOVED lines=9> */
[----:B------:R-:W-:-:S05]  /*18e30*/  VIADD R7, R6, 0x2a840 ;  /* 0x0002a84006077836 */ /* 0x000fca0000000000 */
[----:B------:R-:W-:Y:S01]  /*18e40*/  PRMT R7, R178, 0x654, R7 ;  /* 0x00000654b2077816 */ /* 0x000fe20000000007 */
[----:B------:R-:W0:Y:S01]  /*18e50*/  MUFU.EX2 R142, R142 ;  /* 0x0000008e008e7308 */ /* 0x000e220000000800 */
[----:B-1----:R-:W-:Y:S01]  /*18e60*/  FADD.FTZ R103, R21, R106 ;  /* 0x0000006a15677221 */ /* 0x002fe20000010000 */
[----:B------:R-:W-:Y:S01]  /*18e70*/  FFMA.FTZ R106, R135, R2, -R105 ;  /* 0x00000002876a7223 */ /* 0x000fe20000010869 */
[----:B------:R1:W-:Y:S05]  /*18e80*/  SYNCS.ARRIVE.TRANS64.RED.A1T0 RZ, [R7+URZ], RZ ;  /* 0x000000ff07ff79a7 */ /* 0x0003ea000810043f */
[----:B------:R-:W3:Y:S01]  /*18e90*/  MUFU.EX2 R20, R20 ;  /* 0x0000001400147308 */ /* 0x000ee20000000800 */
[----:B--2---:R-:W-:-:S07]  /*18ea0*/  FADD.FTZ R107, R91, R108 ;  /* 0x0000006c5b6b7221 */ /* 0x004fce0000010000 */
[----:B------:R-:W1:Y:S01]  /*18eb0*/  MUFU.EX2 R15, R15 ;  /* 0x0000000f000f7308 */ /* 0x000e620000000800 */
[----:B0-----:R-:W-:-:S07]  /*18ec0*/  FADD.FTZ R6, R142, R103 ;  /* 0x000000678e067221 */ /* 0x001fce0000010000 */
        /* <DEDUP_REMOVED lines=22> */
.L_x_2896:
[----:B------:R-:W-:Y:S01]  /*19030*/  ISETP.GT.AND P1, PT, R14, RZ, PT ;  /* 0x000000ff0e00720c */ /* 0x000fe20003f24270 */
[----:B------:R-:W-:Y:S01]  /*19040*/  VIADD R103, R10, 0x2a860 ;  /* 0x0002a8600a677836 */ /* 0x000fe20000000000 */
[----:B------:R-:W-:Y:S01]  /*19050*/  F2FP.BF16.F32.PACK_AB R156, R143, R156 ;  /* 0x0000009c8f9c723e */ /* 0x000fe200000010ff */
[----:B------:R-:W-:Y:S01]  /*19060*/  VIADD R14, R14, 0xffffffff ;  /* 0xffffffff0e0e7836 */ /* 0x000fe20000000000 */
[----:B------:R-:W-:Y:S02]  /*19070*/  F2FP.BF16.F32.PACK_AB R158, R141, R158 ;  /* 0x0000009e8d9e723e */ /* 0x000fe400000010ff */
[----:B------:R-:W-:Y:S02]  /*19080*/  PRMT R103, R178, 0x654, R103 ;  /* 0x00000654b2677816 */ /* 0x000fe40000000067 */
[----:B------:R-:W-:Y:S02]  /*19090*/  F2FP.BF16.F32.PACK_AB R152, R139, R152 ;  /* 0x000000988b98723e */ /* 0x000fe400000010ff */
[----:B------:R0:W-:Y:S01]  /*190a0*/  SYNCS.ARRIVE.TRANS64.RED.A1T0 RZ, [R103+URZ], RZ ;  /* 0x000000ff67ff79a7 */ /* 0x0001e2000810043f */
        /* <DEDUP_REMOVED lines=25> */
[----:B0-----:R-:W-:Y:S06]  /*19240*/  @P1 BRA `(.L_x_2897) ;  /* 0xffffffe000181947 */ /* 0x001fec000383ffff */
.L_x_2884:
[----:B------:R-:W-:Y:S05]  /*19250*/  BSYNC B0 ;  /* 0x0000000000007941 */ /* 0x000fea0003800000 */
.L_x_2883:
        /* <DEDUP_REMOVED lines=67> */
.L_x_2898:
[----:B------:R-:W-:Y:S01]  /*19690*/  IMAD R12, R161, 0x8, R18 ;  /* 0x00000008a10c7824 */ /* 0x000fe200078e0212 */
[----:B------:R-:W-:-:S04]  /*196a0*/  SHF.L.U32 R5, R168, 0x1f, RZ ;  /* 0x0000001fa8057819 */ /* 0x000fc800000006ff */
[----:B------:R0:W1:Y:S01]  /*196b0*/  SYNCS.PHASECHK.TRANS64.TRYWAIT P1, [R12+URZ+0x2a850], R5 ;  /* 0x02a850050c0075a7 */ /* 0x000062000802017f */
[----:B------:R-:W-:Y:S05]  /*196c0*/  @!P0 BRA `(.L_x_2899) ;  /* 0x0000000000048947 */ /* 0x000fea0003800000 */
[----:B------:R-:W-:Y:S01]  /*196d0*/  BPT.TRAP 0x1 ;  /* 0x000000040000795c */ /* 0x000fe20000300000 */
.L_x_2899:
        /* <DEDUP_REMOVED lines=9> */
.L_x_2901:
[----:B------:R-:W-:Y:S05]  /*19770*/  BSYNC B0 ;  /* 0x0000000000007941 */ /* 0x000fea0003800000 */
.L_x_2900:
        /* <DEDUP_REMOVED lines=48> */
[----:B------:R-:W-:Y:S02]  /*19a80*/  IMAD.MOV.U32 R0, RZ, RZ, -0x800000 ;  /* 0xff800000ff007424 */ /* 0x000fe400078e00ff */
[----:B-1----:R-:W-:Y:S01]  /*19a90*/  FADD.FTZ R13, R8, R9 ;  /* 0x00000009080d7221 */ /* 0x002fe20000010000 */
[----:B------:R-:W-:-:S04]  /*19aa0*/  FSETP.NE.FTZ.AND P1, PT, R11, RZ, PT ;  /* 0x000000ff0b00720b */ /* 0x000fc80003f35000 */
        /* <DEDUP_REMOVED lines=17> */
.L_x_2903:
[----:B------:R-:W-:Y:S02]  /*19bc0*/  VIADD R3, R12, 0x2a860 ;  /* 0x0002a8600c037836 */ /* 0x000fe40000000000 */
[-C--:B------:R-:W-:Y:S01]  /*19bd0*/  FMUL.FTZ R89, R32, R5.reuse ;  /* 0x0000000520597220 */ /* 0x080fe20000410000 */
[----:B------:R-:W-:Y:S02]  /*19be0*/  VIADD R161, R161, 0x1 ;  /* 0x00000001a1a17836 */ /* 0x000fe40000000000 */
[-C--:B------:R-:W-:Y:S01]  /*19bf0*/  FMUL.FTZ R92, R33, R5.reuse ;  /* 0x00000005215c7220 */ /* 0x080fe20000410000 */
[-C--:B------:R-:W-:Y:S01]  /*19c00*/  FMUL.FTZ R32, R64, R5.reuse ;  /* 0x0000000540207220 */ /* 0x080fe20000410000 */
[----:B------:R-:W-:Y:S01]  /*19c10*/  PRMT R3, R178, 0x654, R3 ;  /* 0x00000654b2037816 */ /* 0x000fe20000000003 */
[-C--:B0-----:R-:W-:Y:S01]  /*19c20*/  FMUL.FTZ R94, R34, R6.reuse ;  /* 0x00000006225e7220 */ /* 0x081fe20000410000 */
        /* <DEDUP_REMOVED lines=10> */
[----:B0-----:R-:W-:Y:S01]  /*19cd0*/  SEL R3, RZ, 0x1, P0 ;  /* 0x00000001ff037807 */ /* 0x001fe20000000000 */
        /* <DEDUP_REMOVED lines=55> */
[----:B------:R-:W-:-:S07]  /*1a050*/  SEL R161, R161, RZ, P0 ;  /* 0x000000ffa1a17207 */ /* 0x000fce0000000000 */
.L_x_2804:
        /* <DEDUP_REMOVED lines=29> */
[C---:B------:R-:W-:Y:S02]  /*1a230*/  IADD3 R103, P2, R8.reuse, 0x4020, RZ ;  /* 0x0000402008677810 */ /* 0x040fe40007f5e0ff */
[C---:B------:R-:W-:Y:S02]  /*1a240*/  IADD3 R105, P1, R8.reuse, 0x4040, RZ ;  /* 0x0000404008697810 */ /* 0x040fe40007f3e0ff */
[----:B------:R-:W-:Y:S01]  /*1a250*/  IADD3 R107, P0, R8, 0x4060, RZ ;  /* 0x00004060086b7810 */ /* 0x000fe20007f1e0ff */
[--C-:B----4-:R-:W-:Y:S01]  /*1a260*/  IMAD.X R29, RZ, RZ, R9.reuse, P2 ;  /* 0x000000ffff1d7224 */ /* 0x110fe200010e0609 */
[----:B------:R-:W-:Y:S01]  /*1a270*/  LOP3.LUT R4, R71, 0x380, RZ, 0xc0, !PT ;  /* 0x0000038047047812 */ /* 0x000fe200078ec0ff */
[--C-:B------:R-:W-:Y:S01]  /*1a280*/  IMAD.X R31, RZ, RZ, R9.reuse, P1 ;  /* 0x000000ffff1f7224 */ /* 0x100fe200008e0609 */
[----:B------:R-:W-:Y:S01]  /*1a290*/  LOP3.LUT R6, R75, 0x380, RZ, 0xc0, !PT ;  /* 0x000003804b067812 */ /* 0x000fe200078ec0ff */
[--C-:B------:R-:W-:Y:S01]  /*1a2a0*/  IMAD.X R21, RZ, RZ, R9.reuse, P0 ;  /* 0x000000ffff157224 */ /* 0x100fe200000e0609 */
        /* <DEDUP_REMOVED lines=8> */
[----:B------:R-:W-:-:S02]  /*1a330*/  IADD3.X R13, RZ, R9, RZ, P4, !PT ;  /* 0x00000009ff0d7210 */ /* 0x000fc400027fe4ff */
[----:B------:R-:W-:Y:S02]  /*1a340*/  LOP3.LUT R20, R103, 0x380, RZ, 0xc0, !PT ;  /* 0x0000038067147812 */ /* 0x000fe400078ec0ff */
[----:B-1----:R-:W-:Y:S02]  /*1a350*/  LOP3.LUT R24, R105, 0x380, RZ, 0xc0, !PT ;  /* 0x0000038069187812 */ /* 0x002fe400078ec0ff */
[----:B------:R-:W-:Y:S02]  /*1a360*/  LOP3.LUT R4, R4, R71, RZ, 0x3c, !PT ;  /* 0x0000004704047212 */ /* 0x000fe400078e3cff */
[----:B------:R-:W-:Y:S02]  /*1a370*/  LOP3.LUT R6, R6, R75, RZ, 0x3c, !PT ;  /* 0x0000004b06067212 */ /* 0x000fe400078e3cff */
[----:B------:R-:W-:Y:S02]  /*1a380*/  F2FP.BF16.F32.PACK_AB R9, R28, R99 ;  /* 0x000000631c09723e */ /* 0x000fe400000010ff */
[----:B------:R-:W-:Y:S01]  /*1a390*/  F2FP.BF16.F32.PACK_AB R11, R97, R30 ;  /* 0x0000001e610b723e */ /* 0x000fe200000010ff */
[----:B------:R-:W-:Y:S01]  /*1a3a0*/  BAR.SYNC.DEFER_BLOCKING 0x1, 0x100 ;  /* 0x0044000000007b1d */ /* 0x000fe20000010000 */
[----:B------:R-:W-:-:S02]  /*1a3b0*/  SHF.R.U64 R12, R12, 0x3, RZ ;  /* 0x000000030c0c7819 */ /* 0x000fc400000012ff */
[----:B------:R-:W-:Y:S02]  /*1a3c0*/  SHF.R.U64 R14, R14, 0x3, RZ ;  /* 0x000000030e0e7819 */ /* 0x000fe400000012ff */
[----:B------:R-:W-:Y:S02]  /*1a3d0*/  LOP3.LUT R70, R107, 0x380, RZ, 0xc0, !PT ;  /* 0x000003806b467812 */ /* 0x000fe400078ec0ff */
[----:B------:R-:W-:Y:S02]  /*1a3e0*/  SHF.R.U64 R20, R20, 0x3, RZ ;  /* 0x0000000314147819 */ /* 0x000fe400000012ff */
[----:B------:R-:W-:Y:S02]  /*1a3f0*/  SHF.R.U64 R24, R24, 0x3, RZ ;  /* 0x0000000318187819 */ /* 0x000fe400000012ff */
[----:B------:R-:W-:Y:S02]  /*1a400*/  MOV R75, R4 ;  /* 0x00000004004b7202 */ /* 0x000fe40000000f00 */
[----:B------:R-:W-:-:S02]  /*1a410*/  MOV R74, R6 ;  /* 0x00000006004a7202 */ /* 0x000fc40000000f00 */
[----:B------:R-:W-:Y:S02]  /*1a420*/  F2FP.BF16.F32.PACK_AB R4, R92, R89 ;  /* 0x000000595c04723e */ /* 0x000fe400000010ff */
[----:B------:R-:W-:Y:S02]  /*1a430*/  F2FP.BF16.F32.PACK_AB R5, R95, R94 ;  /* 0x0000005e5f05723e */ /* 0x000fe400000010ff */
[----:B------:R-:W-:Y:S02]  /*1a440*/  F2FP.BF16.F32.PACK_AB R6, R90, R33 ;  /* 0x000000215a06723e */ /* 0x000fe400000010ff */
[----:B------:R-:W-:Y:S02]  /*1a450*/  F2FP.BF16.F32.PACK_AB R7, R96, R93 ;  /* 0x0000005d6007723e */ /* 0x000fe400000010ff */
[----:B------:R-:W-:Y:S01]  /*1a460*/  LOP3.LUT R12, R12, R79, RZ, 0x3c, !PT ;  /* 0x0000004f0c0c7212 */ /* 0x000fe200078e3cff */
[----:B------:R1:W-:Y:S01]  /*1a470*/  STSM.16.M88.4 [R78], R8 ;  /* 0x000000084e007844 */ /* 0x0003e20000000200 */
[----:B------:R-:W-:-:S02]  /*1a480*/  LOP3.LUT R14, R14, R101, RZ, 0x3c, !PT ;  /* 0x000000650e0e7212 */ /* 0x000fc400078e3cff */
[----:B------:R-:W-:Y:S01]  /*1a490*/  SHF.R.U64 R70, R70, 0x3, RZ ;  /* 0x0000000346467819 */ /* 0x000fe200000012ff */
[----:B------:R-:W-:Y:S01]  /*1a4a0*/  STSM.16.M88.4 [R75], R4 ;  /* 0x000000044b007844 */ /* 0x000fe20000000200 */
[----:B------:R-:W-:Y:S02]  /*1a4b0*/  LOP3.LUT R28, R20, R103, RZ, 0x3c, !PT ;  /* 0x00000067141c7212 */ /* 0x000fe400078e3cff */
[----:B------:R-:W-:Y:S02]  /*1a4c0*/  LOP3.LUT R30, R24, R105, RZ, 0x3c, !PT ;  /* 0x00000069181e7212 */ /* 0x000fe400078e3cff */
[----:B------:R-:W-:Y:S02]  /*1a4d0*/  LOP3.LUT R20, R70, R107, RZ, 0x3c, !PT ;  /* 0x0000006b46147212 */ /* 0x000fe400078e3cff */
[----:B------:R-:W-:Y:S02]  /*1a4e0*/  MOV R72, R12 ;  /* 0x0000000c00487202 */ /* 0x000fe40000000f00 */
[----:B------:R-:W-:-:S02]  /*1a4f0*/  MOV R24, R14 ;  /* 0x0000000e00187202 */ /* 0x000fc40000000f00 */
[----:B------:R-:W-:Y:S02]  /*1a500*/  MOV R71, R28 ;  /* 0x0000001c00477202 */ /* 0x000fe40000000f00 */
[----:B-1----:R-:W-:Y:S02]  /*1a510*/  F2FP.BF16.F32.PACK_AB R8, R41, R40 ;  /* 0x000000282908723e */ /* 0x002fe400000010ff */
[----:B------:R-:W-:Y:S02]  /*1a520*/  F2FP.BF16.F32.PACK_AB R9, R43, R64 ;  /* 0x000000402b09723e */ /* 0x000fe400000010ff */
[----:B------:R-:W-:Y:S02]  /*1a530*/  F2FP.BF16.F32.PACK_AB R10, R45, R44 ;  /* 0x0000002c2d0a723e */ /* 0x000fe400000010ff */
[----:B------:R-:W-:Y:S02]  /*1a540*/  F2FP.BF16.F32.PACK_AB R11, R47, R34 ;  /* 0x000000222f0b723e */ /* 0x000fe400000010ff */
[----:B------:R-:W-:-:S02]  /*1a550*/  MOV R70, R30 ;  /* 0x0000001e00467202 */ /* 0x000fc40000000f00 */
[----:B------:R-:W-:Y:S01]  /*1a560*/  F2FP.BF16.F32.PACK_AB R12, R49, R48 ;  /* 0x00000030310c723e */ /* 0x000fe200000010ff */
[----:B------:R1:W-:Y:S01]  /*1a570*/  STSM.16.M88.4 [R74], R8 ;  /* 0x000000084a007844 */ /* 0x0003e20000000200 */
[----:B------:R-:W-:Y:S02]  /*1a580*/  F2FP.BF16.F32.PACK_AB R13, R51, R50 ;  /* 0x00000032330d723e */ /* 0x000fe400000010ff */
[----:B------:R-:W-:Y:S02]  /*1a590*/  F2FP.BF16.F32.PACK_AB R14, R53, R52 ;  /* 0x00000034350e723e */ /* 0x000fe400000010ff */
[----:B------:R-:W-:Y:S02]  /*1a5a0*/  F2FP.BF16.F32.PACK_AB R15, R55, R54 ;  /* 0x00000036370f723e */ /* 0x000fe400000010ff */
[----:B------:R-:W-:Y:S02]  /*1a5b0*/  F2FP.BF16.F32.PACK_AB R28, R57, R56 ;  /* 0x00000038391c723e */ /* 0x000fe400000010ff */
[----:B------:R-:W-:Y:S01]  /*1a5c0*/  F2FP.BF16.F32.PACK_AB R29, R59, R58 ;  /* 0x0000003a3b1d723e */ /* 0x000fe200000010ff */
[----:B------:R-:W-:Y:S01]  /*1a5d0*/  STSM.16.M88.4 [R72], R12 ;  /* 0x0000000c48007844 */ /* 0x000fe20000000200 */
[----:B------:R-:W-:-:S02]  /*1a5e0*/  F2FP.BF16.F32.PACK_AB R30, R61, R60 ;  /* 0x0000003c3d1e723e */ /* 0x000fc400000010ff */
[----:B------:R-:W-:Y:S02]  /*1a5f0*/  F2FP.BF16.F32.PACK_AB R31, R63, R62 ;  /* 0x0000003e3f1f723e */ /* 0x000fe400000010ff */
[----:B------:R-:W-:Y:S02]  /*1a600*/  ISETP.NE.U32.AND P0, PT, RZ, UR4, PT ;  /* 0x00000004ff007c0c */ /* 0x000fe4000bf05070 */
[----:B-1----:R-:W-:Y:S01]  /*1a610*/  IADD3 R8, P1, R194, UR4, RZ ;  /* 0x00000004c2087c10 */ /* 0x002fe2000ff3e0ff */
[----:B------:R1:W-:Y:S01]  /*1a620*/  STSM.16.M88.4 [R24], R28 ;  /* 0x0000001c18007844 */ /* 0x0003e20000000200 */
[----:B------:R-:W-:Y:S02]  /*1a630*/  F2FP.BF16.F32.PACK_AB R33, R67, R66 ;  /* 0x000000424321723e */ /* 0x000fe400000010ff */
[----:B------:R-:W-:Y:S02]  /*1a640*/  F2FP.BF16.F32.PACK_AB R34, R69, R68 ;  /* 0x000000444522723e */ /* 0x000fe400000010ff */
[----:B------:R-:W-:Y:S01]  /*1a650*/  MOV R21, R20 ;  /* 0x0000001400157202 */ /* 0x000fe20000000f00 */
[----:B------:R-:W-:Y:S01]  /*1a660*/  IMAD.MOV.U32 R20, RZ, RZ, RZ ;  /* 0x000000ffff147224 */ /* 0x000fe200078e00ff */
[----:B------:R-:W-:Y:S01]  /*1a670*/  F2FP.BF16.F32.PACK_AB R4, R81, R80 ;  /* 0x000000505104723e */ /* 0x000fe200000010ff */
[----:B------:R-:W-:Y:S01]  /*1a680*/  STSM.16.M88.4 [R71], R32 ;  /* 0x0000002047007844 */ /* 0x000fe20000000200 */
[----:B------:R-:W-:-:S02]  /*1a690*/  F2FP.BF16.F32.PACK_AB R5, R83, R82 ;  /* 0x000000525305723e */ /* 0x000fc400000010ff */
[----:B------:R-:W-:Y:S01]  /*1a6a0*/  F2FP.BF16.F32.PACK_AB R6, R85, R84 ;  /* 0x000000545506723e */ /* 0x000fe200000010ff */
[----:B------:R-:W-:Y:S01]  /*1a6b0*/  STSM.16.M88.4 [R70], R36 ;  /* 0x0000002446007844 */ /* 0x000fe20000000200 */
[----:B------:R-:W-:Y:S02]  /*1a6c0*/  F2FP.BF16.F32.PACK_AB R7, R87, R86 ;  /* 0x000000565707723e */ /* 0x000fe400000010ff */
[----:B------:R-:W-:Y:S01]  /*1a6d0*/  ISETP.NE.AND.EX P0, PT, RZ, UR5, PT, P0 ;  /* 0x00000005ff007c0c */ /* 0x000fe2000bf05300 */
[----:B-1----:R-:W1:Y:S01]  /*1a6e0*/  LDC R24, c[0x0][0xbe8] ;  /* 0x0002fa00ff187b82 */ /* 0x002e620000000800 */
[----:B------:R-:W-:Y:S01]  /*1a6f0*/  IADD3.X R9, R195, UR5, RZ, P1, !PT ;  /* 0x00000005c3097c10 */ /* 0x000fe20008ffe4ff */
[----:B------:R-:W-:Y:S01]  /*1a700*/  ULDC.64 UR4, c[0x0][0xc08] ;  /* 0x0003020000047ab9 */ /* 0x000fe20000000a00 */
[----:B------:R2:W-:Y:S05]  /*1a710*/  STSM.16.M88.4 [R21], R4 ;  /* 0x0000000415007844 */ /* 0x0005ea0000000200 */
[----:B------:R-:W-:Y:S01]  /*1a720*/  BAR.SYNC.DEFER_BLOCKING 0x1, 0x100 ;  /* 0x0044000000007b1d */ /* 0x000fe20000010000 */
[----:B------:R-:W-:-:S04]  /*1a730*/  ISETP.NE.U32.AND P2, PT, RZ, UR4, PT ;  /* 0x00000004ff007c0c */ /* 0x000fc8000bf45070 */
[----:B------:R-:W-:-:S13]  /*1a740*/  ISETP.NE.AND.EX P2, PT, RZ, UR5, PT, P2 ;  /* 0x00000005ff007c0c */ /* 0x000fda000bf45320 */
[----:B------:R-:W-:Y:S01]  /*1a750*/  @P2 IADD3 R194, P3, R194, UR4, RZ ;  /* 0x00000004c2c22c10 */ /* 0x000fe2000ff7e0ff */
[----:B------:R-:W-:Y:S02]  /*1a760*/  ULDC UR4, c[0x0][0xa88] ;  /* 0x0002a20000047ab9 */ /* 0x000fe40000000800 */
[----:B--2---:R-:W-:Y:S01]  /*1a770*/  IMAD.U32 R7, RZ, RZ, UR4 ;  /* 0x00000004ff077e24 */ /* 0x004fe2000f8e00ff */
[----:B------:R-:W-:Y:S01]  /*1a780*/  @P2 IADD3.X R195, R195, UR5, RZ, P3, !PT ;  /* 0x00000005c3c32c10 */ /* 0x000fe20009ffe4ff */
        /* <DEDUP_REMOVED lines=10> */
.L_x_2906:
[----:B------:R-:W-:Y:S01]  /*1a830*/  SHF.R.S32.HI R52, RZ, 0x1f, R193 ;  /* 0x0000001fff347819 */ /* 0x000fe200000114c1 */
[--C-:B------:R-:W-:Y:S01]  /*1a840*/  IMAD.IADD R15, R190, 0x1, R185.reuse ;  /* 0x00000001be0f7824 */ /* 0x100fe200078e02b9 */
[----:B------:R-:W-:Y:S01]  /*1a850*/  ULDC.64 UR4, c[0x0][0xb90] ;  /* 0x0002e40000047ab9 */ /* 0x000fe20000000a00 */
[----:B-----5:R-:W-:Y:S01]  /*1a860*/  SHF.R.S32.HI R21, RZ, 0x1f, R20 ;  /* 0x0000001fff157819 */ /* 0x020fe20000011414 */
[----:B------:R-:W-:Y:S01]  /*1a870*/  IMAD.IADD R14, R223, 0x1, R185 ;  /* 0x00000001df0e7824 */ /* 0x000fe200078e02b9 */
[----:B------:R-:W-:Y:S01]  /*1a880*/  SEL R200, R200, RZ, !P0 ;  /* 0x000000ffc8c87207 */ /* 0x000fe20004000000 */
[----:B------:R-:W-:Y:S01]  /*1a890*/  IMAD R4, R52, UR4, RZ ;  /* 0x0000000434047c24 */ /* 0x000fe2000f8e02ff */
[----:B------:R-:W-:Y:S01]  /*1a8a0*/  SEL R53, R196, RZ, !P0 ;  /* 0x000000ffc4357207 */ /* 0x000fe20004000000 */
[----:B-1----:R-:W-:-:S04]  /*1a8b0*/  @P1 IMAD.HI.U32 R6, R15, R10, RZ ;  /* 0x0000000a0f061227 */ /* 0x002fc800078e00ff */
[----:B------:R-:W-:Y:S01]  /*1a8c0*/  IMAD.MOV.U32 R9, RZ, RZ, R15 ;  /* 0x000000ffff097224 */ /* 0x000fe200078e000f */
[----:B---3--:R-:W-:Y:S01]  /*1a8d0*/  @P1 SHF.R.U32.HI R9, RZ, R11, R6 ;  /* 0x0000000bff091219 */ /* 0x008fe20000011606 */
        /* <DEDUP_REMOVED lines=18> */
[----:B------:R-:W-:Y:S01]  /*1aa00*/  IMAD R55, R7, R24, RZ ;  /* 0x0000001807377224 */ /* 0x000fe200078e02ff */
[----:B------:R-:W-:-:S02]  /*1aa10*/  IADD3.X R5, R13, R5, R8, P2, !PT ;  /* 0x000000050d057210 */ /* 0x000fc400017fe408 */
[----:B------:R-:W-:Y:S01]  /*1aa20*/  IADD3 R9, P3, R2, 0x2000, RZ ;  /* 0x0000200002097810 */ /* 0x000fe20007f7e0ff */
[----:B------:R-:W-:Y:S01]  /*1aa30*/  IMAD R6, R6, UR4, RZ ;  /* 0x0000000406067c24 */ /* 0x000fe2000f8e02ff */
[C---:B------:R-:W-:Y:S01]  /*1aa40*/  IADD3 R29, P2, R2.reuse, 0x3000, RZ ;  /* 0x00003000021d7810 */ /* 0x040fe20007f5e0ff */
[----:B------:R-:W-:Y:S01]  /*1aa50*/  IMAD.WIDE.U32 R4, R11, UR4, R4 ;  /* 0x000000040b047c25 */ /* 0x000fe2000f8e0004 */
[----:B------:R-:W-:Y:S02]  /*1aa60*/  LOP3.LUT R12, R9, 0x380, RZ, 0xc0, !PT ;  /* 0x00000380090c7812 */ /* 0x000fe400078ec0ff */
[----:B------:R-:W-:Y:S01]  /*1aa70*/  IADD3 R15, P0, R2, 0x1000, RZ ;  /* 0x00001000020f7810 */ /* 0x000fe20007f1e0ff */
[----:B------:R-:W-:Y:S01]  /*1aa80*/  IMAD R13, R11, UR5, R6 ;  /* 0x000000050b0d7c24 */ /* 0x000fe2000f8e0206 */
[----:B------:R-:W-:Y:S01]  /*1aa90*/  ULDC.64 UR4, c[0x0][0xb50] ;  /* 0x0002d40000047ab9 */ /* 0x000fe20000000a00 */
[----:B------:R-:W-:Y:S02]  /*1aaa0*/  SHF.R.U64 R12, R12, 0x3, RZ ;  /* 0x000000030c0c7819 */ /* 0x000fe400000012ff */
[----:B------:R-:W-:Y:S01]  /*1aab0*/  IMAD.IADD R5, R5, 0x1, R13 ;  /* 0x0000000105057824 */ /* 0x000fe200078e020d */
[----:B------:R-:W-:Y:S01]  /*1aac0*/  LEA R6, P4, R4, UR4, 0x2 ;  /* 0x0000000404067c11 */ /* 0x000fe2000f8810ff */
[----:B------:R-:W-:Y:S01]  /*1aad0*/  IMAD.X R13, RZ, RZ, R3, P3 ;  /* 0x000000ffff0d7224 */ /* 0x000fe200018e0603 */
[----:B------:R-:W-:-:S02]  /*1aae0*/  LOP3.LUT R28, R29, 0x380, RZ, 0xc0, !PT ;  /* 0x000003801d1c7812 */ /* 0x000fc400078ec0ff */
[----:B------:R-:W-:Y:S01]  /*1aaf0*/  LEA.HI.X R10, R4, UR5, R5, 0x2, P4 ;  /* 0x00000005040a7c11 */ /* 0x000fe2000a0f1405 */
[----:B------:R-:W-:Y:S01]  /*1ab00*/  SHFL.IDX PT, R48, R6, RZ, 0x1c1f ;  /* 0x001c1fff06307589 */ /* 0x000fe200000e0000 */
[----:B------:R-:W-:Y:S01]  /*1ab10*/  LOP3.LUT R12, R12, R9, RZ, 0x3c, !PT ;  /* 0x000000090c0c7212 */ /* 0x000fe200078e3cff */
[--C-:B------:R-:W-:Y:S01]  /*1ab20*/  IMAD.X R9, RZ, RZ, R3.reuse, P0 ;  /* 0x000000ffff097224 */ /* 0x100fe200000e0603 */
[----:B------:R-:W-:Y:S01]  /*1ab30*/  SHF.R.U64 R28, R28, 0x3, RZ ;  /* 0x000000031c1c7819 */ /* 0x000fe200000012ff */
[----:B------:R-:W1:Y:S01]  /*1ab40*/  SHFL.IDX PT, R49, R10, RZ, 0x1c1f ;  /* 0x001c1fff0a317589 */ /* 0x000e6200000e0000 */
[----:B------:R-:W-:Y:S01]  /*1ab50*/  LOP3.LUT P0, RZ, R214, 0x3, RZ, 0xc0, !PT ;  /* 0x00000003d6ff7812 */ /* 0x000fe2000780c0ff */
[----:B------:R-:W-:Y:S01]  /*1ab60*/  VIADD R4, R14, 0x8 ;  /* 0x000000080e047836 */ /* 0x000fe20000000000 */
[----:B------:R-:W-:Y:S01]  /*1ab70*/  LOP3.LUT R28, R28, R29, RZ, 0x3c, !PT ;  /* 0x0000001d1c1c7212 */ /* 0x000fe200078e3cff */
[----:B------:R-:W-:Y:S01]  /*1ab80*/  SHFL.IDX PT, R50, R6, 0x1, 0x1c1f ;  /* 0x003c1f0006327f89 */ /* 0x000fe200000e0000 */
[----:B------:R-:W-:Y:S01]  /*1ab90*/  IMAD.X R29, RZ, RZ, R3, P2 ;  /* 0x000000ffff1d7224 */ /* 0x000fe200010e0603 */
[-C--:B------:R-:W-:Y:S01]  /*1aba0*/  ISETP.GE.OR P2, PT, R14, R55.reuse, P0 ;  /* 0x000000370e00720c */ /* 0x080fe20000746670 */
[----:B------:R-:W-:Y:S01]  /*1abb0*/  ULDC.64 UR4, c[0x0][0xaa0] ;  /* 0x0002a80000047ab9 */ /* 0x000fe20000000a00 */
[----:B------:R-:W2:Y:S01]  /*1abc0*/  SHFL.IDX PT, R51, R10, 0x1, 0x1c1f ;  /* 0x003c1f000a337f89 */ /* 0x000ea200000e0000 */
[----:B------:R-:W-:-:S02]  /*1abd0*/  ISETP.GE.OR P0, PT, R4, R55, P0 ;  /* 0x000000370400720c */ /* 0x000fc40000706670 */
[C---:B------:R-:W-:Y:S02]  /*1abe0*/  IADD3 R5, P3, R2.reuse, 0x7000, RZ ;  /* 0x0000700002057810 */ /* 0x040fe40007f7e0ff */
[C---:B------:R-:W-:Y:S02]  /*1abf0*/  IADD3 R41, P4, R2.reuse, 0x6000, RZ ;  /* 0x0000600002297810 */ /* 0x040fe40007f9e0ff */
[----:B------:R-:W-:Y:S02]  /*1ac00*/  LOP3.LUT R7, R2, 0x380, RZ, 0xc0, !PT ;  /* 0x0000038002077812 */ /* 0x000fe400078ec0ff */
[----:B------:R-:W-:Y:S02]  /*1ac10*/  LOP3.LUT R36, R37, 0x380, RZ, 0xc0, !PT ;  /* 0x0000038025247812 */ /* 0x000fe400078ec0ff */
[----:B------:R-:W-:Y:S02]  /*1ac20*/  SHF.R.U64 R32, R32, 0x3, RZ ;  /* 0x0000000320207819 */ /* 0x000fe400000012ff */
[----:B------:R-:W-:Y:S01]  /*1ac30*/  LOP3.LUT R8, R15, 0x380, RZ, 0xc0, !PT ;  /* 0x000003800f087812 */ /* 0x000fe200078ec0ff */
[----:B-1----:R1:W-:Y:S01]  /*1ac40*/  @!P2 ST.E desc[UR60][R48.64], R88 ;  /* 0x000000583000a985 */ /* 0x0023e2000c10193c */
[----:B------:R-:W-:Y:S01]  /*1ac50*/  LOP3.LUT R4, R5, 0x380, RZ, 0xc0, !PT ;  /* 0x0000038005047812 */ /* 0x000fe200078ec0ff */
[----:B------:R-:W-:Y:S01]  /*1ac60*/  IMAD R21, R21, UR4, RZ ;  /* 0x0000000415157c24 */ /* 0x000fe2000f8e02ff */
[----:B------:R-:W-:Y:S01]  /*1ac70*/  LOP3.LUT R40, R41, 0x380, RZ, 0xc0, !PT ;  /* 0x0000038029287812 */ /* 0x000fe200078ec0ff */
[----:B------:R-:W-:Y:S01]  /*1ac80*/  IMAD.X R45, RZ, RZ, R3, P3 ;  /* 0x000000ffff2d7224 */ /* 0x000fe200018e0603 */
[----:B------:R-:W-:-:S02]  /*1ac90*/  SHF.R.U64 R7, R7, 0x3, RZ ;  /* 0x0000000307077819 */ /* 0x000fc400000012ff */
[----:B------:R-:W-:Y:S01]  /*1aca0*/  SHF.R.U64 R4, R4, 0x3, RZ ;  /* 0x0000000304047819 */ /* 0x000fe200000012ff */
[----:B--2---:R2:W-:Y:S01]  /*1acb0*/  @!P0 ST.E desc[UR60][R50.64], R0 ;  /* 0x0000000032008985 */ /* 0x0045e2000c10193c */
[----:B------:R-:W-:Y:S02]  /*1acc0*/  SHF.R.U64 R36, R36, 0x3, RZ ;  /* 0x0000000324247819 */ /* 0x000fe400000012ff */
[----:B------:R-:W-:Y:S01]  /*1acd0*/  SHF.R.U64 R40, R40, 0x3, RZ ;  /* 0x0000000328287819 */ /* 0x000fe200000012ff */
[----:B-1----:R-:W1:Y:S01]  /*1ace0*/  @P1 LDC R49, c[0x0][0xbec] ;  /* 0x0002fb00ff311b82 */ /* 0x002e620000000800 */
[----:B------:R-:W-:Y:S02]  /*1acf0*/  LOP3.LUT R2, R7, R2, RZ, 0x3c, !PT ;  /* 0x0000000207027212 */ /* 0x000fe400078e3cff */
[----:B------:R-:W-:Y:S01]  /*1ad00*/  LOP3.LUT R32, R32, R33, RZ, 0x3c, !PT ;  /* 0x0000002120207212 */ /* 0x000fe200078e3cff */
[--C-:B------:R-:W-:Y:S01]  /*1ad10*/  IMAD.X R33, RZ, RZ, R3.reuse, P6 ;  /* 0x000000ffff217224 */ /* 0x100fe200030e0603 */
[----:B------:R-:W-:Y:S01]  /*1ad20*/  LOP3.LUT R36, R36, R37, RZ, 0x3c, !PT ;  /* 0x0000002524247212 */ /* 0x000fe200078e3cff */
[--C-:B------:R-:W-:Y:S01]  /*1ad30*/  IMAD.X R37, RZ, RZ, R3.reuse, P5 ;  /* 0x000000ffff257224 */ /* 0x100fe200028e0603 */
[----:B------:R-:W-:Y:S01]  /*1ad40*/  LOP3.LUT R40, R40, R41, RZ, 0x3c, !PT ;  /* 0x0000002928287212 */ /* 0x000fe200078e3cff */
[----:B--2---:R-:W2:Y:S01]  /*1ad50*/  @P1 LDC R51, c[0x0][0xbf0] ;  /* 0x0002fc00ff331b82 */ /* 0x004ea20000000800 */
[----:B------:R-:W-:Y:S01]  /*1ad60*/  LOP3.LUT R44, R4, R5, RZ, 0x3c, !PT ;  /* 0x00000005042c7212 */ /* 0x000fe200078e3cff */
[----:B------:R-:W-:Y:S01]  /*1ad70*/  IMAD.X R41, RZ, RZ, R3, P4 ;  /* 0x000000ffff297224 */ /* 0x000fe200020e0603 */
[----:B------:R3:W5:Y:S01]  /*1ad80*/  LD.E.128 R4, desc[UR60][R2.64] ;  /* 0x0000003c02047980 */ /* 0x000762000c101d00 */
[----:B------:R-:W-:Y:S01]  /*1ad90*/  IMAD R21, R20, UR5, R21 ;  /* 0x0000000514157c24 */ /* 0x000fe2000f8e0215 */
[----:B------:R-:W-:Y:S01]  /*1ada0*/  SHF.R.U64 R8, R8, 0x3, RZ ;  /* 0x0000000308087819 */ /* 0x000fe200000012ff */
[----:B------:R-:W-:Y:S01]  /*1adb0*/  IMAD R0, R192, 0x20, R199 ;  /* 0x00000020c0007824 */ /* 0x000fe200078e02c7 */
[----:B------:R-:W5:Y:S02]  /*1adc0*/  LD.E.128 R28, desc[UR60][R28.64] ;  /* 0x0000003c1c1c7980 */ /* 0x000f64000c101d00 */
[----:B------:R-:W-:-:S02]  /*1add0*/  LOP3.LUT R8, R8, R15, RZ, 0x3c, !PT ;  /* 0x0000000f08087212 */ /* 0x000fc400078e3cff */
[----:B------:R-:W5:Y:S01]  /*1ade0*/  LD.E.128 R32, desc[UR60][R32.64] ;  /* 0x0000003c20207980 */ /* 0x000f62000c101d00 */
[----:B---3--:R-:W-:Y:S01]  /*1adf0*/  IMAD.WIDE.U32 R2, R20, UR4, RZ ;  /* 0x0000000414027c25 */ /* 0x008fe2000f8e00ff */
[----:B------:R-:W-:Y:S02]  /*1ae00*/  ULDC.64 UR4, c[0x0][0xae8] ;  /* 0x0002ba0000047ab9 */ /* 0x000fe40000000a00 */
[----:B------:R-:W5:Y:S01]  /*1ae10*/  LD.E.128 R8, desc[UR60][R8.64] ;  /* 0x0000003c08087980 */ /* 0x000f62000c101d00 */
[----:B------:R-:W-:Y:S02]  /*1ae20*/  IMAD.IADD R3, R3, 0x1, R21 ;  /* 0x0000000103037824 */ /* 0x000fe400078e0215 */
[----:B------:R-:W-:Y:S01]  /*1ae30*/  IMAD R20, R52, UR4, RZ ;  /* 0x0000000434147c24 */ /* 0x000fe2000f8e02ff */
[----:B------:R-:W5:Y:S01]  /*1ae40*/  LD.E.128 R12, desc[UR60][R12.64] ;  /* 0x0000003c0c0c7980 */ /* 0x000f62000c101d00 */
[----:B------:R-:W-:Y:S02]  /*1ae50*/  IMAD.IADD R48, R185, 0x1, R0 ;  /* 0x00000001b9307824 */ /* 0x000fe400078e0200 */
[C---:B------:R-:W-:Y:S01]  /*1ae60*/  IMAD R21, R193.reuse, UR5, R20 ;  /* 0x00000005c1157c24 */ /* 0x040fe2000f8e0214 */
[----:B------:R-:W5:Y:S01]  /*1ae70*/  LD.E.128 R36, desc[UR60][R36.64] ;  /* 0x0000003c24247980 */ /* 0x000f62000c101d00 */
[----:B------:R-:W-:Y:S01]  /*1ae80*/  IMAD.WIDE.U32 R2, R193, UR4, R2 ;  /* 0x00000004c1027c25 */ /* 0x000fe2000f8e0002 */
[----:B------:R-:W-:-:S02]  /*1ae90*/  ULDC.64 UR4, c[0x0][0xaf0] ;  /* 0x0002bc0000047ab9 */ /* 0x000fc40000000a00 */
[----:B------:R-:W5:Y:S01]  /*1aea0*/  LD.E.128 R40, desc[UR60][R40.64] ;  /* 0x0000003c28287980 */ /* 0x000f62000c101d00 */
[----:B-1----:R-:W-:-:S03]  /*1aeb0*/  @P1 IMAD.HI.U32 R0, R48, R49, RZ ;  /* 0x0000003130001227 */ /* 0x002fc600078e00ff */
[----:B------:R-:W5:Y:S01]  /*1aec0*/  LD.E.128 R44, desc[UR60][R44.64] ;  /* 0x0000003c2c2c7980 */ /* 0x000f62000c101d00 */
[----:B------:R-:W-:Y:S02]  /*1aed0*/  IMAD.IADD R3, R3, 0x1, R21 ;  /* 0x0000000103037824 */ /* 0x000fe400078e0215 */
[----:B------:R-:W-:Y:S01]  /*1aee0*/  IMAD.MOV.U32 R21, RZ, RZ, R48 ;  /* 0x000000ffff157224 */ /* 0x000fe200078e0030 */
[----:B--2---:R-:W-:Y:S01]  /*1aef0*/  @P1 SHF.R.U32.HI R21, RZ, R51, R0 ;  /* 0x00000033ff151219 */ /* 0x004fe20000011600 */
        /* <DEDUP_REMOVED lines=8> */
[----:B------:R-:W-:-:S03]  /*1af80*/  SHF.R.S32.HI R0, RZ, 0x1f, R21 ;  /* 0x0000001fff007819 */ /* 0x000fc60000011415 */
        /* <DEDUP_REMOVED lines=11> */
[----:B------:R-:W-:Y:S02]  /*1b040*/  IMAD.IADD R3, R3, 0x1, R51 ;  /* 0x0000000103037824 */ /* 0x000fe400078e0233 */
[----:B------:R-:W-:Y:S02]  /*1b050*/  IMAD R20, R0, UR4, RZ ;  /* 0x0000000400147c24 */ /* 0x000fe4000f8e02ff */
[----:B------:R-:W-:-:S02]  /*1b060*/  VIADD R0, R50, 0x20 ;  /* 0x0000002032007836 */ /* 0x000fc40000000000 */
[C---:B------:R-:W-:Y:S02]  /*1b070*/  IMAD R21, R49.reuse, UR5, R20 ;  /* 0x0000000531157c24 */ /* 0x040fe4000f8e0214 */
[----:B------:R-:W-:Y:S01]  /*1b080*/  IMAD.WIDE.U32 R2, R49, UR4, R2 ;  /* 0x0000000431027c25 */ /* 0x000fe2000f8e0002 */
[-C--:B------:R-:W-:Y:S01]  /*1b090*/  ISETP.GE.AND P0, PT, R0, R55.reuse, PT ;  /* 0x000000370000720c */ /* 0x080fe20003f06270 */
[----:B------:R-:W-:Y:S01]  /*1b0a0*/  ULDC.64 UR4, c[0x0][0xa80] ;  /* 0x0002a00000047ab9 */ /* 0x000fe20000000a00 */
[----:B------:R-:W-:Y:S01]  /*1b0b0*/  ISETP.GE.AND P2, PT, R50, R55, PT ;  /* 0x000000373200720c */ /* 0x000fe20003f46270 */
[----:B------:R-:W-:Y:S01]  /*1b0c0*/  VIADD R0, R18, 0x2a820 ;  /* 0x0002a82012007836 */ /* 0x000fe20000000000 */
[----:B------:R-:W-:Y:S01]  /*1b0d0*/  LEA R24, P3, R2, UR4, 0x1 ;  /* 0x0000000402187c11 */ /* 0x000fe2000f8608ff */
[----:B------:R-:W-:Y:S02]  /*1b0e0*/  IMAD.IADD R3, R3, 0x1, R21 ;  /* 0x0000000103037824 */ /* 0x000fe400078e0215 */
[----:B------:R-:W-:Y:S01]  /*1b0f0*/  VIADD R20, R50, 0x40 ;  /* 0x0000004032147836 */ /* 0x000fe20000000000 */
[----:B------:R-:W-:-:S02]  /*1b100*/  PRMT R0, RZ, 0x654, R0 ;  /* 0x00000654ff007816 */ /* 0x000fc40000000000 */
        /* <DEDUP_REMOVED lines=16> */
.L_x_2908:
[----:B------:R-:W-:Y:S05]  /*1b210*/  BSYNC B1 ;  /* 0x0000000000017941 */ /* 0x000fea0003800000 */
.L_x_2907:
        /* <DEDUP_REMOVED lines=13> */
.L_x_2910:
[----:B------:R-:W-:Y:S05]  /*1b2f0*/  BSYNC B1 ;  /* 0x0000000000017941 */ /* 0x000fea0003800000 */
.L_x_2909:
        /* <DEDUP_REMOVED lines=13> */
.L_x_2912:
[----:B------:R-:W-:Y:S05]  /*1b3d0*/  BSYNC B1 ;  /* 0x0000000000017941 */ /* 0x000fea0003800000 */
.L_x_2911:
[----:B0-----:R-:W-:Y:S01]  /*1b3e0*/  IADD3 R0, R50, 0x60, RZ ;  /* 0x0000006032007810 */ /* 0x001fe20007ffe0ff */
[----:B-12---:R-:W0:Y:S03]  /*1b3f0*/  SHFL.IDX PT, R48, R48, 0x3, 0x181f ;  /* 0x00781f0030307f89 */ /* 0x006e2600000e0000 */
        /* <DEDUP_REMOVED lines=14> */
.L_x_2905:
        /* <DEDUP_REMOVED lines=19> */
[----:B----4-:R-:W4:Y:S01]  /*1b610*/  @P2 LDC R29, c[0x0][0xbf0] ;  /* 0x0002fc00ff1d2b82 */ /* 0x010f220000000800 */
[----:B--2---:R-:W-:-:S05]  /*1b620*/  VIADD R5, R4, 0xffffff80 ;  /* 0xffffff8004057836 */ /* 0x004fca0000000000 */
[----:B------:R-:W-:Y:S01]  /*1b630*/  ISETP.GE.AND P3, PT, R5, 0x80, PT ;  /* 0x000000800500780c */ /* 0x000fe20003f66270 */
[----:B---3--:R-:W-:-:S12]  /*1b640*/  @P1 BRA `(.L_x_2914) ;  /* 0x0000000000101947 */ /* 0x008fd80003800000 */
[----:B------:R-:W-:Y:S05]  /*1b650*/  @!P0 BRA `(.L_x_2914) ;  /* 0x00000000000c8947 */ /* 0x000fea0003800000 */
[----:B------:R-:W2:Y:S04]  /*1b660*/  LDG.E R5, desc[UR60][R2.64] ;  /* 0x0000003c02057981 */ /* 0x000ea8000c1e1900 */
[----:B-----5:R-:W2:Y:S02]  /*1b670*/  LDG.E R0, desc[UR60][R2.64+0x4] ;  /* 0x0000043c02007981 */ /* 0x020ea4000c1e1900 */
[----:B--2---:R-:W-:-:S07]  /*1b680*/  IMAD.IADD R0, R0, 0x1, -R5 ;  /* 0x0000000100007824 */ /* 0x004fce00078e0a05 */
.L_x_2914:
        /* <DEDUP_REMOVED lines=22> */
[----:B------:R-:W3:Y:S01]  /*1b7f0*/  @P0 LDC R15, c[0x0][0xbf0] ;  /* 0x0002fc00ff0f0b82 */ /* 0x000ee20000000800 */
[----:B------:R-:W-:-:S04]  /*1b800*/  IMAD.WIDE.U32 R2, R13, UR4, R2 ;  /* 0x000000040d027c25 */ /* 0x000fc8000f8e0002 */
[----:B--2---:R-:W-:-:S05]  /*1b810*/  @P0 IMAD.HI.U32 R4, R9, R4, RZ ;  /* 0x0000000409040227 */ /* 0x004fca00078e00ff */
[----:B---3--:R-:W-:Y:S01]  /*1b820*/  @P0 SHF.R.U32.HI R5, RZ, R15, R4 ;  /* 0x0000000fff050219 */ /* 0x008fe20000011604 */
        /* <DEDUP_REMOVED lines=18> */
.L_x_2916:
[----:B------:R-:W-:Y:S05]  /*1b950*/  BSYNC B1 ;  /* 0x0000000000017941 */ /* 0x000fea0003800000 */
.L_x_2915:
        /* <DEDUP_REMOVED lines=10> */
[----:B0-----:R-:W-:-:S04]  /*1ba00*/  @P2 IMAD.HI.U32 R4, R9, R14, RZ ;  /* 0x0000000e09042227 */ /* 0x001fc800078e00ff */
[C---:B------:R-:W-:Y:S02]  /*1ba10*/  IMAD R7, R193.reuse, UR5, R6 ;  /* 0x00000005c1077c24 */ /* 0x040fe4000f8e0206 */
[----:B------:R-:W-:Y:S01]  /*1ba20*/  IMAD.WIDE.U32 R2, R193, UR4, R2 ;  /* 0x00000004c1027c25 */ /* 0x000fe2000f8e0002 */
[----:B------:R-:W-:-:S03]  /*1ba30*/  ULDC.64 UR4, c[0x0][0xaf0] ;  /* 0x0002bc0000047ab9 */ /* 0x000fc60000000a00 */
[----:B------:R-:W-:Y:S01]  /*1ba40*/  IMAD.MOV.U32 R5, RZ, RZ, R9 ;  /* 0x000000ffff057224 */ /* 0x000fe200078e0009 */
[----:B----4-:R-:W-:Y:S01]  /*1ba50*/  @P2 SHF.R.U32.HI R5, RZ, R29, R4 ;  /* 0x0000001dff052219 */ /* 0x010fe20000011604 */
        /* <DEDUP_REMOVED lines=41> */
.L_x_2918:
[----:B------:R-:W-:Y:S05]  /*1bcf0*/  BSYNC B1 ;  /* 0x0000000000017941 */ /* 0x000fea0003800000 */
.L_x_2917:
        /* <DEDUP_REMOVED lines=13> */
.L_x_2920:
[----:B------:R-:W-:Y:S05]  /*1bdd0*/  BSYNC B1 ;  /* 0x0000000000017941 */ /* 0x000fea0003800000 */
.L_x_2919:
        /* <DEDUP_REMOVED lines=13> */
.L_x_2922:
[----:B------:R-:W-:Y:S05]  /*1beb0*/  BSYNC B1 ;  /* 0x0000000000017941 */ /* 0x000fea0003800000 */
.L_x_2921:
        /* <DEDUP_REMOVED lines=14> */
.L_x_2913:
[----:B------:R-:W-:Y:S05]  /*1bfa0*/  BSYNC B0 ;  /* 0x0000000000007941 */ /* 0x000fea0003800000 */
.L_x_2904:
[----:B------:R-:W-:Y:S02]  /*1bfb0*/  ULDC UR4, c[0x0][0xc3c] ;  /* 0x00030f0000047ab9 */ /* 0x000fe40000000800 */
[----:B-1----:R-:W-:-:S13]  /*1bfc0*/  ISETP.GE.AND P0, PT, R27, UR4, PT ;  /* 0x000000041b007c0c */ /* 0x002fda000bf06270 */
[----:B------:R-:W-:Y:S05]  /*1bfd0*/  @!P0 BRA `(.L_x_2923) ;  /* 0xfffffe5000bc8947 */ /* 0x000fea000383ffff */
[----:B------:R-:W-:Y:S05]  /*1bfe0*/  BRA `(.L_x_2687) ;  /* 0x0000006c00847947 */ /* 0x000fea0003800000 */
.L_x_2685:
        /* <DEDUP_REMOVED lines=16> */
.L_x_2924:
        /* <DEDUP_REMOVED lines=41> */
.L_x_2930:
[----:B------:R-:W-:Y:S01]  /*1c380*/  UIADD3 UR4, UR4, 0x1f, URZ ;  /* 0x0000001f04047890 */ /* 0x000fe2000fffe03f */
[----:B------:R-:W-:-:S05]  /*1c390*/  IMAD.U32 R19, RZ, RZ, UR7 ;  /* 0x00000007ff137e24 */ /* 0x000fca000f8e00ff */
[----:B0-----:R-:W-:-:S13]  /*1c3a0*/  ISETP.LE.AND P6, PT, R10, UR4, PT ;  /* 0x000000040a007c0c */ /* 0x001fda000bfc3270 */
[----:B------:R-:W-:Y:S05]  /*1c3b0*/  @P6 BRA `(.L_x_2927) ;  /* 0x0000000400b06947 */ /* 0x000fea0003800000 */
[----:B------:R-:W-:Y:S01]  /*1c3c0*/  VIADD R7, R5, UR4 ;  /* 0x0000000405077c36 */ /* 0x000fe20008000000 */
[----:B------:R-:W-:Y:S01]  /*1c3d0*/  BSSY B0, `(.L_x_2928) ;  /* 0x0000007000007945 */ /* 0x000fe20003800000 */
[----:B------:R-:W-:-:S03]  /*1c3e0*/  MOV R4, RZ ;  /* 0x000000ff00047202 */ /* 0x000fc60000000f00 */
[----:B------:R-:W-:-:S13]  /*1c3f0*/  ISETP.GE.OR P6, PT, R7, R10, !P0 ;  /* 0x0000000a0700720c */ /* 0x000fda00047c6670 */
[----:B------:R-:W-:Y:S05]  /*1c400*/  @P6 BRA `(.L_x_2929) ;  /* 0x00000000000c6947 */ /* 0x000fea0003800000 */
[----:B------:R-:W0:Y:S02]  /*1c410*/  LDC.64 R2, c[0x0][0xc80] ;  /* 0x00032000ff027b82 */ /* 0x000e240000000a00 */
[----:B0-----:R-:W-:-:S05]  /*1c420*/  IMAD.WIDE R2, R7, 0x4, R2 ;  /* 0x0000000407027825 */ /* 0x001fca00078e0202 */
[----:B------:R0:W5:Y:S02]  /*1c430*/  LDG.E R4, desc[UR60][R2.64] ;  /* 0x0000003c02047981 */ /* 0x000164000c1e1900 */
.L_x_2929:
[----:B------:R-:W-:Y:S05]  /*1c440*/  BSYNC B0 ;  /* 0x0000000000007941 */ /* 0x000fea0003800000 */
.L_x_2928:
        /* <DEDUP_REMOVED lines=20> */
.L_x_2926:
        /* <DEDUP_REMOVED lines=20> */
.L_x_2931:
        /* <DEDUP_REMOVED lines=59> */
.L_x_2927:
[----:B------:R-:W-:Y:S01]  /*1ca80*/  IMAD.MOV.U32 R17, RZ, RZ, RZ ;  /* 0x000000ffff117224 */ /* 0x000fe200078e00ff */
[----:B------:R-:W-:Y:S01]  /*1ca90*/  MOV R18, RZ ;  /* 0x000000ff00127202 */ /* 0x000fe20000000f00 */
[----:B------:R-:W-:-:S07]  /*1caa0*/  IMAD.U32 R16, RZ, RZ, UR6 ;  /* 0x00000006ff107e24 */ /* 0x000fce000f8e00ff */
.L_x_2932:
[----:B------:R-:W-:-:S13]  /*1cab0*/  ISETP.NE.AND P0, PT, R5, RZ, PT ;  /* 0x000000ff0500720c */ /* 0x000fda0003f05270 */
[----:B------:R-:W0:Y:S01]  /*1cac0*/  @!P0 S2R R3, SR_CgaCtaId ;  /* 0x0000000000038919 */ /* 0x000e220000008800 */
[----:B------:R-:W-:-:S04]  /*1cad0*/  @!P0 MOV R2, 0x400 ;  /* 0x0000040000028802 */ /* 0x000fc80000000f00 */
[----:B0-----:R-:W-:-:S05]  /*1cae0*/  @!P0 LEA R2, R3, R2, 0x18 ;  /* 0x0000000203028211 */ /* 0x001fca00078ec0ff */
[----:B------:R0:W-:Y:S01]  /*1caf0*/  @!P0 STS.128 [R2+0x2a8d0], R16 ;  /* 0x02a8d01002008388 */ /* 0x0001e20000000c00 */
[----:B------:R-:W-:Y:S06]  /*1cb00*/  BAR.ARV 0x5, 0x180 ;  /* 0x0146000000007b1d */ /* 0x000fec0000002000 */
.L_x_2925:
        /* <DEDUP_REMOVED lines=34> */
.L_x_3034:
        /* <DEDUP_REMOVED lines=45> */
[----:B0-----:R-:W-:Y:S02]  /*1d000*/  IMAD.U32 R6, RZ, RZ, UR5 ;  /* 0x00000005ff067e24 */ /* 0x001fe4000f8e00ff */
[----:B------:R-:W-:Y:S01]  /*1d010*/  IMAD.U32 R7, RZ, RZ, UR4 ;  /* 0x00000004ff077e24 */ /* 0x000fe2000f8e00ff */
[----:B---3--:R0:W-:Y:S01]  /*1d020*/  STL [R1+0x14], R8 ;  /* 0x0000140801007387 */ /* 0x0081e20000100800 */
[----:B------:R-:W-:-:S03]  /*1d030*/  IMAD.MOV.U32 R10, RZ, RZ, R8 ;  /* 0x000000ffff0a7224 */ /* 0x000fc600078e0008 */
[----:B--2---:R0:W-:Y:S01]  /*1d040*/  STL [R1+0x4], R11 ;  /* 0x0000040b01007387 */ /* 0x0041e20000100800 */
[----:B------:R-:W-:Y:S05]  /*1d050*/  @P2 BRA `(.L_x_2934) ;  /* 0x0000000000142947 */ /* 0x000fea0003800000 */
[----:B------:R-:W-:Y:S05]  /*1d060*/  @!P0 BRA `(.L_x_2934) ;  /* 0x0000000000108947 */ /* 0x000fea0003800000 */
[----:B------:R-:W2:Y:S04]  /*1d070*/  LDG.E R9, desc[UR60][R2.64] ;  /* 0x0000003c02097981 */ /* 0x000ea8000c1e1900 */
[----:B0-----:R-:W2:Y:S02]  /*1d080*/  LDG.E R8, desc[UR60][R2.64+0x4] ;  /* 0x0000043c02087981 */ /* 0x001ea4000c1e1900 */
[----:B--2---:R-:W-:-:S05]  /*1d090*/  IMAD.IADD R10, R8, 0x1, -R9 ;  /* 0x00000001080a7824 */ /* 0x004fca00078e0a09 */
[----:B------:R1:W-:Y:S02]  /*1d0a0*/  STL [R1+0x14], R10 ;  /* 0x0000140a01007387 */ /* 0x0003e40000100800 */
.L_x_2934:
[----:B------:R-:W-:Y:S01]  /*1d0b0*/  ULDC.64 UR4, c[0x0][0xa20] ;  /* 0x0002880000047ab9 */ /* 0x000fe20000000a00 */
[----:B------:R-:W-:Y:S01]  /*1d0c0*/  IMAD.MOV.U32 R33, RZ, RZ, R32 ;  /* 0x000000ffff217224 */ /* 0x000fe200078e0020 */
[----:B------:R-:W-:-:S04]  /*1d0d0*/  ISETP.NE.U32.AND P0, PT, RZ, UR4, PT ;  /* 0x00000004ff007c0c */ /* 0x000fc8000bf05070 */
[----:B------:R-:W-:-:S13]  /*1d0e0*/  ISETP.NE.AND.EX P0, PT, RZ, UR5, PT, P0 ;  /* 0x00000005ff007c0c */ /* 0x000fda000bf05300 */
[----:B------:R-:W-:Y:S05]  /*1d0f0*/  @!P0 BRA `(.L_x_2935) ;  /* 0x0000000000108947 */ /* 0x000fea0003800000 */
[----:B------:R-:W-:-:S04]  /*1d100*/  IADD3 R2, P0, R24, UR4, RZ ;  /* 0x0000000418027c10 */ /* 0x000fc8000ff1e0ff */
[----:B------:R-:W-:-:S05]  /*1d110*/  IADD3.X R3, R25, UR5, RZ, P0, !PT ;  /* 0x0000000519037c10 */ /* 0x000fca00087fe4ff */
[----:B------:R2:W5:Y:S01]  /*1d120*/  LDG.E R7, desc[UR60][R2.64] ;  /* 0x0000003c02077981 */ /* 0x000562000c1e1900 */
[----:B------:R-:W-:Y:S05]  /*1d130*/  BRA `(.L_x_2936) ;  /* 0x0000000000247947 */ /* 0x000fea0003800000 */
.L_x_2935:
[----:B------:R-:W-:Y:S02]  /*1d140*/  ULDC.64 UR4, c[0x0][0xa08] ;  /* 0x0002820000047ab9 */ /* 0x000fe40000000a00 */
[----:B------:R-:W-:-:S04]  /*1d150*/  ISETP.NE.U32.AND P0, PT, RZ, UR4, PT ;  /* 0x00000004ff007c0c */ /* 0x000fc8000bf05070 */
[----:B------:R-:W-:-:S13]  /*1d160*/  ISETP.NE.AND.EX P0, PT, RZ, UR5, PT, P0 ;  /* 0x00000005ff007c0c */ /* 0x000fda000bf05300 */
[----:B------:R-:W-:Y:S05]  /*1d170*/  @!P0 BRA `(.L_x_2936) ;  /* 0x0000000000148947 */ /* 0x000fea0003800000 */
[----:B------:R-:W2:Y:S02]  /*1d180*/  LDC.64 R2, c[0x0][0xa08] ;  /* 0x00028200ff027b82 */ /* 0x000ea40000000a00 */
[----:B--2---:R-:W-:-:S05]  /*1d190*/  IMAD.WIDE R2, R33, 0x4, R2 ;  /* 0x0000000421027825 */ /* 0x004fca00078e0202 */
[----:B------:R-:W2:Y:S04]  /*1d1a0*/  LDG.E R7, desc[UR60][R2.64] ;  /* 0x0000003c02077981 */ /* 0x000ea8000c1e1900 */
[----:B0-----:R-:W2:Y:S02]  /*1d1b0*/  LDG.E R8, desc[UR60][R2.64+0x4] ;  /* 0x0000043c02087981 */ /* 0x001ea4000c1e1900 */
[----:B--2---:R-:W-:-:S07]  /*1d1c0*/  IMAD.IADD R7, R8, 0x1, -R7 ;  /* 0x0000000108077824 */ /* 0x004fce00078e0a07 */
.L_x_2936:
[----:B--2---:R-:W2:Y:S01]  /*1d1d0*/  @P1 LDG.E R2, desc[UR60][R4.64] ;  /* 0x0000003c04021981 */ /* 0x004ea2000c1e1900 */
[----:B------:R-:W3:Y:S03]  /*1d1e0*/  LDC R3, c[0x0][0x448] ;  /* 0x00011200ff037b82 */ /* 0x000ee60000000800 */
[----:B------:R-:W2:Y:S01]  /*1d1f0*/  @P1 LDG.E R9, desc[UR60][R4.64+0x4] ;  /* 0x0000043c04091981 */ /* 0x000ea2000c1e1900 */
[----:B-----5:R-:W-:Y:S01]  /*1d200*/  IMAD.IADD R7, R7, 0x1, -R11 ;  /* 0x0000000107077824 */ /* 0x020fe200078e0a0b */
[----:B------:R-:W-:Y:S01]  /*1d210*/  BSSY B0, `(.L_x_2937) ;  /* 0x0000146000007945 */ /* 0x000fe20003800000 */
[----:B---3--:R-:W-:-:S13]  /*1d220*/  ISETP.NE.AND P0, PT, R3, 0x1, PT ;  /* 0x000000010300780c */ /* 0x008fda0003f05270 */
[----:B0-----:R-:W0:Y:S08]  /*1d230*/  @P0 LDC R8, c[0x0][0x44c] ;  /* 0x00011300ff080b82 */ /* 0x001e300000000800 */
[----:B------:R-:W3:Y:S01]  /*1d240*/  @P0 LDC R3, c[0x0][0x450] ;  /* 0x00011400ff030b82 */ /* 0x000ee20000000800 */
[----:B--2---:R-:W-:Y:S02]  /*1d250*/  @P1 IMAD.IADD R6, R9, 0x1, -R2 ;  /* 0x0000000109061824 */ /* 0x004fe400078e0a02 */
[----:B------:R-:W-:-:S04]  /*1d260*/  IMAD.SHL.U32 R2, R17, 0x80, RZ ;  /* 0x0000008011027824 */ /* 0x000fc800078e00ff */
[----:B------:R-:W-:-:S04]  /*1d270*/  VIADD R2, R2, 0x7f ;  /* 0x0000007f02027836 */ /* 0x000fc80000000000 */
[----:B0-----:R-:W-:-:S05]  /*1d280*/  @P0 IMAD.HI.U32 R8, R2, R8, RZ ;  /* 0x0000000802080227 */ /* 0x001fca00078e00ff */
[----:B---3--:R-:W-:Y:S01]  /*1d290*/  @P0 SHF.R.U32.HI R2, RZ, R3, R8 ;  /* 0x00000003ff020219 */ /* 0x008fe20000011608 */
[----:B------:R-:W-:-:S04]  /*1d2a0*/  IMAD.IADD R8, R7, 0x1, R6 ;  /* 0x0000000107087824 */ /* 0x000fc800078e0206 */
[----:B------:R-:W-:Y:S01]  /*1d2b0*/  VIADD R3, R8, 0x5f ;  /* 0x0000005f08037836 */ /* 0x000fe20000000000 */
[----:B------:R0:W-:Y:S03]  /*1d2c0*/  STL [R1], R8 ;  /* 0x0000000801007387 */ /* 0x0001e60000100800 */
[----:B------:R-:W-:-:S05]  /*1d2d0*/  IMAD.HI R3, R3, 0x2aaaaaab, RZ ;  /* 0x2aaaaaab03037827 */ /* 0x000fca00078e02ff */
[----:B------:R-:W-:-:S04]  /*1d2e0*/  SHF.R.U32.HI R4, RZ, 0x1f, R3 ;  /* 0x0000001fff047819 */ /* 0x000fc80000011603 */
[----:B------:R-:W-:Y:S02]  /*1d2f0*/  LEA.HI.SX32 R5, R3, R4, 0x1c ;  /* 0x0000000403057211 */ /* 0x000fe400078fe2ff */
[----:B------:R-:W-:-:S05]  /*1d300*/  IADD3 R4, R8, 0x60, -R10 ;  /* 0x0000006008047810 */ /* 0x000fca0007ffe80a */
[----:B------:R-:W-:-:S04]  /*1d310*/  IMAD.IADD R2, R4, 0x1, R2 ;  /* 0x0000000104027824 */ /* 0x000fc800078e0202 */
[----:B------:R-:W-:-:S05]  /*1d320*/  IMAD.HI R2, R2, 0x2aaaaaab, RZ ;  /* 0x2aaaaaab02027827 */ /* 0x000fca00078e02ff */
[----:B------:R-:W-:-:S04]  /*1d330*/  SHF.R.U32.HI R3, RZ, 0x1f, R2 ;  /* 0x0000001fff037819 */ /* 0x000fc80000011602 */
[----:B------:R-:W-:-:S04]  /*1d340*/  LEA.HI.SX32 R2, R2, R3, 0x1c ;  /* 0x0000000302027211 */ /* 0x000fc800078fe2ff */
[----:B------:R-:W-:-:S05]  /*1d350*/  VIMNMX R2, R5, R2, PT ;  /* 0x0000000205027248 */ /* 0x000fca0003fe0100 */
[--C-:B------:R-:W-:Y:S02]  /*1d360*/  IMAD R3, R2, 0x60, -R7.reuse ;  /* 0x0000006002037824 */ /* 0x100fe400078e0a07 */
[----:B------:R-:W-:-:S03]  /*1d370*/  IMAD.MOV R7, RZ, RZ, -R7 ;  /* 0x000000ffff077224 */ /* 0x000fc600078e0a07 */
[----:B------:R-:W-:Y:S02]  /*1d380*/  VIMNMX R3, R3, R6, PT ;  /* 0x0000000603037248 */ /* 0x000fe40003fe0100 */
[----:B------:R-:W-:-:S04]  /*1d390*/  VIMNMX R2, RZ, R7, !PT ;  /* 0x00000007ff027248 */ /* 0x000fc80007fe0100 */
[----:B------:R-:W-:-:S13]  /*1d3a0*/  ISETP.GT.AND P0, PT, R3, R2, PT ;  /* 0x000000020300720c */ /* 0x000fda0003f04270 */
[----:B------:R-:W-:Y:S02]  /*1d3b0*/  @P0 VIADD R7, R3, 0x5f ;  /* 0x0000005f03070836 */ /* 0x000fe40000000000 */
[----:B------:R-:W-:-:S04]  /*1d3c0*/  IMAD.WIDE.U32 R2, R2, -0x55555555, RZ ;  /* 0xaaaaaaab02027825 */ /* 0x000fc800078e00ff */
[----:B------:R-:W-:Y:S01]  /*1d3d0*/  @P0 IMAD.HI R7, R7, 0x2aaaaaab, RZ ;  /* 0x2aaaaaab07070827 */ /* 0x000fe200078e02ff */
[----:B------:R-:W-:-:S04]  /*1d3e0*/  SHF.R.U32.HI R6, RZ, 0x6, R3 ;  /* 0x00000006ff067819 */ /* 0x000fc80000011603 */
[----:B------:R-:W-:Y:S01]  /*1d3f0*/  @P0 SHF.R.U32.HI R2, RZ, 0x1f, R7 ;  /* 0x0000001fff020819 */ /* 0x000fe20000011607 */
[----:B------:R-:W-:-:S03]  /*1d400*/  IMAD.MOV.U32 R3, RZ, RZ, R6 ;  /* 0x000000ffff037224 */ /* 0x000fc600078e0006 */
[----:B------:R-:W-:Y:S02]  /*1d410*/  @P0 LEA.HI.SX32 R3, R7, R2, 0x1c ;  /* 0x0000000207030211 */ /* 0x000fe400078fe2ff */
[----:B------:R-:W-:Y:S02]  /*1d420*/  PLOP3.LUT P0, PT, PT, PT, PT, 0x80, 0x0 ;  /* 0x000000000000781c */ /* 0x000fe40003f0f070 */
[----:B------:R-:W-:-:S13]  /*1d430*/  ISETP.GT.AND P2, PT, R3, R6, PT ;  /* 0x000000060300720c */ /* 0x000fda0003f44270 */
[----:B0-----:R-:W-:Y:S05]  /*1d440*/  @!P2 BRA `(.L_x_2938) ;  /* 0x000000100088a947 */ /* 0x001fea0003800000 */
[----:B------:R-:W-:Y:S01]  /*1d450*/  UMOV UR4, 0xffffffff ;  /* 0xffffffff00047882 */ /* 0x000fe20000000000 */
[----:B------:R-:W-:Y:S02]  /*1d460*/  SEL R2, R33, RZ, !P1 ;  /* 0x000000ff21027207 */ /* 0x000fe40004800000 */
[----:B------:R-:W-:Y:S05]  /*1d470*/  BRA.DIV UR4, `(.L_x_2939) ;  /* 0x0000006a04e87947 */ /* 0x000fea000b800000 */
[----:B------:R-:W0:Y:S02]  /*1d480*/  S2R R7, SR_TID.X ;  /* 0x0000000000077919 */ /* 0x000e240000002100 */
[----:B0-----:R-:W-:-:S04]  /*1d490*/  SHF.R.U32.HI R7, RZ, 0x5, R7 ;  /* 0x00000005ff077819 */ /* 0x001fc80000011607 */
[----:B------:R-:W-:-:S05]  /*1d4a0*/  LOP3.LUT R7, R7, 0x3, RZ, 0xc0, !PT ;  /* 0x0000000307077812 */ /* 0x000fca00078ec0ff */
[----:B------:R0:W2:Y:S02]  /*1d4b0*/  SHFL.IDX PT, R14, R7, RZ, 0x1f ;  /* 0x00001fff070e7589 */ /* 0x0000a400000e0000 */
.L_x_3102:
[----:B--2---:R-:W-:Y:S02]  /*1d4c0*/  ISETP.NE.AND P0, PT, R14, RZ, PT ;  /* 0x000000ff0e00720c */ /* 0x004fe40003f05270 */
[----:B------:R-:W-:-:S11]  /*1d4d0*/  PLOP3.LUT P6, PT, PT, PT, PT, 0x8, 0x0 ;  /* 0x000000000000781c */ /* 0x000fd60003fce170 */
[----:B------:R-:W-:Y:S05]  /*1d4e0*/  @P0 BRA `(.L_x_2940) ;  /* 0x00000000000c0947 */ /* 0x000fea0003800000 */
[----:B------:R-:W-:-:S03]  /*1d4f0*/  UMOV UR4, 0xffffffff ;  /* 0xffffffff00047882 */ /* 0x000fc60000000000 */
[----:B------:R-:W-:Y:S05]  /*1d500*/  BRA.DIV UR4, `(.L_x_2941) ;  /* 0x0000006a04f87947 */ /* 0x000fea000b800000 */
[----:B------:R-:W-:-:S13]  /*1d510*/  ELECT P6, URZ, PT ;  /* 0x00000000003f782f */ /* 0x000fda00038c0000 */
.L_x_2940:
        /* <DEDUP_REMOVED lines=9> */
.L_x_3105:
[----:B------:R-:W-:Y:S05]  /*1d5b0*/  BSYNC B1 ;  /* 0x0000000000017941 */ /* 0x000fea0003800000 */
.L_x_2942:
[----:B------:R-:W-:Y:S04]  /*1d5c0*/  BSSY B1, `(.L_x_2944) ;  /* 0x000007c000017945 */ /* 0x000fe80003800000 */
[----:B------:R-:W-:Y:S05]  /*1d5d0*/  @!P6 BRA `(.L_x_2945) ;  /* 0x0000000400e8e947 */ /* 0x000fea0003800000 */
[----:B------:R-:W-:Y:S01]  /*1d5e0*/  IMAD R11, R26, 0x8, R22 ;  /* 0x000000081a0b7824 */ /* 0x000fe200078e0216 */
[----:B-1----:R-:W-:Y:S01]  /*1d5f0*/  SHF.L.U32 R10, R31, 0x1f, RZ ;  /* 0x0000001f1f0a7819 */ /* 0x002fe200000006ff */
[----:B------:R-:W1:Y:S01]  /*1d600*/  S2R R8, SR_TID.X ;  /* 0x0000000000087919 */ /* 0x000e620000002100 */
[----:B------:R-:W-:Y:S02]  /*1d610*/  BSSY B2, `(.L_x_2946) ;  /* 0x0000005000027945 */ /* 0x000fe40003800000 */
[----:B------:R-:W2:Y:S01]  /*1d620*/  SYNCS.PHASECHK.TRANS64.TRYWAIT P0, [R11+URZ+0x2a8a0], R10 ;  /* 0x02a8a00a0b0075a7 */ /* 0x000ea2000800017f */
[----:B-1----:R-:W-:-:S04]  /*1d630*/  LOP3.LUT R8, R8, 0x7f, RZ, 0xc0, !PT ;  /* 0x0000007f08087812 */ /* 0x002fc800078ec0ff */
[----:B------:R-:W-:Y:S01]  /*1d640*/  ISETP.NE.AND P1, PT, R8, RZ, PT ;  /* 0x000000ff0800720c */ /* 0x000fe20003f25270 */
[----:B--2---:R-:W-:-:S12]  /*1d650*/  @!P0 BRA `(.L_x_2947) ;  /* 0x0000006800d88947 */ /* 0x004fd80003800000 */
.L_x_3106:
[----:B------:R-:W-:Y:S05]  /*1d660*/  BSYNC B2 ;  /* 0x0000000000027941 */ /* 0x000fea0003800000 */
.L_x_2946:
[----:B------:R-:W-:Y:S04]  /*1d670*/  BSSY B2, `(.L_x_2948) ;  /* 0x0000009000027945 */ /* 0x000fe80003800000 */
[----:B------:R-:W-:Y:S05]  /*1d680*/  @P1 BRA `(.L_x_2949) ;  /* 0x00000000001c1947 */ /* 0x000fea0003800000 */
[----:B------:R-:W2:Y:S01]  /*1d690*/  S2R R8, SR_TID.X ;  /* 0x0000000000087919 */ /* 0x000ea20000002100 */
[----:B0-----:R-:W-:-:S04]  /*1d6a0*/  MOV R7, 0x9000 ;  /* 0x0000900000077802 */ /* 0x001fc80000000f00 */
[----:B------:R3:W-:Y:S01]  /*1d6b0*/  SYNCS.ARRIVE.TRANS64 RZ, [R11+URZ+0x2a890], R7 ;  /* 0x02a890070bff79a7 */ /* 0x0007e2000800003f */
[----:B--2---:R-:W-:-:S04]  /*1d6c0*/  LOP3.LUT R8, R8, 0x1f, RZ, 0xc0, !PT ;  /* 0x0000001f08087812 */ /* 0x004fc800078ec0ff */
[----:B------:R-:W-:-:S13]  /*1d6d0*/  ISETP.NE.AND P0, PT, R8, RZ, PT ;  /* 0x000000ff0800720c */ /* 0x000fda0003f05270 */
[----:B---3--:R-:W-:Y:S05]  /*1d6e0*/  @!P0 BRA `(.L_x_2949) ;  /* 0x0000000000048947 */ /* 0x008fea0003800000 */
[----:B------:R-:W-:Y:S01]  /*1d6f0*/  BPT.TRAP 0x1 ;  /* 0x000000040000795c */ /* 0x000fe20000300000 */
.L_x_2949:
[----:B------:R-:W-:Y:S05]  /*1d700*/  BSYNC B2 ;  /* 0x0000000000027941 */ /* 0x000fea0003800000 */
.L_x_2948:
        /* <DEDUP_REMOVED lines=12> */
.L_x_2950:
        /* <DEDUP_REMOVED lines=16> */
.L_x_2951:
        /* <DEDUP_REMOVED lines=15> */
.L_x_2952:
        /* <DEDUP_REMOVED lines=13> */
.L_x_3107:
[----:B------:R-:W-:Y:S05]  /*1da90*/  BSYNC B2 ;  /* 0x0000000000027941 */ /* 0x000fea0003800000 */
.L_x_2953:
        /* <DEDUP_REMOVED lines=11> */
.L_x_2956:
[----:B------:R-:W-:Y:S05]  /*1db50*/  BSYNC B2 ;  /* 0x0000000000027941 */ /* 0x000fea0003800000 */
.L_x_2955:
        /* <DEDUP_REMOVED lines=9> */
.L_x_2957:
        /* <DEDUP_REMOVED lines=15> */
.L_x_2958:
        /* <DEDUP_REMOVED lines=9> */
[----:B--2---:R-:W-:Y:S05]  /*1dd70*/  @P0 BRA.U.ANY `(.L_x_2958) ;  /* 0xfffffffd00d80947 */ /* 0x004fea000393ffff */
.L_x_2945:
[----:B------:R-:W-:Y:S05]  /*1dd80*/  BSYNC B1 ;  /* 0x0000000000017941 */ /* 0x000fea0003800000 */
.L_x_2944:
        /* <DEDUP_REMOVED lines=9> */
.L_x_2974:
[----:B------:R-:W-:Y:S05]  /*1de20*/  YIELD ;  /* 0x0000000000007946 */ /* 0x000fea0003800000 */
[----:B------:R-:W-:Y:S04]  /*1de30*/  BSSY B1, `(.L_x_2959) ;  /* 0x000007b000017945 */ /* 0x000fe80003800000 */
[----:B------:R-:W-:Y:S05]  /*1de40*/  @!P6 BRA `(.L_x_2960) ;  /* 0x0000000400e4e947 */ /* 0x000fea0003800000 */
[----:B-1----:R-:W-:Y:S01]  /*1de50*/  IMAD R10, R26, 0x8, R22 ;  /* 0x000000081a0a7824 */ /* 0x002fe200078e0216 */
[----:B------:R-:W-:Y:S01]  /*1de60*/  SHF.L.U32 R9, R31, 0x1f, RZ ;  /* 0x0000001f1f097819 */ /* 0x000fe200000006ff */
[----:B------:R-:W1:Y:S01]  /*1de70*/  S2R R3, SR_TID.X ;  /* 0x0000000000037919 */ /* 0x000e620000002100 */
[----:B------:R-:W-:Y:S02]  /*1de80*/  BSSY B2, `(.L_x_2961) ;  /* 0x0000005000027945 */ /* 0x000fe40003800000 */
[----:B------:R-:W2:Y:S01]  /*1de90*/  SYNCS.PHASECHK.TRANS64.TRYWAIT P1, [R10+URZ+0x2a8a0], R9 ;  /* 0x02a8a0090a0075a7 */ /* 0x000ea2000802017f */
[----:B-1----:R-:W-:-:S04]  /*1dea0*/  LOP3.LUT R3, R3, 0x7f, RZ, 0xc0, !PT ;  /* 0x0000007f03037812 */ /* 0x002fc800078ec0ff */
[----:B------:R-:W-:Y:S01]  /*1deb0*/  ISETP.NE.AND P2, PT, R3, RZ, PT ;  /* 0x000000ff0300720c */ /* 0x000fe20003f45270 */
[----:B--2---:R-:W-:-:S12]  /*1dec0*/  @!P1 BRA `(.L_x_2962) ;  /* 0x0000006000e49947 */ /* 0x004fd80003800000 */
.L_x_3108:
[----:B------:R-:W-:Y:S05]  /*1ded0*/  BSYNC B2 ;  /* 0x0000000000027941 */ /* 0x000fea0003800000 */
.L_x_2961:
        /* <DEDUP_REMOVED lines=9> */
.L_x_2964:
[----:B------:R-:W-:Y:S05]  /*1df70*/  BSYNC B2 ;  /* 0x0000000000027941 */ /* 0x000fea0003800000 */
.L_x_2963:
        /* <DEDUP_REMOVED lines=11> */
.L_x_2965:
        /* <DEDUP_REMOVED lines=16> */
.L_x_2966:
        /* <DEDUP_REMOVED lines=15> */
.L_x_2967:
        /* <DEDUP_REMOVED lines=13> */
.L_x_3109:
[----:B------:R-:W-:Y:S05]  /*1e2f0*/  BSYNC B2 ;  /* 0x0000000000027941 */ /* 0x000fea0003800000 */
.L_x_2968:
        /* <DEDUP_REMOVED lines=11> */
.L_x_2971:
[----:B------:R-:W-:Y:S05]  /*1e3b0*/  BSYNC B2 ;  /* 0x0000000000027941 */ /* 0x000fea0003800000 */
.L_x_2970:
        /* <DEDUP_REMOVED lines=9> */
.L_x_2972:
        /* <DEDUP_REMOVED lines=15> */
.L_x_2973:
        /* <DEDUP_REMOVED lines=10> */
.L_x_2960:
[----:B------:R-:W-:Y:S05]  /*1e5e0*/  BSYNC B1 ;  /* 0x0000000000017941 */ /* 0x000fea0003800000 */
.L_x_2959:
        /* <DEDUP_REMOVED lines=8> */
.L_x_2938:
[----:B------:R-:W-:Y:S05]  /*1e670*/  BSYNC B0 ;  /* 0x0000000000007941 */ /* 0x000fea0003800000 */
.L_x_2937:
[----:B------:R-:W2:Y:S01]  /*1e680*/  LDC R0, c[0x0][0x448] ;  /* 0x00011200ff007b82 */ /* 0x000ea20000000800 */
[----:B------:R-:W-:Y:S01]  /*1e690*/  LEA R3, R17, 0x7f, 0x7 ;  /* 0x0000007f11037811 */ /* 0x000fe200078e38ff */
[----:B------:R-:W-:Y:S05]  /*1e6a0*/  @!P0 WARPSYNC.ALL ;  /* 0x0000000000008948 */ /* 0x000fea0003800000 */
[----:B------:R-:W-:Y:S01]  /*1e6b0*/  BSSY B7, `(.L_x_2975) ;  /* 0x0000379000077945 */ /* 0x000fe20003800000 */
[----:B------:R-:W-:Y:S01]  /*1e6c0*/  @!P0 BAR.SYNC.DEFER_BLOCKING 0xc, 0x180 ;  /* 0x0306000000008b1d */ /* 0x000fe20000010000 */
[----:B--2---:R-:W-:-:S13]  /*1e6d0*/  ISETP.NE.AND P1, PT, R0, 0x1, PT ;  /* 0x000000010000780c */ /* 0x004fda0003f25270 */
[----:B------:R-:W0:Y:S08]  /*1e6e0*/  @P1 LDC R2, c[0x0][0x44c] ;  /* 0x00011300ff021b82 */ /* 0x000e300000000800 */
[----:B------:R-:W2:Y:S01]  /*1e6f0*/  @P1 LDC R0, c[0x0][0x450] ;  /* 0x00011400ff001b82 */ /* 0x000ea20000000800 */
[----:B0-----:R-:W-:-:S05]  /*1e700*/  @P1 IMAD.HI.U32 R7, R3, R2, RZ ;  /* 0x0000000203071227 */ /* 0x001fca00078e00ff */
[----:B--2---:R-:W-:-:S05]  /*1e710*/  @P1 SHF.R.U32.HI R3, RZ, R0, R7 ;  /* 0x00000000ff031219 */ /* 0x004fca0000011607 */
[----:B------:R-:W-:-:S04]  /*1e720*/  IMAD.IADD R3, R4, 0x1, R3 ;  /* 0x0000000104037824 */ /* 0x000fc800078e0203 */
[----:B------:R-:W-:-:S05]  /*1e730*/  IMAD.HI R3, R3, 0x2aaaaaab, RZ ;  /* 0x2aaaaaab03037827 */ /* 0x000fca00078e02ff */
        /* <DEDUP_REMOVED lines=12> */
[----:B------:R-:W2:Y:S01]  /*1e800*/  LDC.64 R2, c[0x0][0xc60] ;  /* 0x00031800ff027b82 */ /* 0x000ea20000000a00 */
[----:B------:R-:W0:Y:S02]  /*1e810*/  FLO.U32 R0, UR4 ;  /* 0x0000000400007d00 */ /* 0x000e2400080e0000 */
[----:B0-----:R-:W-:-:S06]  /*1e820*/  ISETP.EQ.U32.AND P0, PT, R0, R5, PT ;  /* 0x000000050000720c */ /* 0x001fcc0003f02070 */
[----:B------:R-:W2:Y:S07]  /*1e830*/  POPC R5, UR4 ;  /* 0x0000000400057d09 */ /* 0x000eae0008000000 */
[----:B--2---:R-:W2:Y:S01]  /*1e840*/  @P0 ATOMG.E.ADD.STRONG.GPU PT, R3, desc[UR60][R2.64], R5 ;  /* 0x00000005020309a8 */ /* 0x004ea200081ee1fc */
[----:B------:R-:W0:Y:S02]  /*1e850*/  S2R R4, SR_LTMASK ;  /* 0x0000000000047919 */ /* 0x000e240000003900 */
[----:B0-----:R-:W-:-:S04]  /*1e860*/  LOP3.LUT R4, R4, UR4, RZ, 0xc0, !PT ;  /* 0x0000000404047c12 */ /* 0x001fc8000f8ec0ff */
[----:B------:R-:W0:Y:S01]  /*1e870*/  POPC R7, R4 ;  /* 0x0000000400077309 */ /* 0x000e220000000000 */
[----:B--2---:R-:W0:Y:S02]  /*1e880*/  SHFL.IDX PT, R0, R3, R0, 0x1f ;  /* 0x00001f0003007589 */ /* 0x004e2400000e0000 */
[----:B0-----:R-:W-:Y:S01]  /*1e890*/  IADD3 R16, R0, UR38, R7 ;  /* 0x0000002600107c10 */ /* 0x001fe2000fffe007 */
[----:B------:R-:W-:Y:S06]  /*1e8a0*/  BRA `(.L_x_2977) ;  /* 0x0000003400647947 */ /* 0x000fec0003800000 */
.L_x_2976:
        /* <DEDUP_REMOVED lines=13> */
[----:B-1----:R-:W-:-:S02]  /*1e980*/  IMAD.U32 R10, RZ, RZ, UR4 ;  /* 0x00000004ff0a7e24 */ /* 0x002fc4000f8e00ff */
[----:B------:R-:W-:Y:S02]  /*1e990*/  IMAD.U32 R11, RZ, RZ, UR5 ;  /* 0x00000005ff0b7e24 */ /* 0x000fe4000f8e00ff */
[----:B------:R-:W-:Y:S02]  /*1e9a0*/  IMAD.MOV.U32 R8, RZ, RZ, 0x70 ;  /* 0x00000070ff087424 */ /* 0x000fe400078e00ff */
[----:B------:R-:W-:Y:S02]  /*1e9b0*/  IMAD.MOV.U32 R12, RZ, RZ, 0x1 ;  /* 0x00000001ff0c7424 */ /* 0x000fe400078e00ff */
[----:B------:R-:W-:-:S07]  /*1e9c0*/  IMAD.MOV.U32 R13, RZ, RZ, RZ ;  /* 0x000000ffff0d7224 */ /* 0x000fce00078e00ff */
[----:B------:R-:W-:-:S07]  /*1e9d0*/  LEPC R20, `(.L_x_2979) ;  /* 0x000000001014794e */ /* 0x000fce0000000000 */
[----:B0-----:R-:W-:Y:S05]  /*1e9e0*/  CALL.ABS.NOINC R2 ;  /* 0x0000000002007343 */ /* 0x001fea0003c00000 */
.L_x_2979:
[----:B------:R-:W-:Y:S05]  /*1e9f0*/  BSYNC B6 ;  /* 0x0000000000067941 */ /* 0x000fea0003800000 */
.L_x_2978:
        /* <DEDUP_REMOVED lines=13> */
[----:B-1----:R-:W-:Y:S02]  /*1ead0*/  IMAD.U32 R10, RZ, RZ, UR4 ;  /* 0x00000004ff0a7e24 */ /* 0x002fe4000f8e00ff */
[----:B------:R-:W-:Y:S02]  /*1eae0*/  IMAD.U32 R11, RZ, RZ, UR5 ;  /* 0x00000005ff0b7e24 */ /* 0x000fe4000f8e00ff */
[----:B------:R-:W-:Y:S02]  /*1eaf0*/  IMAD.MOV.U32 R8, RZ, RZ, 0x70 ;  /* 0x00000070ff087424 */ /* 0x000fe400078e00ff */
[----:B------:R-:W-:Y:S02]  /*1eb00*/  IMAD.MOV.U32 R12, RZ, RZ, 0x1 ;  /* 0x00000001ff0c7424 */ /* 0x000fe400078e00ff */
[----:B0-----:R-:W-:-:S07]  /*1eb10*/  IMAD.MOV.U32 R13, RZ, RZ, RZ ;  /* 0x000000ffff0d7224 */ /* 0x001fce00078e00ff */
[----:B------:R-:W-:-:S07]  /*1eb20*/  LEPC R20, `(.L_x_2982) ;  /* 0x000000001014794e */ /* 0x000fce0000000000 */
[----:B--2---:R-:W-:Y:S05]  /*1eb30*/  CALL.ABS.NOINC R2 ;  /* 0x0000000002007343 */ /* 0x004fea0003c00000 */
.L_x_2982:
        /* <DEDUP_REMOVED lines=15> */
.L_x_2981:
[----:B------:R-:W-:Y:S05]  /*1ec30*/  BSYNC B6 ;  /* 0x0000000000067941 */ /* 0x000fea0003800000 */
.L_x_2980:
[----:B------:R-:W2:Y:S01]  /*1ec40*/  LDL R20, [R1] ;  /* 0x0000000001147983 */ /* 0x000ea20000100800 */
[----:B------:R-:W-:Y:S01]  /*1ec50*/  ULDC.64 UR4, c[0x0][0x9f8] ;  /* 0x00027e0000047ab9 */ /* 0x000fe20000000a00 */
[----:B------:R-:W0:Y:S01]  /*1ec60*/  LDC R0, c[0x0][0x430] ;  /* 0x00010c00ff007b82 */ /* 0x000e220000000800 */
[----:B------:R-:W-:Y:S01]  /*1ec70*/  ISETP.NE.U32.AND P0, PT, RZ, UR4, PT ;  /* 0x00000004ff007c0c */ /* 0x000fe2000bf05070 */
[----:B------:R-:W3:Y:S03]  /*1ec80*/  LDL R2, [R1+0x4] ;  /* 0x0000040001027983 */ /* 0x000ee60000100800 */
[----:B------:R-:W-:Y:S01]  /*1ec90*/  ISETP.NE.AND.EX P0, PT, RZ, UR5, PT, P0 ;  /* 0x00000005ff007c0c */ /* 0x000fe2000bf05300 */
[----:B------:R-:W4:-:S12]  /*1eca0*/  S2R R21, SR_TID.X ;  /* 0x0000000000157919 */ /* 0x000f180000002100 */
[----:B------:R-:W-:Y:S01]  /*1ecb0*/  @P0 IADD3 R24, P1, R24, UR4, RZ ;  /* 0x0000000418180c10 */ /* 0x000fe2000ff3e0ff */
[----:B------:R-:W1:Y:S01]  /*1ecc0*/  S2R R34, SR_TID.X ;  /* 0x0000000000227919 */ /* 0x000e620000002100 */
[----:B------:R-:W-:Y:S01]  /*1ecd0*/  VIADD R27, R30, 0xffffffff ;  /* 0xffffffff1e1b7836 */ /* 0x000fe20000000000 */
[----:B------:R-:W-:Y:S01]  /*1ece0*/  ULDC UR4, c[0x0][0x320] ;  /* 0x0000c80000047ab9 */ /* 0x000fe20000000800 */
[----:B------:R-:W-:-:S05]  /*1ecf0*/  @P0 IADD3.X R25, R25, UR5, RZ, P1, !PT ;  /* 0x0000000519190c10 */ /* 0x000fca0008ffe4ff */
[----:B------:R-:W3:Y:S01]  /*1ed00*/  @P0 LDG.E R33, desc[UR60][R24.64] ;  /* 0x0000003c18210981 */ /* 0x000ee2000c1e1900 */
[----:B0-----:R-:W-:Y:S02]  /*1ed10*/  ISETP.NE.AND P1, PT, R0, 0x1, PT ;  /* 0x000000010000780c */ /* 0x001fe40003f25270 */
[----:B----4-:R-:W-:-:S11]  /*1ed20*/  LOP3.LUT R21, R21, 0x7f, RZ, 0xc0, !PT ;  /* 0x0000007f15157812 */ /* 0x010fd600078ec0ff */
[----:B------:R-:W0:Y:S01]  /*1ed30*/  @P1 LDC R7, c[0x0][0x434] ;  /* 0x00010d00ff071b82 */ /* 0x000e220000000800 */
[----:B------:R-:W-:-:S07]  /*1ed40*/  SHF.R.U32.HI R21, RZ, 0x3, R21 ;  /* 0x00000003ff157819 */ /* 0x000fce0000011615 */
[----:B------:R-:W4:Y:S01]  /*1ed50*/  @P1 LDC R5, c[0x0][0x438] ;  /* 0x00010e00ff051b82 */ /* 0x000f220000000800 */
[----:B-1----:R-:W-:-:S05]  /*1ed60*/  IMAD.SHL.U32 R34, R34, 0x10, RZ ;  /* 0x0000001022227824 */ /* 0x002fca00078e00ff */
[----:B------:R-:W-:Y:S02]  /*1ed70*/  LOP3.LUT R34, R21, 0x70, R34, 0xf8, !PT ;  /* 0x0000007015227812 */ /* 0x000fe400078ef822 */
[----:B------:R-:W1:Y:S03]  /*1ed80*/  S2R R21, SR_TID.X ;  /* 0x0000000000157919 */ /* 0x000e660000002100 */
[----:B------:R-:W-:Y:S02]  /*1ed90*/  IMAD R6, R27, 0x60, R34 ;  /* 0x000000601b067824 */ /* 0x000fe400078e0222 */
[----:B-1----:R-:W-:-:S05]  /*1eda0*/  IMAD.SHL.U32 R21, R21, 0x8, RZ ;  /* 0x0000000815157824 */ /* 0x002fca00078e00ff */
[----:B------:R-:W-:Y:S02]  /*1edb0*/  LOP3.LUT R21, R21, 0x38, RZ, 0xc0, !PT ;  /* 0x0000003815157812 */ /* 0x000fe400078ec0ff */
[----:B------:R-:W-:Y:S01]  /*1edc0*/  LOP3.LUT R23, R23, 0xfffffff7, RZ, 0xc0, !PT ;  /* 0xfffffff717177812 */ /* 0x000fe200078ec0ff */
[----:B------:R-:W-:Y:S01]  /*1edd0*/  UMOV UR5, 0xffffffff ;  /* 0xffffffff00057882 */ /* 0x000fe20000000000 */
[----:B--2---:R-:W-:-:S04]  /*1ede0*/  ISETP.GE.AND P0, PT, R6, R20, PT ;  /* 0x000000140600720c */ /* 0x004fc80003f06270 */
[----:B------:R-:W-:Y:S01]  /*1edf0*/  ISETP.GT.U32.OR P0, PT, R34, 0x5f, P0 ;  /* 0x0000005f2200780c */ /* 0x000fe20000704470 */
[----:B---3--:R-:W-:-:S04]  /*1ee00*/  IMAD.IADD R6, R6, 0x1, R2 ;  /* 0x0000000106067824 */ /* 0x008fc800078e0202 */
[----:B0-----:R-:W-:-:S08]  /*1ee10*/  @P1 IMAD.HI.U32 R7, R6, R7, RZ ;  /* 0x0000000706071227 */ /* 0x001fd000078e00ff */
[----:B------:R-:W0:Y:S01]  /*1ee20*/  @!P0 LDC.64 R2, c[0x0][0x428] ;  /* 0x00010a00ff028b82 */ /* 0x000e220000000a00 */
[----:B------:R-:W-:Y:S01]  /*1ee30*/  IMAD.MOV.U32 R4, RZ, RZ, R6 ;  /* 0x000000ffff047224 */ /* 0x000fe200078e0006 */
[----:B----4-:R-:W-:Y:S02]  /*1ee40*/  @P1 SHF.R.U32.HI R4, RZ, R5, R7 ;  /* 0x00000005ff041219 */ /* 0x010fe40000011607 */
[----:B------:R-:W-:-:S03]  /*1ee50*/  LOP3.LUT R20, R21, 0x40, RZ, 0xfc, !PT ;  /* 0x0000004015147812 */ /* 0x000fc600078efcff */
[----:B------:R-:W-:Y:S01]  /*1ee60*/  IMAD.MOV R5, RZ, RZ, -R4 ;  /* 0x000000ffff057224 */ /* 0x000fe200078e0a04 */
[----:B------:R-:W-:-:S03]  /*1ee70*/  ISETP.GE.AND P2, PT, R20, UR4, PT ;  /* 0x0000000414007c0c */ /* 0x000fc6000bf46270 */
[----:B------:R-:W-:Y:S01]  /*1ee80*/  IMAD R0, R0, R5, R6 ;  /* 0x0000000500007224 */ /* 0x000fe200078e0206 */
[----:B------:R-:W-:Y:S02]  /*1ee90*/  SHF.R.S32.HI R8, RZ, 0x1f, R33 ;  /* 0x0000001fff087819 */ /* 0x000fe40000011421 */
[----:B------:R-:W-:Y:S02]  /*1eea0*/  @!P0 SHF.R.S32.HI R5, RZ, 0x1f, R4 ;  /* 0x0000001fff058819 */ /* 0x000fe40000011404 */
[----:B------:R-:W-:Y:S02]  /*1eeb0*/  SEL R30, RZ, 0xffffffff, P2 ;  /* 0xffffffffff1e7807 */ /* 0x000fe40001000000 */
[----:B------:R-:W-:Y:S01]  /*1eec0*/  ISETP.GE.AND P1, PT, R21, UR4, PT ;  /* 0x0000000415007c0c */ /* 0x000fe2000bf26270 */
[----:B------:R-:W-:Y:S02]  /*1eed0*/  ULDC UR4, c[0x0][0x2f4] ;  /* 0x0000bd0000047ab9 */ /* 0x000fe40000000800 */
[----:B------:R-:W-:-:S02]  /*1eee0*/  IMAD.SHL.U32 R30, R30, 0x2, RZ ;  /* 0x000000021e1e7824 */ /* 0x000fc400078e00ff */
        /* <DEDUP_REMOVED lines=29> */
.L_x_3112:
[----:B------:R-:W-:Y:S01]  /*1f0c0*/  SHF.R.S32.HI R34, RZ, 0x1f, R18 ;  /* 0x0000001fff227819 */ /* 0x000fe20000011412 */
[----:B------:R-:W-:Y:S06]  /*1f0d0*/  @!P3 BRA `(.L_x_2984) ;  /* 0x000000000004b947 */ /* 0x000fec0003800000 */
[----:B------:R-:W-:Y:S01]  /*1f0e0*/  BPT.TRAP 0x1 ;  /* 0x000000040000795c */ /* 0x000fe20000300000 */
.L_x_2984:
[----:B------:R-:W-:Y:S01]  /*1f0f0*/  SHF.R.S32.HI R5, RZ, 0x1f, R0 ;  /* 0x0000001fff057819 */ /* 0x000fe20000011400 */
[----:B------:R-:W-:Y:S01]  /*1f100*/  ULDC.64 UR4, c[0x0][0x328] ;  /* 0x0000ca0000047ab9 */ /* 0x000fe20000000a00 */
[----:B------:R-:W-:Y:S01]  /*1f110*/  BSSY B0, `(.L_x_2985) ;  /* 0x0000017000007945 */ /* 0x000fe20003800000 */
[----:B------:R-:W-:-:S04]  /*1f120*/  IMAD.WIDE.U32 R2, R0, UR4, RZ ;  /* 0x0000000400027c25 */ /* 0x000fc8000f8e00ff */
[----:B------:R-:W-:-:S04]  /*1f130*/  IMAD R6, R5, UR4, RZ ;  /* 0x0000000405067c24 */ /* 0x000fc8000f8e02ff */
[----:B------:R-:W-:Y:S01]  /*1f140*/  IMAD R6, R0, UR5, R6 ;  /* 0x0000000500067c24 */ /* 0x000fe2000f8e0206 */
[----:B------:R-:W-:-:S04]  /*1f150*/  ULDC.64 UR4, c[0x0][0x338] ;  /* 0x0000ce0000047ab9 */ /* 0x000fc80000000a00 */
[----:B------:R-:W-:Y:S02]  /*1f160*/  IADD3 R3, R3, R6, RZ ;  /* 0x0000000603037210 */ /* 0x000fe40007ffe0ff */
        /* <DEDUP_REMOVED lines=17> */
.L_x_3113:
[----:B------:R-:W-:Y:S05]  /*1f280*/  BSYNC B0 ;  /* 0x0000000000007941 */ /* 0x000fea0003800000 */
.L_x_2985:
        /* <DEDUP_REMOVED lines=96> */
.L_x_3127:
        /* <DEDUP_REMOVED lines=12> */
.L_x_2988:
        /* <DEDUP_REMOVED lines=10> */
.L_x_2989:
        /* <DEDUP_REMOVED lines=25> */
[----:B0-----:R-:W-:Y:S02]  /*1fb80*/  IMAD.U32 R4, RZ, RZ, UR4 ;  /* 0x00000004ff047e24 */ /* 0x001fe4000f8e00ff */
[----:B------:R-:W0:Y:S01]  /*1fb90*/  LDC.64 R2, c[0x4][R2] ;  /* 0x0100000002027b82 */ /* 0x000e220000000a00 */
[----:B------:R-:W-:Y:S02]  /*1fba0*/  IMAD.U32 R5, RZ, RZ, UR5 ;  /* 0x00000005ff057e24 */ /* 0x000fe4000f8e00ff */
[----:B------:R-:W-:Y:S02]  /*1fbb0*/  IMAD.U32 R6, RZ, RZ, UR6 ;  /* 0x00000006ff067e24 */ /* 0x000fe4000f8e00ff */
[----:B-1----:R-:W-:-:S02]  /*1fbc0*/  IMAD.U32 R7, RZ, RZ, UR7 ;  /* 0x00000007ff077e24 */ /* 0x002fc4000f8e00ff */
[----:B------:R-:W-:Y:S02]  /*1fbd0*/  IMAD.U32 R10, RZ, RZ, UR8 ;  /* 0x00000008ff0a7e24 */ /* 0x000fe4000f8e00ff */
[----:B------:R-:W-:Y:S02]  /*1fbe0*/  IMAD.U32 R11, RZ, RZ, UR9 ;  /* 0x00000009ff0b7e24 */ /* 0x000fe4000f8e00ff */
[----:B------:R-:W-:Y:S02]  /*1fbf0*/  IMAD.MOV.U32 R8, RZ, RZ, 0x70 ;  /* 0x00000070ff087424 */ /* 0x000fe400078e00ff */
[----:B------:R-:W-:Y:S02]  /*1fc00*/  IMAD.MOV.U32 R12, RZ, RZ, 0x1 ;  /* 0x00000001ff0c7424 */ /* 0x000fe400078e00ff */
[----:B------:R-:W-:-:S07]  /*1fc10*/  IMAD.MOV.U32 R13, RZ, RZ, RZ ;  /* 0x000000ffff0d7224 */ /* 0x000fce00078e00ff */
[----:B------:R-:W-:-:S07]  /*1fc20*/  LEPC R20, `(.L_x_2991) ;  /* 0x000000001014794e */ /* 0x000fce0000000000 */
[----:B0-----:R-:W-:Y:S05]  /*1fc30*/  CALL.ABS.NOINC R2 ;  /* 0x0000000002007343 */ /* 0x001fea0003c00000 */
.L_x_2991:
[----:B------:R-:W-:Y:S05]  /*1fc40*/  BSYNC B6 ;  /* 0x0000000000067941 */ /* 0x000fea0003800000 */
.L_x_2990:
[----:B------:R-:W2:Y:S01]  /*1fc50*/  LDL.LU R20, [R1+0x1c] ;  /* 0x00001c0001147983 */ /* 0x000ea20000300800 */
[----:B------:R-:W-:Y:S01]  /*1fc60*/  ULDC.64 UR4, c[0x0][0x2d8] ;  /* 0x0000b60000047ab9 */ /* 0x000fe20000000a00 */
[----:B-1----:R-:W1:Y:S02]  /*1fc70*/  LDC R7, c[0x0][0x448] ;  /* 0x00011200ff077b82 */ /* 0x002e640000000800 */
[----:B0-----:R-:W3:Y:S01]  /*1fc80*/  LDL.LU.64 R2, [R1+0x20] ;  /* 0x0000200001027983 */ /* 0x001ee20000300a00 */
[----:B------:R-:W-:-:S03]  /*1fc90*/  IMAD R0, R34, UR4, RZ ;  /* 0x0000000422007c24 */ /* 0x000fc6000f8e02ff */
[----:B------:R0:W5:Y:S01]  /*1fca0*/  LDL R10, [R1+0x14] ;  /* 0x00001400010a7983 */ /* 0x0001620000100800 */
[----:B------:R-:W-:Y:S01]  /*1fcb0*/  IMAD R0, R18, UR5, R0 ;  /* 0x0000000512007c24 */ /* 0x000fe2000f8e0200 */
[----:B-1----:R-:W-:-:S13]  /*1fcc0*/  ISETP.NE.AND P0, PT, R7, 0x1, PT ;  /* 0x000000010700780c */ /* 0x002fda0003f05270 */
[----:B------:R-:W1:Y:S01]  /*1fcd0*/  @P0 LDC R6, c[0x0][0x44c] ;  /* 0x00011300ff060b82 */ /* 0x000e620000000800 */
[----:B------:R-:W4:Y:S02]  /*1fce0*/  S2R R8, SR_TID.X ;  /* 0x0000000000087919 */ /* 0x000f240000002100 */
[----:B----4-:R-:W-:-:S05]  /*1fcf0*/  IMAD.SHL.U32 R8, R8, 0x8, RZ ;  /* 0x0000000808087824 */ /* 0x010fca00078e00ff */
[----:B------:R-:W-:Y:S01]  /*1fd00*/  LOP3.LUT R8, R8, 0x38, RZ, 0xc0, !PT ;  /* 0x0000003808087812 */ /* 0x000fe200078ec0ff */
[----:B---3--:R-:W-:Y:S02]  /*1fd10*/  IMAD.MOV.U32 R3, RZ, RZ, R35 ;  /* 0x000000ffff037224 */ /* 0x008fe400078e0023 */
[----:B------:R-:W-:Y:S01]  /*1fd20*/  IMAD.WIDE.U32 R2, R18, UR4, R2 ;  /* 0x0000000412027c25 */ /* 0x000fe2000f8e0002 */
[----:B------:R-:W-:-:S03]  /*1fd30*/  ULDC.64 UR4, c[0x0][0x2e0] ;  /* 0x0000b80000047ab9 */ /* 0x000fc60000000a00 */
[----:B--2---:R-:W-:Y:S02]  /*1fd40*/  IMAD R5, R20, UR4, RZ ;  /* 0x0000000414057c24 */ /* 0x004fe4000f8e02ff */
[----:B------:R-:W2:Y:S01]  /*1fd50*/  S2R R20, SR_TID.X ;  /* 0x0000000000147919 */ /* 0x000ea20000002100 */
[----:B------:R-:W-:Y:S02]  /*1fd60*/  IMAD.IADD R3, R3, 0x1, R0 ;  /* 0x0000000103037824 */ /* 0x000fe400078e0200 */
[C---:B------:R-:W-:Y:S02]  /*1fd70*/  IMAD R0, R32.reuse, UR5, R5 ;  /* 0x0000000520007c24 */ /* 0x040fe4000f8e0205 */
[----:B------:R-:W-:Y:S01]  /*1fd80*/  IMAD.WIDE.U32 R2, R32, UR4, R2 ;  /* 0x0000000420027c25 */ /* 0x000fe2000f8e0002 */
[----:B------:R-:W-:-:S03]  /*1fd90*/  ULDC.64 UR4, c[0x0][0x2d0] ;  /* 0x0000b40000047ab9 */ /* 0x000fc60000000a00 */
[----:B------:R-:W-:Y:S02]  /*1fda0*/  IMAD.IADD R3, R3, 0x1, R0 ;  /* 0x0000000103037824 */ /* 0x000fe400078e0200 */
[----:B------:R-:W3:Y:S01]  /*1fdb0*/  @P0 LDC R0, c[0x0][0x450] ;  /* 0x00011400ff000b82 */ /* 0x000ee20000000800 */
[----:B--2---:R-:W-:-:S04]  /*1fdc0*/  LOP3.LUT R20, R20, 0x7f, RZ, 0xc0, !PT ;  /* 0x0000007f14147812 */ /* 0x004fc800078ec0ff */
[----:B------:R-:W-:Y:S02]  /*1fdd0*/  SHF.R.U32.HI R21, RZ, 0x3, R20 ;  /* 0x00000003ff157819 */ /* 0x000fe40000011614 */
[----:B------:R-:W2:Y:S02]  /*1fde0*/  S2R R20, SR_TID.X ;  /* 0x0000000000147919 */ /* 0x000ea40000002100 */
[----:B--2---:R-:W-:-:S05]  /*1fdf0*/  IMAD.SHL.U32 R20, R20, 0x10, RZ ;  /* 0x0000001014147824 */ /* 0x004fca00078e00ff */
[----:B------:R-:W-:-:S04]  /*1fe00*/  LOP3.LUT R20, R21, 0x70, R20, 0xf8, !PT ;  /* 0x0000007015147812 */ /* 0x000fc800078ef814 */
[----:B------:R-:W-:Y:S01]  /*1fe10*/  LEA R5, R17, R20, 0x7 ;  /* 0x0000001411057211 */ /* 0x000fe200078e38ff */
        /* <DEDUP_REMOVED lines=112> */
.L_x_3144:
        /* <DEDUP_REMOVED lines=12> */
.L_x_2994:
[----:B------:R-:W-:Y:S05]  /*205e0*/  BSYNC B0 ;  /* 0x0000000000007941 */ /* 0x000fea0003800000 */
.L_x_2993:
[----:B------:R-:W-:Y:S01]  /*205f0*/  NOP ;  /* 0x0000000000007918 */ /* 0x000fe20000000000 */
[----:B------:R-:W-:-:S13]  /*20600*/  PLOP3.LUT P0, PT, PT, PT, PT, 0x80, 0x0 ;  /* 0x000000000000781c */ /* 0x000fda0003f0f070 */
.L_x_2995:
[----:B------:R-:W-:Y:S02]  /*20610*/  PLOP3.LUT P1, PT, P1, P0, PT, 0xa2, 0x0 ;  /* 0x000000000000781c */ /* 0x000fe40000f21472 */
[----:B------:R-:W-:-:S08]  /*20620*/  @P0 R2UR P1, UR4, R22 ;  /* 0x00000000160402ca */ /* 0x000fd00000020000 */
[----:B------:R-:W-:-:S05]  /*20630*/  @P0 PLOP3.LUT P0, PT, P1, PT, PT, 0x80, 0x0 ;  /* 0x000000000000081c */ /* 0x000fca0000f0f070 */
[----:B------:R-:W-:Y:S01]  /*20640*/  @!P1 SYNCS.ARRIVE.TRANS64.RED.A0T1 RZ, [UR4+0x2a800], RZ ;  /* 0x02a800ffffff99a7 */ /* 0x000fe20008200404 */
[----:B------:R-:W-:Y:S07]  /*20650*/  @!P1 ARRIVES.LDGSTSBAR.64.TRANSCNT [UR4+0x2a800] ;  /* 0x02a80000ff0099b0 */ /* 0x000fee0008000a84 */
[----:B------:R-:W-:Y:S05]  /*20660*/  @P0 BRA.U.ANY `(.L_x_2995) ;  /* 0xfffffffd00e80947 */ /* 0x000fea000393ffff */
[----:B01----:R-:W2:Y:S02]  /*20670*/  LDL.LU R2, [R1+0x28] ;  /* 0x0000280001027983 */ /* 0x003ea40000300800 */
[----:B--2---:R-:W-:-:S04]  /*20680*/  IADD3 R2, R2, 0x1, RZ ;  /* 0x0000000102027810 */ /* 0x004fc80007ffe0ff */
[----:B------:R-:W-:Y:S01]  /*20690*/  LEA.HI R0, R2, R2, RZ, 0x1 ;  /* 0x0000000202007211 */ /* 0x000fe200078f08ff */
[----:B------:R0:W-:Y:S03]  /*206a0*/  STL [R1+0x28], R2 ;  /* 0x0000280201007387 */ /* 0x0001e60000100800 */
        /* <DEDUP_REMOVED lines=8> */
.L_x_3145:
[----:B------:R-:W-:Y:S05]  /*20730*/  BSYNC B0 ;  /* 0x0000000000007941 */ /* 0x000fea0003800000 */
.L_x_2996:
[----:B------:R-:W2:Y:S01]  /*20740*/  LDL R0, [R1+0x18] ;  /* 0x0000180001007983 */ /* 0x000ea20000100800 */
[----:B------:R-:W-:Y:S01]  /*20750*/  BSSY B0, `(.L_x_2998) ;  /* 0x00000fd000007945 */ /* 0x000fe20003800000 */
[----:B--2---:R-:W-:-:S13]  /*20760*/  ISETP.GE.AND P0, PT, R0, 0x2, PT ;  /* 0x000000020000780c */ /* 0x004fda0003f06270 */
[----:B------:R-:W-:Y:S05]  /*20770*/  @!P0 BRA `(.L_x_2999) ;  /* 0x0000000c00e88947 */ /* 0x000fea0003800000 */
[----:B------:R-:W-:Y:S02]  /*20780*/  VIADD R0, R0, 0xfffffffe ;  /* 0xfffffffe00007836 */ /* 0x000fe40000000000 */
[----:B------:R-:W-:Y:S02]  /*20790*/  IMAD.MOV.U32 R17, RZ, RZ, R29 ;  /* 0x000000ffff117224 */ /* 0x000fe400078e001d */
[----:B------:R-:W-:Y:S02]  /*207a0*/  IMAD.MOV.U32 R10, RZ, RZ, R28 ;  /* 0x000000ffff0a7224 */ /* 0x000fe400078e001c */
[----:B------:R-:W-:-:S07]  /*207b0*/  IMAD.MOV.U32 R32, RZ, RZ, R27 ;  /* 0x000000ffff207224 */ /* 0x000fce00078e001b */
.L_x_3012:
        /* <DEDUP_REMOVED lines=41> */
.L_x_3000:
[----:B------:R-:W-:Y:S01]  /*20a50*/  IMAD R5, R28, 0x8, R22 ;  /* 0x000000081c057824 */ /* 0x000fe200078e0216 */
[----:B------:R-:W-:Y:S01]  /*20a60*/  SHF.L.U32 R0, R29, 0x1f, RZ ;  /* 0x0000001f1d007819 */ /* 0x000fe200000006ff */
[----:B------:R-:W-:Y:S03]  /*20a70*/  BSSY B1, `(.L_x_3001) ;  /* 0x0000003000017945 */ /* 0x000fe60003800000 */
[----:B------:R-:W0:Y:S02]  /*20a80*/  SYNCS.PHASECHK.TRANS64.TRYWAIT P0, [R5+URZ+0x2a840], R0 ;  /* 0x02a84000050075a7 */ /* 0x000e24000800017f */
[----:B0-----:R-:W-:Y:S05]  /*20a90*/  @!P0 BRA `(.L_x_3002) ;  /* 0x0000004c00548947 */ /* 0x001fea0003800000 */
.L_x_3146:
[----:B------:R-:W-:Y:S05]  /*20aa0*/  BSYNC B1 ;  /* 0x0000000000017941 */ /* 0x000fea0003800000 */
.L_x_3001:
        /* <DEDUP_REMOVED lines=68> */
.L_x_3160:
        /* <DEDUP_REMOVED lines=10> */
.L_x_3004:
        /* <DEDUP_REMOVED lines=10> */
.L_x_3005:
[----:B------:R2:W-:Y:S01]  /*21030*/  SYNCS.ARRIVE.TRANS64.A1T0 RZ, [R5+URZ+0x2a830], RZ ;  /* 0x02a830ff05ff79a7 */ /* 0x0005e2000810003f */
[----:B------:R-:W-:Y:S05]  /*21040*/  @!P2 BRA `(.L_x_3006) ;  /* 0x000000000004a947 */ /* 0x000fea0003800000 */
[----:B------:R-:W-:Y:S01]  /*21050*/  BPT.TRAP 0x1 ;  /* 0x000000040000795c */ /* 0x000fe20000300000 */
.L_x_3006:
[----:B-1----:R-:W-:Y:S01]  /*21060*/  SHF.L.U32 R2, R17, 0x1f, RZ ;  /* 0x0000001f11027819 */ /* 0x002fe200000006ff */
[----:B--2---:R-:W-:Y:S01]  /*21070*/  IMAD R5, R10, 0x8, R22 ;  /* 0x000000080a057824 */ /* 0x004fe200078e0216 */
[----:B------:R-:W-:Y:S03]  /*21080*/  BSSY B1, `(.L_x_3007) ;  /* 0x0000003000017945 */ /* 0x000fe60003800000 */
[----:B------:R-:W1:Y:S02]  /*21090*/  SYNCS.PHASECHK.TRANS64.TRYWAIT P0, [R5+URZ+0x2a860], R2 ;  /* 0x02a86002050075a7 */ /* 0x000e64000800017f */
[----:B-1----:R-:W-:Y:S05]  /*210a0*/  @!P0 BRA `(.L_x_3008) ;  /* 0x0000004c00c08947 */ /* 0x002fea0003800000 */
.L_x_3161:
[----:B------:R-:W-:Y:S05]  /*210b0*/  BSYNC B1 ;  /* 0x0000000000017941 */ /* 0x000fea0003800000 */
.L_x_3007:
        /* <DEDUP_REMOVED lines=55> */
.L_x_3175:
        /* <DEDUP_REMOVED lines=16> */
[----:B------:R-:W-:Y:S01]  /*21530*/  IMAD R21, R21, UR4, RZ ;  /* 0x0000000415157c24 */ /* 0x000fe2000f8e02ff */
[----:B------:R-:W-:-:S03]  /*21540*/  IADD3 R3, R3, R9, RZ ;  /* 0x0000000903037210 */ /* 0x000fc60007ffe0ff */
[C---:B------:R-:W-:Y:S02]  /*21550*/  IMAD R21, R6.reuse, UR5, R21 ;  /* 0x0000000506157c24 */ /* 0x040fe4000f8e0215 */
[----:B------:R-:W-:-:S04]  /*21560*/  IMAD.WIDE.U32 R2, R6, UR4, R2 ;  /* 0x0000000406027c25 */ /* 0x000fc8000f8e0002 */
[----:B------:R-:W-:-:S07]  /*21570*/  IMAD.IADD R21, R3, 0x1, R21 ;  /* 0x0000000103157824 */ /* 0x000fce00078e0215 */
.L_x_3010:
        /* <DEDUP_REMOVED lines=10> */
.L_x_3011:
[----:B------:R-:W-:Y:S01]  /*21620*/  ULDC.64 UR4, c[0x0][0x330] ;  /* 0x0000cc0000047ab9 */ /* 0x000fe20000000a00 */
[----:B------:R1:W-:Y:S01]  /*21630*/  SYNCS.ARRIVE.TRANS64.A1T0 RZ, [R5+URZ+0x2a850], RZ ;  /* 0x02a850ff05ff79a7 */ /* 0x0003e2000810003f */
[----:B------:R-:W-:Y:S02]  /*21640*/  IMAD.MOV.U32 R3, RZ, RZ, R21 ;  /* 0x000000ffff037224 */ /* 0x000fe400078e0015 */
        /* <DEDUP_REMOVED lines=8> */
[----:B------:R-:W-:Y:S02]  /*216d0*/  IMAD.IADD R25, R5, 0x1, R3 ;  /* 0x0000000105197824 */ /* 0x000fe400078e0203 */
[----:B------:R-:W-:-:S03]  /*216e0*/  IMAD.MOV.U32 R32, RZ, RZ, R27 ;  /* 0x000000ffff207224 */ /* 0x000fc600078e001b */
[----:B------:R-:W-:Y:S02]  /*216f0*/  LEA.HI.X R25, R2, UR5, R25, 0x1, P0 ;  /* 0x0000000502197c11 */ /* 0x000fe400080f0c19 */
[----:B------:R-:W-:-:S13]  /*21700*/  ISETP.GT.AND P0, PT, R27, RZ, PT ;  /* 0x000000ff1b00720c */ /* 0x000fda0003f04270 */
[----:B------:R-:W-:Y:S05]  /*21710*/  @P0 BRA `(.L_x_3012) ;  /* 0xfffffff000280947 */ /* 0x000fea000383ffff */
.L_x_2999:
[----:B------:R-:W-:Y:S05]  /*21720*/  BSYNC B0 ;  /* 0x0000000000007941 */ /* 0x000fea0003800000 */
.L_x_2998:
        /* <DEDUP_REMOVED lines=17> */
.L_x_3014:
[----:B------:R-:W-:Y:S05]  /*21840*/  BSYNC B0 ;  /* 0x0000000000007941 */ /* 0x000fea0003800000 */
.L_x_3013:
[----:B------:R-:W-:-:S13]  /*21850*/  LOP3.LUT P0, RZ, R23, 0x10, RZ, 0xc0, !PT ;  /* 0x0000001017ff7812 */ /* 0x000fda000780c0ff */
[----:B------:R-:W-:Y:S05]  /*21860*/  @!P0 BRA `(.L_x_3015) ;  /* 0x0000000000048947 */ /* 0x000fea0003800000 */
[----:B------:R-:W-:Y:S01]  /*21870*/  BPT.TRAP 0x1 ;  /* 0x000000040000795c */ /* 0x000fe20000300000 */
.L_x_3015:
[----:B------:R-:W2:Y:S01]  /*21880*/  LDL.LU R2, [R1] ;  /* 0x0000000001027983 */ /* 0x000ea20000300800 */
[----:B------:R-:W-:Y:S01]  /*21890*/  IMAD R0, R28, 0x8, R22 ;  /* 0x000000081c007824 */ /* 0x000fe200078e0216 */
[----:B0-----:R-:W-:Y:S01]  /*218a0*/  SHF.L.U32 R3, R29, 0x1f, RZ ;  /* 0x0000001f1d037819 */ /* 0x001fe200000006ff */
[----:B------:R-:W-:Y:S03]  /*218b0*/  BSSY B0, `(.L_x_3016) ;  /* 0x0000004000007945 */ /* 0x000fe60003800000 */
[----:B------:R-:W0:Y:S01]  /*218c0*/  SYNCS.PHASECHK.TRANS64.TRYWAIT P0, [R0+URZ+0x2a860], R3 ;  /* 0x02a86003000075a7 */ /* 0x000e22000800017f */
[----:B--2---:R-:W-:Y:S01]  /*218d0*/  IMAD R6, R27, -0x60, R2 ;  /* 0xffffffa01b067824 */ /* 0x004fe200078e0202 */
[----:B0-----:R-:W-:Y:S06]  /*218e0*/  @!P0 BRA `(.L_x_3017) ;  /* 0x0000004c00b48947 */ /* 0x001fec0003800000 */
.L_x_3176:
[----:B------:R-:W-:Y:S05]  /*218f0*/  BSYNC B0 ;  /* 0x0000000000007941 */ /* 0x000fea0003800000 */
.L_x_3016:
        /* <DEDUP_REMOVED lines=57> */
.L_x_3190:
        /* <DEDUP_REMOVED lines=11> */
.L_x_3019:
        /* <DEDUP_REMOVED lines=10> */
.L_x_3020:
[----:B------:R-:W-:Y:S01]  /*21de0*/  VIADD R28, R28, 0x1 ;  /* 0x000000011c1c7836 */ /* 0x000fe20000000000 */
[----:B------:R1:W-:Y:S04]  /*21df0*/  SYNCS.ARRIVE.TRANS64.A1T0 RZ, [R0+URZ+0x2a850], RZ ;  /* 0x02a850ff00ff79a7 */ /* 0x0003e8000810003f */
[----:B------:R-:W-:-:S04]  /*21e00*/  ISETP.NE.AND P0, PT, R28, 0x2, PT ;  /* 0x000000021c00780c */ /* 0x000fc80003f05270 */
[----:B-1----:R-:W-:Y:S02]  /*21e10*/  SEL R0, RZ, 0x1, P0 ;  /* 0x00000001ff007807 */ /* 0x002fe40000000000 */
[----:B------:R-:W-:Y:S02]  /*21e20*/  SEL R28, R28, RZ, P0 ;  /* 0x000000ff1c1c7207 */ /* 0x000fe40000000000 */
[----:B------:R-:W-:-:S07]  /*21e30*/  LOP3.LUT R29, R29, R0, RZ, 0x3c, !PT ;  /* 0x000000001d1d7212 */ /* 0x000fce00078e3cff */
.L_x_2977:
[----:B------:R-:W-:Y:S05]  /*21e40*/  BSYNC B7 ;  /* 0x0000000000077941 */ /* 0x000fea0003800000 */
.L_x_2975:
[----:B------:R-:W-:-:S13]  /*21e50*/  LOP3.LUT P0, RZ, R23, 0x20, RZ, 0xc0, !PT ;  /* 0x0000002017ff7812 */ /* 0x000fda000780c0ff */
[----:B------:R-:W-:Y:S05]  /*21e60*/  @!P0 BRA `(.L_x_3021) ;  /* 0x0000000000248947 */ /* 0x000fea0003800000 */
[----:B------:R-:W-:Y:S05]  /*21e70*/  WARPSYNC.ALL ;  /* 0x0000000000007948 */ /* 0x000fea0003800000 */
[----:B------:R-:W2:Y:S08]  /*21e80*/  S2UR UR5, SR_CgaCtaId ;  /* 0x00000000000579c3 */ /* 0x000eb00000008800 */
[----:B------:R-:W-:Y:S06]  /*21e90*/  BAR.SYNC.DEFER_BLOCKING 0x5, 0x180 ;  /* 0x0146000000007b1d */ /* 0x000fec0000010000 */
[----:B------:R-:W-:-:S02]  /*21ea0*/  UMOV UR4, 0x400 ;  /* 0x0000040000047882 */ /* 0x000fc40000000000 */
[----:B--2---:R-:W-:-:S06]  /*21eb0*/  ULEA UR4, UR5, UR4, 0x18 ;  /* 0x0000000405047291 */ /* 0x004fcc000f8ec03f */
[----:B------:R-:W-:-:S05]  /*21ec0*/  IMAD.U32 R22, RZ, RZ, UR4 ;  /* 0x00000004ff167e24 */ /* 0x000fca000f8e00ff */
[----:B------:R2:W3:Y:S01]  /*21ed0*/  LDS.128 R16, [R22+0x2a8d0] ;  /* 0x02a8d00016107984 */ /* 0x0004e20000000c00 */
[----:B------:R-:W-:Y:S06]  /*21ee0*/  BAR.ARV 0x4, 0x180 ;  /* 0x0106000000007b1d */ /* 0x000fec0000002000 */
[----:B------:R-:W-:Y:S05]  /*21ef0*/  BRA `(.L_x_3022) ;  /* 0x0000000800cc7947 */ /* 0x000fea0003800000 */
.L_x_3021:
        /* <DEDUP_REMOVED lines=36> */
.L_x_3200:
[----:B------:R-:W-:Y:S02]  /*22140*/  ULDC UR4, c[0x0][0xc38] ;  /* 0x00030e0000047ab9 */ /* 0x000fe40000000800 */
[----:B------:R-:W-:-:S04]  /*22150*/  IMAD.U32 R7, RZ, RZ, UR4 ;  /* 0x00000004ff077e24 */ /* 0x000fc8000f8e00ff */
[----:B--2---:R-:W-:-:S04]  /*22160*/  IMAD R14, R14, R7, RZ ;  /* 0x000000070e0e7224 */ /* 0x004fc800078e02ff */
[----:B------:R-:W-:-:S05]  /*22170*/  IMAD.IADD R9, R4, 0x1, R14 ;  /* 0x0000000104097824 */ /* 0x000fca00078e020e */
[----:B------:R-:W-:-:S13]  /*22180*/  ISETP.GT.AND P6, PT, R9, R0, PT ;  /* 0x000000000900720c */ /* 0x000fda0003fc4270 */
[----:B------:R-:W-:Y:S05]  /*22190*/  @P6 BRA `(.L_x_3024) ;  /* 0x00000000009c6947 */ /* 0x000fea0003800000 */
.L_x_3029:
        /* <DEDUP_REMOVED lines=14> */
.L_x_3027:
[----:B------:R-:W-:Y:S05]  /*22280*/  BSYNC B0 ;  /* 0x0000000000007941 */ /* 0x000fea0003800000 */
.L_x_3026:
        /* <DEDUP_REMOVED lines=17> */
[----:B------:R0:W2:Y:S02]  /*223a0*/  SHFL.IDX PT, R14, R2, 0x1f, 0x1f ;  /* 0x03e01f00020e7f89 */ /* 0x0000a400000e0000 */
.L_x_3208:
[----:B------:R-:W-:Y:S02]  /*223b0*/  ULDC UR4, c[0x0][0xc38] ;  /* 0x00030e0000047ab9 */ /* 0x000fe40000000800 */
[----:B------:R-:W-:-:S04]  /*223c0*/  IMAD.U32 R7, RZ, RZ, UR4 ;  /* 0x00000004ff077e24 */ /* 0x000fc8000f8e00ff */
[----:B--2---:R-:W-:-:S04]  /*223d0*/  IMAD R14, R14, R7, RZ ;  /* 0x000000070e0e7224 */ /* 0x004fc800078e02ff */
[----:B------:R-:W-:-:S05]  /*223e0*/  IMAD.IADD R9, R14, 0x1, R9 ;  /* 0x000000010e097824 */ /* 0x000fca00078e0209 */
[----:B------:R-:W-:-:S13]  /*223f0*/  ISETP.GT.AND P6, PT, R9, R0, PT ;  /* 0x000000000900720c */ /* 0x000fda0003fc4270 */
[----:B------:R-:W-:Y:S05]  /*22400*/  @!P6 BRA `(.L_x_3029) ;  /* 0xfffffffc0064e947 */ /* 0x000fea000383ffff */
.L_x_3024:
        /* <DEDUP_REMOVED lines=8> */
.L_x_3212:
[----:B------:R-:W-:Y:S01]  /*22490*/  ISETP.NE.AND P0, PT, R3, RZ, PT ;  /* 0x000000ff0300720c */ /* 0x000fe20003f05270 */
[----:B------:R-:W-:-:S12]  /*224a0*/  IMAD.MOV.U32 R14, RZ, RZ, RZ ;  /* 0x000000ffff0e7224 */ /* 0x000fd800078e00ff */
[----:B------:R-:W-:Y:S05]  /*224b0*/  @!P0 BRA `(.L_x_3031) ;  /* 0x0000000000108947 */ /* 0x000fea0003800000 */
[----:B------:R-:W-:Y:S01]  /*224c0*/  UMOV UR4, 0xffffffff ;  /* 0xffffffff00047882 */ /* 0x000fe20000000000 */
[----:B------:R-:W-:Y:S02]  /*224d0*/  VIADD R12, R4, 0xffffffff ;  /* 0xffffffff040c7836 */ /* 0x000fe40000000000 */
[----:B------:R-:W-:Y:S05]  /*224e0*/  BRA.DIV UR4, `(.L_x_3032) ;  /* 0x0000005204dc7947 */ /* 0x000fea000b800000 */
[----:B------:R4:W0:Y:S02]  /*224f0*/  SHFL.IDX PT, R14, R2, R12, 0x1f ;  /* 0x00001f0c020e7589 */ /* 0x00082400000e0000 */
.L_x_3031:
        /* <DEDUP_REMOVED lines=8> */
[----:B-1----:R-:W0:Y:S08]  /*22580*/  I2F.RP R10, R8 ;  /* 0x00000008000a7306 */ /* 0x002e300000209400 */
        /* <DEDUP_REMOVED lines=57> */
.L_x_3025:
[----:B------:R-:W-:Y:S01]  /*22920*/  UMOV UR4, URZ ;  /* 0x0000003f00047c82 */ /* 0x000fe20008000000 */
[----:B------:R-:W-:Y:S01]  /*22930*/  UMOV UR5, URZ ;  /* 0x0000003f00057c82 */ /* 0x000fe20008000000 */
[----:B------:R-:W-:Y:S01]  /*22940*/  ULDC UR6, c[0x0][0xc3c] ;  /* 0x00030f0000067ab9 */ /* 0x000fe20000000800 */
[----:B------:R-:W-:Y:S02]  /*22950*/  IMAD.MOV.U32 R16, RZ, RZ, R0 ;  /* 0x000000ffff107224 */ /* 0x000fe400078e0000 */
[----:B------:R-:W-:Y:S02]  /*22960*/  IMAD.U32 R17, RZ, RZ, UR4 ;  /* 0x00000004ff117e24 */ /* 0x000fe4000f8e00ff */
[----:B------:R-:W-:Y:S02]  /*22970*/  IMAD.U32 R18, RZ, RZ, UR5 ;  /* 0x00000005ff127e24 */ /* 0x000fe4000f8e00ff */
[----:B------:R-:W-:-:S07]  /*22980*/  IMAD.U32 R19, RZ, RZ, UR6 ;  /* 0x00000006ff137e24 */ /* 0x000fce000f8e00ff */
.L_x_3033:
        /* <DEDUP_REMOVED lines=10> */
.L_x_3022:
[----:B------:R-:W-:Y:S02]  /*22a30*/  ULDC UR4, c[0x0][0xc3c] ;  /* 0x00030f0000047ab9 */ /* 0x000fe40000000800 */
[----:B---3--:R-:W-:-:S13]  /*22a40*/  ISETP.GE.AND P0, PT, R19, UR4, PT ;  /* 0x0000000413007c0c */ /* 0x008fda000bf06270 */
[----:B------:R-:W-:Y:S05]  /*22a50*/  @!P0 BRA `(.L_x_3034) ;  /* 0xffffffa000b48947 */ /* 0x000fea000383ffff */
[----:B------:R-:W-:Y:S05]  /*22a60*/  BSYNC B8 ;  /* 0x0000000000087941 */ /* 0x000fea0003800000 */
.L_x_2933:
[----:B------:R-:W3:Y:S01]  /*22a70*/  LDL.LU R0, [R1+0x28] ;  /* 0x0000280001007983 */ /* 0x000ee20000300800 */
[----:B------:R-:W-:Y:S01]  /*22a80*/  BSSY B0, `(.L_x_3035) ;  /* 0x000000b000007945 */ /* 0x000fe20003800000 */
[----:B------:R-:W4:Y:S01]  /*22a90*/  S2R R5, SR_CgaCtaId ;  /* 0x0000000000057919 */ /* 0x000f220000008800 */
[----:B---3--:R-:W-:-:S05]  /*22aa0*/  VIADD R0, R0, 0x1 ;  /* 0x0000000100007836 */ /* 0x008fca0000000000 */
[----:B0-----:R-:W-:-:S04]  /*22ab0*/  LEA.HI R2, R0, R0, RZ, 0x1 ;  /* 0x0000000000027211 */ /* 0x001fc800078f08ff */
[----:B------:R-:W-:Y:S02]  /*22ac0*/  LOP3.LUT R3, R2, 0xfffffffe, RZ, 0xc0, !PT ;  /* 0xfffffffe02037812 */ /* 0x000fe400078ec0ff */
[----:B------:R-:W-:Y:S02]  /*22ad0*/  MOV R2, 0x400 ;  /* 0x0000040000027802 */ /* 0x000fe40000000f00 */
[----:B------:R-:W-:Y:S02]  /*22ae0*/  IADD3 R0, R0, -R3, RZ ;  /* 0x8000000300007210 */ /* 0x000fe40007ffe0ff */
[----:B----4-:R-:W-:Y:S02]  /*22af0*/  LEA R5, R5, R2, 0x18 ;  /* 0x0000000205057211 */ /* 0x010fe400078ec0ff */
[----:B------:R-:W-:-:S04]  /*22b00*/  SHF.L.U32 R0, R0, 0x1f, RZ ;  /* 0x0000001f00007819 */ /* 0x000fc800000006ff */
[----:B------:R-:W0:Y:S02]  /*22b10*/  SYNCS.PHASECHK.TRANS64.TRYWAIT P0, [R5+URZ+0x2a820], R0 ;  /* 0x02a82000050075a7 */ /* 0x000e24000800017f */
[----:B0-----:R-:W-:Y:S05]  /*22b20*/  @!P0 BRA `(.L_x_3036) ;  /* 0x0000004c00708947 */ /* 0x001fea0003800000 */
.L_x_3215:
[----:B------:R-:W-:Y:S05]  /*22b30*/  BSYNC B0 ;  /* 0x0000000000007941 */ /* 0x000fea0003800000 */
.L_x_3035:
[----:B------:R-:W-:-:S03]  /*22b40*/  UMOV UR4, 0xffffffff ;  /* 0xffffffff00047882 */ /* 0x000fc60000000000 */
[----:B------:R-:W-:Y:S05]  /*22b50*/  BRA.DIV UR4, `(.L_x_3037) ;  /* 0x0000004e04787947 */ /* 0x000fea000b800000 */
[----:B0-----:R-:W0:Y:S02]  /*22b60*/  S2R R0, SR_TID.X ;  /* 0x0000000000007919 */ /* 0x001e240000002100 */
[----:B0-----:R-:W-:-:S04]  /*22b70*/  SHF.R.U32.HI R0, RZ, 0x5, R0 ;  /* 0x00000005ff007819 */ /* 0x001fc80000011600 */
[----:B------:R-:W-:-:S05]  /*22b80*/  LOP3.LUT R0, R0, 0x3, RZ, 0xc0, !PT ;  /* 0x0000000300007812 */ /* 0x000fca00078ec0ff */
[----:B------:R0:W3:Y:S02]  /*22b90*/  SHFL.IDX PT, R14, R0, RZ, 0x1f ;  /* 0x00001fff000e7589 */ /* 0x0000e400000e0000 */
.L_x_3218:
[----:B---3--:R-:W-:-:S13]  /*22ba0*/  ISETP.NE.AND P0, PT, R14, RZ, PT ;  /* 0x000000ff0e00720c */ /* 0x008fda0003f05270 */
[----:B------:R-:W-:Y:S05]  /*22bb0*/  @P0 BRA `(.L_x_2687) ;  /* 0x0000000000900947 */ /* 0x000fea0003800000 */
[----:B------:R-:W-:-:S03]  /*22bc0*/  UMOV UR4, 0xffffffff ;  /* 0xffffffff00047882 */ /* 0x000fc60000000000 */
[----:B------:R-:W-:Y:S05]  /*22bd0*/  BRA.DIV UR4, `(.L_x_3038) ;  /* 0x0000004e048c7947 */ /* 0x000fea000b800000 */
[----:B------:R-:W-:-:S13]  /*22be0*/  ELECT P6, URZ, PT ;  /* 0x00000000003f782f */ /* 0x000fda00038c0000 */
.L_x_3221:
        /* <DEDUP_REMOVED lines=8> */
.L_x_3039:
[C---:B------:R-:W-:Y:S01]  /*22c70*/  IMAD R3, R28.reuse, 0x8, R5 ;  /* 0x000000081c037824 */ /* 0x040fe200078e0205 */
[----:B------:R-:W-:Y:S01]  /*22c80*/  SHF.L.U32 R2, R29, 0x1f, RZ ;  /* 0x0000001f1d027819 */ /* 0x000fe200000006ff */
[----:B------:R-:W-:-:S03]  /*22c90*/  VIADD R28, R28, 0x1 ;  /* 0x000000011c1c7836 */ /* 0x000fc60000000000 */
[----:B------:R-:W0:Y:S02]  /*22ca0*/  SYNCS.PHASECHK.TRANS64.TRYWAIT P1, [R3+URZ+0x2a840], R2 ;  /* 0x02a84002030075a7 */ /* 0x000e24000802017f */
[----:B------:R-:W-:-:S04]  /*22cb0*/  ISETP.NE.AND P2, PT, R28, 0x2, PT ;  /* 0x000000021c00780c */ /* 0x000fc80003f45270 */
[----:B------:R-:W-:Y:S01]  /*22cc0*/  SEL R0, RZ, 0x1, P2 ;  /* 0x00000001ff007807 */ /* 0x000fe20001000000 */
[----:B0-----:R-:W-:Y:S08]  /*22cd0*/  @!P1 BRA `(.L_x_3040) ;  /* 0x0000004c006c9947 */ /* 0x001ff00003800000 */
.L_x_3222:
[----:B------:R-:W-:Y:S02]  /*22ce0*/  SEL R28, R28, RZ, P2 ;  /* 0x000000ff1c1c7207 */ /* 0x000fe40001000000 */
[----:B------:R-:W-:Y:S01]  /*22cf0*/  LOP3.LUT R0, R29, R0, RZ, 0x3c, !PT ;  /* 0x000000001d007212 */ /* 0x000fe200078e3cff */
[----:B------:R-:W-:Y:S06]  /*22d00*/  @!P0 BRA `(.L_x_3041) ;  /* 0x0000000000048947 */ /* 0x000fec0003800000 */
[----:B------:R-:W-:Y:S01]  /*22d10*/  BPT.TRAP 0x1 ;  /* 0x000000040000795c */ /* 0x000fe20000300000 */
.L_x_3041:
[----:B------:R-:W-:Y:S01]  /*22d20*/  IMAD R5, R28, 0x8, R5 ;  /* 0x000000081c057824 */ /* 0x000fe200078e0205 */
[----:B------:R-:W-:-:S04]  /*22d30*/  SHF.L.U32 R0, R0, 0x1f, RZ ;  /* 0x0000001f00007819 */ /* 0x000fc800000006ff */
[----:B------:R-:W3:Y:S02]  /*22d40*/  SYNCS.PHASECHK.TRANS64.TRYWAIT P1, [R5+URZ+0x2a840], R0 ;  /* 0x02a84000050075a7 */ /* 0x000ee4000802017f */
[----:B---3--:R-:W-:Y:S05]  /*22d50*/  @!P1 BRA `(.L_x_3042) ;  /* 0x0000004c00609947 */ /* 0x008fea0003800000 */
.L_x_3223:
[----:B------:R-:W-:Y:S05]  /*22d60*/  @!P0 BRA `(.L_x_3043) ;  /* 0x0000000000048947 */ /* 0x000fea0003800000 */
[----:B------:R-:W-:Y:S01]  /*22d70*/  BPT.TRAP 0x1 ;  /* 0x000000040000795c */ /* 0x000fe20000300000 */
.L_x_3043:
[----:B------:R-:W4:Y:S02]  /*22d80*/  SYNCS.PHASECHK.TRANS64.TRYWAIT P1, [R3+URZ+0x2a860], R2 ;  /* 0x02a86002030075a7 */ /* 0x000f24000802017f */
[----:B----4-:R-:W-:Y:S05]  /*22d90*/  @!P1 BRA `(.L_x_3044) ;  /* 0x0000004c00649947 */ /* 0x010fea0003800000 */
.L_x_3224:
[----:B------:R-:W-:Y:S05]  /*22da0*/  @!P0 BRA `(.L_x_3045) ;  /* 0x0000000000048947 */ /* 0x000fea0003800000 */
[----:B------:R-:W-:Y:S01]  /*22db0*/  BPT.TRAP 0x1 ;  /* 0x000000040000795c */ /* 0x000fe20000300000 */
.L_x_3045:
[----:B------:R0:W0:Y:S02]  /*22dc0*/  SYNCS.PHASECHK.TRANS64.TRYWAIT P0, [R5+URZ+0x2a860], R0 ;  /* 0x02a86000050075a7 */ /* 0x000024000800017f */
[----:B0-----:R-:W-:Y:S05]  /*22dd0*/  @!P0 NANOSLEEP.SYNCS 0x989680 ;  /* 0x009896800000895d */ /* 0x001fea0003900000 */
[----:B------:R-:W0:Y:S02]  /*22de0*/  @!P0 SYNCS.PHASECHK.TRANS64 P0, [R5+URZ+0x2a860], R0 ;  /* 0x02a86000050085a7 */ /* 0x000e24000800007f */
[----:B0-----:R-:W-:Y:S05]  /*22df0*/  @!P0 BRA `(.L_x_3045) ;  /* 0xfffffffc00f08947 */ /* 0x001fea000383ffff */
.L_x_2687:
[----:B------:R-:W-:Y:S05]  /*22e00*/  BSYNC B9 ;  /* 0x0000000000097941 */ /* 0x000fea0003800000 */
.L_x_2684:
[----:B------:R-:W-:Y:S05]  /*22e10*/  EXIT ;  /* 0x000000000000794d */ /* 0x000fea0003800000 */
.L_x_2705:
[----:B0-----:R0:W1:Y:S02]  /*22e20*/  SYNCS.PHASECHK.TRANS64.TRYWAIT P6, [R85+URZ+0x2a890], R86 ;  /* 0x02a89056550075a7 */ /* 0x00106400080c017f */
[----:B-1----:R-:W-:Y:S05]  /*22e30*/  @!P6 NANOSLEEP.SYNCS 0x989680 ;  /* 0x009896800000e95d */ /* 0x002fea0003900000 */
[----:B------:R-:W1:Y:S02]  /*22e40*/  @!P6 SYNCS.PHASECHK.TRANS64 P6, [R85+URZ+0x2a890], R86 ;  /* 0x02a890565500e5a7 */ /* 0x000e6400080c007f */
[----:B-1----:R-:W-:Y:S05]  /*22e50*/  @!P6 BRA `(.L_x_2705) ;  /* 0xfffffffc00f0e947 */ /* 0x002fea000383ffff */
[----:B------:R-:W-:Y:S05]  /*22e60*/  BRA `(.L_x_3046) ;  /* 0xfffffe0800307947 */ /* 0x000fea000383ffff */
.L_x_2706:
        /* <DEDUP_REMOVED lines=8> */
.L_x_3048:
[----:B------:R-:W-:Y:S05]  /*22ef0*/  BSYNC B1 ;  /* 0x0000000000017941 */ /* 0x000fea0003800000 */
.L_x_3047:
        /* <DEDUP_REMOVED lines=8> */
.L_x_3049:
[----:B------:R-:W-:Y:S01]  /*22f80*/  IMAD.MOV.U32 R11, RZ, RZ, R14 ;  /* 0x000000ffff0b7224 */ /* 0x000fe200078e000e */
[----:B------:R-:W-:Y:S06]  /*22f90*/  BRA `(.L_x_3050) ;  /* 0xfffffe0400f87947 */ /* 0x000fec000383ffff */
.L_x_2731:
        /* <DEDUP_REMOVED lines=8> */
.L_x_3052:
[----:B------:R-:W-:Y:S05]  /*23020*/  BSYNC B1 ;  /* 0x0000000000017941 */ /* 0x000fea0003800000 */
.L_x_3051:
        /* <DEDUP_REMOVED lines=8> */
.L_x_3053:
[----:B------:R-:W-:Y:S01]  /*230b0*/  IMAD.MOV.U32 R117, RZ, RZ, R14 ;  /* 0x000000ffff757224 */ /* 0x000fe200078e000e */
[----:B------:R-:W-:Y:S06]  /*230c0*/  BRA `(.L_x_3054) ;  /* 0xfffffe1c00547947 */ /* 0x000fec000383ffff */
.L_x_2761:
[----:B-1----:R1:W2:Y:S02]  /*230d0*/  SYNCS.PHASECHK.TRANS64.TRYWAIT P6, [R85+URZ+0x2a890], R86 ;  /* 0x02a89056550075a7 */ /* 0x0022a400080c017f */
[----:B--2---:R-:W-:Y:S05]  /*230e0*/  @!P6 NANOSLEEP.SYNCS 0x989680 ;  /* 0x009896800000e95d */ /* 0x004fea0003900000 */
[----:B------:R-:W2:Y:S02]  /*230f0*/  @!P6 SYNCS.PHASECHK.TRANS64 P6, [R85+URZ+0x2a890], R86 ;  /* 0x02a890565500e5a7 */ /* 0x000ea400080c007f */
[----:B--2---:R-:W-:Y:S05]  /*23100*/  @!P6 BRA `(.L_x_2761) ;  /* 0xfffffffc00f0e947 */ /* 0x004fea000383ffff */
[----:B------:R-:W-:Y:S05]  /*23110*/  BRA `(.L_x_3055) ;  /* 0xfffffe3c00847947 */ /* 0x000fea000383ffff */
.L_x_2762:
        /* <DEDUP_REMOVED lines=8> */
.L_x_3057:
[----:B------:R-:W-:Y:S05]  /*231a0*/  BSYNC B1 ;  /* 0x0000000000017941 */ /* 0x000fea0003800000 */
.L_x_3056:
        /* <DEDUP_REMOVED lines=8> */
.L_x_3058:
[----:B------:R-:W-:Y:S01]  /*23230*/  IMAD.MOV.U32 R11, RZ, RZ, R14 ;  /* 0x000000ffff0b7224 */ /* 0x000fe200078e000e */
[----:B------:R-:W-:Y:S06]  /*23240*/  BRA `(.L_x_3059) ;  /* 0xfffffe3c00507947 */ /* 0x000fec000383ffff */
.L_x_2775:
[----:B------:R-:W-:Y:S01]  /*23250*/  BSSY B1, `(.L_x_3060) ;  /* 0x0000008000017945 */ /* 0x000fe20003800000 */
[----:B--234-:R-:W-:Y:S01]  /*23260*/  IMAD.MOV.U32 R13, RZ, RZ, R116 ;  /* 0x000000ffff0d7224 */ /* 0x01cfe200078e0074 */
[----:B------:R-:W-:Y:S01]  /*23270*/  MOV R12, 0x1 ;  /* 0x00000001000c7802 */ /* 0x000fe20000000f00 */
[----:B------:R-:W-:Y:S02]  /*23280*/  IMAD.MOV.U32 R11, RZ, RZ, 0x1c1f ;  /* 0x00001c1fff0b7424 */ /* 0x000fe400078e00ff */
[----:B------:R-:W-:-:S07]  /*23290*/  IMAD.MOV.U32 R15, RZ, RZ, -0x1 ;  /* 0xffffffffff0f7424 */ /* 0x000fce00078e00ff */
[----:B01----:R-:W-:Y:S05]  /*232a0*/  WARPSYNC.COLLECTIVE R15, `(.L_x_3061) ;  /* 0x000000000f087348 */ /* 0x003fea0003c00000 */
[----:B------:R2:W3:Y:S02]  /*232b0*/  SHFL.IDX P6, R14, R13, R12, R11 ;  /* 0x0000000c0d0e7389 */ /* 0x0004e400000c000b */
[----:B0123--:R-:W-:Y:S01]  /*232c0*/  ENDCOLLECTIVE ;  /* 0x000000000000791b */ /* 0x00ffe20003800000 */
.L_x_3061:
[----:B------:R-:W-:Y:S05]  /*232d0*/  BSYNC B1 ;  /* 0x0000000000017941 */ /* 0x000fea0003800000 */
.L_x_3060:
        /* <DEDUP_REMOVED lines=8> */
.L_x_3062:
[----:B------:R-:W-:Y:S01]  /*23360*/  IMAD.MOV.U32 R117, RZ, RZ, R14 ;  /* 0x000000ffff757224 */ /* 0x000fe200078e000e */
[----:B------:R-:W-:Y:S06]  /*23370*/  BRA `(.L_x_3063) ;  /* 0xfffffe5400087947 */ /* 0x000fec000383ffff */
.L_x_2788:
[----:B0-----:R0:W1:Y:S02]  /*23380*/  SYNCS.PHASECHK.TRANS64.TRYWAIT P4, [R85+URZ+0x2a890], R86 ;  /* 0x02a89056550075a7 */ /* 0x001064000808017f */
[----:B-1----:R-:W-:Y:S05]  /*23390*/  @!P4 NANOSLEEP.SYNCS 0x989680 ;  /* 0x009896800000c95d */ /* 0x002fea0003900000 */
[----:B------:R-:W1:Y:S02]  /*233a0*/  @!P4 SYNCS.PHASECHK.TRANS64 P4, [R85+URZ+0x2a890], R86 ;  /* 0x02a890565500c5a7 */ /* 0x000e64000808007f */
[----:B-1----:R-:W-:Y:S05]  /*233b0*/  @!P4 BRA `(.L_x_2788) ;  /* 0xfffffffc00f0c947 */ /* 0x002fea000383ffff */
[----:B------:R-:W-:Y:S05]  /*233c0*/  BRA `(.L_x_3064) ;  /* 0xfffffe6800fc7947 */ /* 0x000fea000383ffff */
.L_x_2789:
        /* <DEDUP_REMOVED lines=8> */
.L_x_3066:
[----:B------:R-:W-:Y:S05]  /*23450*/  BSYNC B1 ;  /* 0x0000000000017941 */ /* 0x000fea0003800000 */
.L_x_3065:
        /* <DEDUP_REMOVED lines=8> */
.L_x_3067:
[----:B------:R-:W-:Y:S01]  /*234e0*/  IMAD.MOV.U32 R32, RZ, RZ, R14 ;  /* 0x000000ffff207224 */ /* 0x000fe200078e000e */
[----:B------:R-:W-:Y:S06]  /*234f0*/  BRA `(.L_x_3068) ;  /* 0xfffffe6c00207947 */ /* 0x000fec000383ffff */
.L_x_2792:
        /* <DEDUP_REMOVED lines=8> */
.L_x_3070:
[----:B------:R-:W-:Y:S05]  /*23580*/  BSYNC B1 ;  /* 0x0000000000017941 */ /* 0x000fea0003800000 */
.L_x_3069:
        /* <DEDUP_REMOVED lines=8> */
.L_x_3071:
[----:B------:R-:W-:Y:S01]  /*23610*/  IMAD.MOV.U32 R32, RZ, RZ, R14 ;  /* 0x000000ffff207224 */ /* 0x000fe200078e000e */
[----:B------:R-:W-:Y:S06]  /*23620*/  BRA `(.L_x_3072) ;  /* 0xfffffe6c007c7947 */ /* 0x000fec000383ffff */
.L_x_2796:
[----:B---3--:R3:W0:Y:S02]  /*23630*/  SYNCS.PHASECHK.TRANS64.TRYWAIT P0, [R85+URZ+0x2a8b0], R86 ;  /* 0x02a8b056550075a7 */ /* 0x008624000800017f */
[----:B0-----:R-:W-:Y:S05]  /*23640*/  @!P0 NANOSLEEP.SYNCS 0x989680 ;  /* 0x009896800000895d */ /* 0x001fea0003900000 */
[----:B------:R-:W0:Y:S02]  /*23650*/  @!P0 SYNCS.PHASECHK.TRANS64 P0, [R85+URZ+0x2a8b0], R86 ;  /* 0x02a8b056550085a7 */ /* 0x000e24000800007f */
[----:B0-----:R-:W-:Y:S05]  /*23660*/  @!P0 BRA `(.L_x_2796) ;  /* 0xfffffffc00f08947 */ /* 0x001fea000383ffff */
[----:B------:R-:W-:Y:S05]  /*23670*/  BRA `(.L_x_3073) ;  /* 0xfffffe7000547947 */ /* 0x000fea000383ffff */
.L_x_2814:
        /* <DEDUP_REMOVED lines=8> */
.L_x_3075:
[----:B------:R-:W-:Y:S05]  /*23700*/  BSYNC B1 ;  /* 0x0000000000017941 */ /* 0x000fea0003800000 */
.L_x_3074:
        /* <DEDUP_REMOVED lines=8> */
.L_x_3076:
[----:B------:R-:W-:Y:S02]  /*23790*/  IMAD.MOV.U32 R13, RZ, RZ, R8 ;  /* 0x000000ffff0d7224 */ /* 0x000fe400078e0008 */
[----:B------:R-:W-:-:S07]  /*237a0*/  IMAD.MOV.U32 R0, RZ, RZ, R14 ;  /* 0x000000ffff007224 */ /* 0x000fce00078e000e */
[----:B------:R-:W-:Y:S05]  /*237b0*/  WARPSYNC.COLLECTIVE R15, `(.L_x_3077) ;  /* 0x000000000f087348 */ /* 0x000fea0003c00000 */
[----:B------:R0:W1:Y:S02]  /*237c0*/  SHFL.IDX P6, R14, R13, R12, R11 ;  /* 0x0000000c0d0e7389 */ /* 0x00006400000c000b */
[----:B01----:R-:W-:Y:S01]  /*237d0*/  ENDCOLLECTIVE ;  /* 0x000000000000791b */ /* 0x003fe20003800000 */
.L_x_3077:
[----:B------:R-:W-:Y:S02]  /*237e0*/  IMAD.MOV.U32 R13, RZ, RZ, R4 ;  /* 0x000000ffff0d7224 */ /* 0x000fe400078e0004 */
[----:B------:R-:W-:-:S07]  /*237f0*/  IMAD.MOV.U32 R5, RZ, RZ, R14 ;  /* 0x000000ffff057224 */ /* 0x000fce00078e000e */
[----:B------:R-:W-:Y:S05]  /*23800*/  WARPSYNC.COLLECTIVE R15, `(.L_x_3078) ;  /* 0x000000000f087348 */ /* 0x000fea0003c00000 */
[----:B------:R0:W1:Y:S02]  /*23810*/  SHFL.IDX P6, R14, R13, R12, R11 ;  /* 0x0000000c0d0e7389 */ /* 0x00006400000c000b */
[----:B01----:R-:W-:Y:S01]  /*23820*/  ENDCOLLECTIVE ;  /* 0x000000000000791b */ /* 0x003fe20003800000 */
.L_x_3078:
[----:B------:R-:W-:Y:S05]  /*23830*/  BRA `(.L_x_3079) ;  /* 0xfffffe8000147947 */ /* 0x000fea000383ffff */
.L_x_2817:
        /* <DEDUP_REMOVED lines=8> */
.L_x_3081:
[----:B------:R-:W-:Y:S05]  /*238c0*/  BSYNC B1 ;  /* 0x0000000000017941 */ /* 0x000fea0003800000 */
.L_x_3080:
        /* <DEDUP_REMOVED lines=8> */
.L_x_3082:
[----:B------:R-:W-:Y:S02]  /*23950*/  IMAD.MOV.U32 R13, RZ, RZ, R8 ;  /* 0x000000ffff0d7224 */ /* 0x000fe400078e0008 */
[----:B------:R-:W-:-:S07]  /*23960*/  IMAD.MOV.U32 R0, RZ, RZ, R14 ;  /* 0x000000ffff007224 */ /* 0x000fce00078e000e */
[----:B------:R-:W-:Y:S05]  /*23970*/  WARPSYNC.COLLECTIVE R15, `(.L_x_3083) ;  /* 0x000000000f087348 */ /* 0x000fea0003c00000 */
[----:B------:R0:W1:Y:S02]  /*23980*/  SHFL.IDX P6, R14, R13, R12, R11 ;  /* 0x0000000c0d0e7389 */ /* 0x00006400000c000b */
[----:B01----:R-:W-:Y:S01]  /*23990*/  ENDCOLLECTIVE ;  /* 0x000000000000791b */ /* 0x003fe20003800000 */
.L_x_3083:
[----:B------:R-:W-:Y:S02]  /*239a0*/  IMAD.MOV.U32 R13, RZ, RZ, R4 ;  /* 0x000000ffff0d7224 */ /* 0x000fe400078e0004 */
[----:B------:R-:W-:-:S07]  /*239b0*/  IMAD.MOV.U32 R5, RZ, RZ, R14 ;  /* 0x000000ffff057224 */ /* 0x000fce00078e000e */
[----:B------:R-:W-:Y:S05]  /*239c0*/  WARPSYNC.COLLECTIVE R15, `(.L_x_3084) ;  /* 0x000000000f087348 */ /* 0x000fea0003c00000 */
[----:B------:R0:W1:Y:S02]  /*239d0*/  SHFL.IDX P6, R14, R13, R12, R11 ;  /* 0x0000000c0d0e7389 */ /* 0x00006400000c000b */
[----:B01----:R-:W-:Y:S01]  /*239e0*/  ENDCOLLECTIVE ;  /* 0x000000000000791b */ /* 0x003fe20003800000 */
.L_x_3084:
[----:B------:R-:W-:Y:S01]  /*239f0*/  IMAD.MOV.U32 R4, RZ, RZ, R14 ;  /* 0x000000ffff047224 */ /* 0x000fe200078e000e */
[----:B------:R-:W-:Y:S06]  /*23a00*/  BRA `(.L_x_3085) ;  /* 0xfffffe8400c87947 */ /* 0x000fec000383ffff */
.L_x_2821:
[----:B0-----:R0:W1:Y:S02]  /*23a10*/  SYNCS.PHASECHK.TRANS64.TRYWAIT P0, [R18+URZ+0x2a800], R5 ;  /* 0x02a80005120075a7 */ /* 0x001064000800017f */
[----:B-1----:R-:W-:Y:S05]  /*23a20*/  @!P0 NANOSLEEP.SYNCS 0x989680 ;  /* 0x009896800000895d */ /* 0x002fea0003900000 */
[----:B------:R-:W1:Y:S02]  /*23a30*/  @!P0 SYNCS.PHASECHK.TRANS64 P0, [R18+URZ+0x2a800], R5 ;  /* 0x02a80005120085a7 */ /* 0x000e64000800007f */
[----:B-1----:R-:W-:Y:S05]  /*23a40*/  @!P0 BRA `(.L_x_2821) ;  /* 0xfffffffc00f08947 */ /* 0x002fea000383ffff */
[----:B------:R-:W-:Y:S05]  /*23a50*/  BRA `(.L_x_3086) ;  /* 0xfffffe8c00f47947 */ /* 0x000fea000383ffff */
.L_x_2845:
        /* <DEDUP_REMOVED lines=8> */
.L_x_3088:
[----:B------:R-:W-:Y:S05]  /*23ae0*/  BSYNC B1 ;  /* 0x0000000000017941 */ /* 0x000fea0003800000 */
.L_x_3087:
        /* <DEDUP_REMOVED lines=8> */
.L_x_3089:
[----:B------:R-:W-:Y:S02]  /*23b70*/  IMAD.MOV.U32 R13, RZ, RZ, R21 ;  /* 0x000000ffff0d7224 */ /* 0x000fe400078e0015 */
[----:B------:R-:W-:-:S07]  /*23b80*/  IMAD.MOV.U32 R0, RZ, RZ, R14 ;  /* 0x000000ffff007224 */ /* 0x000fce00078e000e */
[----:B------:R-:W-:Y:S05]  /*23b90*/  WARPSYNC.COLLECTIVE R15, `(.L_x_3090) ;  /* 0x000000000f087348 */ /* 0x000fea0003c00000 */
[----:B------:R0:W1:Y:S02]  /*23ba0*/  SHFL.IDX P6, R14, R13, R12, R11 ;  /* 0x0000000c0d0e7389 */ /* 0x00006400000c000b */
[----:B01----:R-:W-:Y:S01]  /*23bb0*/  ENDCOLLECTIVE ;  /* 0x000000000000791b */ /* 0x003fe20003800000 */
.L_x_3090:
[----:B------:R-:W-:Y:S02]  /*23bc0*/  IMAD.MOV.U32 R13, RZ, RZ, R20 ;  /* 0x000000ffff0d7224 */ /* 0x000fe400078e0014 */
[----:B------:R-:W-:-:S07]  /*23bd0*/  IMAD.MOV.U32 R5, RZ, RZ, R14 ;  /* 0x000000ffff057224 */ /* 0x000fce00078e000e */
[----:B------:R-:W-:Y:S05]  /*23be0*/  WARPSYNC.COLLECTIVE R15, `(.L_x_3091) ;  /* 0x000000000f087348 */ /* 0x000fea0003c00000 */
[----:B------:R0:W1:Y:S02]  /*23bf0*/  SHFL.IDX P6, R14, R13, R12, R11 ;  /* 0x0000000c0d0e7389 */ /* 0x00006400000c000b */
[----:B01----:R-:W-:Y:S01]  /*23c00*/  ENDCOLLECTIVE ;  /* 0x000000000000791b */ /* 0x003fe20003800000 */
.L_x_3091:
[----:B------:R-:W-:Y:S05]  /*23c10*/  BRA `(.L_x_3092) ;  /* 0xfffffeb400887947 */ /* 0x000fea000383ffff */
.L_x_2848:
[----:B------:R-:W-:Y:S01]  /*23c20*/  BSSY B1, `(.L_x_3093) ;  /* 0x0000008000017945 */ /* 0x000fe20003800000 */
[----:B------:R-:W-:Y:S01]  /*23c30*/  IMAD.MOV.U32 R13, RZ, RZ, R7 ;  /* 0x000000ffff0d7224 */ /* 0x000fe200078e0007 */
[----:B------:R-:W-:Y:S01]  /*23c40*/  MOV R15, 0xffffffff ;  /* 0xffffffff000f7802 */ /* 0x000fe20000000f00 */
[----:B------:R-:W-:Y:S02]  /*23c50*/  IMAD.MOV.U32 R12, RZ, RZ, 0x1 ;  /* 0x00000001ff0c7424 */ /* 0x000fe400078e00ff */
[----:B------:R-:W-:-:S07]  /*23c60*/  IMAD.MOV.U32 R11, RZ, RZ, 0x1c1f ;  /* 0x00001c1fff0b7424 */ /* 0x000fce00078e00ff */
[----:B0---4-:R-:W-:Y:S05]  /*23c70*/  WARPSYNC.COLLECTIVE R15, `(.L_x_3094) ;  /* 0x000000000f087348 */ /* 0x011fea0003c00000 */
[----:B----4-:R1:W2:Y:S02]  /*23c80*/  SHFL.IDX P6, R14, R13, R12, R11 ;  /* 0x0000000c0d0e7389 */ /* 0x0102a400000c000b */
[----:B012---:R-:W-:Y:S01]  /*23c90*/  ENDCOLLECTIVE ;  /* 0x000000000000791b */ /* 0x007fe20003800000 */
.L_x_3094:
[----:B------:R-:W-:Y:S05]  /*23ca0*/  BSYNC B1 ;  /* 0x0000000000017941 */ /* 0x000fea0003800000 */
.L_x_3093:
        /* <DEDUP_REMOVED lines=8> */
.L_x_3095:
[----:B------:R-:W-:Y:S02]  /*23d30*/  IMAD.MOV.U32 R13, RZ, RZ, R21 ;  /* 0x000000ffff0d7224 */ /* 0x000fe400078e0015 */
[----:B------:R-:W-:-:S07]  /*23d40*/  IMAD.MOV.U32 R0, RZ, RZ, R14 ;  /* 0x000000ffff007224 */ /* 0x000fce00078e000e */
[----:B------:R-:W-:Y:S05]  /*23d50*/  WARPSYNC.COLLECTIVE R15, `(.L_x_3096) ;  /* 0x000000000f087348 */ /* 0x000fea0003c00000 */
[----:B------:R0:W1:Y:S02]  /*23d60*/  SHFL.IDX P6, R14, R13, R12, R11 ;  /* 0x0000000c0d0e7389 */ /* 0x00006400000c000b */
[----:B01----:R-:W-:Y:S01]  /*23d70*/  ENDCOLLECTIVE ;  /* 0x000000000000791b */ /* 0x003fe20003800000 */
.L_x_3096:
[----:B------:R-:W-:Y:S02]  /*23d80*/  IMAD.MOV.U32 R13, RZ, RZ, R20 ;  /* 0x000000ffff0d7224 */ /* 0x000fe400078e0014 */
[----:B------:R-:W-:-:S07]  /*23d90*/  IMAD.MOV.U32 R21, RZ, RZ, R14 ;  /* 0x000000ffff157224 */ /* 0x000fce00078e000e */
[----:B------:R-:W-:Y:S05]  /*23da0*/  WARPSYNC.COLLECTIVE R15, `(.L_x_3097) ;  /* 0x000000000f087348 */ /* 0x000fea0003c00000 */
[----:B------:R0:W1:Y:S02]  /*23db0*/  SHFL.IDX P6, R14, R13, R12, R11 ;  /* 0x0000000c0d0e7389 */ /* 0x00006400000c000b */
[----:B01----:R-:W-:Y:S01]  /*23dc0*/  ENDCOLLECTIVE ;  /* 0x000000000000791b */ /* 0x003fe20003800000 */
.L_x_3097:
[----:B------:R-:W-:Y:S01]  /*23dd0*/  IMAD.MOV.U32 R20, RZ, RZ, R14 ;  /* 0x000000ffff147224 */ /* 0x000fe200078e000e */
[----:B------:R-:W-:Y:S06]  /*23de0*/  BRA `(.L_x_3098) ;  /* 0xfffffeb800cc7947 */ /* 0x000fec000383ffff */
.L_x_2852:
[----:B0-----:R0:W1:Y:S02]  /*23df0*/  SYNCS.PHASECHK.TRANS64.TRYWAIT P0, [R18+URZ+0x2a800], R61 ;  /* 0x02a8003d120075a7 */ /* 0x001064000800017f */
[----:B-1----:R-:W-:Y:S05]  /*23e00*/  @!P0 NANOSLEEP.SYNCS 0x989680 ;  /* 0x009896800000895d */ /* 0x002fea0003900000 */
[----:B------:R-:W1:Y:S02]  /*23e10*/  @!P0 SYNCS.PHASECHK.TRANS64 P0, [R18+URZ+0x2a800], R61 ;  /* 0x02a8003d120085a7 */ /* 0x000e64000800007f */
[----:B-1----:R-:W-:Y:S05]  /*23e20*/  @!P0 BRA `(.L_x_2852) ;  /* 0xfffffffc00f08947 */ /* 0x002fea000383ffff */
[----:B------:R-:W-:Y:S05]  /*23e30*/  BRA `(.L_x_3099) ;  /* 0xfffffec0005c7947 */ /* 0x000fea000383ffff */
.L_x_2866:
[----:B-1----:R1:W3:Y:S02]  /*23e40*/  SYNCS.PHASECHK.TRANS64.TRYWAIT P1, [R0+URZ+0x2a830], R3 ;  /* 0x02a83003000075a7 */ /* 0x0022e4000802017f */
[----:B---3--:R-:W-:Y:S05]  /*23e50*/  @!P1 NANOSLEEP.SYNCS 0x989680 ;  /* 0x009896800000995d */ /* 0x008fea0003900000 */
[----:B------:R-:W3:Y:S02]  /*23e60*/  @!P1 SYNCS.PHASECHK.TRANS64 P1, [R0+URZ+0x2a830], R3 ;  /* 0x02a83003000095a7 */ /* 0x000ee4000802007f */
[----:B---3--:R-:W-:Y:S05]  /*23e70*/  @!P1 BRA `(.L_x_2866) ;  /* 0xfffffffc00f09947 */ /* 0x008fea000383ffff */
[----:B------:R-:W-:Y:S05]  /*23e80*/  BRA `(.L_x_2865) ;  /* 0xfffffee800bc7947 */ /* 0x000fea000383ffff */
.L_x_2874:
[----:B-1----:R1:W2:Y:S02]  /*23e90*/  SYNCS.PHASECHK.TRANS64.TRYWAIT P2, [R15+URZ+0x2a830], R4 ;  /* 0x02a830040f0075a7 */ /* 0x0022a4000804017f */
[----:B--2---:R-:W-:Y:S05]  /*23ea0*/  @!P2 NANOSLEEP.SYNCS 0x989680 ;  /* 0x009896800000a95d */ /* 0x004fea0003900000 */
[----:B------:R-:W2:Y:S02]  /*23eb0*/  @!P2 SYNCS.PHASECHK.TRANS64 P2, [R15+URZ+0x2a830], R4 ;  /* 0x02a830040f00a5a7 */ /* 0x000ea4000804007f */
[----:B--2---:R-:W-:Y:S05]  /*23ec0*/  @!P2 BRA `(.L_x_2874) ;  /* 0xfffffffc00f0a947 */ /* 0x004fea000383ffff */
[----:B------:R-:W-:Y:S05]  /*23ed0*/  BRA `(.L_x_2873) ;  /* 0xffffff0c006c7947 */ /* 0x000fea000383ffff */
.L_x_2879:
[----:B---3--:R3:W4:Y:S02]  /*23ee0*/  SYNCS.PHASECHK.TRANS64.TRYWAIT P2, [R10+URZ+0x2a850], R2 ;  /* 0x02a850020a0075a7 */ /* 0x008724000804017f */
[----:B----4-:R-:W-:Y:S05]  /*23ef0*/  @!P2 NANOSLEEP.SYNCS 0x989680 ;  /* 0x009896800000a95d */ /* 0x010fea0003900000 */
[----:B------:R-:W4:Y:S02]  /*23f00*/  @!P2 SYNCS.PHASECHK.TRANS64 P2, [R10+URZ+0x2a850], R2 ;  /* 0x02a850020a00a5a7 */ /* 0x000f24000804007f */
[----:B----4-:R-:W-:Y:S05]  /*23f10*/  @!P2 BRA `(.L_x_2879) ;  /* 0xfffffffc00f0a947 */ /* 0x010fea000383ffff */
[----:B------:R-:W-:Y:S05]  /*23f20*/  BRA `(.L_x_2878) ;  /* 0xffffff18005c7947 */ /* 0x000fea000383ffff */
.L_x_2889:
[----:B-1----:R1:W2:Y:S02]  /*23f30*/  SYNCS.PHASECHK.TRANS64.TRYWAIT P1, [R4+URZ+0x2a830], R11 ;  /* 0x02a8300b040075a7 */ /* 0x0022a4000802017f */
[----:B--2---:R-:W-:Y:S05]  /*23f40*/  @!P1 NANOSLEEP.SYNCS 0x989680 ;  /* 0x009896800000995d */ /* 0x004fea0003900000 */
[----:B------:R-:W2:Y:S02]  /*23f50*/  @!P1 SYNCS.PHASECHK.TRANS64 P1, [R4+URZ+0x2a830], R11 ;  /* 0x02a8300b040095a7 */ /* 0x000ea4000802007f */
[----:B--2---:R-:W-:Y:S05]  /*23f60*/  @!P1 BRA `(.L_x_2889) ;  /* 0xfffffffc00f09947 */ /* 0x004fea000383ffff */
[----:B------:R-:W-:Y:S05]  /*23f70*/  BRA `(.L_x_2888) ;  /* 0xffffff3400187947 */ /* 0x000fea000383ffff */
.L_x_2894:
[----:B-1----:R1:W2:Y:S02]  /*23f80*/  SYNCS.PHASECHK.TRANS64.TRYWAIT P1, [R10+URZ+0x2a850], R3 ;  /* 0x02a850030a0075a7 */ /* 0x0022a4000802017f */
[----:B--2---:R-:W-:Y:S05]  /*23f90*/  @!P1 NANOSLEEP.SYNCS 0x989680 ;  /* 0x009896800000995d */ /* 0x004fea0003900000 */
[----:B------:R-:W2:Y:S02]  /*23fa0*/  @!P1 SYNCS.PHASECHK.TRANS64 P1, [R10+URZ+0x2a850], R3 ;  /* 0x02a850030a0095a7 */ /* 0x000ea4000802007f */
[----:B--2---:R-:W-:Y:S05]  /*23fb0*/  @!P1 BRA `(.L_x_2894) ;  /* 0xfffffffc00f09947 */ /* 0x004fea000383ffff */
[----:B------:R-:W-:Y:S05]  /*23fc0*/  BRA `(.L_x_2893) ;  /* 0xffffff4000087947 */ /* 0x000fea000383ffff */
.L_x_2902:
[----:B-1----:R1:W2:Y:S02]  /*23fd0*/  SYNCS.PHASECHK.TRANS64.TRYWAIT P1, [R12+URZ+0x2a850], R5 ;  /* 0x02a850050c0075a7 */ /* 0x0022a4000802017f */
[----:B--2---:R-:W-:Y:S05]  /*23fe0*/  @!P1 NANOSLEEP.SYNCS 0x989680 ;  /* 0x009896800000995d */ /* 0x004fea0003900000 */
[----:B------:R-:W2:Y:S02]  /*23ff0*/  @!P1 SYNCS.PHASECHK.TRANS64 P1, [R12+URZ+0x2a850], R5 ;  /* 0x02a850050c0095a7 */ /* 0x000ea4000802007f */
[----:B--2---:R-:W-:Y:S05]  /*24000*/  @!P1 BRA `(.L_x_2902) ;  /* 0xfffffffc00f09947 */ /* 0x004fea000383ffff */
[----:B------:R-:W-:Y:S05]  /*24010*/  BRA `(.L_x_2901) ;  /* 0xffffff5400d47947 */ /* 0x000fea000383ffff */
.L_x_2939:
        /* <DEDUP_REMOVED lines=8> */
[----:B-1----:R-:W-:Y:S05]  /*240a0*/  WARPSYNC.COLLECTIVE R15, `(.L_x_3101) ;  /* 0x000000000f087348 */ /* 0x002fea0003c00000 */
[----:B------:R0:W2:Y:S02]  /*240b0*/  SHFL.IDX P6, R14, R13, R12, R11 ;  /* 0x0000000c0d0e7389 */ /* 0x0000a400000c000b */
[----:B012---:R-:W-:Y:S01]  /*240c0*/  ENDCOLLECTIVE ;  /* 0x000000000000791b */ /* 0x007fe20003800000 */
.L_x_3101:
[----:B------:R-:W-:Y:S05]  /*240d0*/  BSYNC B1 ;  /* 0x0000000000017941 */ /* 0x000fea0003800000 */
.L_x_3100:
[----:B------:R-:W-:Y:S05]  /*240e0*/  BRA `(.L_x_3102) ;  /* 0xffffff9000f47947 */ /* 0x000fea000383ffff */
.L_x_2941:
[----:B------:R-:W-:Y:S01]  /*240f0*/  BSSY B1, `(.L_x_3103) ;  /* 0x0000006000017945 */ /* 0x000fe20003800000 */
[----:B------:R-:W-:-:S07]  /*24100*/  IMAD.MOV.U32 R15, RZ, RZ, -0x1 ;  /* 0xffffffffff0f7424 */ /* 0x000fce00078e00ff */
[----:B01----:R-:W-:Y:S05]  /*24110*/  WARPSYNC.COLLECTIVE R15, `(.L_x_3104) ;  /* 0x000000000f0c7348 */ /* 0x003fea0003c00000 */
[----:B------:R-:W-:Y:S02]  /*24120*/  ELECT P6, UR62, PT ;  /* 0x00000000003e782f */ /* 0x000fe400038c0000 */
[----:B------:R-:W-:Y:S01]  /*24130*/  MOV R14, UR62 ;  /* 0x0000003e000e7c02 */ /* 0x000fe20008000f00 */
[----:B01----:R-:W-:Y:S10]  /*24140*/  ENDCOLLECTIVE ;  /* 0x000000000000791b */ /* 0x003ff40003800000 */
.L_x_3104:
[----:B------:R-:W-:Y:S05]  /*24150*/  BSYNC B1 ;  /* 0x0000000000017941 */ /* 0x000fea0003800000 */
.L_x_3103:
[----:B------:R-:W-:Y:S05]  /*24160*/  BRA `(.L_x_2940) ;  /* 0xffffff9000ec7947 */ /* 0x000fea000383ffff */
.L_x_2943:
[----:B0-----:R0:W2:Y:S02]  /*24170*/  SYNCS.PHASECHK.TRANS64.TRYWAIT P0, [R22+URZ+0x2a820], R7 ;  /* 0x02a82007160075a7 */ /* 0x0010a4000800017f */
[----:B--2---:R-:W-:Y:S05]  /*24180*/  @!P0 NANOSLEEP.SYNCS 0x989680 ;  /* 0x009896800000895d */ /* 0x004fea0003900000 */
[----:B------:R-:W2:Y:S02]  /*24190*/  @!P0 SYNCS.PHASECHK.TRANS64 P0, [R22+URZ+0x2a820], R7 ;  /* 0x02a82007160085a7 */ /* 0x000ea4000800007f */
[----:B--2---:R-:W-:Y:S05]  /*241a0*/  @!P0 BRA `(.L_x_2943) ;  /* 0xfffffffc00f08947 */ /* 0x004fea000383ffff */
[----:B------:R-:W-:Y:S05]  /*241b0*/  BRA `(.L_x_3105) ;  /* 0xffffff9000fc7947 */ /* 0x000fea000383ffff */
.L_x_2947:
[----:B-1----:R1:W2:Y:S02]  /*241c0*/  SYNCS.PHASECHK.TRANS64.TRYWAIT P0, [R11+URZ+0x2a8a0], R10 ;  /* 0x02a8a00a0b0075a7 */ /* 0x0022a4000800017f */
[----:B--2---:R-:W-:Y:S05]  /*241d0*/  @!P0 NANOSLEEP.SYNCS 0x989680 ;  /* 0x009896800000895d */ /* 0x004fea0003900000 */
[----:B------:R-:W2:Y:S02]  /*241e0*/  @!P0 SYNCS.PHASECHK.TRANS64 P0, [R11+URZ+0x2a8a0], R10 ;  /* 0x02a8a00a0b0085a7 */ /* 0x000ea4000800007f */
[----:B--2---:R-:W-:Y:S05]  /*241f0*/  @!P0 BRA `(.L_x_2947) ;  /* 0xfffffffc00f08947 */ /* 0x004fea000383ffff */
[----:B------:R-:W-:Y:S05]  /*24200*/  BRA `(.L_x_3106) ;  /* 0xffffff9400147947 */ /* 0x000fea000383ffff */
.L_x_2954:
[----:B0-----:R0:W2:Y:S02]  /*24210*/  SYNCS.PHASECHK.TRANS64.TRYWAIT P0, [R11+URZ+0x2a8c0], R10 ;  /* 0x02a8c00a0b0075a7 */ /* 0x0010a4000800017f */
[----:B--2---:R-:W-:Y:S05]  /*24220*/  @!P0 NANOSLEEP.SYNCS 0x989680 ;  /* 0x009896800000895d */ /* 0x004fea0003900000 */
[----:B------:R-:W2:Y:S02]  /*24230*/  @!P0 SYNCS.PHASECHK.TRANS64 P0, [R11+URZ+0x2a8c0], R10 ;  /* 0x02a8c00a0b0085a7 */ /* 0x000ea4000800007f */
[----:B--2---:R-:W-:Y:S05]  /*24240*/  @!P0 BRA `(.L_x_2954) ;  /* 0xfffffffc00f08947 */ /* 0x004fea000383ffff */
[----:B------:R-:W-:Y:S05]  /*24250*/  BRA `(.L_x_3107) ;  /* 0xffffff98000c7947 */ /* 0x000fea000383ffff */
.L_x_2962:
[----:B-1----:R1:W2:Y:S02]  /*24260*/  SYNCS.PHASECHK.TRANS64.TRYWAIT P1, [R10+URZ+0x2a8a0], R9 ;  /* 0x02a8a0090a0075a7 */ /* 0x0022a4000802017f */
[----:B--2---:R-:W-:Y:S05]  /*24270*/  @!P1 NANOSLEEP.SYNCS 0x989680 ;  /* 0x009896800000995d */ /* 0x004fea0003900000 */
[----:B------:R-:W2:Y:S02]  /*24280*/  @!P1 SYNCS.PHASECHK.TRANS64 P1, [R10+URZ+0x2a8a0], R9 ;  /* 0x02a8a0090a0095a7 */ /* 0x000ea4000802007f */
[----:B--2---:R-:W-:Y:S05]  /*24290*/  @!P1 BRA `(.L_x_2962) ;  /* 0xfffffffc00f09947 */ /* 0x004fea000383ffff */
[----:B------:R-:W-:Y:S05]  /*242a0*/  BRA `(.L_x_3108) ;  /* 0xffffff9c00087947 */ /* 0x000fea000383ffff */
.L_x_2969:
[----:B0-----:R0:W2:Y:S02]  /*242b0*/  SYNCS.PHASECHK.TRANS64.TRYWAIT P1, [R10+URZ+0x2a8c0], R9 ;  /* 0x02a8c0090a0075a7 */ /* 0x0010a4000802017f */
[----:B--2---:R-:W-:Y:S05]  /*242c0*/  @!P1 NANOSLEEP.SYNCS 0x989680 ;  /* 0x009896800000995d */ /* 0x004fea0003900000 */
[----:B------:R-:W2:Y:S02]  /*242d0*/  @!P1 SYNCS.PHASECHK.TRANS64 P1, [R10+URZ+0x2a8c0], R9 ;  /* 0x02a8c0090a0095a7 */ /* 0x000ea4000802007f */
[----:B--2---:R-:W-:Y:S05]  /*242e0*/  @!P1 BRA `(.L_x_2969) ;  /* 0xfffffffc00f09947 */ /* 0x004fea000383ffff */
[----:B------:R-:W-:Y:S05]  /*242f0*/  BRA `(.L_x_3109) ;  /* 0xffffff9c00fc7947 */ /* 0x000fea000383ffff */
.L_x_2983:
        /* <DEDUP_REMOVED lines=11> */
.L_x_3111:
[----:B------:R-:W-:Y:S05]  /*243b0*/  BSYNC B0 ;  /* 0x0000000000007941 */ /* 0x000fea0003800000 */
.L_x_3110:
[----:B------:R-:W-:Y:S05]  /*243c0*/  BRA `(.L_x_3112) ;  /* 0xffffffac003c7947 */ /* 0x000fea000383ffff */
.L_x_2986:
[----:B0-----:R0:W1:Y:S02]  /*243d0*/  SYNCS.PHASECHK.TRANS64.TRYWAIT P0, [R7+URZ+0x2a840], R2 ;  /* 0x02a84002070075a7 */ /* 0x001064000800017f */
[----:B-1----:R-:W-:Y:S05]  /*243e0*/  @!P0 NANOSLEEP.SYNCS 0x989680 ;  /* 0x009896800000895d */ /* 0x002fea0003900000 */
[----:B------:R-:W1:Y:S02]  /*243f0*/  @!P0 SYNCS.PHASECHK.TRANS64 P0, [R7+URZ+0x2a840], R2 ;  /* 0x02a84002070085a7 */ /* 0x000e64000800007f */
[----:B-1----:R-:W-:Y:S05]  /*24400*/  @!P0 BRA `(.L_x_2986) ;  /* 0xfffffffc00f08947 */ /* 0x002fea000383ffff */
[----:B------:R-:W-:Y:S05]  /*24410*/  BRA `(.L_x_3113) ;  /* 0xffffffac00987947 */ /* 0x000fea000383ffff */
.L_x_2987:
        /* <DEDUP_REMOVED lines=8> */
.L_x_3115:
[----:B------:R-:W-:Y:S05]  /*244a0*/  BSYNC B0 ;  /* 0x0000000000007941 */ /* 0x000fea0003800000 */
.L_x_3114:
        /* <DEDUP_REMOVED lines=9> */
.L_x_3116:
[----:B------:R-:W-:Y:S02]  /*24540*/  IMAD.MOV.U32 R13, RZ, RZ, R0 ;  /* 0x000000ffff0d7224 */ /* 0x000fe400078e0000 */
[----:B------:R-:W-:Y:S02]  /*24550*/  IMAD.MOV.U32 R12, RZ, RZ, 0x1 ;  /* 0x00000001ff0c7424 */ /* 0x000fe400078e00ff */
[----:B------:R-:W-:-:S07]  /*24560*/  IMAD.MOV.U32 R3, RZ, RZ, R14 ;  /* 0x000000ffff037224 */ /* 0x000fce00078e000e */
[----:B------:R-:W-:Y:S05]  /*24570*/  WARPSYNC.COLLECTIVE R15, `(.L_x_3117) ;  /* 0x000000000f087348 */ /* 0x000fea0003c00000 */
[----:B------:R0:W1:Y:S02]  /*24580*/  SHFL.IDX P6, R14, R13, R12, R11 ;  /* 0x0000000c0d0e7389 */ /* 0x00006400000c000b */
[----:B01----:R-:W-:Y:S01]  /*24590*/  ENDCOLLECTIVE ;  /* 0x000000000000791b */ /* 0x003fe20003800000 */
.L_x_3117:
        /* <DEDUP_REMOVED lines=17> */
.L_x_3118:
[----:B------:R-:W-:Y:S02]  /*246b0*/  @P1 IMAD R8, R5, 0x2, R22 ;  /* 0x0000000205081824 */ /* 0x000fe400078e0216 */
[----:B------:R-:W-:Y:S02]  /*246c0*/  IMAD.MOV.U32 R13, RZ, RZ, R0 ;  /* 0x000000ffff0d7224 */ /* 0x000fe400078e0000 */
[----:B------:R-:W-:Y:S01]  /*246d0*/  IMAD.MOV.U32 R12, RZ, RZ, 0x2 ;  /* 0x00000002ff0c7424 */ /* 0x000fe200078e00ff */
[----:B------:R-:W-:-:S07]  /*246e0*/  MOV R3, R14 ;  /* 0x0000000e00037202 */ /* 0x000fce0000000f00 */
[----:B------:R-:W-:Y:S05]  /*246f0*/  WARPSYNC.COLLECTIVE R15, `(.L_x_3119) ;  /* 0x000000000f087348 */ /* 0x000fea0003c00000 */
[----:B------:R0:W1:Y:S02]  /*24700*/  SHFL.IDX P6, R14, R13, R12, R11 ;  /* 0x0000000c0d0e7389 */ /* 0x00006400000c000b */
[----:B01----:R-:W-:Y:S01]  /*24710*/  ENDCOLLECTIVE ;  /* 0x000000000000791b */ /* 0x003fe20003800000 */
.L_x_3119:
        /* <DEDUP_REMOVED lines=17> */
.L_x_3120:
[----:B------:R-:W-:Y:S02]  /*24830*/  @P1 IMAD R8, R5, 0x2, R22 ;  /* 0x0000000205081824 */ /* 0x000fe400078e0216 */
[----:B------:R-:W-:Y:S02]  /*24840*/  IMAD.MOV.U32 R13, RZ, RZ, R0 ;  /* 0x000000ffff0d7224 */ /* 0x000fe400078e0000 */
[----:B------:R-:W-:Y:S02]  /*24850*/  IMAD.MOV.U32 R12, RZ, RZ, 0x3 ;  /* 0x00000003ff0c7424 */ /* 0x000fe400078e00ff */
[----:B------:R-:W-:-:S07]  /*24860*/  IMAD.MOV.U32 R3, RZ, RZ, R14 ;  /* 0x000000ffff037224 */ /* 0x000fce00078e000e */
[----:B------:R-:W-:Y:S05]  /*24870*/  WARPSYNC.COLLECTIVE R15, `(.L_x_3121) ;  /* 0x000000000f087348 */ /* 0x000fea0003c00000 */
[----:B------:R0:W1:Y:S02]  /*24880*/  SHFL.IDX P6, R14, R13, R12, R11 ;  /* 0x0000000c0d0e7389 */ /* 0x00006400000c000b */
[----:B01----:R-:W-:Y:S01]  /*24890*/  ENDCOLLECTIVE ;  /* 0x000000000000791b */ /* 0x003fe20003800000 */
.L_x_3121:
        /* <DEDUP_REMOVED lines=17> */
.L_x_3122:
[----:B------:R-:W-:Y:S02]  /*249b0*/  @P1 IMAD R8, R5, 0x2, R22 ;  /* 0x0000000205081824 */ /* 0x000fe400078e0216 */
[----:B------:R-:W-:Y:S02]  /*249c0*/  IMAD.MOV.U32 R13, RZ, RZ, R0 ;  /* 0x000000ffff0d7224 */ /* 0x000fe400078e0000 */
[----:B------:R-:W-:Y:S02]  /*249d0*/  IMAD.MOV.U32 R12, RZ, RZ, 0x4 ;  /* 0x00000004ff0c7424 */ /* 0x000fe400078e00ff */
[----:B------:R-:W-:-:S07]  /*249e0*/  IMAD.MOV.U32 R3, RZ, RZ, R14 ;  /* 0x000000ffff037224 */ /* 0x000fce00078e000e */
[----:B------:R-:W-:Y:S05]  /*249f0*/  WARPSYNC.COLLECTIVE R15, `(.L_x_3123) ;  /* 0x000000000f087348 */ /* 0x000fea0003c00000 */
[----:B------:R0:W1:Y:S02]  /*24a00*/  SHFL.IDX P6, R14, R13, R12, R11 ;  /* 0x0000000c0d0e7389 */ /* 0x00006400000c000b */
[----:B01----:R-:W-:Y:S01]  /*24a10*/  ENDCOLLECTIVE ;  /* 0x000000000000791b */ /* 0x003fe20003800000 */
.L_x_3123:
        /* <DEDUP_REMOVED lines=17> */
.L_x_3124:
[----:B------:R-:W-:Y:S02]  /*24b30*/  @P1 IMAD R8, R5, 0x2, R22 ;  /* 0x0000000205081824 */ /* 0x000fe400078e0216 */
[----:B------:R-:W-:Y:S02]  /*24b40*/  IMAD.MOV.U32 R13, RZ, RZ, R0 ;  /* 0x000000ffff0d7224 */ /* 0x000fe400078e0000 */
[----:B------:R-:W-:Y:S02]  /*24b50*/  IMAD.MOV.U32 R12, RZ, RZ, 0x5 ;  /* 0x00000005ff0c7424 */ /* 0x000fe400078e00ff */
[----:B------:R-:W-:-:S07]  /*24b60*/  IMAD.MOV.U32 R3, RZ, RZ, R14 ;  /* 0x000000ffff037224 */ /* 0x000fce00078e000e */
[----:B------:R-:W-:Y:S05]  /*24b70*/  WARPSYNC.COLLECTIVE R15, `(.L_x_3125) ;  /* 0x000000000f087348 */ /* 0x000fea0003c00000 */
[----:B------:R0:W1:Y:S02]  /*24b80*/  SHFL.IDX P6, R14, R13, R12, R11 ;  /* 0x0000000c0d0e7389 */ /* 0x00006400000c000b */
[----:B01----:R-:W-:Y:S01]  /*24b90*/  ENDCOLLECTIVE ;  /* 0x000000000000791b */ /* 0x003fe20003800000 */
.L_x_3125:
        /* <DEDUP_REMOVED lines=10> */
.L_x_3126:
        /* <DEDUP_REMOVED lines=8> */
.L_x_2992:
[----:B------:R-:W-:Y:S01]  /*24cc0*/  IMAD.MOV.U32 R13, RZ, RZ, R4 ;  /* 0x000000ffff0d7224 */ /* 0x000fe200078e0004 */
[----:B------:R-:W-:Y:S01]  /*24cd0*/  LEA R17, R17, R9, 0x7 ;  /* 0x0000000911117211 */ /* 0x000fe200078e38ff */
[----:B------:R-:W-:Y:S02]  /*24ce0*/  IMAD.MOV.U32 R12, RZ, RZ, RZ ;  /* 0x000000ffff0c7224 */ /* 0x000fe400078e00ff */
[----:B------:R-:W-:Y:S02]  /*24cf0*/  IMAD.MOV.U32 R11, RZ, RZ, 0x181f ;  /* 0x0000181fff0b7424 */ /* 0x000fe400078e00ff */
[----:B------:R-:W-:Y:S02]  /*24d00*/  IMAD.MOV.U32 R15, RZ, RZ, -0x1 ;  /* 0xffffffffff0f7424 */ /* 0x000fe400078e00ff */
[----:B-----5:R-:W-:-:S07]  /*24d10*/  IMAD R5, R10, R7, RZ ;  /* 0x000000070a057224 */ /* 0x020fce00078e02ff */
[----:B------:R-:W-:Y:S05]  /*24d20*/  WARPSYNC.COLLECTIVE R15, `(.L_x_3128) ;  /* 0x000000000f087348 */ /* 0x000fea0003c00000 */
[----:B------:R0:W1:Y:S02]  /*24d30*/  SHFL.IDX P6, R14, R13, R12, R11 ;  /* 0x0000000c0d0e7389 */ /* 0x00006400000c000b */
[----:B01----:R-:W-:Y:S01]  /*24d40*/  ENDCOLLECTIVE ;  /* 0x000000000000791b */ /* 0x003fe20003800000 */
.L_x_3128:
[----:B------:R-:W-:Y:S01]  /*24d50*/  ISETP.GE.AND P1, PT, R17, R5, PT ;  /* 0x000000051100720c */ /* 0x000fe20003f26270 */
[----:B------:R-:W-:Y:S02]  /*24d60*/  IMAD.MOV.U32 R13, RZ, RZ, R0 ;  /* 0x000000ffff0d7224 */ /* 0x000fe400078e0000 */
[----:B------:R-:W-:-:S10]  /*24d70*/  IMAD.MOV.U32 R2, RZ, RZ, R14 ;  /* 0x000000ffff027224 */ /* 0x000fd400078e000e */
[----:B------:R-:W-:Y:S05]  /*24d80*/  WARPSYNC.COLLECTIVE R15, `(.L_x_3129) ;  /* 0x000000000f087348 */ /* 0x000fea0003c00000 */
[----:B------:R0:W1:Y:S02]  /*24d90*/  SHFL.IDX P6, R14, R13, R12, R11 ;  /* 0x0000000c0d0e7389 */ /* 0x00006400000c000b */
[----:B01----:R-:W-:Y:S01]  /*24da0*/  ENDCOLLECTIVE ;  /* 0x000000000000791b */ /* 0x003fe20003800000 */
.L_x_3129:
[----:B------:R-:W-:Y:S02]  /*24db0*/  IMAD.MOV.U32 R13, RZ, RZ, R4 ;  /* 0x000000ffff0d7224 */ /* 0x000fe400078e0004 */
[----:B------:R-:W-:Y:S02]  /*24dc0*/  IMAD.MOV.U32 R12, RZ, RZ, 0x1 ;  /* 0x00000001ff0c7424 */ /* 0x000fe400078e00ff */
[----:B------:R-:W-:-:S07]  /*24dd0*/  IMAD.MOV.U32 R3, RZ, RZ, R14 ;  /* 0x000000ffff037224 */ /* 0x000fce00078e000e */
[----:B------:R-:W-:Y:S05]  /*24de0*/  WARPSYNC.COLLECTIVE R15, `(.L_x_3130) ;  /* 0x000000000f087348 */ /* 0x000fea0003c00000 */
[----:B------:R0:W1:Y:S02]  /*24df0*/  SHFL.IDX P6, R14, R13, R12, R11 ;  /* 0x0000000c0d0e7389 */ /* 0x00006400000c000b */
[----:B01----:R-:W-:Y:S01]  /*24e00*/  ENDCOLLECTIVE ;  /* 0x000000000000791b */ /* 0x003fe20003800000 */
.L_x_3130:
[----:B------:R-:W-:-:S05]  /*24e10*/  @!P1 LEA R6, P4, R8, R3, 0x1 ;  /* 0x0000000308069211 */ /* 0x000fca00078808ff */
[----:B------:R-:W-:Y:S02]  /*24e20*/  @!P1 IMAD.X R3, RZ, RZ, R2, P4 ;  /* 0x000000ffff039224 */ /* 0x000fe400020e0602 */
        /* <DEDUP_REMOVED lines=14> */
.L_x_3131:
[----:B------:R-:W-:Y:S02]  /*24f10*/  IMAD.MOV.U32 R13, RZ, RZ, R4 ;  /* 0x000000ffff0d7224 */ /* 0x000fe400078e0004 */
[----:B------:R-:W-:Y:S02]  /*24f20*/  IMAD.MOV.U32 R12, RZ, RZ, 0x2 ;  /* 0x00000002ff0c7424 */ /* 0x000fe400078e00ff */
[----:B------:R-:W-:-:S07]  /*24f30*/  IMAD.MOV.U32 R3, RZ, RZ, R14 ;  /* 0x000000ffff037224 */ /* 0x000fce00078e000e */
[----:B------:R-:W-:Y:S05]  /*24f40*/  WARPSYNC.COLLECTIVE R15, `(.L_x_3132) ;  /* 0x000000000f087348 */ /* 0x000fea0003c00000 */
[----:B------:R0:W1:Y:S02]  /*24f50*/  SHFL.IDX P6, R14, R13, R12, R11 ;  /* 0x0000000c0d0e7389 */ /* 0x00006400000c000b */
[----:B01----:R-:W-:Y:S01]  /*24f60*/  ENDCOLLECTIVE ;  /* 0x000000000000791b */ /* 0x003fe20003800000 */
.L_x_3132:
        /* <DEDUP_REMOVED lines=17> */
.L_x_3133:
[----:B------:R-:W-:Y:S02]  /*25080*/  IMAD.MOV.U32 R13, RZ, RZ, R4 ;  /* 0x000000ffff0d7224 */ /* 0x000fe400078e0004 */
[----:B------:R-:W-:Y:S02]  /*25090*/  IMAD.MOV.U32 R12, RZ, RZ, 0x3 ;  /* 0x00000003ff0c7424 */ /* 0x000fe400078e00ff */
[----:B------:R-:W-:-:S07]  /*250a0*/  IMAD.MOV.U32 R3, RZ, RZ, R14 ;  /* 0x000000ffff037224 */ /* 0x000fce00078e000e */
[----:B------:R-:W-:Y:S05]  /*250b0*/  WARPSYNC.COLLECTIVE R15, `(.L_x_3134) ;  /* 0x000000000f087348 */ /* 0x000fea0003c00000 */
[----:B------:R0:W1:Y:S02]  /*250c0*/  SHFL.IDX P6, R14, R13, R12, R11 ;  /* 0x0000000c0d0e7389 */ /* 0x00006400000c000b */
[----:B01----:R-:W-:Y:S01]  /*250d0*/  ENDCOLLECTIVE ;  /* 0x000000000000791b */ /* 0x003fe20003800000 */
.L_x_3134:
        /* <DEDUP_REMOVED lines=17> */
.L_x_3135:
[----:B------:R-:W-:Y:S02]  /*251f0*/  IMAD.MOV.U32 R13, RZ, RZ, R4 ;  /* 0x000000ffff0d7224 */ /* 0x000fe400078e0004 */
[----:B------:R-:W-:Y:S02]  /*25200*/  IMAD.MOV.U32 R12, RZ, RZ, 0x4 ;  /* 0x00000004ff0c7424 */ /* 0x000fe400078e00ff */
[----:B------:R-:W-:-:S07]  /*25210*/  IMAD.MOV.U32 R3, RZ, RZ, R14 ;  /* 0x000000ffff037224 */ /* 0x000fce00078e000e */
[----:B------:R-:W-:Y:S05]  /*25220*/  WARPSYNC.COLLECTIVE R15, `(.L_x_3136) ;  /* 0x000000000f087348 */ /* 0x000fea0003c00000 */
[----:B------:R0:W1:Y:S02]  /*25230*/  SHFL.IDX P6, R14, R13, R12, R11 ;  /* 0x0000000c0d0e7389 */ /* 0x00006400000c000b */
[----:B01----:R-:W-:Y:S01]  /*25240*/  ENDCOLLECTIVE ;  /* 0x000000000000791b */ /* 0x003fe20003800000 */
.L_x_3136:
        /* <DEDUP_REMOVED lines=17> */
.L_x_3137:
[----:B------:R-:W-:Y:S02]  /*25360*/  IMAD.MOV.U32 R13, RZ, RZ, R4 ;  /* 0x000000ffff0d7224 */ /* 0x000fe400078e0004 */
[----:B------:R-:W-:Y:S02]  /*25370*/  IMAD.MOV.U32 R12, RZ, RZ, 0x5 ;  /* 0x00000005ff0c7424 */ /* 0x000fe400078e00ff */
[----:B------:R-:W-:-:S07]  /*25380*/  IMAD.MOV.U32 R3, RZ, RZ, R14 ;  /* 0x000000ffff037224 */ /* 0x000fce00078e000e */
[----:B------:R-:W-:Y:S05]  /*25390*/  WARPSYNC.COLLECTIVE R15, `(.L_x_3138) ;  /* 0x000000000f087348 */ /* 0x000fea0003c00000 */
[----:B------:R0:W1:Y:S02]  /*253a0*/  SHFL.IDX P6, R14, R13, R12, R11 ;  /* 0x0000000c0d0e7389 */ /* 0x00006400000c000b */
[----:B01----:R-:W-:Y:S01]  /*253b0*/  ENDCOLLECTIVE ;  /* 0x000000000000791b */ /* 0x003fe20003800000 */
.L_x_3138:
        /* <DEDUP_REMOVED lines=17> */
.L_x_3139:
[----:B------:R-:W-:Y:S02]  /*254d0*/  IMAD.MOV.U32 R13, RZ, RZ, R4 ;  /* 0x000000ffff0d7224 */ /* 0x000fe400078e0004 */
[----:B------:R-:W-:Y:S02]  /*254e0*/  IMAD.MOV.U32 R12, RZ, RZ, 0x6 ;  /* 0x00000006ff0c7424 */ /* 0x000fe400078e00ff */
[----:B------:R-:W-:-:S07]  /*254f0*/  IMAD.MOV.U32 R3, RZ, RZ, R14 ;  /* 0x000000ffff037224 */ /* 0x000fce00078e000e */
[----:B------:R-:W-:Y:S05]  /*25500*/  WARPSYNC.COLLECTIVE R15, `(.L_x_3140) ;  /* 0x000000000f087348 */ /* 0x000fea0003c00000 */
[----:B------:R0:W1:Y:S02]  /*25510*/  SHFL.IDX P6, R14, R13, R12, R11 ;  /* 0x0000000c0d0e7389 */ /* 0x00006400000c000b */
[----:B01----:R-:W-:Y:S01]  /*25520*/  ENDCOLLECTIVE ;  /* 0x000000000000791b */ /* 0x003fe20003800000 */
.L_x_3140:
        /* <DEDUP_REMOVED lines=17> */
.L_x_3141:
[----:B------:R-:W-:Y:S02]  /*25640*/  IMAD.MOV.U32 R13, RZ, RZ, R4 ;  /* 0x000000ffff0d7224 */ /* 0x000fe400078e0004 */
[----:B------:R-:W-:Y:S02]  /*25650*/  IMAD.MOV.U32 R12, RZ, RZ, 0x7 ;  /* 0x00000007ff0c7424 */ /* 0x000fe400078e00ff */
[----:B------:R-:W-:-:S07]  /*25660*/  IMAD.MOV.U32 R3, RZ, RZ, R14 ;  /* 0x000000ffff037224 */ /* 0x000fce00078e000e */
[----:B------:R-:W-:Y:S05]  /*25670*/  WARPSYNC.COLLECTIVE R15, `(.L_x_3142) ;  /* 0x000000000f087348 */ /* 0x000fea0003c00000 */
[----:B------:R0:W1:Y:S02]  /*25680*/  SHFL.IDX P6, R14, R13, R12, R11 ;  /* 0x0000000c0d0e7389 */ /* 0x00006400000c000b */
[----:B01----:R-:W-:Y:S01]  /*25690*/  ENDCOLLECTIVE ;  /* 0x000000000000791b */ /* 0x003fe20003800000 */
.L_x_3142:
        /* <DEDUP_REMOVED lines=15> */
.L_x_3143:
[----:B------:R-:W-:Y:S05]  /*25790*/  BRA `(.L_x_3144) ;  /* 0xffffffac00607947 */ /* 0x000fea000383ffff */
.L_x_2997:
[----:B0-----:R0:W1:Y:S02]  /*257a0*/  SYNCS.PHASECHK.TRANS64.TRYWAIT P0, [R22+URZ+0x2a820], R3 ;  /* 0x02a82003160075a7 */ /* 0x001064000800017f */
[----:B-1----:R-:W-:Y:S05]  /*257b0*/  @!P0 NANOSLEEP.SYNCS 0x989680 ;  /* 0x009896800000895d */ /* 0x002fea0003900000 */
[----:B------:R-:W1:Y:S02]  /*257c0*/  @!P0 SYNCS.PHASECHK.TRANS64 P0, [R22+URZ+0x2a820], R3 ;  /* 0x02a82003160085a7 */ /* 0x000e64000800007f */
[----:B-1----:R-:W-:Y:S05]  /*257d0*/  @!P0 BRA `(.L_x_2997) ;  /* 0xfffffffc00f08947 */ /* 0x002fea000383ffff */
[----:B------:R-:W-:Y:S05]  /*257e0*/  BRA `(.L_x_3145) ;  /* 0xffffffac00d07947 */ /* 0x000fea000383ffff */
.L_x_3002:
[----:B0-----:R0:W1:Y:S02]  /*257f0*/  SYNCS.PHASECHK.TRANS64.TRYWAIT P0, [R5+URZ+0x2a840], R0 ;  /* 0x02a84000050075a7 */ /* 0x001064000800017f */
[----:B-1----:R-:W-:Y:S05]  /*25800*/  @!P0 NANOSLEEP.SYNCS 0x989680 ;  /* 0x009896800000895d */ /* 0x002fea0003900000 */
[----:B------:R-:W1:Y:S02]  /*25810*/  @!P0 SYNCS.PHASECHK.TRANS64 P0, [R5+URZ+0x2a840], R0 ;  /* 0x02a84000050085a7 */ /* 0x000e64000800007f */
[----:B-1----:R-:W-:Y:S05]  /*25820*/  @!P0 BRA `(.L_x_3002) ;  /* 0xfffffffc00f08947 */ /* 0x002fea000383ffff */
[----:B------:R-:W-:Y:S05]  /*25830*/  BRA `(.L_x_3146) ;  /* 0xffffffb000987947 */ /* 0x000fea000383ffff */
.L_x_3003:
        /* <DEDUP_REMOVED lines=8> */
.L_x_3148:
[----:B------:R-:W-:Y:S05]  /*258c0*/  BSYNC B1 ;  /* 0x0000000000017941 */ /* 0x000fea0003800000 */
.L_x_3147:
        /* <DEDUP_REMOVED lines=10> */
.L_x_3149:
        /* <DEDUP_REMOVED lines=8> */
.L_x_3150:
        /* <DEDUP_REMOVED lines=14> */
.L_x_3151:
[----:B------:R-:W-:Y:S02]  /*25ad0*/  IMAD.MOV.U32 R13, RZ, RZ, R8 ;  /* 0x000000ffff0d7224 */ /* 0x000fe400078e0008 */
[----:B------:R-:W-:Y:S02]  /*25ae0*/  IMAD.MOV.U32 R12, RZ, RZ, 0x2 ;  /* 0x00000002ff0c7424 */ /* 0x000fe400078e00ff */
[----:B------:R-:W-:-:S07]  /*25af0*/  IMAD.MOV.U32 R2, RZ, RZ, R14 ;  /* 0x000000ffff027224 */ /* 0x000fce00078e000e */
[----:B------:R-:W-:Y:S05]  /*25b00*/  WARPSYNC.COLLECTIVE R15, `(.L_x_3152) ;  /* 0x000000000f087348 */ /* 0x000fea0003c00000 */
[----:B------:R0:W1:Y:S02]  /*25b10*/  SHFL.IDX P6, R14, R13, R12, R11 ;  /* 0x0000000c0d0e7389 */ /* 0x00006400000c000b */
[----:B01----:R-:W-:Y:S01]  /*25b20*/  ENDCOLLECTIVE ;  /* 0x000000000000791b */ /* 0x003fe20003800000 */
.L_x_3152:
        /* <DEDUP_REMOVED lines=13> */
.L_x_3153:
[----:B------:R-:W-:Y:S02]  /*25c00*/  IMAD.MOV.U32 R13, RZ, RZ, R8 ;  /* 0x000000ffff0d7224 */ /* 0x000fe400078e0008 */
[----:B------:R-:W-:Y:S02]  /*25c10*/  IMAD.MOV.U32 R12, RZ, RZ, 0x3 ;  /* 0x00000003ff0c7424 */ /* 0x000fe400078e00ff */
[----:B------:R-:W-:-:S07]  /*25c20*/  IMAD.MOV.U32 R2, RZ, RZ, R14 ;  /* 0x000000ffff027224 */ /* 0x000fce00078e000e */
[----:B------:R-:W-:Y:S05]  /*25c30*/  WARPSYNC.COLLECTIVE R15, `(.L_x_3154) ;  /* 0x000000000f087348 */ /* 0x000fea0003c00000 */
[----:B------:R0:W1:Y:S02]  /*25c40*/  SHFL.IDX P6, R14, R13, R12, R11 ;  /* 0x0000000c0d0e7389 */ /* 0x00006400000c000b */
[----:B01----:R-:W-:Y:S01]  /*25c50*/  ENDCOLLECTIVE ;  /* 0x000000000000791b */ /* 0x003fe20003800000 */
.L_x_3154:
        /* <DEDUP_REMOVED lines=13> */
.L_x_3155:
[----:B------:R-:W-:Y:S02]  /*25d30*/  IMAD.MOV.U32 R13, RZ, RZ, R8 ;  /* 0x000000ffff0d7224 */ /* 0x000fe400078e0008 */
[----:B------:R-:W-:Y:S02]  /*25d40*/  IMAD.MOV.U32 R12, RZ, RZ, 0x4 ;  /* 0x00000004ff0c7424 */ /* 0x000fe400078e00ff */
[----:B------:R-:W-:-:S07]  /*25d50*/  IMAD.MOV.U32 R2, RZ, RZ, R14 ;  /* 0x000000ffff027224 */ /* 0x000fce00078e000e */
[----:B------:R-:W-:Y:S05]  /*25d60*/  WARPSYNC.COLLECTIVE R15, `(.L_x_3156) ;  /* 0x000000000f087348 */ /* 0x000fea0003c00000 */
[----:B------:R0:W1:Y:S02]  /*25d70*/  SHFL.IDX P6, R14, R13, R12, R11 ;  /* 0x0000000c0d0e7389 */ /* 0x00006400000c000b */
[----:B01----:R-:W-:Y:S01]  /*25d80*/  ENDCOLLECTIVE ;  /* 0x000000000000791b */ /* 0x003fe20003800000 */
.L_x_3156:
        /* <DEDUP_REMOVED lines=13> */
.L_x_3157:
[----:B------:R-:W-:Y:S02]  /*25e60*/  IMAD.MOV.U32 R13, RZ, RZ, R8 ;  /* 0x000000ffff0d7224 */ /* 0x000fe400078e0008 */
[----:B------:R-:W-:Y:S02]  /*25e70*/  IMAD.MOV.U32 R12, RZ, RZ, 0x5 ;  /* 0x00000005ff0c7424 */ /* 0x000fe400078e00ff */
[----:B------:R-:W-:-:S07]  /*25e80*/  IMAD.MOV.U32 R2, RZ, RZ, R14 ;  /* 0x000000ffff027224 */ /* 0x000fce00078e000e */
[----:B------:R-:W-:Y:S05]  /*25e90*/  WARPSYNC.COLLECTIVE R15, `(.L_x_3158) ;  /* 0x000000000f087348 */ /* 0x000fea0003c00000 */
[----:B------:R0:W1:Y:S02]  /*25ea0*/  SHFL.IDX P6, R14, R13, R12, R11 ;  /* 0x0000000c0d0e7389 */ /* 0x00006400000c000b */
[----:B01----:R-:W-:Y:S01]  /*25eb0*/  ENDCOLLECTIVE ;  /* 0x000000000000791b */ /* 0x003fe20003800000 */
.L_x_3158:
        /* <DEDUP_REMOVED lines=13> */
.L_x_3159:
[----:B------:R-:W-:Y:S01]  /*25f90*/  IMAD.MOV.U32 R2, RZ, RZ, R14 ;  /* 0x000000ffff027224 */ /* 0x000fe200078e000e */
[----:B------:R-:W-:Y:S06]  /*25fa0*/  BRA `(.L_x_3160) ;  /* 0xffffffac00d07947 */ /* 0x000fec000383ffff */
.L_x_3008:
[----:B-1----:R1:W2:Y:S02]  /*25fb0*/  SYNCS.PHASECHK.TRANS64.TRYWAIT P0, [R5+URZ+0x2a860], R2 ;  /* 0x02a86002050075a7 */ /* 0x0022a4000800017f */
[----:B--2---:R-:W-:Y:S05]  /*25fc0*/  @!P0 NANOSLEEP.SYNCS 0x989680 ;  /* 0x009896800000895d */ /* 0x004fea0003900000 */
[----:B------:R-:W2:Y:S02]  /*25fd0*/  @!P0 SYNCS.PHASECHK.TRANS64 P0, [R5+URZ+0x2a860], R2 ;  /* 0x02a86002050085a7 */ /* 0x000ea4000800007f */
[----:B--2---:R-:W-:Y:S05]  /*25fe0*/  @!P0 BRA `(.L_x_3008) ;  /* 0xfffffffc00f08947 */ /* 0x004fea000383ffff */
[----:B------:R-:W-:Y:S05]  /*25ff0*/  BRA `(.L_x_3161) ;  /* 0xffffffb0002c7947 */ /* 0x000fea000383ffff */
.L_x_3009:
        /* <DEDUP_REMOVED lines=8> */
.L_x_3163:
[----:B------:R-:W-:Y:S05]  /*26080*/  BSYNC B1 ;  /* 0x0000000000017941 */ /* 0x000fea0003800000 */
.L_x_3162:
[----:B------:R-:W-:Y:S01]  /*26090*/  IMAD.MOV.U32 R13, RZ, RZ, R24 ;  /* 0x000000ffff0d7224 */ /* 0x000fe200078e0018 */
[----:B------:R-:W-:Y:S01]  /*260a0*/  MOV R3, R14 ;  /* 0x0000000e00037202 */ /* 0x000fe20000000f00 */
[----:B------:R-:W-:Y:S02]  /*260b0*/  IMAD.MOV.U32 R12, RZ, RZ, RZ ;  /* 0x000000ffff0c7224 */ /* 0x000fe400078e00ff */
[----:B------:R-:W-:Y:S02]  /*260c0*/  IMAD.MOV.U32 R11, RZ, RZ, 0x181f ;  /* 0x0000181fff0b7424 */ /* 0x000fe400078e00ff */
[----:B------:R-:W-:Y:S02]  /*260d0*/  IMAD.MOV.U32 R15, RZ, RZ, -0x1 ;  /* 0xffffffffff0f7424 */ /* 0x000fe400078e00ff */
[----:B------:R-:W-:-:S07]  /*260e0*/  IMAD R4, R4, 0x2, R22 ;  /* 0x0000000204047824 */ /* 0x000fce00078e0216 */
[----:B------:R-:W-:Y:S05]  /*260f0*/  WARPSYNC.COLLECTIVE R15, `(.L_x_3164) ;  /* 0x000000000f087348 */ /* 0x000fea0003c00000 */
[----:B------:R0:W1:Y:S02]  /*26100*/  SHFL.IDX P6, R14, R13, R12, R11 ;  /* 0x0000000c0d0e7389 */ /* 0x00006400000c000b */
[----:B01----:R-:W-:Y:S01]  /*26110*/  ENDCOLLECTIVE ;  /* 0x000000000000791b */ /* 0x003fe20003800000 */
.L_x_3164:
[----:B------:R-:W-:Y:S02]  /*26120*/  IMAD.MOV.U32 R13, RZ, RZ, R25 ;  /* 0x000000ffff0d7224 */ /* 0x000fe400078e0019 */
[----:B------:R-:W-:Y:S02]  /*26130*/  IMAD.MOV.U32 R12, RZ, RZ, 0x1 ;  /* 0x00000001ff0c7424 */ /* 0x000fe400078e00ff */
[----:B------:R-:W-:-:S07]  /*26140*/  IMAD.MOV.U32 R2, RZ, RZ, R14 ;  /* 0x000000ffff027224 */ /* 0x000fce00078e000e */
[----:B------:R-:W-:Y:S05]  /*26150*/  WARPSYNC.COLLECTIVE R15, `(.L_x_3165) ;  /* 0x000000000f087348 */ /* 0x000fea0003c00000 */
[----:B------:R0:W1:Y:S02]  /*26160*/  SHFL.IDX P6, R14, R13, R12, R11 ;  /* 0x0000000c0d0e7389 */ /* 0x00006400000c000b */
[----:B01----:R-:W-:Y:S01]  /*26170*/  ENDCOLLECTIVE ;  /* 0x000000000000791b */ /* 0x003fe20003800000 */
.L_x_3165:
        /* <DEDUP_REMOVED lines=15> */
.L_x_3166:
[----:B------:R-:W-:Y:S02]  /*26270*/  IMAD.MOV.U32 R13, RZ, RZ, R25 ;  /* 0x000000ffff0d7224 */ /* 0x000fe400078e0019 */
[----:B------:R-:W-:Y:S02]  /*26280*/  IMAD.MOV.U32 R12, RZ, RZ, 0x2 ;  /* 0x00000002ff0c7424 */ /* 0x000fe400078e00ff */
[----:B------:R-:W-:-:S07]  /*26290*/  IMAD.MOV.U32 R2, RZ, RZ, R14 ;  /* 0x000000ffff027224 */ /* 0x000fce00078e000e */
[----:B------:R-:W-:Y:S05]  /*262a0*/  WARPSYNC.COLLECTIVE R15, `(.L_x_3167) ;  /* 0x000000000f087348 */ /* 0x000fea0003c00000 */
[----:B------:R0:W1:Y:S02]  /*262b0*/  SHFL.IDX P6, R14, R13, R12, R11 ;  /* 0x0000000c0d0e7389 */ /* 0x00006400000c000b */
[----:B01----:R-:W-:Y:S01]  /*262c0*/  ENDCOLLECTIVE ;  /* 0x000000000000791b */ /* 0x003fe20003800000 */
.L_x_3167:
        /* <DEDUP_REMOVED lines=14> */
.L_x_3168:
[----:B------:R-:W-:Y:S02]  /*263b0*/  IMAD.MOV.U32 R13, RZ, RZ, R25 ;  /* 0x000000ffff0d7224 */ /* 0x000fe400078e0019 */
[----:B------:R-:W-:Y:S02]  /*263c0*/  IMAD.MOV.U32 R12, RZ, RZ, 0x3 ;  /* 0x00000003ff0c7424 */ /* 0x000fe400078e00ff */
[----:B------:R-:W-:-:S07]  /*263d0*/  IMAD.MOV.U32 R2, RZ, RZ, R14 ;  /* 0x000000ffff027224 */ /* 0x000fce00078e000e */
[----:B------:R-:W-:Y:S05]  /*263e0*/  WARPSYNC.COLLECTIVE R15, `(.L_x_3169) ;  /* 0x000000000f087348 */ /* 0x000fea0003c00000 */
[----:B------:R0:W1:Y:S02]  /*263f0*/  SHFL.IDX P6, R14, R13, R12, R11 ;  /* 0x0000000c0d0e7389 */ /* 0x00006400000c000b */
[----:B01----:R-:W-:Y:S01]  /*26400*/  ENDCOLLECTIVE ;  /* 0x000000000000791b */ /* 0x003fe20003800000 */
.L_x_3169:
        /* <DEDUP_REMOVED lines=14> */
.L_x_3170:
[----:B------:R-:W-:Y:S02]  /*264f0*/  IMAD.MOV.U32 R13, RZ, RZ, R25 ;  /* 0x000000ffff0d7224 */ /* 0x000fe400078e0019 */
[----:B------:R-:W-:Y:S02]  /*26500*/  IMAD.MOV.U32 R12, RZ, RZ, 0x4 ;  /* 0x00000004ff0c7424 */ /* 0x000fe400078e00ff */
[----:B------:R-:W-:-:S07]  /*26510*/  IMAD.MOV.U32 R2, RZ, RZ, R14 ;  /* 0x000000ffff027224 */ /* 0x000fce00078e000e */
[----:B------:R-:W-:Y:S05]  /*26520*/  WARPSYNC.COLLECTIVE R15, `(.L_x_3171) ;  /* 0x000000000f087348 */ /* 0x000fea0003c00000 */
[----:B------:R0:W1:Y:S02]  /*26530*/  SHFL.IDX P6, R14, R13, R12, R11 ;  /* 0x0000000c0d0e7389 */ /* 0x00006400000c000b */
[----:B01----:R-:W-:Y:S01]  /*26540*/  ENDCOLLECTIVE ;  /* 0x000000000000791b */ /* 0x003fe20003800000 */
.L_x_3171:
        /* <DEDUP_REMOVED lines=14> */
.L_x_3172:
[----:B------:R-:W-:Y:S02]  /*26630*/  IMAD.MOV.U32 R13, RZ, RZ, R25 ;  /* 0x000000ffff0d7224 */ /* 0x000fe400078e0019 */
[----:B------:R-:W-:Y:S02]  /*26640*/  IMAD.MOV.U32 R12, RZ, RZ, 0x5 ;  /* 0x00000005ff0c7424 */ /* 0x000fe400078e00ff */
[----:B------:R-:W-:-:S07]  /*26650*/  IMAD.MOV.U32 R2, RZ, RZ, R14 ;  /* 0x000000ffff027224 */ /* 0x000fce00078e000e */
[----:B------:R-:W-:Y:S05]  /*26660*/  WARPSYNC.COLLECTIVE R15, `(.L_x_3173) ;  /* 0x000000000f087348 */ /* 0x000fea0003c00000 */
[----:B------:R0:W1:Y:S02]  /*26670*/  SHFL.IDX P6, R14, R13, R12, R11 ;  /* 0x0000000c0d0e7389 */ /* 0x00006400000c000b */
[----:B01----:R-:W-:Y:S01]  /*26680*/  ENDCOLLECTIVE ;  /* 0x000000000000791b */ /* 0x003fe20003800000 */
.L_x_3173:
        /* <DEDUP_REMOVED lines=13> */
.L_x_3174:
[----:B------:R-:W-:Y:S01]  /*26760*/  @!PT LDS RZ, [RZ] ;  /* 0x00000000fffff984 */ /* 0x000fe20000000800 */
[----:B------:R-:W-:Y:S01]  /*26770*/  @!PT LDS RZ, [RZ] ;  /* 0x00000000fffff984 */ /* 0x000fe20000000800 */
[----:B------:R-:W-:Y:S01]  /*26780*/  @!PT LDS RZ, [RZ] ;  /* 0x00000000fffff984 */ /* 0x000fe20000000800 */
[----:B------:R0:W-:Y:S02]  /*26790*/  LDGSTS.E.BYPASS.LTC128B.128 [R4+0x5400], desc[UR60][R2.64+0x80], !P2 ;  /* 0x0540008002047fae */ /* 0x0001e4000d101d7c */
[----:B0-----:R-:W-:Y:S01]  /*267a0*/  MOV R2, R14 ;  /* 0x0000000e00027202 */ /* 0x001fe20000000f00 */
[----:B------:R-:W-:Y:S06]  /*267b0*/  BRA `(.L_x_3175) ;  /* 0xffffffac001c7947 */ /* 0x000fec000383ffff */
.L_x_3017:
[----:B0-----:R0:W1:Y:S02]  /*267c0*/  SYNCS.PHASECHK.TRANS64.TRYWAIT P0, [R0+URZ+0x2a860], R3 ;  /* 0x02a86003000075a7 */ /* 0x001064000800017f */
[----:B-1----:R-:W-:Y:S05]  /*267d0*/  @!P0 NANOSLEEP.SYNCS 0x989680 ;  /* 0x009896800000895d */ /* 0x002fea0003900000 */
[----:B------:R-:W1:Y:S02]  /*267e0*/  @!P0 SYNCS.PHASECHK.TRANS64 P0, [R0+URZ+0x2a860], R3 ;  /* 0x02a86003000085a7 */ /* 0x000e64000800007f */
[----:B-1----:R-:W-:Y:S05]  /*267f0*/  @!P0 BRA `(.L_x_3017) ;  /* 0xfffffffc00f08947 */ /* 0x002fea000383ffff */
[----:B------:R-:W-:Y:S05]  /*26800*/  BRA `(.L_x_3176) ;  /* 0xffffffb000387947 */ /* 0x000fea000383ffff */
.L_x_3018:
        /* <DEDUP_REMOVED lines=8> */
.L_x_3178:
[----:B------:R-:W-:Y:S05]  /*26890*/  BSYNC B0 ;  /* 0x0000000000007941 */ /* 0x000fea0003800000 */
.L_x_3177:
        /* <DEDUP_REMOVED lines=15> */
.L_x_3179:
        /* <DEDUP_REMOVED lines=9> */
.L_x_3180:
        /* <DEDUP_REMOVED lines=13> */
.L_x_3181:
[----:B------:R-:W-:Y:S02]  /*26af0*/  IMAD.MOV.U32 R13, RZ, RZ, R25 ;  /* 0x000000ffff0d7224 */ /* 0x000fe400078e0019 */
[----:B------:R-:W-:Y:S01]  /*26b00*/  IMAD.MOV.U32 R12, RZ, RZ, 0x2 ;  /* 0x00000002ff0c7424 */ /* 0x000fe200078e00ff */
[----:B------:R-:W-:-:S13]  /*26b10*/  IADD3 R2, P2, R14, R5, RZ ;  /* 0x000000050e027210 */ /* 0x000fda0007f5e0ff */
[----:B------:R-:W-:Y:S05]  /*26b20*/  WARPSYNC.COLLECTIVE R15, `(.L_x_3182) ;  /* 0x000000000f087348 */ /* 0x000fea0003c00000 */
[----:B------:R0:W1:Y:S02]  /*26b30*/  SHFL.IDX P6, R14, R13, R12, R11 ;  /* 0x0000000c0d0e7389 */ /* 0x00006400000c000b */
[----:B01----:R-:W-:Y:S01]  /*26b40*/  ENDCOLLECTIVE ;  /* 0x000000000000791b */ /* 0x003fe20003800000 */
.L_x_3182:
        /* <DEDUP_REMOVED lines=13> */
.L_x_3183:
[----:B------:R-:W-:Y:S02]  /*26c20*/  IMAD.MOV.U32 R13, RZ, RZ, R25 ;  /* 0x000000ffff0d7224 */ /* 0x000fe400078e0019 */
[----:B------:R-:W-:Y:S02]  /*26c30*/  IMAD.MOV.U32 R12, RZ, RZ, 0x3 ;  /* 0x00000003ff0c7424 */ /* 0x000fe400078e00ff */
[----:B------:R-:W-:-:S07]  /*26c40*/  IMAD.MOV.U32 R10, RZ, RZ, R14 ;  /* 0x000000ffff0a7224 */ /* 0x000fce00078e000e */
[----:B------:R-:W-:Y:S05]  /*26c50*/  WARPSYNC.COLLECTIVE R15, `(.L_x_3184) ;  /* 0x000000000f087348 */ /* 0x000fea0003c00000 */
[----:B------:R0:W1:Y:S02]  /*26c60*/  SHFL.IDX P6, R14, R13, R12, R11 ;  /* 0x0000000c0d0e7389 */ /* 0x00006400000c000b */
[----:B01----:R-:W-:Y:S01]  /*26c70*/  ENDCOLLECTIVE ;  /* 0x000000000000791b */ /* 0x003fe20003800000 */
.L_x_3184:
        /* <DEDUP_REMOVED lines=14> */
.L_x_3185:
[----:B------:R-:W-:Y:S02]  /*26d60*/  IMAD.MOV.U32 R13, RZ, RZ, R25 ;  /* 0x000000ffff0d7224 */ /* 0x000fe400078e0019 */
[----:B------:R-:W-:Y:S01]  /*26d70*/  IMAD.MOV.U32 R12, RZ, RZ, 0x4 ;  /* 0x00000004ff0c7424 */ /* 0x000fe200078e00ff */
[----:B------:R-:W-:-:S13]  /*26d80*/  IADD3 R2, P2, R14, R5, RZ ;  /* 0x000000050e027210 */ /* 0x000fda0007f5e0ff */
[----:B------:R-:W-:Y:S05]  /*26d90*/  WARPSYNC.COLLECTIVE R15, `(.L_x_3186) ;  /* 0x000000000f087348 */ /* 0x000fea0003c00000 */
[----:B------:R0:W1:Y:S02]  /*26da0*/  SHFL.IDX P6, R14, R13, R12, R11 ;  /* 0x0000000c0d0e7389 */ /* 0x00006400000c000b */
[----:B01----:R-:W-:Y:S01]  /*26db0*/  ENDCOLLECTIVE ;  /* 0x000000000000791b */ /* 0x003fe20003800000 */
.L_x_3186:
        /* <DEDUP_REMOVED lines=13> */
.L_x_3187:
[----:B------:R-:W-:Y:S01]  /*26e90*/  MOV R13, R25 ;  /* 0x00000019000d7202 */ /* 0x000fe20000000f00 */
[----:B------:R-:W-:Y:S02]  /*26ea0*/  IMAD.MOV.U32 R12, RZ, RZ, 0x5 ;  /* 0x00000005ff0c7424 */ /* 0x000fe400078e00ff */
[----:B------:R-:W-:-:S07]  /*26eb0*/  IMAD.MOV.U32 R10, RZ, RZ, R14 ;  /* 0x000000ffff0a7224 */ /* 0x000fce00078e000e */
[----:B------:R-:W-:Y:S05]  /*26ec0*/  WARPSYNC.COLLECTIVE R15, `(.L_x_3188) ;  /* 0x000000000f087348 */ /* 0x000fea0003c00000 */
[----:B------:R0:W1:Y:S02]  /*26ed0*/  SHFL.IDX P6, R14, R13, R12, R11 ;  /* 0x0000000c0d0e7389 */ /* 0x00006400000c000b */
[----:B01----:R-:W-:Y:S01]  /*26ee0*/  ENDCOLLECTIVE ;  /* 0x000000000000791b */ /* 0x003fe20003800000 */
.L_x_3188:
        /* <DEDUP_REMOVED lines=12> */
.L_x_3189:
[----:B------:R-:W-:Y:S05]  /*26fb0*/  BRA `(.L_x_3190) ;  /* 0xffffffac00347947 */ /* 0x000fea000383ffff */
.L_x_3023:
        /* <DEDUP_REMOVED lines=8> */
.L_x_3192:
[----:B------:R-:W-:Y:S05]  /*27040*/  BSYNC B0 ;  /* 0x0000000000007941 */ /* 0x000fea0003800000 */
.L_x_3191:
        /* <DEDUP_REMOVED lines=9> */
.L_x_3193:
        /* <DEDUP_REMOVED lines=18> */
.L_x_3194:
[----:B------:R-:W-:Y:S01]  /*27200*/  IMAD.MOV.U32 R12, RZ, RZ, 0x2 ;  /* 0x00000002ff0c7424 */ /* 0x000fe200078e00ff */
[----:B------:R-:W-:-:S05]  /*27210*/  SEL R6, R14, RZ, P1 ;  /* 0x000000ff0e067207 */ /* 0x000fca0000800000 */
[----:B------:R-:W-:-:S04]  /*27220*/  IMAD.IADD R6, R5, 0x1, R6 ;  /* 0x0000000105067824 */ /* 0x000fc800078e0206 */
[----:B------:R-:W-:-:S07]  /*27230*/  IMAD.MOV.U32 R13, RZ, RZ, R6 ;  /* 0x000000ffff0d7224 */ /* 0x000fce00078e0006 */
[----:B------:R-:W-:Y:S05]  /*27240*/  WARPSYNC.COLLECTIVE R15, `(.L_x_3195) ;  /* 0x000000000f087348 */ /* 0x000fea0003c00000 */
[----:B------:R0:W1:Y:S02]  /*27250*/  SHFL.UP P6, R14, R13, R12, R11 ;  /* 0x0400000c0d0e7389 */ /* 0x00006400000c000b */
[----:B01----:R-:W-:Y:S01]  /*27260*/  ENDCOLLECTIVE ;  /* 0x000000000000791b */ /* 0x003fe20003800000 */
.L_x_3195:
[----:B------:R-:W-:Y:S01]  /*27270*/  IMAD.MOV.U32 R12, RZ, RZ, 0x4 ;  /* 0x00000004ff0c7424 */ /* 0x000fe200078e00ff */
[----:B------:R-:W-:-:S05]  /*27280*/  SEL R7, R14, RZ, P2 ;  /* 0x000000ff0e077207 */ /* 0x000fca0001000000 */
[----:B------:R-:W-:-:S04]  /*27290*/  IMAD.IADD R7, R6, 0x1, R7 ;  /* 0x0000000106077824 */ /* 0x000fc800078e0207 */
[----:B------:R-:W-:-:S07]  /*272a0*/  IMAD.MOV.U32 R13, RZ, RZ, R7 ;  /* 0x000000ffff0d7224 */ /* 0x000fce00078e0007 */
[----:B------:R-:W-:Y:S05]  /*272b0*/  WARPSYNC.COLLECTIVE R15, `(.L_x_3196) ;  /* 0x000000000f087348 */ /* 0x000fea0003c00000 */
[----:B------:R0:W1:Y:S02]  /*272c0*/  SHFL.UP P6, R14, R13, R12, R11 ;  /* 0x0400000c0d0e7389 */ /* 0x00006400000c000b */
[----:B01----:R-:W-:Y:S01]  /*272d0*/  ENDCOLLECTIVE ;  /* 0x000000000000791b */ /* 0x003fe20003800000 */
.L_x_3196:
[----:B------:R-:W-:Y:S01]  /*272e0*/  IMAD.MOV.U32 R12, RZ, RZ, 0x8 ;  /* 0x00000008ff0c7424 */ /* 0x000fe200078e00ff */
[----:B------:R-:W-:-:S05]  /*272f0*/  SEL R2, R14, RZ, P3 ;  /* 0x000000ff0e027207 */ /* 0x000fca0001800000 */
[----:B------:R-:W-:-:S04]  /*27300*/  IMAD.IADD R2, R7, 0x1, R2 ;  /* 0x0000000107027824 */ /* 0x000fc800078e0202 */
[----:B------:R-:W-:-:S07]  /*27310*/  IMAD.MOV.U32 R13, RZ, RZ, R2 ;  /* 0x000000ffff0d7224 */ /* 0x000fce00078e0002 */
[----:B------:R-:W-:Y:S05]  /*27320*/  WARPSYNC.COLLECTIVE R15, `(.L_x_3197) ;  /* 0x000000000f087348 */ /* 0x000fea0003c00000 */
[----:B------:R0:W1:Y:S02]  /*27330*/  SHFL.UP P6, R14, R13, R12, R11 ;  /* 0x0400000c0d0e7389 */ /* 0x00006400000c000b */
[----:B01----:R-:W-:Y:S01]  /*27340*/  ENDCOLLECTIVE ;  /* 0x000000000000791b */ /* 0x003fe20003800000 */
.L_x_3197:
[----:B------:R-:W-:Y:S01]  /*27350*/  IMAD.MOV.U32 R12, RZ, RZ, 0x10 ;  /* 0x00000010ff0c7424 */ /* 0x000fe200078e00ff */
[----:B------:R-:W-:-:S05]  /*27360*/  SEL R3, R14, RZ, P4 ;  /* 0x000000ff0e037207 */ /* 0x000fca0002000000 */
[----:B------:R-:W-:-:S04]  /*27370*/  IMAD.IADD R3, R2, 0x1, R3 ;  /* 0x0000000102037824 */ /* 0x000fc800078e0203 */
[----:B------:R-:W-:-:S07]  /*27380*/  IMAD.MOV.U32 R13, RZ, RZ, R3 ;  /* 0x000000ffff0d7224 */ /* 0x000fce00078e0003 */
[----:B------:R-:W-:Y:S05]  /*27390*/  WARPSYNC.COLLECTIVE R15, `(.L_x_3198) ;  /* 0x000000000f087348 */ /* 0x000fea0003c00000 */
[----:B------:R0:W1:Y:S02]  /*273a0*/  SHFL.UP P6, R14, R13, R12, R11 ;  /* 0x0400000c0d0e7389 */ /* 0x00006400000c000b */
[----:B01----:R-:W-:Y:S01]  /*273b0*/  ENDCOLLECTIVE ;  /* 0x000000000000791b */ /* 0x003fe20003800000 */
.L_x_3198:
        /* <DEDUP_REMOVED lines=8> */
.L_x_3199:
[----:B------:R-:W-:Y:S05]  /*27440*/  BRA `(.L_x_3200) ;  /* 0xffffffac003c7947 */ /* 0x000fea000383ffff */
.L_x_3028:
[----:B------:R-:W-:Y:S01]  /*27450*/  BSSY B0, `(.L_x_3201) ;  /* 0x0000008000007945 */ /* 0x000fe20003800000 */
[----:B-----5:R-:W-:Y:S01]  /*27460*/  IMAD.MOV.U32 R13, RZ, RZ, R5 ;  /* 0x000000ffff0d7224 */ /* 0x020fe200078e0005 */
[----:B------:R-:W-:Y:S01]  /*27470*/  MOV R12, 0x1 ;  /* 0x00000001000c7802 */ /* 0x000fe20000000f00 */
[----:B------:R-:W-:Y:S02]  /*27480*/  IMAD.MOV.U32 R11, RZ, RZ, RZ ;  /* 0x000000ffff0b7224 */ /* 0x000fe400078e00ff */
[----:B------:R-:W-:-:S07]  /*27490*/  IMAD.MOV.U32 R15, RZ, RZ, -0x1 ;  /* 0xffffffffff0f7424 */ /* 0x000fce00078e00ff */
[----:B01----:R-:W-:Y:S05]  /*274a0*/  WARPSYNC.COLLECTIVE R15, `(.L_x_3202) ;  /* 0x000000000f087348 */ /* 0x003fea0003c00000 */
[----:B------:R2:W3:Y:S02]  /*274b0*/  SHFL.UP P6, R14, R13, R12, R11 ;  /* 0x0400000c0d0e7389 */ /* 0x0004e400000c000b */
[----:B0123--:R-:W-:Y:S01]  /*274c0*/  ENDCOLLECTIVE ;  /* 0x000000000000791b */ /* 0x00ffe20003800000 */
.L_x_3202:
[----:B------:R-:W-:Y:S05]  /*274d0*/  BSYNC B0 ;  /* 0x0000000000007941 */ /* 0x000fea0003800000 */
.L_x_3201:
        /* <DEDUP_REMOVED lines=8> */
.L_x_3203:
[----:B------:R-:W-:Y:S01]  /*27560*/  IMAD.MOV.U32 R12, RZ, RZ, 0x4 ;  /* 0x00000004ff0c7424 */ /* 0x000fe200078e00ff */
[----:B------:R-:W-:-:S05]  /*27570*/  SEL R2, R14, RZ, P2 ;  /* 0x000000ff0e027207 */ /* 0x000fca0001000000 */
[----:B------:R-:W-:-:S04]  /*27580*/  IMAD.IADD R2, R13, 0x1, R2 ;  /* 0x000000010d027824 */ /* 0x000fc800078e0202 */
[----:B------:R-:W-:-:S07]  /*27590*/  IMAD.MOV.U32 R13, RZ, RZ, R2 ;  /* 0x000000ffff0d7224 */ /* 0x000fce00078e0002 */
[----:B------:R-:W-:Y:S05]  /*275a0*/  WARPSYNC.COLLECTIVE R15, `(.L_x_3204) ;  /* 0x000000000f087348 */ /* 0x000fea0003c00000 */
[----:B------:R0:W1:Y:S02]  /*275b0*/  SHFL.UP P6, R14, R13, R12, R11 ;  /* 0x0400000c0d0e7389 */ /* 0x00006400000c000b */
[----:B01----:R-:W-:Y:S01]  /*275c0*/  ENDCOLLECTIVE ;  /* 0x000000000000791b */ /* 0x003fe20003800000 */
.L_x_3204:
[----:B------:R-:W-:Y:S01]  /*275d0*/  IMAD.MOV.U32 R12, RZ, RZ, 0x8 ;  /* 0x00000008ff0c7424 */ /* 0x000fe200078e00ff */
[----:B------:R-:W-:-:S05]  /*275e0*/  SEL R3, R14, RZ, P3 ;  /* 0x000000ff0e037207 */ /* 0x000fca0001800000 */
[----:B------:R-:W-:-:S04]  /*275f0*/  IMAD.IADD R3, R2, 0x1, R3 ;  /* 0x0000000102037824 */ /* 0x000fc800078e0203 */
[----:B------:R-:W-:-:S07]  /*27600*/  IMAD.MOV.U32 R13, RZ, RZ, R3 ;  /* 0x000000ffff0d7224 */ /* 0x000fce00078e0003 */
[----:B------:R-:W-:Y:S05]  /*27610*/  WARPSYNC.COLLECTIVE R15, `(.L_x_3205) ;  /* 0x000000000f087348 */ /* 0x000fea0003c00000 */
[----:B------:R0:W1:Y:S02]  /*27620*/  SHFL.UP P6, R14, R13, R12, R11 ;  /* 0x0400000c0d0e7389 */ /* 0x00006400000c000b */
[----:B01----:R-:W-:Y:S01]  /*27630*/  ENDCOLLECTIVE ;  /* 0x000000000000791b */ /* 0x003fe20003800000 */
.L_x_3205:
[----:B------:R-:W-:Y:S01]  /*27640*/  IMAD.MOV.U32 R12, RZ, RZ, 0x10 ;  /* 0x00000010ff0c7424 */ /* 0x000fe200078e00ff */
[----:B------:R-:W-:-:S05]  /*27650*/  SEL R4, R14, RZ, P4 ;  /* 0x000000ff0e047207 */ /* 0x000fca0002000000 */
[----:B------:R-:W-:-:S04]  /*27660*/  IMAD.IADD R4, R3, 0x1, R4 ;  /* 0x0000000103047824 */ /* 0x000fc800078e0204 */
[----:B------:R-:W-:-:S07]  /*27670*/  IMAD.MOV.U32 R13, RZ, RZ, R4 ;  /* 0x000000ffff0d7224 */ /* 0x000fce00078e0004 */
[----:B------:R-:W-:Y:S05]  /*27680*/  WARPSYNC.COLLECTIVE R15, `(.L_x_3206) ;  /* 0x000000000f087348 */ /* 0x000fea0003c00000 */
[----:B------:R0:W1:Y:S02]  /*27690*/  SHFL.UP P6, R14, R13, R12, R11 ;  /* 0x0400000c0d0e7389 */ /* 0x00006400000c000b */
[----:B01----:R-:W-:Y:S01]  /*276a0*/  ENDCOLLECTIVE ;  /* 0x000000000000791b */ /* 0x003fe20003800000 */
.L_x_3206:
        /* <DEDUP_REMOVED lines=8> */
.L_x_3207:
[----:B------:R-:W-:Y:S05]  /*27730*/  BRA `(.L_x_3208) ;  /* 0xffffffac001c7947 */ /* 0x000fea000383ffff */
.L_x_3030:
[----:B------:R-:W-:Y:S01]  /*27740*/  BSSY B0, `(.L_x_3209) ;  /* 0x0000006000007945 */ /* 0x000fe20003800000 */
[----:B------:R-:W-:Y:S01]  /*27750*/  PLOP3.LUT P6, PT, P6, PT, PT, 0x8, 0x0 ;  /* 0x000000000000781c */ /* 0x000fe200037ce170 */
[----:B------:R-:W-:-:S12]  /*27760*/  IMAD.MOV.U32 R15, RZ, RZ, -0x1 ;  /* 0xffffffffff0f7424 */ /* 0x000fd800078e00ff */
[----:B01----:R-:W-:Y:S05]  /*27770*/  WARPSYNC.COLLECTIVE R15, `(.L_x_3210) ;  /* 0x000000000f087348 */ /* 0x003fea0003c00000 */
[----:B------:R-:W-:Y:S01]  /*27780*/  VOTE.ANY R14, PT, P6 ;  /* 0x00000000000e7806 */ /* 0x000fe200030e0100 */
[----:B01----:R-:W-:Y:S06]  /*27790*/  ENDCOLLECTIVE ;  /* 0x000000000000791b */ /* 0x003fec0003800000 */
.L_x_3210:
[----:B------:R-:W-:Y:S05]  /*277a0*/  BSYNC B0 ;  /* 0x0000000000007941 */ /* 0x000fea0003800000 */
.L_x_3209:
        /* <DEDUP_REMOVED lines=9> */
.L_x_3211:
[----:B------:R-:W-:Y:S01]  /*27840*/  IMAD.MOV.U32 R5, RZ, RZ, R14 ;  /* 0x000000ffff057224 */ /* 0x000fe200078e000e */
[----:B------:R-:W-:Y:S06]  /*27850*/  BRA `(.L_x_3212) ;  /* 0xffffffac000c7947 */ /* 0x000fec000383ffff */
.L_x_3032:
[----:B------:R-:W-:Y:S01]  /*27860*/  BSSY B0, `(.L_x_3213) ;  /* 0x0000007000007945 */ /* 0x000fe20003800000 */
[----:B------:R-:W-:Y:S02]  /*27870*/  IMAD.MOV.U32 R13, RZ, RZ, R2 ;  /* 0x000000ffff0d7224 */ /* 0x000fe400078e0002 */
[----:B------:R-:W-:Y:S02]  /*27880*/  IMAD.MOV.U32 R11, RZ, RZ, 0x1f ;  /* 0x0000001fff0b7424 */ /* 0x000fe400078e00ff */
[----:B------:R-:W-:-:S07]  /*27890*/  IMAD.MOV.U32 R15, RZ, RZ, -0x1 ;  /* 0xffffffffff0f7424 */ /* 0x000fce00078e00ff */
[----:B0123--:R-:W-:Y:S05]  /*278a0*/  WARPSYNC.COLLECTIVE R15, `(.L_x_3214) ;  /* 0x000000000f087348 */ /* 0x00ffea0003c00000 */
[----:B------:R4:W0:Y:S02]  /*278b0*/  SHFL.IDX P6, R14, R13, R12, R11 ;  /* 0x0000000c0d0e7389 */ /* 0x00082400000c000b */
[----:B01234-:R-:W-:Y:S01]  /*278c0*/  ENDCOLLECTIVE ;  /* 0x000000000000791b */ /* 0x01ffe20003800000 */
.L_x_3214:
[----:B------:R-:W-:Y:S05]  /*278d0*/  BSYNC B0 ;  /* 0x0000000000007941 */ /* 0x000fea0003800000 */
.L_x_3213:
[----:B------:R-:W-:Y:S05]  /*278e0*/  BRA `(.L_x_3031) ;  /* 0xffffffac00047947 */ /* 0x000fea000383ffff */
.L_x_3036:
[----:B0-----:R0:W3:Y:S02]  /*278f0*/  SYNCS.PHASECHK.TRANS64.TRYWAIT P0, [R5+URZ+0x2a820], R0 ;  /* 0x02a82000050075a7 */ /* 0x0010e4000800017f */
[----:B---3--:R-:W-:Y:S05]  /*27900*/  @!P0 NANOSLEEP.SYNCS 0x989680 ;  /* 0x009896800000895d */ /* 0x008fea0003900000 */
[----:B------:R-:W3:Y:S02]  /*27910*/  @!P0 SYNCS.PHASECHK.TRANS64 P0, [R5+URZ+0x2a820], R0 ;  /* 0x02a82000050085a7 */ /* 0x000ee4000800007f */
[----:B---3--:R-:W-:Y:S05]  /*27920*/  @!P0 BRA `(.L_x_3036) ;  /* 0xfffffffc00f08947 */ /* 0x008fea000383ffff */
[----:B------:R-:W-:Y:S05]  /*27930*/  BRA `(.L_x_3215) ;  /* 0xffffffb0007c7947 */ /* 0x000fea000383ffff */
.L_x_3037:
        /* <DEDUP_REMOVED lines=11> */
.L_x_3217:
[----:B------:R-:W-:Y:S05]  /*279f0*/  BSYNC B0 ;  /* 0x0000000000007941 */ /* 0x000fea0003800000 */
.L_x_3216:
[----:B------:R-:W-:Y:S05]  /*27a00*/  BRA `(.L_x_3218) ;  /* 0xffffffb000647947 */ /* 0x000fea000383ffff */
.L_x_3038:
[----:B------:R-:W-:Y:S01]  /*27a10*/  BSSY B0, `(.L_x_3219) ;  /* 0x0000006000007945 */ /* 0x000fe20003800000 */
[----:B------:R-:W-:-:S07]  /*27a20*/  IMAD.MOV.U32 R15, RZ, RZ, -0x1 ;  /* 0xffffffffff0f7424 */ /* 0x000fce00078e00ff */
[----:B012---:R-:W-:Y:S05]  /*27a30*/  WARPSYNC.COLLECTIVE R15, `(.L_x_3220) ;  /* 0x000000000f0c7348 */ /* 0x007fea0003c00000 */
[----:B------:R-:W-:Y:S02]  /*27a40*/  ELECT P6, UR62, PT ;  /* 0x00000000003e782f */ /* 0x000fe400038c0000 */
[----:B------:R-:W-:Y:S01]  /*27a50*/  MOV R14, UR62 ;  /* 0x0000003e000e7c02 */ /* 0x000fe20008000f00 */
[----:B012---:R-:W-:Y:S10]  /*27a60*/  ENDCOLLECTIVE ;  /* 0x000000000000791b */ /* 0x007ff40003800000 */
.L_x_3220:
[----:B------:R-:W-:Y:S05]  /*27a70*/  BSYNC B0 ;  /* 0x0000000000007941 */ /* 0x000fea0003800000 */
.L_x_3219:
[----:B------:R-:W-:Y:S05]  /*27a80*/  BRA `(.L_x_3221) ;  /* 0xffffffb000587947 */ /* 0x000fea000383ffff */
.L_x_3040:
[----:B0-----:R0:W3:Y:S02]  /*27a90*/  SYNCS.PHASECHK.TRANS64.TRYWAIT P1, [R3+URZ+0x2a840], R2 ;  /* 0x02a84002030075a7 */ /* 0x0010e4000802017f */
[----:B---3--:R-:W-:Y:S05]  /*27aa0*/  @!P1 NANOSLEEP.SYNCS 0x989680 ;  /* 0x009896800000995d */ /* 0x008fea0003900000 */
[----:B------:R-:W3:Y:S02]  /*27ab0*/  @!P1 SYNCS.PHASECHK.TRANS64 P1, [R3+URZ+0x2a840], R2 ;  /* 0x02a84002030095a7 */ /* 0x000ee4000802007f */
[----:B---3--:R-:W-:Y:S05]  /*27ac0*/  @!P1 BRA `(.L_x_3040) ;  /* 0xfffffffc00f09947 */ /* 0x008fea000383ffff */
[----:B------:R-:W-:Y:S05]  /*27ad0*/  BRA `(.L_x_3222) ;  /* 0xffffffb000807947 */ /* 0x000fea000383ffff */
.L_x_3042:
[----:B---3--:R3:W4:Y:S02]  /*27ae0*/  SYNCS.PHASECHK.TRANS64.TRYWAIT P1, [R5+URZ+0x2a840], R0 ;  /* 0x02a84000050075a7 */ /* 0x008724000802017f */
[----:B----4-:R-:W-:Y:S05]  /*27af0*/  @!P1 NANOSLEEP.SYNCS 0x989680 ;  /* 0x009896800000995d */ /* 0x010fea0003900000 */
[----:B------:R-:W4:Y:S02]  /*27b00*/  @!P1 SYNCS.PHASECHK.TRANS64 P1, [R5+URZ+0x2a840], R0 ;  /* 0x02a84000050095a7 */ /* 0x000f24000802007f */
[----:B----4-:R-:W-:Y:S05]  /*27b10*/  @!P1 BRA `(.L_x_3042) ;  /* 0xfffffffc00f09947 */ /* 0x010fea000383ffff */
[----:B------:R-:W-:Y:S05]  /*27b20*/  BRA `(.L_x_3223) ;  /* 0xffffffb0008c7947 */ /* 0x000fea000383ffff */
.L_x_3044:
[----:B----4-:R4:W0:Y:S02]  /*27b30*/  SYNCS.PHASECHK.TRANS64.TRYWAIT P1, [R3+URZ+0x2a860], R2 ;  /* 0x02a86002030075a7 */ /* 0x010824000802017f */
[----:B0-----:R-:W-:Y:S05]  /*27b40*/  @!P1 NANOSLEEP.SYNCS 0x989680 ;  /* 0x009896800000995d */ /* 0x001fea0003900000 */
[----:B------:R-:W0:Y:S02]  /*27b50*/  @!P1 SYNCS.PHASECHK.TRANS64 P1, [R3+URZ+0x2a860], R2 ;  /* 0x02a86002030095a7 */ /* 0x000e24000802007f */
[----:B0-----:R-:W-:Y:S05]  /*27b60*/  @!P1 BRA `(.L_x_3044) ;  /* 0xfffffffc00f09947 */ /* 0x001fea000383ffff */
[----:B------:R-:W-:Y:S05]  /*27b70*/  BRA `(.L_x_3224) ;  /* 0xffffffb000887947 */ /* 0x000fea000383ffff */
.L_x_3225:
        /* <DEDUP_REMOVED lines=16> */
.L_x_3234:


//--------------------- .nv.global.init           --------------------------
	.section	.nv.global.init,"aw",@progbits
.nv.global.init:
	.type		$str$23,@object
	.size		$str$23,($str$24 - $str$23)
$str$23:
        /*0000*/ 	.byte	0x28, 0x61, 0x64, 0x64, 0x72, 0x65, 0x73, 0x73, 0x20, 0x26, 0x20, 0x6d, 0x61, 0x73, 0x6b, 0x29
        /*0010*/ 	.byte	0x20, 0x3d, 0x3d, 0x20, 0x30, 0x00
	.type		$str$24,@object
	.size		$str$24,(__unnamed_4 - $str$24)
$str$24:
        /*0016*/ 	.byte	0x2f, 0x74, 0x6d, 0x70, 0x2f, 0x6f, 0x73, 0x73, 0x5f, 0x6b, 0x65, 0x72, 0x6e, 0x65, 0x6c, 0x73
        /*0026*/ 	.byte	0x5f, 0x73, 0x72, 0x63, 0x2f, 0x66, 0x6c, 0x61, 0x73, 0x68, 0x5f, 0x61, 0x74, 0x74, 0x65, 0x6e
        /*0036*/ 	.byte	0x74, 0x69, 0x6f, 0x6e, 0x2f, 0x63, 0x73, 0x72, 0x63, 0x2f, 0x63, 0x75, 0x74, 0x6c, 0x61, 0x73
        /*0046*/ 	.byte	0x73, 0x2f, 0x69, 0x6e, 0x63, 0x6c, 0x75, 0x64, 0x65, 0x2f, 0x63, 0x75, 0x74, 0x65, 0x2f, 0x70
        /*0056*/ 	.byte	0x6f, 0x69, 0x6e, 0x74, 0x65, 0x72, 0x5f, 0x66, 0x6c, 0x61, 0x67, 0x67, 0x65, 0x64, 0x2e, 0x68
        /*0066*/ 	.byte	0x70, 0x70, 0x00
	.type		__unnamed_4,@object
	.size		__unnamed_4,(__unnamed_6 - __unnamed_4)
__unnamed_4:
        /* <DEDUP_REMOVED lines=25> */
	.type		__unnamed_6,@object
	.size		__unnamed_6,(__unnamed_3 - __unnamed_6)
__unnamed_6:
        /* <DEDUP_REMOVED lines=25> */
	.type		__unnamed_3,@object
	.size		__unnamed_3,(__unnamed_5 - __unnamed_3)
__unnamed_3:
        /* <DEDUP_REMOVED lines=29> */
	.type		__unnamed_5,@object
	.size		__unnamed_5,(__unnamed_2 - __unnamed_5)
__unnamed_5:
        /* <DEDUP_REMOVED lines=29> */
	.type		__unnamed_2,@object
	.size		__unnamed_2,(__unnamed_1 - __unnamed_2)
__unnamed_2:
        /* <DEDUP_REMOVED lines=29> */
	.type		__unnamed_1,@object
	.size		__unnamed_1,(.L_0 - __unnamed_1)
__unnamed_1:
        /* <DEDUP_REMOVED lines=29> */
        /*0ab1*/ 	.byte	0x5d, 0x00
.L_0:


//--------------------- .nv.shared._ZN7cutlass13device_kernelIN5flash11enable_sm90INS1_16FlashAttnFwdSm90INS1_25CollectiveMainloopFwdSm90ILi2EN4cute5tupleIJNS5_1CILi1EEES8_S8_EEENS6_IJNS7_ILi128EEENS7_ILi96EEENS7_ILi192EEEEEELi128ENS_10bfloat16_tEfNS_4arch4Sm90ELb0ELb0ELb0ELb0ELb1ELb0ELb0ELb1ELb1ELb1ELb0ELb0EEENS1_21CollectiveEpilogueFwdINS6_IJSA_SA_SB_EEES9_SE_SG_Li256ELb0ELb1ELb0ELb0EEENS1_29StaticPersistentTileSchedulerILb0EEEEEEEEEvNT_6ParamsE --------------------------
	.section	.nv.shared._ZN7cutlass13device_kernelIN5flash11enable_sm90INS1_16FlashAttnFwdSm90INS1_25CollectiveMainloopFwdSm90ILi2EN4cute5tupleIJNS5_1CILi1EEES8_S8_EEENS6_IJNS7_ILi128EEENS7_ILi96EEENS7_ILi192EEEEEELi128ENS_10bfloat16_tEfNS_4arch4Sm90ELb0ELb0ELb0ELb0ELb1ELb0ELb0ELb1ELb1ELb1ELb0ELb0EEENS1_21CollectiveEpilogueFwdINS6_IJSA_SA_SB_EEES9_SE_SG_Li256ELb0ELb1ELb0ELb0EEENS1_29StaticPersistentTileSchedulerILb0EEEEEEEEEvNT_6ParamsE,"aw",@nobits
	.sectionflags	@""
	.align	16
	.zero		1024


//--------------------- .nv.shared.reserved.0     --------------------------
	.section	.nv.shared.reserved.0,"aw",@nobits
	.weak		__nv_reservedSMEM_offset_0_alias
	.size		__nv_reservedSMEM_offset_0_alias, 0, 0
	.other		__nv_reservedSMEM_offset_0_alias,@"STO_CUDA_RESERVED_SHARED STV_DEFAULT"
__nv_reservedSMEM_offset_0_alias:
	.zero		0


//--------------------- .nv.global                --------------------------
	.section	.nv.global,"aw",@nobits
.nv.global:
	.type		_ZN76_INTERNAL_3392a884_40_flash_fwd_hdim192_128_bf16_paged_sm90_cu_a7f3af4d_33174cute1_E,@object
	.size		_ZN76_INTERNAL_3392a884_40_flash_fwd_hdim192_128_bf16_paged_sm90_cu_a7f3af4d_33174cute1_E,(_ZN76_INTERNAL_3392a884_40_flash_fwd_hdim192_128_bf16_paged_sm90_cu_a7f3af4d_33174cuda3std3__45__cpo6cbeginE - _ZN76_INTERNAL_3392a884_40_flash_fwd_hdim192_128_bf16_paged_sm90_cu_a7f3af4d_33174cute1_E)
_ZN76_INTERNAL_3392a884_40_flash_fwd_hdim192_128_bf16_paged_sm90_cu_a7f3af4d_33174cute1_E:
	.zero		1
	.type		_ZN76_INTERNAL_3392a884_40_flash_fwd_hdim192_128_bf16_paged_sm90_cu_a7f3af4d_33174cuda3std3__45__cpo6cbeginE,@object
	.size		_ZN76_INTERNAL_3392a884_40_flash_fwd_hdim192_128_bf16_paged_sm90_cu_a7f3af4d_33174cuda3std3__45__cpo6cbeginE,(_ZN76_INTERNAL_3392a884_40_flash_fwd_hdim192_128_bf16_paged_sm90_cu_a7f3af4d_33174cuda3std3__48in_placeE - _ZN76_INTERNAL_3392a884_40_flash_fwd_hdim192_128_bf16_paged_sm90_cu_a7f3af4d_33174cuda3std3__45__cpo6cbeginE)
_ZN76_INTERNAL_3392a884_40_flash_fwd_hdim192_128_bf16_paged_sm90_cu_a7f3af4d_33174cuda3std3__45__cpo6cbeginE:
	.zero		1
	.type		_ZN76_INTERNAL_3392a884_40_flash_fwd_hdim192_128_bf16_paged_sm90_cu_a7f3af4d_33174cuda3std3__48in_placeE,@object
	.size		_ZN76_INTERNAL_3392a884_40_flash_fwd_hdim192_128_bf16_paged_sm90_cu_a7f3af4d_33174cuda3std3__48in_placeE,(_ZN76_INTERNAL_3392a884_40_flash_fwd_hdim192_128_bf16_paged_sm90_cu_a7f3af4d_33174cuda3std6ranges3__45__cpo9iter_moveE - _ZN76_INTERNAL_3392a884_40_flash_fwd_hdim192_128_bf16_paged_sm90_cu_a7f3af4d_33174cuda3std3__48in_placeE)
_ZN76_INTERNAL_3392a884_40_flash_fwd_hdim192_128_bf16_paged_sm90_cu_a7f3af4d_33174cuda3std3__48in_placeE:
	.zero		1
	.type		_ZN76_INTERNAL_3392a884_40_flash_fwd_hdim192_128_bf16_paged_sm90_cu_a7f3af4d_33174cuda3std6ranges3__45__cpo9iter_moveE,@object
	.size		_ZN76_INTERNAL_3392a884_40_flash_fwd_hdim192_128_bf16_paged_sm90_cu_a7f3af4d_33174cuda3std6ranges3__45__cpo9iter_moveE,(_ZN76_INTERNAL_3392a884_40_flash_fwd_hdim192_128_bf16_paged_sm90_cu_a7f3af4d_33174cuda3std3__45__cpo5beginE - _ZN76_INTERNAL_3392a884_40_flash_fwd_hdim192_128_bf16_paged_sm90_cu_a7f3af4d_33174cuda3std6ranges3__45__cpo9iter_moveE)
_ZN76_INTERNAL_3392a884_40_flash_fwd_hdim192_128_bf16_paged_sm90_cu_a7f3af4d_33174cuda3std6ranges3__45__cpo9iter_moveE:
	.zero		1
	.type		_ZN76_INTERNAL_3392a884_40_flash_fwd_hdim192_128_bf16_paged_sm90_cu_a7f3af4d_33174cuda3std3__45__cpo5beginE,@object
	.size		_ZN76_INTERNAL_3392a884_40_flash_fwd_hdim192_128_bf16_paged_sm90_cu_a7f3af4d_33174cuda3std3__45__cpo5beginE,(_ZN76_INTERNAL_3392a884_40_flash_fwd_hdim192_128_bf16_paged_sm90_cu_a7f3af4d_33174cuda3std3__478_GLOBAL__N__3392a884_40_flash_fwd_hdim192_128_bf16_paged_sm90_cu_a7f3af4d_33176ignoreE - _ZN76_INTERNAL_3392a884_40_flash_fwd_hdim192_128_bf16_paged_sm90_cu_a7f3af4d_33174cuda3std3__45__cpo5beginE)
_ZN76_INTERNAL_3392a884_40_flash_fwd_hdim192_128_bf16_paged_sm90_cu_a7f3af4d_33174cuda3std3__45__cpo5beginE:
	.zero		1
	.type		_ZN76_INTERNAL_3392a884_40_flash_fwd_hdim192_128_bf16_paged_sm90_cu_a7f3af4d_33174cuda3std3__478_GLOBAL__N__3392a884_40_flash_fwd_hdim192_128_bf16_paged_sm90_cu_a7f3af4d_33176ignoreE,@object
	.size		_ZN76_INTERNAL_3392a884_40_flash_fwd_hdim192_128_bf16_paged_sm90_cu_a7f3af4d_33174cuda3std3__478_GLOBAL__N__3392a884_40_flash_fwd_hdim192_128_bf16_paged_sm90_cu_a7f3af4d_33176ignoreE,(_ZN76_INTERNAL_3392a884_40_flash_fwd_hdim192_128_bf16_paged_sm90_cu_a7f3af4d_33174cute7productE - _ZN76_INTERNAL_3392a884_40_flash_fwd_hdim192_128_bf16_paged_sm90_cu_a7f3af4d_33174cuda3std3__478_GLOBAL__N__3392a884_40_flash_fwd_hdim192_128_bf16_paged_sm90_cu_a7f3af4d_33176ignoreE)
_ZN76_INTERNAL_3392a884_40_flash_fwd_hdim192_128_bf16_paged_sm90_cu_a7f3af4d_33174cuda3std3__478_GLOBAL__N__3392a884_40_flash_fwd_hdim192_128_bf16_paged_sm90_cu_a7f3af4d_33176ignoreE:
	.zero		1
	.type		_ZN76_INTERNAL_3392a884_40_flash_fwd_hdim192_128_bf16_paged_sm90_cu_a7f3af4d_33174cute7productE,@object
	.size		_ZN76_INTERNAL_3392a884_40_flash_fwd_hdim192_128_bf16_paged_sm90_cu_a7f3af4d_33174cute7productE,(_ZN76_INTERNAL_3392a884_40_flash_fwd_hdim192_128_bf16_paged_sm90_cu_a7f3af4d_33174cuda3std3__45__cpo3endE - _ZN76_INTERNAL_3392a884_40_flash_fwd_hdim192_128_bf16_paged_sm90_cu_a7f3af4d_33174cute7productE)
_ZN76_INTERNAL_3392a884_40_flash_fwd_hdim192_128_bf16_paged_sm90_cu_a7f3af4d_33174cute7productE:
	.zero		1
	.type		_ZN76_INTERNAL_3392a884_40_flash_fwd_hdim192_128_bf16_paged_sm90_cu_a7f3af4d_33174cuda3std3__45__cpo3endE,@object
	.size		_ZN76_INTERNAL_3392a884_40_flash_fwd_hdim192_128_bf16_paged_sm90_cu_a7f3af4d_33174cuda3std3__45__cpo3endE,(_ZN76_INTERNAL_3392a884_40_flash_fwd_hdim192_128_bf16_paged_sm90_cu_a7f3af4d_33174cuda3std3__419piecewise_constructE - _ZN76_INTERNAL_3392a884_40_flash_fwd_hdim192_128_bf16_paged_sm90_cu_a7f3af4d_33174cuda3std3__45__cpo3endE)
_ZN76_INTERNAL_3392a884_40_flash_fwd_hdim192_128_bf16_paged_sm90_cu_a7f3af4d_33174cuda3std3__45__cpo3endE:
	.zero		1
	.type		_ZN76_INTERNAL_3392a884_40_flash_fwd_hdim192_128_bf16_paged_sm90_cu_a7f3af4d_33174cuda3std3__419piecewise_constructE,@object
	.size		_ZN76_INTERNAL_3392a884_40_flash_fwd_hdim192_128_bf16_paged_sm90_cu_a7f3af4d_33174cuda3std3__419piecewise_constructE,(_ZN76_INTERNAL_3392a884_40_flash_fwd_hdim192_128_bf16_paged_sm90_cu_a7f3af4d_33174cuda3std3__45__cpo4cendE - _ZN76_INTERNAL_3392a884_40_flash_fwd_hdim192_128_bf16_paged_sm90_cu_a7f3af4d_33174cuda3std3__419piecewise_constructE)
_ZN76_INTERNAL_3392a884_40_flash_fwd_hdim192_128_bf16_paged_sm90_cu_a7f3af4d_33174cuda3std3__419piecewise_constructE:
	.zero		1
	.type		_ZN76_INTERNAL_3392a884_40_flash_fwd_hdim192_128_bf16_paged_sm90_cu_a7f3af4d_33174cuda3std3__45__cpo4cendE,@object
	.size		_ZN76_INTERNAL_3392a884_40_flash_fwd_hdim192_128_bf16_paged_sm90_cu_a7f3af4d_33174cuda3std3__45__cpo4cendE,(_ZN76_INTERNAL_3392a884_40_flash_fwd_hdim192_128_bf16_paged_sm90_cu_a7f3af4d_33174cuda3std6ranges3__45__cpo4swapE - _ZN76_INTERNAL_3392a884_40_flash_fwd_hdim192_128_bf16_paged_sm90_cu_a7f3af4d_33174cuda3std3__45__cpo4cendE)
_ZN76_INTERNAL_3392a884_40_flash_fwd_hdim192_128_bf16_paged_sm90_cu_a7f3af4d_33174cuda3std3__45__cpo4cendE:
	.zero		1
	.type		_ZN76_INTERNAL_3392a884_40_flash_fwd_hdim192_128_bf16_paged_sm90_cu_a7f3af4d_33174cuda3std6ranges3__45__cpo4swapE,@object
	.size		_ZN76_INTERNAL_3392a884_40_flash_fwd_hdim192_128_bf16_paged_sm90_cu_a7f3af4d_33174cuda3std6ranges3__45__cpo4swapE,(.L_13 - _ZN76_INTERNAL_3392a884_40_flash_fwd_hdim192_128_bf16_paged_sm90_cu_a7f3af4d_33174cuda3std6ranges3__45__cpo4swapE)
_ZN76_INTERNAL_3392a884_40_flash_fwd_hdim192_128_bf16_paged_sm90_cu_a7f3af4d_33174cuda3std6ranges3__45__cpo4swapE:
	.zero		1
.L_13:


//--------------------- .nv.shared._ZN7cutlass13device_kernelIN5flash11enable_sm90INS1_16FlashAttnFwdSm90INS1_25CollectiveMainloopFwdSm90ILi2EN4cute5tupleIJNS5_1CILi1EEES8_S8_EEENS6_IJNS7_ILi128EEENS7_ILi96EEENS7_ILi192EEEEEELi128ENS_10bfloat16_tEfNS_4arch4Sm90ELb0ELb0ELb0ELb1ELb1ELb0ELb0ELb1ELb1ELb1ELb0ELb0EEENS1_21CollectiveEpilogueFwdINS6_IJSA_SA_SB_EEES9_SE_SG_Li256ELb1ELb1ELb0ELb0EEENS1_36VarlenDynamicPersistentTileSchedulerILi128ELi96ELi256ELi128ELb0ELb1ELb1ELb0ELb1ELb1EEEEEEEEEvNT_6ParamsE --------------------------
	.section	.nv.shared._ZN7cutlass13device_kernelIN5flash11enable_sm90INS1_16FlashAttnFwdSm90INS1_25CollectiveMainloopFwdSm90ILi2EN4cute5tupleIJNS5_1CILi1EEES8_S8_EEENS6_IJNS7_ILi128EEENS7_ILi96EEENS7_ILi192EEEEEELi128ENS_10bfloat16_tEfNS_4arch4Sm90ELb0ELb0ELb0ELb1ELb1ELb0ELb0ELb1ELb1ELb1ELb0ELb0EEENS1_21CollectiveEpilogueFwdINS6_IJSA_SA_SB_EEES9_SE_SG_Li256ELb1ELb1ELb0ELb0EEENS1_36VarlenDynamicPersistentTileSchedulerILi128ELi96ELi256ELi128ELb0ELb1ELb1ELb0ELb1ELb1EEEEEEEEEvNT_6ParamsE,"aw",@nobits
	.sectionflags	@""
	.align	16
	.zero		1024


//--------------------- .nv.shared._ZN7cutlass13device_kernelIN5flash11enable_sm90INS1_16FlashAttnFwdSm90INS1_25CollectiveMainloopFwdSm90ILi2EN4cute5tupleIJNS5_1CILi1EEES8_S8_EEENS6_IJNS7_ILi128EEENS7_ILi96EEENS7_ILi192EEEEEELi128ENS_10bfloat16_tEfNS_4arch4Sm90ELb0ELb0ELb0ELb1ELb1ELb1ELb0ELb1ELb1ELb1ELb0ELb0EEENS1_21CollectiveEpilogueFwdINS6_IJSA_SA_SB_EEES9_SE_SG_Li256ELb1ELb1ELb0ELb0EEENS1_36VarlenDynamicPersistentTileSchedulerILi128ELi96ELi256ELi128ELb0ELb1ELb1ELb0ELb1ELb1EEEEEEEEEvNT_6ParamsE --------------------------
	.section	.nv.shared._ZN7cutlass13device_kernelIN5flash11enable_sm90INS1_16FlashAttnFwdSm90INS1_25CollectiveMainloopFwdSm90ILi2EN4cute5tupleIJNS5_1CILi1EEES8_S8_EEENS6_IJNS7_ILi128EEENS7_ILi96EEENS7_ILi192EEEEEELi128ENS_10bfloat16_tEfNS_4arch4Sm90ELb0ELb0ELb0ELb1ELb1ELb1ELb0ELb1ELb1ELb1ELb0ELb0EEENS1_21CollectiveEpilogueFwdINS6_IJSA_SA_SB_EEES9_SE_SG_Li256ELb1ELb1ELb0ELb0EEENS1_36VarlenDynamicPersistentTileSchedulerILi128ELi96ELi256ELi128ELb0ELb1ELb1ELb0ELb1ELb1EEEEEEEEEvNT_6ParamsE,"aw",@nobits
	.sectionflags	@""
	.align	16
	.zero		1024


//--------------------- .nv.shared._ZN7cutlass13device_kernelIN5flash11enable_sm90INS1_16FlashAttnFwdSm90INS1_25CollectiveMainloopFwdSm90ILi2EN4cute5tupleIJNS5_1CILi1EEES8_S8_EEENS6_IJNS7_ILi128EEENS7_ILi96EEENS7_ILi192EEEEEELi128ENS_10bfloat16_tEfNS_4arch4Sm90ELb0ELb1ELb0ELb0ELb1ELb0ELb0ELb1ELb1ELb1ELb0ELb0EEENS1_21CollectiveEpilogueFwdINS6_IJSA_SA_SB_EEES9_SE_SG_Li256ELb0ELb1ELb0ELb0EEENS1_30DynamicPersistentTileSchedulerILi256ELi128ELb0ELb1ELb1EEEEEEEEEvNT_6ParamsE --------------------------
	.section	.nv.shared._ZN7cutlass13device_kernelIN5flash11enable_sm90INS1_16FlashAttnFwdSm90INS1_25CollectiveMainloopFwdSm90ILi2EN4cute5tupleIJNS5_1CILi1EEES8_S8_EEENS6_IJNS7_ILi128EEENS7_ILi96EEENS7_ILi192EEEEEELi128ENS_10bfloat16_tEfNS_4arch4Sm90ELb0ELb1ELb0ELb0ELb1ELb0ELb0ELb1ELb1ELb1ELb0ELb0EEENS1_21CollectiveEpilogueFwdINS6_IJSA_SA_SB_EEES9_SE_SG_Li256ELb0ELb1ELb0ELb0EEENS1_30DynamicPersistentTileSchedulerILi256ELi128ELb0ELb1ELb1EEEEEEEEEvNT_6ParamsE,"aw",@nobits
	.sectionflags	@""
	.align	16
	.zero		1024


//--------------------- .nv.shared._ZN7cutlass13device_kernelIN5flash11enable_sm90INS1_16FlashAttnFwdSm90INS1_25CollectiveMainloopFwdSm90ILi2EN4cute5tupleIJNS5_1CILi1EEES8_S8_EEENS6_IJNS7_ILi128EEENS7_ILi96EEENS7_ILi192EEEEEELi128ENS_10bfloat16_tEfNS_4arch4Sm90ELb0ELb1ELb0ELb1ELb1ELb0ELb0ELb1ELb1ELb1ELb0ELb0EEENS1_21CollectiveEpilogueFwdINS6_IJSA_SA_SB_EEES9_SE_SG_Li256ELb1ELb1ELb0ELb0EEENS1_36VarlenDynamicPersistentTileSchedulerILi128ELi96ELi256ELi128ELb0ELb1ELb1ELb1ELb0ELb1EEEEEEEEEvNT_6ParamsE --------------------------
	.section	.nv.shared._ZN7cutlass13device_kernelIN5flash11enable_sm90INS1_16FlashAttnFwdSm90INS1_25CollectiveMainloopFwdSm90ILi2EN4cute5tupleIJNS5_1CILi1EEES8_S8_EEENS6_IJNS7_ILi128EEENS7_ILi96EEENS7_ILi192EEEEEELi128ENS_10bfloat16_tEfNS_4arch4Sm90ELb0ELb1ELb0ELb1ELb1ELb0ELb0ELb1ELb1ELb1ELb0ELb0EEENS1_21CollectiveEpilogueFwdINS6_IJSA_SA_SB_EEES9_SE_SG_Li256ELb1ELb1ELb0ELb0EEENS1_36VarlenDynamicPersistentTileSchedulerILi128ELi96ELi256ELi128ELb0ELb1ELb1ELb1ELb0ELb1EEEEEEEEEvNT_6ParamsE,"aw",@nobits
	.sectionflags	@""
	.align	16
	.zero		1024


//--------------------- .nv.shared._ZN7cutlass13device_kernelIN5flash11enable_sm90INS1_16FlashAttnFwdSm90INS1_25CollectiveMainloopFwdSm90ILi2EN4cute5tupleIJNS5_1CILi1EEES8_S8_EEENS6_IJNS7_ILi128EEENS7_ILi96EEENS7_ILi192EEEEEELi128ENS_10bfloat16_tEfNS_4arch4Sm90ELb0ELb1ELb0ELb1ELb1ELb1ELb0ELb1ELb1ELb1ELb0ELb0EEENS1_21CollectiveEpilogueFwdINS6_IJSA_SA_SB_EEES9_SE_SG_Li256ELb1ELb1ELb0ELb0EEENS1_36VarlenDynamicPersistentTileSchedulerILi128ELi96ELi256ELi128ELb0ELb1ELb1ELb1ELb0ELb1EEEEEEEEEvNT_6ParamsE --------------------------
	.section	.nv.shared._ZN7cutlass13device_kernelIN5flash11enable_sm90INS1_16FlashAttnFwdSm90INS1_25CollectiveMainloopFwdSm90ILi2EN4cute5tupleIJNS5_1CILi1EEES8_S8_EEENS6_IJNS7_ILi128EEENS7_ILi96EEENS7_ILi192EEEEEELi128ENS_10bfloat16_tEfNS_4arch4Sm90ELb0ELb1ELb0ELb1ELb1ELb1ELb0ELb1ELb1ELb1ELb0ELb0EEENS1_21CollectiveEpilogueFwdINS6_IJSA_SA_SB_EEES9_SE_SG_Li256ELb1ELb1ELb0ELb0EEENS1_36VarlenDynamicPersistentTileSchedulerILi128ELi96ELi256ELi128ELb0ELb1ELb1ELb1ELb0ELb1EEEEEEEEEvNT_6ParamsE,"aw",@nobits
	.sectionflags	@""
	.align	16
	.zero		1024


//--------------------- .nv.shared._ZN7cutlass13device_kernelIN5flash11enable_sm90INS1_16FlashAttnFwdSm90INS1_25CollectiveMainloopFwdSm90ILi2EN4cute5tupleIJNS5_1CILi1EEES8_S8_EEENS6_IJNS7_ILi128EEENS7_ILi96EEENS7_ILi192EEEEEELi128ENS_10bfloat16_tEfNS_4arch4Sm90ELb1ELb0ELb0ELb0ELb1ELb0ELb0ELb1ELb1ELb1ELb0ELb0EEENS1_21CollectiveEpilogueFwdINS6_IJSA_SA_SB_EEES9_SE_SG_Li256ELb0ELb1ELb0ELb0EEENS1_30DynamicPersistentTileSchedulerILi256ELi128ELb0ELb1ELb1EEEEEEEEEvNT_6ParamsE --------------------------
	.section	.nv.shared._ZN7cutlass13device_kernelIN5flash11enable_sm90INS1_16FlashAttnFwdSm90INS1_25CollectiveMainloopFwdSm90ILi2EN4cute5tupleIJNS5_1CILi1EEES8_S8_EEENS6_IJNS7_ILi128EEENS7_ILi96EEENS7_ILi192EEEEEELi128ENS_10bfloat16_tEfNS_4arch4Sm90ELb1ELb0ELb0ELb0ELb1ELb0ELb0ELb1ELb1ELb1ELb0ELb0EEENS1_21CollectiveEpilogueFwdINS6_IJSA_SA_SB_EEES9_SE_SG_Li256ELb0ELb1ELb0ELb0EEENS1_30DynamicPersistentTileSchedulerILi256ELi128ELb0ELb1ELb1EEEEEEEEEvNT_6ParamsE,"aw",@nobits
	.sectionflags	@""
	.align	16
	.zero		1024


//--------------------- .nv.shared._ZN7cutlass13device_kernelIN5flash11enable_sm90INS1_16FlashAttnFwdSm90INS1_25CollectiveMainloopFwdSm90ILi2EN4cute5tupleIJNS5_1CILi1EEES8_S8_EEENS6_IJNS7_ILi128EEENS7_ILi96EEENS7_ILi192EEEEEELi128ENS_10bfloat16_tEfNS_4arch4Sm90ELb1ELb0ELb0ELb1ELb1ELb0ELb0ELb1ELb1ELb1ELb0ELb0EEENS1_21CollectiveEpilogueFwdINS6_IJSA_SA_SB_EEES9_SE_SG_Li256ELb1ELb1ELb0ELb0EEENS1_36VarlenDynamicPersistentTileSchedulerILi128ELi96ELi256ELi128ELb0ELb1ELb1ELb1ELb1ELb1EEEEEEEEEvNT_6ParamsE --------------------------
	.section	.nv.shared._ZN7cutlass13device_kernelIN5flash11enable_sm90INS1_16FlashAttnFwdSm90INS1_25CollectiveMainloopFwdSm90ILi2EN4cute5tupleIJNS5_1CILi1EEES8_S8_EEENS6_IJNS7_ILi128EEENS7_ILi96EEENS7_ILi192EEEEEELi128ENS_10bfloat16_tEfNS_4arch4Sm90ELb1ELb0ELb0ELb1ELb1ELb0ELb0ELb1ELb1ELb1ELb0ELb0EEENS1_21CollectiveEpilogueFwdINS6_IJSA_SA_SB_EEES9_SE_SG_Li256ELb1ELb1ELb0ELb0EEENS1_36VarlenDynamicPersistentTileSchedulerILi128ELi96ELi256ELi128ELb0ELb1ELb1ELb1ELb1ELb1EEEEEEEEEvNT_6ParamsE,"aw",@nobits
	.sectionflags	@""
	.align	16
	.zero		1024


//--------------------- .nv.shared._ZN7cutlass13device_kernelIN5flash11enable_sm90INS1_16FlashAttnFwdSm90INS1_25CollectiveMainloopFwdSm90ILi2EN4cute5tupleIJNS5_1CILi1EEES8_S8_EEENS6_IJNS7_ILi128EEENS7_ILi96EEENS7_ILi192EEEEEELi128ENS_10bfloat16_tEfNS_4arch4Sm90ELb1ELb0ELb0ELb1ELb1ELb1ELb0ELb1ELb1ELb1ELb0ELb0EEENS1_21CollectiveEpilogueFwdINS6_IJSA_SA_SB_EEES9_SE_SG_Li256ELb1ELb1ELb0ELb0EEENS1_36VarlenDynamicPersistentTileSchedulerILi128ELi96ELi256ELi128ELb0ELb1ELb1ELb1ELb1ELb1EEEEEEEEEvNT_6ParamsE --------------------------
	.section	.nv.shared._ZN7cutlass13device_kernelIN5flash11enable_sm90INS1_16FlashAttnFwdSm90INS1_25CollectiveMainloopFwdSm90ILi2EN4cute5tupleIJNS5_1CILi1EEES8_S8_EEENS6_IJNS7_ILi128EEENS7_ILi96EEENS7_ILi192EEEEEELi128ENS_10bfloat16_tEfNS_4arch4Sm90ELb1ELb0ELb0ELb1ELb1ELb1ELb0ELb1ELb1ELb1ELb0ELb0EEENS1_21CollectiveEpilogueFwdINS6_IJSA_SA_SB_EEES9_SE_SG_Li256ELb1ELb1ELb0ELb0EEENS1_36VarlenDynamicPersistentTileSchedulerILi128ELi96ELi256ELi128ELb0ELb1ELb1ELb1ELb1ELb1EEEEEEEEEvNT_6ParamsE,"aw",@nobits
	.sectionflags	@""
	.align	16
	.zero		1024


//--------------------- .nv.constant0._ZN7cutlass13device_kernelIN5flash11enable_sm90INS1_16FlashAttnFwdSm90INS1_25CollectiveMainloopFwdSm90ILi2EN4cute5tupleIJNS5_1CILi1EEES8_S8_EEENS6_IJNS7_ILi128EEENS7_ILi96EEENS7_ILi192EEEEEELi128ENS_10bfloat16_tEfNS_4arch4Sm90ELb0ELb0ELb0ELb0ELb1ELb0ELb0ELb1ELb1ELb1ELb0ELb0EEENS1_21CollectiveEpilogueFwdINS6_IJSA_SA_SB_EEES9_SE_SG_Li256ELb0ELb1ELb0ELb0EEENS1_29StaticPersistentTileSchedulerILb0EEEEEEEEEvNT_6ParamsE --------------------------
	.section	.nv.constant0._ZN7cutlass13device_kernelIN5flash11enable_sm90INS1_16FlashAttnFwdSm90INS1_25CollectiveMainloopFwdSm90ILi2EN4cute5tupleIJNS5_1CILi1EEES8_S8_EEENS6_IJNS7_ILi128EEENS7_ILi96EEENS7_ILi192EEEEEELi128ENS_10bfloat16_tEfNS_4arch4Sm90ELb0ELb0ELb0ELb0ELb1ELb0ELb0ELb1ELb1ELb1ELb0ELb0EEENS1_21CollectiveEpilogueFwdINS6_IJSA_SA_SB_EEES9_SE_SG_Li256ELb0ELb1ELb0ELb0EEENS1_29StaticPersistentTileSchedulerILb0EEEEEEEEEvNT_6ParamsE,"a",@progbits
	.sectionflags	@""
	.align	4
.nv.constant0._ZN7cutlass13device_kernelIN5flash11enable_sm90INS1_16FlashAttnFwdSm90INS1_25CollectiveMainloopFwdSm90ILi2EN4cute5tupleIJNS5_1CILi1EEES8_S8_EEENS6_IJNS7_ILi128EEENS7_ILi96EEENS7_ILi192EEEEEELi128ENS_10bfloat16_tEfNS_4arch4Sm90ELb0ELb0ELb0ELb0ELb1ELb0ELb0ELb1ELb1ELb1ELb0ELb0EEENS1_21CollectiveEpilogueFwdINS6_IJSA_SA_SB_EEES9_SE_SG_Li256ELb0ELb1ELb0ELb0EEENS1_29StaticPersistentTileSchedulerILb0EEEEEEEEEvNT_6ParamsE:
	.zero		3200


//--------------------- .nv.constant0._ZN7cutlass13device_kernelIN5flash11enable_sm90INS1_16FlashAttnFwdSm90INS1_25CollectiveMainloopFwdSm90ILi2EN4cute5tupleIJNS5_1CILi1EEES8_S8_EEENS6_IJNS7_ILi128EEENS7_ILi96EEENS7_ILi192EEEEEELi128ENS_10bfloat16_tEfNS_4arch4Sm90ELb0ELb0ELb0ELb1ELb1ELb0ELb0ELb1ELb1ELb1ELb0ELb0EEENS1_21CollectiveEpilogueFwdINS6_IJSA_SA_SB_EEES9_SE_SG_Li256ELb1ELb1ELb0ELb0EEENS1_36VarlenDynamicPersistentTileSchedulerILi128ELi96ELi256ELi128ELb0ELb1ELb1ELb0ELb1ELb1EEEEEEEEEvNT_6ParamsE --------------------------
	.section	.nv.constant0._ZN7cutlass13device_kernelIN5flash11enable_sm90INS1_16FlashAttnFwdSm90INS1_25CollectiveMainloopFwdSm90ILi2EN4cute5tupleIJNS5_1CILi1EEES8_S8_EEENS6_IJNS7_ILi128EEENS7_ILi96EEENS7_ILi192EEEEEELi128ENS_10bfloat16_tEfNS_4arch4Sm90ELb0ELb0ELb0ELb1ELb1ELb0ELb0ELb1ELb1ELb1ELb0ELb0EEENS1_21CollectiveEpilogueFwdINS6_IJSA_SA_SB_EEES9_SE_SG_Li256ELb1ELb1ELb0ELb0EEENS1_36VarlenDynamicPersistentTileSchedulerILi128ELi96ELi256ELi128ELb0ELb1ELb1ELb0ELb1ELb1EEEEEEEEEvNT_6ParamsE,"a",@progbits
	.sectionflags	@""
	.align	4
.nv.constant0._ZN7cutlass13device_kernelIN5flash11enable_sm90INS1_16FlashAttnFwdSm90INS1_25CollectiveMainloopFwdSm90ILi2EN4cute5tupleIJNS5_1CILi1EEES8_S8_EEENS6_IJNS7_ILi128EEENS7_ILi96EEENS7_ILi192EEEEEELi128ENS_10bfloat16_tEfNS_4arch4Sm90ELb0ELb0ELb0ELb1ELb1ELb0ELb0ELb1ELb1ELb1ELb0ELb0EEENS1_21CollectiveEpilogueFwdINS6_IJSA_SA_SB_EEES9_SE_SG_Li256ELb1ELb1ELb0ELb0EEENS1_36VarlenDynamicPersistentTileSchedulerILi128ELi96ELi256ELi128ELb0ELb1ELb1ELb0ELb1ELb1EEEEEEEEEvNT_6ParamsE:
	.zero		3328


//--------------------- .nv.constant0._ZN7cutlass13device_kernelIN5flash11enable_sm90INS1_16FlashAttnFwdSm90INS1_25CollectiveMainloopFwdSm90ILi2EN4cute5tupleIJNS5_1CILi1EEES8_S8_EEENS6_IJNS7_ILi128EEENS7_ILi96EEENS7_ILi192EEEEEELi128ENS_10bfloat16_tEfNS_4arch4Sm90ELb0ELb0ELb0ELb1ELb1ELb1ELb0ELb1ELb1ELb1ELb0ELb0EEENS1_21CollectiveEpilogueFwdINS6_IJSA_SA_SB_EEES9_SE_SG_Li256ELb1ELb1ELb0ELb0EEENS1_36VarlenDynamicPersistentTileSchedulerILi128ELi96ELi256ELi128ELb0ELb1ELb1ELb0ELb1ELb1EEEEEEEEEvNT_6ParamsE --------------------------
	.section	.nv.constant0._ZN7cutlass13device_kernelIN5flash11enable_sm90INS1_16FlashAttnFwdSm90INS1_25CollectiveMainloopFwdSm90ILi2EN4cute5tupleIJNS5_1CILi1EEES8_S8_EEENS6_IJNS7_ILi128EEENS7_ILi96EEENS7_ILi192EEEEEELi128ENS_10bfloat16_tEfNS_4arch4Sm90ELb0ELb0ELb0ELb1ELb1ELb1ELb0ELb1ELb1ELb1ELb0ELb0EEENS1_21CollectiveEpilogueFwdINS6_IJSA_SA_SB_EEES9_SE_SG_Li256ELb1ELb1ELb0ELb0EEENS1_36VarlenDynamicPersistentTileSchedulerILi128ELi96ELi256ELi128ELb0ELb1ELb1ELb0ELb1ELb1EEEEEEEEEvNT_6ParamsE,"a",@progbits
	.sectionflags	@""
	.align	4
.nv.constant0._ZN7cutlass13device_kernelIN5flash11enable_sm90INS1_16FlashAttnFwdSm90INS1_25CollectiveMainloopFwdSm90ILi2EN4cute5tupleIJNS5_1CILi1EEES8_S8_EEENS6_IJNS7_ILi128EEENS7_ILi96EEENS7_ILi192EEEEEELi128ENS_10bfloat16_tEfNS_4arch4Sm90ELb0ELb0ELb0ELb1ELb1ELb1ELb0ELb1ELb1ELb1ELb0ELb0EEENS1_21CollectiveEpilogueFwdINS6_IJSA_SA_SB_EEES9_SE_SG_Li256ELb1ELb1ELb0ELb0EEENS1_36VarlenDynamicPersistentTileSchedulerILi128ELi96ELi256ELi128ELb0ELb1ELb1ELb0ELb1ELb1EEEEEEEEEvNT_6ParamsE:
	.zero		3328


//--------------------- .nv.constant0._ZN7cutlass13device_kernelIN5flash11enable_sm90INS1_16FlashAttnFwdSm90INS1_25CollectiveMainloopFwdSm90ILi2EN4cute5tupleIJNS5_1CILi1EEES8_S8_EEENS6_IJNS7_ILi128EEENS7_ILi96EEENS7_ILi192EEEEEELi128ENS_10bfloat16_tEfNS_4arch4Sm90ELb0ELb1ELb0ELb0ELb1ELb0ELb0ELb1ELb1ELb1ELb0ELb0EEENS1_21CollectiveEpilogueFwdINS6_IJSA_SA_SB_EEES9_SE_SG_Li256ELb0ELb1ELb0ELb0EEENS1_30DynamicPersistentTileSchedulerILi256ELi128ELb0ELb1ELb1EEEEEEEEEvNT_6ParamsE --------------------------
	.section	.nv.constant0._ZN7cutlass13device_kernelIN5flash11enable_sm90INS1_16FlashAttnFwdSm90INS1_25CollectiveMainloopFwdSm90ILi2EN4cute5tupleIJNS5_1CILi1EEES8_S8_EEENS6_IJNS7_ILi128EEENS7_ILi96EEENS7_ILi192EEEEEELi128ENS_10bfloat16_tEfNS_4arch4Sm90ELb0ELb1ELb0ELb0ELb1ELb0ELb0ELb1ELb1ELb1ELb0ELb0EEENS1_21CollectiveEpilogueFwdINS6_IJSA_SA_SB_EEES9_SE_SG_Li256ELb0ELb1ELb0ELb0EEENS1_30DynamicPersistentTileSchedulerILi256ELi128ELb0ELb1ELb1EEEEEEEEEvNT_6ParamsE,"a",@progbits
	.sectionflags	@""
	.align	4
.nv.constant0._ZN7cutlass13device_kernelIN5flash11enable_sm90INS1_16FlashAttnFwdSm90INS1_25CollectiveMainloopFwdSm90ILi2EN4cute5tupleIJNS5_1CILi1EEES8_S8_EEENS6_IJNS7_ILi128EEENS7_ILi96EEENS7_ILi192EEEEEELi128ENS_10bfloat16_tEfNS_4arch4Sm90ELb0ELb1ELb0ELb0ELb1ELb0ELb0ELb1ELb1ELb1ELb0ELb0EEENS1_21CollectiveEpilogueFwdINS6_IJSA_SA_SB_EEES9_SE_SG_Li256ELb0ELb1ELb0ELb0EEENS1_30DynamicPersistentTileSchedulerILi256ELi128ELb0ELb1ELb1EEEEEEEEEvNT_6ParamsE:
	.zero		3328


//--------------------- .nv.constant0._ZN7cutlass13device_kernelIN5flash11enable_sm90INS1_16FlashAttnFwdSm90INS1_25CollectiveMainloopFwdSm90ILi2EN4cute5tupleIJNS5_1CILi1EEES8_S8_EEENS6_IJNS7_ILi128EEENS7_ILi96EEENS7_ILi192EEEEEELi128ENS_10bfloat16_tEfNS_4arch4Sm90ELb0ELb1ELb0ELb1ELb1ELb0ELb0ELb1ELb1ELb1ELb0ELb0EEENS1_21CollectiveEpilogueFwdINS6_IJSA_SA_SB_EEES9_SE_SG_Li256ELb1ELb1ELb0ELb0EEENS1_36VarlenDynamicPersistentTileSchedulerILi128ELi96ELi256ELi128ELb0ELb1ELb1ELb1ELb0ELb1EEEEEEEEEvNT_6ParamsE --------------------------
	.section	.nv.constant0._ZN7cutlass13device_kernelIN5flash11enable_sm90INS1_16FlashAttnFwdSm90INS1_25CollectiveMainloopFwdSm90ILi2EN4cute5tupleIJNS5_1CILi1EEES8_S8_EEENS6_IJNS7_ILi128EEENS7_ILi96EEENS7_ILi192EEEEEELi128ENS_10bfloat16_tEfNS_4arch4Sm90ELb0ELb1ELb0ELb1ELb1ELb0ELb0ELb1ELb1ELb1ELb0ELb0EEENS1_21CollectiveEpilogueFwdINS6_IJSA_SA_SB_EEES9_SE_SG_Li256ELb1ELb1ELb0ELb0EEENS1_36VarlenDynamicPersistentTileSchedulerILi128ELi96ELi256ELi128ELb0ELb1ELb1ELb1ELb0ELb1EEEEEEEEEvNT_6ParamsE,"a",@progbits
	.sectionflags	@""
	.align	4
.nv.constant0._ZN7cutlass13device_kernelIN5flash11enable_sm90INS1_16FlashAttnFwdSm90INS1_25CollectiveMainloopFwdSm90ILi2EN4cute5tupleIJNS5_1CILi1EEES8_S8_EEENS6_IJNS7_ILi128EEENS7_ILi96EEENS7_ILi192EEEEEELi128ENS_10bfloat16_tEfNS_4arch4Sm90ELb0ELb1ELb0ELb1ELb1ELb0ELb0ELb1ELb1ELb1ELb0ELb0EEENS1_21CollectiveEpilogueFwdINS6_IJSA_SA_SB_EEES9_SE_SG_Li256ELb1ELb1ELb0ELb0EEENS1_36VarlenDynamicPersistentTileSchedulerILi128ELi96ELi256ELi128ELb0ELb1ELb1ELb1ELb0ELb1EEEEEEEEEvNT_6ParamsE:
	.zero		3328


//--------------------- .nv.constant0._ZN7cutlass13device_kernelIN5flash11enable_sm90INS1_16FlashAttnFwdSm90INS1_25CollectiveMainloopFwdSm90ILi2EN4cute5tupleIJNS5_1CILi1EEES8_S8_EEENS6_IJNS7_ILi128EEENS7_ILi96EEENS7_ILi192EEEEEELi128ENS_10bfloat16_tEfNS_4arch4Sm90ELb0ELb1ELb0ELb1ELb1ELb1ELb0ELb1ELb1ELb1ELb0ELb0EEENS1_21CollectiveEpilogueFwdINS6_IJSA_SA_SB_EEES9_SE_SG_Li256ELb1ELb1ELb0ELb0EEENS1_36VarlenDynamicPersistentTileSchedulerILi128ELi96ELi256ELi128ELb0ELb1ELb1ELb1ELb0ELb1EEEEEEEEEvNT_6ParamsE --------------------------
	.section	.nv.constant0._ZN7cutlass13device_kernelIN5flash11enable_sm90INS1_16FlashAttnFwdSm90INS1_25CollectiveMainloopFwdSm90ILi2EN4cute5tupleIJNS5_1CILi1EEES8_S8_EEENS6_IJNS7_ILi128EEENS7_ILi96EEENS7_ILi192EEEEEELi128ENS_10bfloat16_tEfNS_4arch4Sm90ELb0ELb1ELb0ELb1ELb1ELb1ELb0ELb1ELb1ELb1ELb0ELb0EEENS1_21CollectiveEpilogueFwdINS6_IJSA_SA_SB_EEES9_SE_SG_Li256ELb1ELb1ELb0ELb0EEENS1_36VarlenDynamicPersistentTileSchedulerILi128ELi96ELi256ELi128ELb0ELb1ELb1ELb1ELb0ELb1EEEEEEEEEvNT_6ParamsE,"a",@progbits
	.sectionflags	@""
	.align	4
.nv.constant0._ZN7cutlass13device_kernelIN5flash11enable_sm90INS1_16FlashAttnFwdSm90INS1_25CollectiveMainloopFwdSm90ILi2EN4cute5tupleIJNS5_1CILi1EEES8_S8_EEENS6_IJNS7_ILi128EEENS7_ILi96EEENS7_ILi192EEEEEELi128ENS_10bfloat16_tEfNS_4arch4Sm90ELb0ELb1ELb0ELb1ELb1ELb1ELb0ELb1ELb1ELb1ELb0ELb0EEENS1_21CollectiveEpilogueFwdINS6_IJSA_SA_SB_EEES9_SE_SG_Li256ELb1ELb1ELb0ELb0EEENS1_36VarlenDynamicPersistentTileSchedulerILi128ELi96ELi256ELi128ELb0ELb1ELb1ELb1ELb0ELb1EEEEEEEEEvNT_6ParamsE:
	.zero		3328


//--------------------- .nv.constant0._ZN7cutlass13device_kernelIN5flash11enable_sm90INS1_16FlashAttnFwdSm90INS1_25CollectiveMainloopFwdSm90ILi2EN4cute5tupleIJNS5_1CILi1EEES8_S8_EEENS6_IJNS7_ILi128EEENS7_ILi96EEENS7_ILi192EEEEEELi128ENS_10bfloat16_tEfNS_4arch4Sm90ELb1ELb0ELb0ELb0ELb1ELb0ELb0ELb1ELb1ELb1ELb0ELb0EEENS1_21CollectiveEpilogueFwdINS6_IJSA_SA_SB_EEES9_SE_SG_Li256ELb0ELb1ELb0ELb0EEENS1_30DynamicPersistentTileSchedulerILi256ELi128ELb0ELb1ELb1EEEEEEEEEvNT_6ParamsE --------------------------
	.section	.nv.constant0._ZN7cutlass13device_kernelIN5flash11enable_sm90INS1_16FlashAttnFwdSm90INS1_25CollectiveMainloopFwdSm90ILi2EN4cute5tupleIJNS5_1CILi1EEES8_S8_EEENS6_IJNS7_ILi128EEENS7_ILi96EEENS7_ILi192EEEEEELi128ENS_10bfloat16_tEfNS_4arch4Sm90ELb1ELb0ELb0ELb0ELb1ELb0ELb0ELb1ELb1ELb1ELb0ELb0EEENS1_21CollectiveEpilogueFwdINS6_IJSA_SA_SB_EEES9_SE_SG_Li256ELb0ELb1ELb0ELb0EEENS1_30DynamicPersistentTileSchedulerILi256ELi128ELb0ELb1ELb1EEEEEEEEEvNT_6ParamsE,"a",@progbits
	.sectionflags	@""
	.align	4
.nv.constant0._ZN7cutlass13device_kernelIN5flash11enable_sm90INS1_16FlashAttnFwdSm90INS1_25CollectiveMainloopFwdSm90ILi2EN4cute5tupleIJNS5_1CILi1EEES8_S8_EEENS6_IJNS7_ILi128EEENS7_ILi96EEENS7_ILi192EEEEEELi128ENS_10bfloat16_tEfNS_4arch4Sm90ELb1ELb0ELb0ELb0ELb1ELb0ELb0ELb1ELb1ELb1ELb0ELb0EEENS1_21CollectiveEpilogueFwdINS6_IJSA_SA_SB_EEES9_SE_SG_Li256ELb0ELb1ELb0ELb0EEENS1_30DynamicPersistentTileSchedulerILi256ELi128ELb0ELb1ELb1EEEEEEEEEvNT_6ParamsE:
	.zero		3328


//--------------------- .nv.constant0._ZN7cutlass13device_kernelIN5flash11enable_sm90INS1_16FlashAttnFwdSm90INS1_25CollectiveMainloopFwdSm90ILi2EN4cute5tupleIJNS5_1CILi1EEES8_S8_EEENS6_IJNS7_ILi128EEENS7_ILi96EEENS7_ILi192EEEEEELi128ENS_10bfloat16_tEfNS_4arch4Sm90ELb1ELb0ELb0ELb1ELb1ELb0ELb0ELb1ELb1ELb1ELb0ELb0EEENS1_21CollectiveEpilogueFwdINS6_IJSA_SA_SB_EEES9_SE_SG_Li256ELb1ELb1ELb0ELb0EEENS1_36VarlenDynamicPersistentTileSchedulerILi128ELi96ELi256ELi128ELb0ELb1ELb1ELb1ELb1ELb1EEEEEEEEEvNT_6ParamsE --------------------------
	.section	.nv.constant0._ZN7cutlass13device_kernelIN5flash11enable_sm90INS1_16FlashAttnFwdSm90INS1_25CollectiveMainloopFwdSm90ILi2EN4cute5tupleIJNS5_1CILi1EEES8_S8_EEENS6_IJNS7_ILi128EEENS7_ILi96EEENS7_ILi192EEEEEELi128ENS_10bfloat16_tEfNS_4arch4Sm90ELb1ELb0ELb0ELb1ELb1ELb0ELb0ELb1ELb1ELb1ELb0ELb0EEENS1_21CollectiveEpilogueFwdINS6_IJSA_SA_SB_EEES9_SE_SG_Li256ELb1ELb1ELb0ELb0EEENS1_36VarlenDynamicPersistentTileSchedulerILi128ELi96ELi256ELi128ELb0ELb1ELb1ELb1ELb1ELb1EEEEEEEEEvNT_6ParamsE,"a",@progbits
	.sectionflags	@""
	.align	4
.nv.constant0._ZN7cutlass13device_kernelIN5flash11enable_sm90INS1_16FlashAttnFwdSm90INS1_25CollectiveMainloopFwdSm90ILi2EN4cute5tupleIJNS5_1CILi1EEES8_S8_EEENS6_IJNS7_ILi128EEENS7_ILi96EEENS7_ILi192EEEEEELi128ENS_10bfloat16_tEfNS_4arch4Sm90ELb1ELb0ELb0ELb1ELb1ELb0ELb0ELb1ELb1ELb1ELb0ELb0EEENS1_21CollectiveEpilogueFwdINS6_IJSA_SA_SB_EEES9_SE_SG_Li256ELb1ELb1ELb0ELb0EEENS1_36VarlenDynamicPersistentTileSchedulerILi128ELi96ELi256ELi128ELb0ELb1ELb1ELb1ELb1ELb1EEEEEEEEEvNT_6ParamsE:
	.zero		3328


//--------------------- .nv.constant0._ZN7cutlass13device_kernelIN5flash11enable_sm90INS1_16FlashAttnFwdSm90INS1_25CollectiveMainloopFwdSm90ILi2EN4cute5tupleIJNS5_1CILi1EEES8_S8_EEENS6_IJNS7_ILi128EEENS7_ILi96EEENS7_ILi192EEEEEELi128ENS_10bfloat16_tEfNS_4arch4Sm90ELb1ELb0ELb0ELb1ELb1ELb1ELb0ELb1ELb1ELb1ELb0ELb0EEENS1_21CollectiveEpilogueFwdINS6_IJSA_SA_SB_EEES9_SE_SG_Li256ELb1ELb1ELb0ELb0EEENS1_36VarlenDynamicPersistentTileSchedulerILi128ELi96ELi256ELi128ELb0ELb1ELb1ELb1ELb1ELb1EEEEEEEEEvNT_6ParamsE --------------------------
	.section	.nv.constant0._ZN7cutlass13device_kernelIN5flash11enable_sm90INS1_16FlashAttnFwdSm90INS1_25CollectiveMainloopFwdSm90ILi2EN4cute5tupleIJNS5_1CILi1EEES8_S8_EEENS6_IJNS7_ILi128EEENS7_ILi96EEENS7_ILi192EEEEEELi128ENS_10bfloat16_tEfNS_4arch4Sm90ELb1ELb0ELb0ELb1ELb1ELb1ELb0ELb1ELb1ELb1ELb0ELb0EEENS1_21CollectiveEpilogueFwdINS6_IJSA_SA_SB_EEES9_SE_SG_Li256ELb1ELb1ELb0ELb0EEENS1_36VarlenDynamicPersistentTileSchedulerILi128ELi96ELi256ELi128ELb0ELb1ELb1ELb1ELb1ELb1EEEEEEEEEvNT_6ParamsE,"a",@progbits
	.sectionflags	@""
	.align	4
.nv.constant0._ZN7cutlass13device_kernelIN5flash11enable_sm90INS1_16FlashAttnFwdSm90INS1_25CollectiveMainloopFwdSm90ILi2EN4cute5tupleIJNS5_1CILi1EEES8_S8_EEENS6_IJNS7_ILi128EEENS7_ILi96EEENS7_ILi192EEEEEELi128ENS_10bfloat16_tEfNS_4arch4Sm90ELb1ELb0ELb0ELb1ELb1ELb1ELb0ELb1ELb1ELb1ELb0ELb0EEENS1_21CollectiveEpilogueFwdINS6_IJSA_SA_SB_EEES9_SE_SG_Li256ELb1ELb1ELb0ELb0EEENS1_36VarlenDynamicPersistentTileSchedulerILi128ELi96ELi256ELi128ELb0ELb1ELb1ELb1ELb1ELb1EEEEEEEEEvNT_6ParamsE:
	.zero		3328


//--------------------- SYMBOLS --------------------------

	.type		.nv.reservedSmem.offset0,@object
	.size		.nv.reservedSmem.offset0,0x4
	.type		__assertfail,@function
